// Copyright (c) 2024, Jay Shah, Ganesh Bikshandi, Ying Zhang, Vijay Thakkar, Pradeep Ramani, Tri Dao.
// Splitting the different template instantiations to different files to speed up compilation.
// This file is auto-generated. See "generate_kernels.py"

#include "flash_fwd_launch_template.h"

#ifndef FLASHATTENTION_DISABLE_HDIM192
template void run_mha_fwd_<90, cutlass::float_e4m3_t, 192, 128, true, false, false, true>(Flash_fwd_params &params, cudaStream_t stream);
#endif


// ===== COMPILED SASS (sm_90a) =====

	.target	sm_90a

	.elftype	@"ET_EXEC"


//--------------------- .note.nv.tkinfo           --------------------------
	.section	.note.nv.tkinfo,"",@"SHT_NOTE"
	.sectionflags	@"SHF_NOTE_NV_TKINFO"
	.tkinfo
        /*0018*/ 	.word	0x00000002
        /*0030*/ 	.string	""
        /*0030*/ 	.string	"ptxas"
        /*0030*/ 	.string	"Cuda compilation tools, release 13.0, V13.0.88"
        /*0030*/ 	.string	"Build cuda_13.0.r13.0/compiler.36424714_0"
        /*0030*/ 	.string	"-arch sm_90a -m 64 "



//--------------------- .note.nv.cuinfo           --------------------------
	.section	.note.nv.cuinfo,"",@"SHT_NOTE"
	.sectionflags	@"SHF_NOTE_NV_CUINFO"
        /*0018*/ 	.short	0x0002
        /*001a*/ 	.short	0x005a
        /*001c*/ 	.short	0x0082
	.zero		2


//--------------------- .nv.info                  --------------------------
	.section	.nv.info,"",@"SHT_CUDA_INFO"
	.align	4


	//----- nvinfo : EIATTR_REGCOUNT
	.align		4
        /*0000*/ 	.byte	0x04, 0x2f
        /*0002*/ 	.short	(.L_22 - .L_21)
	.align		4
.L_21:
        /*0004*/ 	.word	index@(_ZN7cutlass13device_kernelIN5flash11enable_sm90INS1_16FlashAttnFwdSm90INS1_25CollectiveMainloopFwdSm90ILi2EN4cute5tupleIJNS5_1CILi1EEES8_S8_EEENS6_IJNS7_ILi128EEENS7_ILi160EEENS7_ILi192EEEEEELi128ENS_12float_e4m3_tEfNS_4arch4Sm90ELb1ELb0ELb0ELb1ELb0ELb1ELb0ELb1ELb1ELb1ELb1ELb0EEENS1_21CollectiveEpilogueFwdINS6_IJSA_SA_SB_EEES9_NS_10bfloat16_tESG_Li256ELb1ELb1ELb1ELb1EEENS1_36VarlenDynamicPersistentTileSchedulerILi128ELi160ELi256ELi128ELb1ELb1ELb1ELb1ELb1ELb1EEEEEEEEEvNT_6ParamsE)
        /*0008*/ 	.word	0x000000a8


	//----- nvinfo : EIATTR_FRAME_SIZE
	.align		4
.L_22:
        /*000c*/ 	.byte	0x04, 0x11
        /*000e*/ 	.short	(.L_24 - .L_23)
	.align		4
.L_23:
        /*0010*/ 	.word	index@(_ZN7cutlass13device_kernelIN5flash11enable_sm90INS1_16FlashAttnFwdSm90INS1_25CollectiveMainloopFwdSm90ILi2EN4cute5tupleIJNS5_1CILi1EEES8_S8_EEENS6_IJNS7_ILi128EEENS7_ILi160EEENS7_ILi192EEEEEELi128ENS_12float_e4m3_tEfNS_4arch4Sm90ELb1ELb0ELb0ELb1ELb0ELb1ELb0ELb1ELb1ELb1ELb1ELb0EEENS1_21CollectiveEpilogueFwdINS6_IJSA_SA_SB_EEES9_NS_10bfloat16_tESG_Li256ELb1ELb1ELb1ELb1EEENS1_36VarlenDynamicPersistentTileSchedulerILi128ELi160ELi256ELi128ELb1ELb1ELb1ELb1ELb1ELb1EEEEEEEEEvNT_6ParamsE)
        /*0014*/ 	.word	0x00000078


	//----- nvinfo : EIATTR_REGCOUNT
	.align		4
.L_24:
        /*0018*/ 	.byte	0x04, 0x2f
        /*001a*/ 	.short	(.L_26 - .L_25)
	.align		4
.L_25:
        /*001c*/ 	.word	index@(_ZN7cutlass13device_kernelIN5flash11enable_sm90INS1_16FlashAttnFwdSm90INS1_25CollectiveMainloopFwdSm90ILi2EN4cute5tupleIJNS5_1CILi1EEES8_S8_EEENS6_IJNS7_ILi128EEENS7_ILi160EEENS7_ILi192EEEEEELi128ENS_12float_e4m3_tEfNS_4arch4Sm90ELb1ELb0ELb0ELb1ELb0ELb0ELb0ELb1ELb1ELb1ELb1ELb0EEENS1_21CollectiveEpilogueFwdINS6_IJSA_SA_SB_EEES9_NS_10bfloat16_tESG_Li256ELb1ELb1ELb1ELb1EEENS1_36VarlenDynamicPersistentTileSchedulerILi128ELi160ELi256ELi128ELb1ELb1ELb1ELb1ELb1ELb1EEEEEEEEEvNT_6ParamsE)
        /*0020*/ 	.word	0x000000a8


	//----- nvinfo : EIATTR_FRAME_SIZE
	.align		4
.L_26:
        /*0024*/ 	.byte	0x04, 0x11
        /*0026*/ 	.short	(.L_28 - .L_27)
	.align		4
.L_27:
        /*0028*/ 	.word	index@(_ZN7cutlass13device_kernelIN5flash11enable_sm90INS1_16FlashAttnFwdSm90INS1_25CollectiveMainloopFwdSm90ILi2EN4cute5tupleIJNS5_1CILi1EEES8_S8_EEENS6_IJNS7_ILi128EEENS7_ILi160EEENS7_ILi192EEEEEELi128ENS_12float_e4m3_tEfNS_4arch4Sm90ELb1ELb0ELb0ELb1ELb0ELb0ELb0ELb1ELb1ELb1ELb1ELb0EEENS1_21CollectiveEpilogueFwdINS6_IJSA_SA_SB_EEES9_NS_10bfloat16_tESG_Li256ELb1ELb1ELb1ELb1EEENS1_36VarlenDynamicPersistentTileSchedulerILi128ELi160ELi256ELi128ELb1ELb1ELb1ELb1ELb1ELb1EEEEEEEEEvNT_6ParamsE)
        /*002c*/ 	.word	0x00000038


	//----- nvinfo : EIATTR_REGCOUNT
	.align		4
.L_28:
        /*0030*/ 	.byte	0x04, 0x2f
        /*0032*/ 	.short	(.L_30 - .L_29)
	.align		4
.L_29:
        /*0034*/ 	.word	index@(_ZN7cutlass13device_kernelIN5flash11enable_sm90INS1_16FlashAttnFwdSm90INS1_25CollectiveMainloopFwdSm90ILi2EN4cute5tupleIJNS5_1CILi1EEES8_S8_EEENS6_IJNS7_ILi128EEENS7_ILi160EEENS7_ILi192EEEEEELi128ENS_12float_e4m3_tEfNS_4arch4Sm90ELb1ELb0ELb0ELb0ELb0ELb0ELb0ELb1ELb1ELb1ELb1ELb0EEENS1_21CollectiveEpilogueFwdINS6_IJSA_SA_SB_EEES9_NS_10bfloat16_tESG_Li256ELb0ELb1ELb1ELb1EEENS1_19SingleTileSchedulerILb0ELb1ELb1ELi128EEEEEEEEEvNT_6ParamsE)
        /*0038*/ 	.word	0x000000a8


	//----- nvinfo : EIATTR_FRAME_SIZE
	.align		4
.L_30:
        /*003c*/ 	.byte	0x04, 0x11
        /*003e*/ 	.short	(.L_32 - .L_31)
	.align		4
.L_31:
        /*0040*/ 	.word	index@(_ZN7cutlass13device_kernelIN5flash11enable_sm90INS1_16FlashAttnFwdSm90INS1_25CollectiveMainloopFwdSm90ILi2EN4cute5tupleIJNS5_1CILi1EEES8_S8_EEENS6_IJNS7_ILi128EEENS7_ILi160EEENS7_ILi192EEEEEELi128ENS_12float_e4m3_tEfNS_4arch4Sm90ELb1ELb0ELb0ELb0ELb0ELb0ELb0ELb1ELb1ELb1ELb1ELb0EEENS1_21CollectiveEpilogueFwdINS6_IJSA_SA_SB_EEES9_NS_10bfloat16_tESG_Li256ELb0ELb1ELb1ELb1EEENS1_19SingleTileSchedulerILb0ELb1ELb1ELi128EEEEEEEEEvNT_6ParamsE)
        /*0044*/ 	.word	0x00000028


	//----- nvinfo : EIATTR_REGCOUNT
	.align		4
.L_32:
        /*0048*/ 	.byte	0x04, 0x2f
        /*004a*/ 	.short	(.L_34 - .L_33)
	.align		4
.L_33:
        /*004c*/ 	.word	index@(_ZN7cutlass13device_kernelIN5flash11enable_sm90INS1_16FlashAttnFwdSm90INS1_25CollectiveMainloopFwdSm90ILi2EN4cute5tupleIJNS5_1CILi1EEES8_S8_EEENS6_IJNS7_ILi128EEENS7_ILi160EEENS7_ILi192EEEEEELi128ENS_12float_e4m3_tEfNS_4arch4Sm90ELb0ELb1ELb0ELb1ELb0ELb1ELb0ELb1ELb1ELb1ELb1ELb0EEENS1_21CollectiveEpilogueFwdINS6_IJSA_SA_SB_EEES9_NS_10bfloat16_tESG_Li256ELb1ELb1ELb1ELb1EEENS1_36VarlenDynamicPersistentTileSchedulerILi128ELi160ELi256ELi128ELb1ELb1ELb1ELb1ELb0ELb1EEEEEEEEEvNT_6ParamsE)
        /*0050*/ 	.word	0x000000a8


	//----- nvinfo : EIATTR_FRAME_SIZE
	.align		4
.L_34:
        /*0054*/ 	.byte	0x04, 0x11
        /*0056*/ 	.short	(.L_36 - .L_35)
	.align		4
.L_35:
        /*0058*/ 	.word	index@(_ZN7cutlass13device_kernelIN5flash11enable_sm90INS1_16FlashAttnFwdSm90INS1_25CollectiveMainloopFwdSm90ILi2EN4cute5tupleIJNS5_1CILi1EEES8_S8_EEENS6_IJNS7_ILi128EEENS7_ILi160EEENS7_ILi192EEEEEELi128ENS_12float_e4m3_tEfNS_4arch4Sm90ELb0ELb1ELb0ELb1ELb0ELb1ELb0ELb1ELb1ELb1ELb1ELb0EEENS1_21CollectiveEpilogueFwdINS6_IJSA_SA_SB_EEES9_NS_10bfloat16_tESG_Li256ELb1ELb1ELb1ELb1EEENS1_36VarlenDynamicPersistentTileSchedulerILi128ELi160ELi256ELi128ELb1ELb1ELb1ELb1ELb0ELb1EEEEEEEEEvNT_6ParamsE)
        /*005c*/ 	.word	0x00000058


	//----- nvinfo : EIATTR_REGCOUNT
	.align		4
.L_36:
        /*0060*/ 	.byte	0x04, 0x2f
        /*0062*/ 	.short	(.L_38 - .L_37)
	.align		4
.L_37:
        /*0064*/ 	.word	index@(_ZN7cutlass13device_kernelIN5flash11enable_sm90INS1_16FlashAttnFwdSm90INS1_25CollectiveMainloopFwdSm90ILi2EN4cute5tupleIJNS5_1CILi1EEES8_S8_EEENS6_IJNS7_ILi128EEENS7_ILi160EEENS7_ILi192EEEEEELi128ENS_12float_e4m3_tEfNS_4arch4Sm90ELb0ELb1ELb0ELb1ELb0ELb0ELb0ELb1ELb1ELb1ELb1ELb0EEENS1_21CollectiveEpilogueFwdINS6_IJSA_SA_SB_EEES9_NS_10bfloat16_tESG_Li256ELb1ELb1ELb1ELb1EEENS1_36VarlenDynamicPersistentTileSchedulerILi128ELi160ELi256ELi128ELb1ELb1ELb1ELb1ELb0ELb1EEEEEEEEEvNT_6ParamsE)
        /*0068*/ 	.word	0x000000a8


	//----- nvinfo : EIATTR_FRAME_SIZE
	.align		4
.L_38:
        /*006c*/ 	.byte	0x04, 0x11
        /*006e*/ 	.short	(.L_40 - .L_39)
	.align		4
.L_39:
        /*0070*/ 	.word	index@(_ZN7cutlass13device_kernelIN5flash11enable_sm90INS1_16FlashAttnFwdSm90INS1_25CollectiveMainloopFwdSm90ILi2EN4cute5tupleIJNS5_1CILi1EEES8_S8_EEENS6_IJNS7_ILi128EEENS7_ILi160EEENS7_ILi192EEEEEELi128ENS_12float_e4m3_tEfNS_4arch4Sm90ELb0ELb1ELb0ELb1ELb0ELb0ELb0ELb1ELb1ELb1ELb1ELb0EEENS1_21CollectiveEpilogueFwdINS6_IJSA_SA_SB_EEES9_NS_10bfloat16_tESG_Li256ELb1ELb1ELb1ELb1EEENS1_36VarlenDynamicPersistentTileSchedulerILi128ELi160ELi256ELi128ELb1ELb1ELb1ELb1ELb0ELb1EEEEEEEEEvNT_6ParamsE)
        /*0074*/ 	.word	0x00000038


	//----- nvinfo : EIATTR_REGCOUNT
	.align		4
.L_40:
        /*0078*/ 	.byte	0x04, 0x2f
        /*007a*/ 	.short	(.L_42 - .L_41)
	.align		4
.L_41:
        /*007c*/ 	.word	index@(_ZN7cutlass13device_kernelIN5flash11enable_sm90INS1_16FlashAttnFwdSm90INS1_25CollectiveMainloopFwdSm90ILi2EN4cute5tupleIJNS5_1CILi1EEES8_S8_EEENS6_IJNS7_ILi128EEENS7_ILi160EEENS7_ILi192EEEEEELi128ENS_12float_e4m3_tEfNS_4arch4Sm90ELb0ELb1ELb0ELb0ELb0ELb0ELb0ELb1ELb1ELb1ELb1ELb0EEENS1_21CollectiveEpilogueFwdINS6_IJSA_SA_SB_EEES9_NS_10bfloat16_tESG_Li256ELb0ELb1ELb1ELb1EEENS1_19SingleTileSchedulerILb0ELb1ELb1ELi128EEEEEEEEEvNT_6ParamsE)
        /*0080*/ 	.word	0x000000a8


	//----- nvinfo : EIATTR_FRAME_SIZE
	.align		4
.L_42:
        /*0084*/ 	.byte	0x04, 0x11
        /*0086*/ 	.short	(.L_44 - .L_43)
	.align		4
.L_43:
        /*0088*/ 	.word	index@(_ZN7cutlass13device_kernelIN5flash11enable_sm90INS1_16FlashAttnFwdSm90INS1_25CollectiveMainloopFwdSm90ILi2EN4cute5tupleIJNS5_1CILi1EEES8_S8_EEENS6_IJNS7_ILi128EEENS7_ILi160EEENS7_ILi192EEEEEELi128ENS_12float_e4m3_tEfNS_4arch4Sm90ELb0ELb1ELb0ELb0ELb0ELb0ELb0ELb1ELb1ELb1ELb1ELb0EEENS1_21CollectiveEpilogueFwdINS6_IJSA_SA_SB_EEES9_NS_10bfloat16_tESG_Li256ELb0ELb1ELb1ELb1EEENS1_19SingleTileSchedulerILb0ELb1ELb1ELi128EEEEEEEEEvNT_6ParamsE)
        /*008c*/ 	.word	0x00000020


	//----- nvinfo : EIATTR_REGCOUNT
	.align		4
.L_44:
        /*0090*/ 	.byte	0x04, 0x2f
        /*0092*/ 	.short	(.L_46 - .L_45)
	.align		4
.L_45:
        /*0094*/ 	.word	index@(_ZN7cutlass13device_kernelIN5flash11enable_sm90INS1_16FlashAttnFwdSm90INS1_25CollectiveMainloopFwdSm90ILi2EN4cute5tupleIJNS5_1CILi1EEES8_S8_EEENS6_IJNS7_ILi128EEENS7_ILi160EEENS7_ILi192EEEEEELi128ENS_12float_e4m3_tEfNS_4arch4Sm90ELb0ELb0ELb0ELb1ELb0ELb1ELb0ELb1ELb1ELb1ELb1ELb0EEENS1_21CollectiveEpilogueFwdINS6_IJSA_SA_SB_EEES9_NS_10bfloat16_tESG_Li256ELb1ELb1ELb1ELb1EEENS1_36VarlenDynamicPersistentTileSchedulerILi128ELi160ELi256ELi128ELb1ELb1ELb1ELb0ELb1ELb1EEEEEEEEEvNT_6ParamsE)
        /*0098*/ 	.word	0x000000a8


	//----- nvinfo : EIATTR_FRAME_SIZE
	.align		4
.L_46:
        /*009c*/ 	.byte	0x04, 0x11
        /*009e*/ 	.short	(.L_48 - .L_47)
	.align		4
.L_47:
        /*00a0*/ 	.word	index@(_ZN7cutlass13device_kernelIN5flash11enable_sm90INS1_16FlashAttnFwdSm90INS1_25CollectiveMainloopFwdSm90ILi2EN4cute5tupleIJNS5_1CILi1EEES8_S8_EEENS6_IJNS7_ILi128EEENS7_ILi160EEENS7_ILi192EEEEEELi128ENS_12float_e4m3_tEfNS_4arch4Sm90ELb0ELb0ELb0ELb1ELb0ELb1ELb0ELb1ELb1ELb1ELb1ELb0EEENS1_21CollectiveEpilogueFwdINS6_IJSA_SA_SB_EEES9_NS_10bfloat16_tESG_Li256ELb1ELb1ELb1ELb1EEENS1_36VarlenDynamicPersistentTileSchedulerILi128ELi160ELi256ELi128ELb1ELb1ELb1ELb0ELb1ELb1EEEEEEEEEvNT_6ParamsE)
        /*00a4*/ 	.word	0x00000070


	//----- nvinfo : EIATTR_REGCOUNT
	.align		4
.L_48:
        /*00a8*/ 	.byte	0x04, 0x2f
        /*00aa*/ 	.short	(.L_50 - .L_49)
	.align		4
.L_49:
        /*00ac*/ 	.word	index@(_ZN7cutlass13device_kernelIN5flash11enable_sm90INS1_16FlashAttnFwdSm90INS1_25CollectiveMainloopFwdSm90ILi2EN4cute5tupleIJNS5_1CILi1EEES8_S8_EEENS6_IJNS7_ILi128EEENS7_ILi160EEENS7_ILi192EEEEEELi128ENS_12float_e4m3_tEfNS_4arch4Sm90ELb0ELb0ELb0ELb1ELb0ELb0ELb0ELb1ELb1ELb1ELb1ELb0EEENS1_21CollectiveEpilogueFwdINS6_IJSA_SA_SB_EEES9_NS_10bfloat16_tESG_Li256ELb1ELb1ELb1ELb1EEENS1_36VarlenDynamicPersistentTileSchedulerILi128ELi160ELi256ELi128ELb1ELb1ELb1ELb0ELb1ELb1EEEEEEEEEvNT_6ParamsE)
        /*00b0*/ 	.word	0x000000a8


	//----- nvinfo : EIATTR_FRAME_SIZE
	.align		4
.L_50:
        /*00b4*/ 	.byte	0x04, 0x11
        /*00b6*/ 	.short	(.L_52 - .L_51)
	.align		4
.L_51:
        /*00b8*/ 	.word	index@(_ZN7cutlass13device_kernelIN5flash11enable_sm90INS1_16FlashAttnFwdSm90INS1_25CollectiveMainloopFwdSm90ILi2EN4cute5tupleIJNS5_1CILi1EEES8_S8_EEENS6_IJNS7_ILi128EEENS7_ILi160EEENS7_ILi192EEEEEELi128ENS_12float_e4m3_tEfNS_4arch4Sm90ELb0ELb0ELb0ELb1ELb0ELb0ELb0ELb1ELb1ELb1ELb1ELb0EEENS1_21CollectiveEpilogueFwdINS6_IJSA_SA_SB_EEES9_NS_10bfloat16_tESG_Li256ELb1ELb1ELb1ELb1EEENS1_36VarlenDynamicPersistentTileSchedulerILi128ELi160ELi256ELi128ELb1ELb1ELb1ELb0ELb1ELb1EEEEEEEEEvNT_6ParamsE)
        /*00bc*/ 	.word	0x00000038


	//----- nvinfo : EIATTR_REGCOUNT
	.align		4
.L_52:
        /*00c0*/ 	.byte	0x04, 0x2f
        /*00c2*/ 	.short	(.L_54 - .L_53)
	.align		4
.L_53:
        /*00c4*/ 	.word	index@(_ZN7cutlass13device_kernelIN5flash11enable_sm90INS1_16FlashAttnFwdSm90INS1_25CollectiveMainloopFwdSm90ILi2EN4cute5tupleIJNS5_1CILi1EEES8_S8_EEENS6_IJNS7_ILi128EEENS7_ILi160EEENS7_ILi192EEEEEELi128ENS_12float_e4m3_tEfNS_4arch4Sm90ELb0ELb0ELb0ELb0ELb0ELb0ELb0ELb1ELb1ELb1ELb1ELb0EEENS1_21CollectiveEpilogueFwdINS6_IJSA_SA_SB_EEES9_NS_10bfloat16_tESG_Li256ELb0ELb1ELb1ELb1EEENS1_19SingleTileSchedulerILb0ELb1ELb1ELi128EEEEEEEEEvNT_6ParamsE)
        /*00c8*/ 	.word	0x000000a8


	//----- nvinfo : EIATTR_FRAME_SIZE
	.align		4
.L_54:
        /*00cc*/ 	.byte	0x04, 0x11
        /*00ce*/ 	.short	(.L_56 - .L_55)
	.align		4
.L_55:
        /*00d0*/ 	.word	index@(_ZN7cutlass13device_kernelIN5flash11enable_sm90INS1_16FlashAttnFwdSm90INS1_25CollectiveMainloopFwdSm90ILi2EN4cute5tupleIJNS5_1CILi1EEES8_S8_EEENS6_IJNS7_ILi128EEENS7_ILi160EEENS7_ILi192EEEEEELi128ENS_12float_e4m3_tEfNS_4arch4Sm90ELb0ELb0ELb0ELb0ELb0ELb0ELb0ELb1ELb1ELb1ELb1ELb0EEENS1_21CollectiveEpilogueFwdINS6_IJSA_SA_SB_EEES9_NS_10bfloat16_tESG_Li256ELb0ELb1ELb1ELb1EEENS1_19SingleTileSchedulerILb0ELb1ELb1ELi128EEEEEEEEEvNT_6ParamsE)
        /*00d4*/ 	.word	0x00000028


	//----- nvinfo : EIATTR_MIN_STACK_SIZE
	.align		4
.L_56:
        /*00d8*/ 	.byte	0x04, 0x12
        /*00da*/ 	.short	(.L_58 - .L_57)
	.align		4
.L_57:
        /*00dc*/ 	.word	index@(_ZN7cutlass13device_kernelIN5flash11enable_sm90INS1_16FlashAttnFwdSm90INS1_25CollectiveMainloopFwdSm90ILi2EN4cute5tupleIJNS5_1CILi1EEES8_S8_EEENS6_IJNS7_ILi128EEENS7_ILi160EEENS7_ILi192EEEEEELi128ENS_12float_e4m3_tEfNS_4arch4Sm90ELb0ELb0ELb0ELb0ELb0ELb0ELb0ELb1ELb1ELb1ELb1ELb0EEENS1_21CollectiveEpilogueFwdINS6_IJSA_SA_SB_EEES9_NS_10bfloat16_tESG_Li256ELb0ELb1ELb1ELb1EEENS1_19SingleTileSchedulerILb0ELb1ELb1ELi128EEEEEEEEEvNT_6ParamsE)
        /*00e0*/ 	.word	0x00000028


	//----- nvinfo : EIATTR_MIN_STACK_SIZE
	.align		4
.L_58:
        /*00e4*/ 	.byte	0x04, 0x12
        /*00e6*/ 	.short	(.L_60 - .L_59)
	.align		4
.L_59:
        /*00e8*/ 	.word	index@(_ZN7cutlass13device_kernelIN5flash11enable_sm90INS1_16FlashAttnFwdSm90INS1_25CollectiveMainloopFwdSm90ILi2EN4cute5tupleIJNS5_1CILi1EEES8_S8_EEENS6_IJNS7_ILi128EEENS7_ILi160EEENS7_ILi192EEEEEELi128ENS_12float_e4m3_tEfNS_4arch4Sm90ELb0ELb0ELb0ELb1ELb0ELb0ELb0ELb1ELb1ELb1ELb1ELb0EEENS1_21CollectiveEpilogueFwdINS6_IJSA_SA_SB_EEES9_NS_10bfloat16_tESG_Li256ELb1ELb1ELb1ELb1EEENS1_36VarlenDynamicPersistentTileSchedulerILi128ELi160ELi256ELi128ELb1ELb1ELb1ELb0ELb1ELb1EEEEEEEEEvNT_6ParamsE)
        /*00ec*/ 	.word	0x00000038


	//----- nvinfo : EIATTR_MIN_STACK_SIZE
	.align		4
.L_60:
        /*00f0*/ 	.byte	0x04, 0x12
        /*00f2*/ 	.short	(.L_62 - .L_61)
	.align		4
.L_61:
        /*00f4*/ 	.word	index@(_ZN7cutlass13device_kernelIN5flash11enable_sm90INS1_16FlashAttnFwdSm90INS1_25CollectiveMainloopFwdSm90ILi2EN4cute5tupleIJNS5_1CILi1EEES8_S8_EEENS6_IJNS7_ILi128EEENS7_ILi160EEENS7_ILi192EEEEEELi128ENS_12float_e4m3_tEfNS_4arch4Sm90ELb0ELb0ELb0ELb1ELb0ELb1ELb0ELb1ELb1ELb1ELb1ELb0EEENS1_21CollectiveEpilogueFwdINS6_IJSA_SA_SB_EEES9_NS_10bfloat16_tESG_Li256ELb1ELb1ELb1ELb1EEENS1_36VarlenDynamicPersistentTileSchedulerILi128ELi160ELi256ELi128ELb1ELb1ELb1ELb0ELb1ELb1EEEEEEEEEvNT_6ParamsE)
        /*00f8*/ 	.word	0x00000070


	//----- nvinfo : EIATTR_MIN_STACK_SIZE
	.align		4
.L_62:
        /*00fc*/ 	.byte	0x04, 0x12
        /*00fe*/ 	.short	(.L_64 - .L_63)
	.align		4
.L_63:
        /*0100*/ 	.word	index@(_ZN7cutlass13device_kernelIN5flash11enable_sm90INS1_16FlashAttnFwdSm90INS1_25CollectiveMainloopFwdSm90ILi2EN4cute5tupleIJNS5_1CILi1EEES8_S8_EEENS6_IJNS7_ILi128EEENS7_ILi160EEENS7_ILi192EEEEEELi128ENS_12float_e4m3_tEfNS_4arch4Sm90ELb0ELb1ELb0ELb0ELb0ELb0ELb0ELb1ELb1ELb1ELb1ELb0EEENS1_21CollectiveEpilogueFwdINS6_IJSA_SA_SB_EEES9_NS_10bfloat16_tESG_Li256ELb0ELb1ELb1ELb1EEENS1_19SingleTileSchedulerILb0ELb1ELb1ELi128EEEEEEEEEvNT_6ParamsE)
        /*0104*/ 	.word	0x00000020


	//----- nvinfo : EIATTR_MIN_STACK_SIZE
	.align		4
.L_64:
        /*0108*/ 	.byte	0x04, 0x12
        /*010a*/ 	.short	(.L_66 - .L_65)
	.align		4
.L_65:
        /*010c*/ 	.word	index@(_ZN7cutlass13device_kernelIN5flash11enable_sm90INS1_16FlashAttnFwdSm90INS1_25CollectiveMainloopFwdSm90ILi2EN4cute5tupleIJNS5_1CILi1EEES8_S8_EEENS6_IJNS7_ILi128EEENS7_ILi160EEENS7_ILi192EEEEEELi128ENS_12float_e4m3_tEfNS_4arch4Sm90ELb0ELb1ELb0ELb1ELb0ELb0ELb0ELb1ELb1ELb1ELb1ELb0EEENS1_21CollectiveEpilogueFwdINS6_IJSA_SA_SB_EEES9_NS_10bfloat16_tESG_Li256ELb1ELb1ELb1ELb1EEENS1_36VarlenDynamicPersistentTileSchedulerILi128ELi160ELi256ELi128ELb1ELb1ELb1ELb1ELb0ELb1EEEEEEEEEvNT_6ParamsE)
        /*0110*/ 	.word	0x00000038


	//----- nvinfo : EIATTR_MIN_STACK_SIZE
	.align		4
.L_66:
        /*0114*/ 	.byte	0x04, 0x12
        /*0116*/ 	.short	(.L_68 - .L_67)
	.align		4
.L_67:
        /*0118*/ 	.word	index@(_ZN7cutlass13device_kernelIN5flash11enable_sm90INS1_16FlashAttnFwdSm90INS1_25CollectiveMainloopFwdSm90ILi2EN4cute5tupleIJNS5_1CILi1EEES8_S8_EEENS6_IJNS7_ILi128EEENS7_ILi160EEENS7_ILi192EEEEEELi128ENS_12float_e4m3_tEfNS_4arch4Sm90ELb0ELb1ELb0ELb1ELb0ELb1ELb0ELb1ELb1ELb1ELb1ELb0EEENS1_21CollectiveEpilogueFwdINS6_IJSA_SA_SB_EEES9_NS_10bfloat16_tESG_Li256ELb1ELb1ELb1ELb1EEENS1_36VarlenDynamicPersistentTileSchedulerILi128ELi160ELi256ELi128ELb1ELb1ELb1ELb1ELb0ELb1EEEEEEEEEvNT_6ParamsE)
        /*011c*/ 	.word	0x00000058


	//----- nvinfo : EIATTR_MIN_STACK_SIZE
	.align		4
.L_68:
        /*0120*/ 	.byte	0x04, 0x12
        /*0122*/ 	.short	(.L_70 - .L_69)
	.align		4
.L_69:
        /*0124*/ 	.word	index@(_ZN7cutlass13device_kernelIN5flash11enable_sm90INS1_16FlashAttnFwdSm90INS1_25CollectiveMainloopFwdSm90ILi2EN4cute5tupleIJNS5_1CILi1EEES8_S8_EEENS6_IJNS7_ILi128EEENS7_ILi160EEENS7_ILi192EEEEEELi128ENS_12float_e4m3_tEfNS_4arch4Sm90ELb1ELb0ELb0ELb0ELb0ELb0ELb0ELb1ELb1ELb1ELb1ELb0EEENS1_21CollectiveEpilogueFwdINS6_IJSA_SA_SB_EEES9_NS_10bfloat16_tESG_Li256ELb0ELb1ELb1ELb1EEENS1_19SingleTileSchedulerILb0ELb1ELb1ELi128EEEEEEEEEvNT_6ParamsE)
        /*0128*/ 	.word	0x00000028


	//----- nvinfo : EIATTR_MIN_STACK_SIZE
	.align		4
.L_70:
        /*012c*/ 	.byte	0x04, 0x12
        /*012e*/ 	.short	(.L_72 - .L_71)
	.align		4
.L_71:
        /*0130*/ 	.word	index@(_ZN7cutlass13device_kernelIN5flash11enable_sm90INS1_16FlashAttnFwdSm90INS1_25CollectiveMainloopFwdSm90ILi2EN4cute5tupleIJNS5_1CILi1EEES8_S8_EEENS6_IJNS7_ILi128EEENS7_ILi160EEENS7_ILi192EEEEEELi128ENS_12float_e4m3_tEfNS_4arch4Sm90ELb1ELb0ELb0ELb1ELb0ELb0ELb0ELb1ELb1ELb1ELb1ELb0EEENS1_21CollectiveEpilogueFwdINS6_IJSA_SA_SB_EEES9_NS_10bfloat16_tESG_Li256ELb1ELb1ELb1ELb1EEENS1_36VarlenDynamicPersistentTileSchedulerILi128ELi160ELi256ELi128ELb1ELb1ELb1ELb1ELb1ELb1EEEEEEEEEvNT_6ParamsE)
        /*0134*/ 	.word	0x00000038


	//----- nvinfo : EIATTR_MIN_STACK_SIZE
	.align		4
.L_72:
        /*0138*/ 	.byte	0x04, 0x12
        /*013a*/ 	.short	(.L_74 - .L_73)
	.align		4
.L_73:
        /*013c*/ 	.word	index@(_ZN7cutlass13device_kernelIN5flash11enable_sm90INS1_16FlashAttnFwdSm90INS1_25CollectiveMainloopFwdSm90ILi2EN4cute5tupleIJNS5_1CILi1EEES8_S8_EEENS6_IJNS7_ILi128EEENS7_ILi160EEENS7_ILi192EEEEEELi128ENS_12float_e4m3_tEfNS_4arch4Sm90ELb1ELb0ELb0ELb1ELb0ELb1ELb0ELb1ELb1ELb1ELb1ELb0EEENS1_21CollectiveEpilogueFwdINS6_IJSA_SA_SB_EEES9_NS_10bfloat16_tESG_Li256ELb1ELb1ELb1ELb1EEENS1_36VarlenDynamicPersistentTileSchedulerILi128ELi160ELi256ELi128ELb1ELb1ELb1ELb1ELb1ELb1EEEEEEEEEvNT_6ParamsE)
        /*0140*/ 	.word	0x00000078
.L_74:


//--------------------- .nv.compat                --------------------------
	.section	.nv.compat,"",@"SHT_CUDA_COMPAT_INFO"
	.align	4
        /*0000*/ 	.byte	0x02, 0x09, 0x01, 0x00, 0x02, 0x02, 0x04, 0x00, 0x02, 0x05, 0x05, 0x00, 0x03, 0x07, 0x01, 0x01
        /*0010*/ 	.byte	0x02, 0x03, 0x01, 0x00, 0x02, 0x06, 0x01, 0x00, 0x04, 0x0b, 0x08, 0x00, 0x00, 0x00, 0x00, 0x00
        /*0020*/ 	.byte	0x00, 0x00, 0x00, 0x00


//--------------------- .nv.info._ZN7cutlass13device_kernelIN5flash11enable_sm90INS1_16FlashAttnFwdSm90INS1_25CollectiveMainloopFwdSm90ILi2EN4cute5tupleIJNS5_1CILi1EEES8_S8_EEENS6_IJNS7_ILi128EEENS7_ILi160EEENS7_ILi192EEEEEELi128ENS_12float_e4m3_tEfNS_4arch4Sm90ELb0ELb0ELb0ELb0ELb0ELb0ELb0ELb1ELb1ELb1ELb1ELb0EEENS1_21CollectiveEpilogueFwdINS6_IJSA_SA_SB_EEES9_NS_10bfloat16_tESG_Li256ELb0ELb1ELb1ELb1EEENS1_19SingleTileSchedulerILb0ELb1ELb1ELi128EEEEEEEEEvNT_6ParamsE --------------------------
	.section	.nv.info._ZN7cutlass13device_kernelIN5flash11enable_sm90INS1_16FlashAttnFwdSm90INS1_25CollectiveMainloopFwdSm90ILi2EN4cute5tupleIJNS5_1CILi1EEES8_S8_EEENS6_IJNS7_ILi128EEENS7_ILi160EEENS7_ILi192EEEEEELi128ENS_12float_e4m3_tEfNS_4arch4Sm90ELb0ELb0ELb0ELb0ELb0ELb0ELb0ELb1ELb1ELb1ELb1ELb0EEENS1_21CollectiveEpilogueFwdINS6_IJSA_SA_SB_EEES9_NS_10bfloat16_tESG_Li256ELb0ELb1ELb1ELb1EEENS1_19SingleTileSchedulerILb0ELb1ELb1ELi128EEEEEEEEEvNT_6ParamsE,"",@"SHT_CUDA_INFO"
	.sectionflags	@""
	.align	4


	//----- nvinfo : EIATTR_CUDA_API_VERSION
	.align		4
        /*0000*/ 	.byte	0x04, 0x37
        /*0002*/ 	.short	(.L_76 - .L_75)
.L_75:
        /*0004*/ 	.word	0x00000082


	//----- nvinfo : EIATTR_KPARAM_INFO
	.align		4
.L_76:
        /*0008*/ 	.byte	0x04, 0x17
        /*000a*/ 	.short	(.L_78 - .L_77)
.L_77:
        /*000c*/ 	.word	0x00000000
        /*0010*/ 	.short	0x0000
        /*0012*/ 	.short	0x0070
        /*0014*/ 	.byte	0x00, 0xf0, 0x01, 0x28


	//----- nvinfo : EIATTR_SPARSE_MMA_MASK
	.align		4
.L_78:
        /*0018*/ 	.byte	0x03, 0x50
        /*001a*/ 	.short	0x0000


	//----- nvinfo : EIATTR_MAXREG_COUNT
	.align		4
        /*001c*/ 	.byte	0x03, 0x1b
        /*001e*/ 	.short	0x00a8


	//----- nvinfo : EIATTR_NUM_BARRIERS
	.align		4
        /*0020*/ 	.byte	0x02, 0x4c
        /*0022*/ 	.byte	0x10
	.zero		1


	//----- nvinfo : EIATTR_EXTERNS
	.align		4
        /*0024*/ 	.byte	0x04, 0x0f
        /*0026*/ 	.short	(.L_80 - .L_79)


	//   ....[0]....
	.align		4
.L_79:
        /*0028*/ 	.word	index@(__assertfail)


	//----- nvinfo : EIATTR_ANNOTATIONS
	.align		4
.L_80:
        /*002c*/ 	.byte	0x04, 0x55
        /*002e*/ 	.short	(.L_82 - .L_81)


	//   ....[0]....
.L_81:
        /*0030*/ 	.word	0x00000001
        /*0034*/ 	.byte	0x40, 0x09, 0x00, 0x00, 0x01, 0x00, 0x00, 0x00, 0x10, 0x15, 0x00, 0x00, 0x01, 0x00, 0x00, 0x00
        /* <DEDUP_REMOVED lines=13> */
        /*0114*/ 	.byte	0x00, 0xd9, 0x00, 0x00


	//----- nvinfo : EIATTR_MERCURY_ISA_VERSION
	.align		4
.L_82:
        /*0118*/ 	.byte	0x03, 0x5f
        /*011a*/ 	.short	0x0101


	//----- nvinfo : EIATTR_INT_WARP_WIDE_INSTR_OFFSETS
	.align		4
        /*011c*/ 	.byte	0x04, 0x31
        /*011e*/ 	.short	(.L_84 - .L_83)


	//   ....[0]....
.L_83:
        /*0120*/ 	.word	0x00000120


	//   ....[1]....
        /*0124*/ 	.word	0x000001c0


	//   ....[2]....
        /*0128*/ 	.word	0x00000230


	//----- nvinfo : EIATTR_COOP_GROUP_MASK_REGIDS
	.align		4
.L_84:
        /*012c*/ 	.byte	0x04, 0x29
        /*012e*/ 	.short	(.L_86 - .L_85)


	//   ....[0]....
.L_85:
        /*0130*/ 	.word	0xffffffff


	//   ....[1]....
        /*0134*/ 	.word	0xffffffff


	//   ....[2]....
        /*0138*/ 	.word	0xffffffff


	//   ....[3]....
        /*013c*/ 	.word	0xffffffff


	//   ....[4]....
        /*0140*/ 	.word	0xffffffff


	//   ....[5]....
        /*0144*/ 	.word	0xffffffff


	//   ....[6]....
        /*0148*/ 	.word	0xffffffff


	//   ....[7]....
        /*014c*/ 	.word	0xffffffff


	//   ....[8]....
        /*0150*/ 	.word	0xffffffff


	//   ....[9]....
        /*0154*/ 	.word	0xffffffff


	//   ....[10]....
        /*0158*/ 	.word	0xffffffff


	//   ....[11]....
        /*015c*/ 	.word	0xffffffff


	//   ....[12]....
        /*0160*/ 	.word	0xffffffff


	//   ....[13]....
        /*0164*/ 	.word	0xffffffff


	//   ....[14]....
        /*0168*/ 	.word	0xffffffff


	//   ....[15]....
        /*016c*/ 	.word	0xffffffff


	//   ....[16]....
        /*0170*/ 	.word	0xffffffff


	//   ....[17]....
        /*0174*/ 	.word	0xffffffff


	//   ....[18]....
        /*0178*/ 	.word	0xffffffff


	//   ....[19]....
        /*017c*/ 	.word	0xffffffff


	//   ....[20]....
        /*0180*/ 	.word	0xffffffff


	//   ....[21]....
        /*0184*/ 	.word	0xffffffff


	//   ....[22]....
        /*0188*/ 	.word	0xffffffff


	//   ....[23]....
        /*018c*/ 	.word	0xffffffff


	//   ....[24]....
        /*0190*/ 	.word	0xffffffff


	//   ....[25]....
        /*0194*/ 	.word	0xffffffff


	//   ....[26]....
        /*0198*/ 	.word	0xffffffff


	//   ....[27]....
        /*019c*/ 	.word	0xffffffff


	//   ....[28]....
        /*01a0*/ 	.word	0xffffffff


	//   ....[29]....
        /*01a4*/ 	.word	0xffffffff


	//   ....[30]....
        /*01a8*/ 	.word	0xffffffff


	//   ....[31]....
        /*01ac*/ 	.word	0xffffffff


	//   ....[32]....
        /*01b0*/ 	.word	0xffffffff


	//   ....[33]....
        /*01b4*/ 	.word	0xffffffff


	//   ....[34]....
        /*01b8*/ 	.word	0xffffffff


	//   ....[35]....
        /*01bc*/ 	.word	0xffffffff


	//   ....[36]....
        /*01c0*/ 	.word	0xffffffff


	//   ....[37]....
        /*01c4*/ 	.word	0xffffffff


	//   ....[38]....
        /*01c8*/ 	.word	0xffffffff


	//   ....[39]....
        /*01cc*/ 	.word	0xffffffff


	//   ....[40]....
        /*01d0*/ 	.word	0xffffffff


	//   ....[41]....
        /*01d4*/ 	.word	0xffffffff


	//   ....[42]....
        /*01d8*/ 	.word	0xffffffff


	//   ....[43]....
        /*01dc*/ 	.word	0xffffffff


	//   ....[44]....
        /*01e0*/ 	.word	0xffffffff


	//   ....[45]....
        /*01e4*/ 	.word	0xffffffff


	//   ....[46]....
        /*01e8*/ 	.word	0xffffffff


	//   ....[47]....
        /*01ec*/ 	.word	0xffffffff


	//   ....[48]....
        /*01f0*/ 	.word	0xffffffff


	//   ....[49]....
        /*01f4*/ 	.word	0xffffffff


	//   ....[50]....
        /*01f8*/ 	.word	0xffffffff


	//   ....[51]....
        /*01fc*/ 	.word	0xffffffff


	//   ....[52]....
        /*0200*/ 	.word	0xffffffff


	//   ....[53]....
        /*0204*/ 	.word	0xffffffff


	//   ....[54]....
        /*0208*/ 	.word	0xffffffff


	//   ....[55]....
        /*020c*/ 	.word	0xffffffff


	//   ....[56]....
        /*0210*/ 	.word	0xffffffff


	//   ....[57]....
        /*0214*/ 	.word	0xffffffff


	//   ....[58]....
        /*0218*/ 	.word	0xffffffff


	//   ....[59]....
        /*021c*/ 	.word	0xffffffff


	//   ....[60]....
        /*0220*/ 	.word	0xffffffff


	//   ....[61]....
        /*0224*/ 	.word	0xffffffff


	//   ....[62]....
        /*0228*/ 	.word	0xffffffff


	//   ....[63]....
        /*022c*/ 	.word	0xffffffff


	//   ....[64]....
        /*0230*/ 	.word	0xffffffff


	//   ....[65]....
        /*0234*/ 	.word	0xffffffff


	//   ....[66]....
        /*0238*/ 	.word	0xffffffff


	//   ....[67]....
        /*023c*/ 	.word	0xffffffff


	//   ....[68]....
        /*0240*/ 	.word	0xffffffff


	//   ....[69]....
        /*0244*/ 	.word	0xffffffff


	//   ....[70]....
        /*0248*/ 	.word	0xffffffff


	//   ....[71]....
        /*024c*/ 	.word	0xffffffff


	//   ....[72]....
        /*0250*/ 	.word	0xffffffff


	//   ....[73]....
        /*0254*/ 	.word	0xffffffff


	//   ....[74]....
        /*0258*/ 	.word	0xffffffff


	//   ....[75]....
        /*025c*/ 	.word	0xffffffff


	//   ....[76]....
        /*0260*/ 	.word	0xffffffff


	//   ....[77]....
        /*0264*/ 	.word	0xffffffff


	//   ....[78]....
        /*0268*/ 	.word	0xffffffff


	//   ....[79]....
        /*026c*/ 	.word	0xffffffff


	//   ....[80]....
        /*0270*/ 	.word	0xffffffff


	//   ....[81]....
        /*0274*/ 	.word	0xffffffff


	//   ....[82]....
        /*0278*/ 	.word	0xffffffff


	//   ....[83]....
        /*027c*/ 	.word	0xffffffff


	//   ....[84]....
        /*0280*/ 	.word	0xffffffff


	//   ....[85]....
        /*0284*/ 	.word	0xffffffff


	//   ....[86]....
        /*0288*/ 	.word	0xffffffff


	//   ....[87]....
        /*028c*/ 	.word	0xffffffff


	//   ....[88]....
        /*0290*/ 	.word	0xffffffff


	//   ....[89]....
        /*0294*/ 	.word	0xffffffff


	//   ....[90]....
        /*0298*/ 	.word	0xffffffff


	//   ....[91]....
        /*029c*/ 	.word	0xffffffff


	//   ....[92]....
        /*02a0*/ 	.word	0xffffffff


	//   ....[93]....
        /*02a4*/ 	.word	0xffffffff


	//   ....[94]....
        /*02a8*/ 	.word	0xffffffff


	//   ....[95]....
        /*02ac*/ 	.word	0xffffffff


	//   ....[96]....
        /*02b0*/ 	.word	0xffffffff


	//   ....[97]....
        /*02b4*/ 	.word	0xffffffff


	//   ....[98]....
        /*02b8*/ 	.word	0xffffffff


	//   ....[99]....
        /*02bc*/ 	.word	0xffffffff


	//   ....[100]....
        /*02c0*/ 	.word	0xffffffff


	//   ....[101]....
        /*02c4*/ 	.word	0xffffffff


	//   ....[102]....
        /*02c8*/ 	.word	0xffffffff


	//   ....[103]....
        /*02cc*/ 	.word	0x0500000f


	//   ....[104]....
        /*02d0*/ 	.word	0x0500000f


	//   ....[105]....
        /*02d4*/ 	.word	0x0500000f


	//   ....[106]....
        /*02d8*/ 	.word	0x0500000f


	//   ....[107]....
        /*02dc*/ 	.word	0x0500000f


	//   ....[108]....
        /*02e0*/ 	.word	0x0500000f


	//   ....[109]....
        /*02e4*/ 	.word	0x0500000f


	//   ....[110]....
        /*02e8*/ 	.word	0x0500000f


	//   ....[111]....
        /*02ec*/ 	.word	0x0500000f


	//----- nvinfo : EIATTR_COOP_GROUP_INSTR_OFFSETS
	.align		4
.L_86:
        /*02f0*/ 	.byte	0x04, 0x28
        /*02f2*/ 	.short	(.L_88 - .L_87)


	//   ....[0]....
.L_87:
        /*02f4*/ 	.word	0x00000060


	//   ....[1]....
        /*02f8*/ 	.word	0x00000130


	//   ....[2]....
        /*02fc*/ 	.word	0x000001e0


	//   ....[3]....
        /*0300*/ 	.word	0x000003a0


	//   ....[4]....
        /*0304*/ 	.word	0x00000500


	//   ....[5]....
        /*0308*/ 	.word	0x00000620


	//   ....[6]....
        /*030c*/ 	.word	0x00000780


	//   ....[7]....
        /*0310*/ 	.word	0x00001340


	//   ....[8]....
        /*0314*/ 	.word	0x00002cf0


	//   ....[9]....
        /*0318*/ 	.word	0x00002da0


	//   ....[10]....
        /*031c*/ 	.word	0x00003440


	//   ....[11]....
        /*0320*/ 	.word	0x000034b0


	//   ....[12]....
        /*0324*/ 	.word	0x00005ce0


	//   ....[13]....
        /*0328*/ 	.word	0x00005d40


	//   ....[14]....
        /*032c*/ 	.word	0x00005d70


	//   ....[15]....
        /*0330*/ 	.word	0x00005d90


	//   ....[16]....
        /*0334*/ 	.word	0x00007950


	//   ....[17]....
        /*0338*/ 	.word	0x00007960


	//   ....[18]....
        /*033c*/ 	.word	0x000079e0


	//   ....[19]....
        /*0340*/ 	.word	0x000079f0


	//   ....[20]....
        /*0344*/ 	.word	0x00008820


	//   ....[21]....
        /*0348*/ 	.word	0x00008830


	//   ....[22]....
        /*034c*/ 	.word	0x00008840


	//   ....[23]....
        /*0350*/ 	.word	0x00008860


	//   ....[24]....
        /*0354*/ 	.word	0x00008870


	//   ....[25]....
        /*0358*/ 	.word	0x00008880


	//   ....[26]....
        /*035c*/ 	.word	0x00008890


	//   ....[27]....
        /*0360*/ 	.word	0x000088a0


	//   ....[28]....
        /*0364*/ 	.word	0x000088b0


	//   ....[29]....
        /*0368*/ 	.word	0x000088c0


	//   ....[30]....
        /*036c*/ 	.word	0x000088d0


	//   ....[31]....
        /*0370*/ 	.word	0x000088e0


	//   ....[32]....
        /*0374*/ 	.word	0x00008900


	//   ....[33]....
        /*0378*/ 	.word	0x00008920


	//   ....[34]....
        /*037c*/ 	.word	0x00008930


	//   ....[35]....
        /*0380*/ 	.word	0x00008940


	//   ....[36]....
        /*0384*/ 	.word	0x00008950


	//   ....[37]....
        /*0388*/ 	.word	0x00008960


	//   ....[38]....
        /*038c*/ 	.word	0x00008970


	//   ....[39]....
        /*0390*/ 	.word	0x00008980


	//   ....[40]....
        /*0394*/ 	.word	0x00008990


	//   ....[41]....
        /*0398*/ 	.word	0x000089a0


	//   ....[42]....
        /*039c*/ 	.word	0x000089b0


	//   ....[43]....
        /*03a0*/ 	.word	0x000089c0


	//   ....[44]....
        /*03a4*/ 	.word	0x000089d0


	//   ....[45]....
        /*03a8*/ 	.word	0x000089e0


	//   ....[46]....
        /*03ac*/ 	.word	0x000089f0


	//   ....[47]....
        /*03b0*/ 	.word	0x00008a00


	//   ....[48]....
        /*03b4*/ 	.word	0x00008a10


	//   ....[49]....
        /*03b8*/ 	.word	0x00008a20


	//   ....[50]....
        /*03bc*/ 	.word	0x00008a30


	//   ....[51]....
        /*03c0*/ 	.word	0x00008a50


	//   ....[52]....
        /*03c4*/ 	.word	0x00008a60


	//   ....[53]....
        /*03c8*/ 	.word	0x00008a70


	//   ....[54]....
        /*03cc*/ 	.word	0x00008a80


	//   ....[55]....
        /*03d0*/ 	.word	0x00008a90


	//   ....[56]....
        /*03d4*/ 	.word	0x00008ab0


	//   ....[57]....
        /*03d8*/ 	.word	0x00008ad0


	//   ....[58]....
        /*03dc*/ 	.word	0x00008ae0


	//   ....[59]....
        /*03e0*/ 	.word	0x00008b00


	//   ....[60]....
        /*03e4*/ 	.word	0x00008b30


	//   ....[61]....
        /*03e8*/ 	.word	0x00008b40


	//   ....[62]....
        /*03ec*/ 	.word	0x00008b50


	//   ....[63]....
        /*03f0*/ 	.word	0x00008b60


	//   ....[64]....
        /*03f4*/ 	.word	0x00008b70


	//   ....[65]....
        /*03f8*/ 	.word	0x00008b80


	//   ....[66]....
        /*03fc*/ 	.word	0x00008b90


	//   ....[67]....
        /*0400*/ 	.word	0x00008ba0


	//   ....[68]....
        /*0404*/ 	.word	0x00008bb0


	//   ....[69]....
        /*0408*/ 	.word	0x00008bc0


	//   ....[70]....
        /*040c*/ 	.word	0x00008bf0


	//   ....[71]....
        /*0410*/ 	.word	0x00008c20


	//   ....[72]....
        /*0414*/ 	.word	0x00008c60


	//   ....[73]....
        /*0418*/ 	.word	0x00008ca0


	//   ....[74]....
        /*041c*/ 	.word	0x00008cd0


	//   ....[75]....
        /*0420*/ 	.word	0x00008d10


	//   ....[76]....
        /*0424*/ 	.word	0x00008d40


	//   ....[77]....
        /*0428*/ 	.word	0x00008d60


	//   ....[78]....
        /*042c*/ 	.word	0x00008d70


	//   ....[79]....
        /*0430*/ 	.word	0x00008d80


	//   ....[80]....
        /*0434*/ 	.word	0x00008d90


	//   ....[81]....
        /*0438*/ 	.word	0x00008da0


	//   ....[82]....
        /*043c*/ 	.word	0x00008db0


	//   ....[83]....
        /*0440*/ 	.word	0x00008dc0


	//   ....[84]....
        /*0444*/ 	.word	0x000091e0


	//   ....[85]....
        /*0448*/ 	.word	0x00009230


	//   ....[86]....
        /*044c*/ 	.word	0x00009270


	//   ....[87]....
        /*0450*/ 	.word	0x000092b0


	//   ....[88]....
        /*0454*/ 	.word	0x000092e0


	//   ....[89]....
        /*0458*/ 	.word	0x00009320


	//   ....[90]....
        /*045c*/ 	.word	0x000099f0


	//   ....[91]....
        /*0460*/ 	.word	0x00009a20


	//   ....[92]....
        /*0464*/ 	.word	0x0000a540


	//   ....[93]....
        /*0468*/ 	.word	0x0000b240


	//   ....[94]....
        /*046c*/ 	.word	0x0000bd60


	//   ....[95]....
        /*0470*/ 	.word	0x0000bd90


	//   ....[96]....
        /*0474*/ 	.word	0x0000bdc0


	//   ....[97]....
        /*0478*/ 	.word	0x0000be90


	//   ....[98]....
        /*047c*/ 	.word	0x0000bec0


	//   ....[99]....
        /*0480*/ 	.word	0x0000bf50


	//   ....[100]....
        /*0484*/ 	.word	0x0000bf80


	//   ....[101]....
        /*0488*/ 	.word	0x0000bf90


	//   ....[102]....
        /*048c*/ 	.word	0x0000d8b0


	//   ....[103]....
        /*0490*/ 	.word	0x0000dda0


	//   ....[104]....
        /*0494*/ 	.word	0x0000df70


	//   ....[105]....
        /*0498*/ 	.word	0x0000dfd0


	//   ....[106]....
        /*049c*/ 	.word	0x0000e0d0


	//   ....[107]....
        /*04a0*/ 	.word	0x0000e1a0


	//   ....[108]....
        /*04a4*/ 	.word	0x0000e210


	//   ....[109]....
        /*04a8*/ 	.word	0x0000e310


	//   ....[110]....
        /*04ac*/ 	.word	0x0000e380


	//   ....[111]....
        /*04b0*/ 	.word	0x0000e470


	//----- nvinfo : EIATTR_REG_RECONFIG
	.align		4
.L_88:
        /*04b4*/ 	.byte	0x01, 0x54
	.zero		2


	//----- nvinfo : EIATTR_SYSCALL_OFFSETS
	.align		4
        /*04b8*/ 	.byte	0x04, 0x46
        /*04ba*/ 	.short	(.L_90 - .L_89)


	//   ....[0]....
.L_89:
        /*04bc*/ 	.word	0x00001500


	//   ....[1]....
        /*04c0*/ 	.word	0x0000abb0


	//   ....[2]....
        /*04c4*/ 	.word	0x0000acf0


	//   ....[3]....
        /*04c8*/ 	.word	0x0000ae30


	//   ....[4]....
        /*04cc*/ 	.word	0x0000af50


	//   ....[5]....
        /*04d0*/ 	.word	0x0000b980


	//----- nvinfo : EIATTR_MBARRIER_INSTR_OFFSETS
	.align		4
.L_90:
        /*04d4*/ 	.byte	0x04, 0x39
        /*04d6*/ 	.short	(.L_92 - .L_91)


	//   ....[0]....
.L_91:
        /*04d8*/ 	.word	0x00000250
        /*04dc*/ 	.word	0x000000ff
        /*04e0*/ 	.word	0x00029800
        /*04e4*/ 	.short	0x0100
        /*04e6*/ 	.byte	0x08
	.zero		1


	//   ....[1]....
        /*04e8*/ 	.word	0x00000260
        /*04ec*/ 	.word	0x000000ff
        /*04f0*/ 	.word	0x00029820
        /*04f4*/ 	.short	0x0100
        /*04f6*/ 	.byte	0x08
	.zero		1


	//   ....[2]....
        /*04f8*/ 	.word	0x00000350
        /*04fc*/ 	.word	0x000000ff
        /*0500*/ 	.word	0x00029830
        /*0504*/ 	.short	0x0100
        /*0506*/ 	.byte	0x08
	.zero		1


	//   ....[3]....
        /*0508*/ 	.word	0x00000360
        /*050c*/ 	.word	0x000000ff
        /*0510*/ 	.word	0x00029840
        /*0514*/ 	.short	0x0100
        /*0516*/ 	.byte	0x08
	.zero		1


	//   ....[4]....
        /*0518*/ 	.word	0x00000370
        /*051c*/ 	.word	0x000000ff
        /*0520*/ 	.word	0x00029838
        /*0524*/ 	.short	0x0100
        /*0526*/ 	.byte	0x08
	.zero		1


	//   ....[5]....
        /*0528*/ 	.word	0x00000380
        /*052c*/ 	.word	0x000000ff
        /*0530*/ 	.word	0x00029848
        /*0534*/ 	.short	0x0100
        /*0536*/ 	.byte	0x08
	.zero		1


	//   ....[6]....
        /*0538*/ 	.word	0x000004b0
        /*053c*/ 	.word	0x000000ff
        /*0540*/ 	.word	0x00029850
        /*0544*/ 	.short	0x0100
        /*0546*/ 	.byte	0x08
	.zero		1


	//   ....[7]....
        /*0548*/ 	.word	0x000004c0
        /*054c*/ 	.word	0x000000ff
        /*0550*/ 	.word	0x00029860
        /*0554*/ 	.short	0x0100
        /*0556*/ 	.byte	0x08
	.zero		1


	//   ....[8]....
        /*0558*/ 	.word	0x000004d0
        /*055c*/ 	.word	0x000000ff
        /*0560*/ 	.word	0x00029858
        /*0564*/ 	.short	0x0100
        /*0566*/ 	.byte	0x08
	.zero		1


	//   ....[9]....
        /*0568*/ 	.word	0x000004e0
        /*056c*/ 	.word	0x000000ff
        /*0570*/ 	.word	0x00029868
        /*0574*/ 	.short	0x0100
        /*0576*/ 	.byte	0x08
	.zero		1


	//   ....[10]....
        /*0578*/ 	.word	0x000005d0
        /*057c*/ 	.word	0x000000ff
        /*0580*/ 	.word	0x00029870
        /*0584*/ 	.short	0x0100
        /*0586*/ 	.byte	0x06
	.zero		1


	//   ....[11]....
        /*0588*/ 	.word	0x000005e0
        /*058c*/ 	.word	0x000000ff
        /*0590*/ 	.word	0x00029880
        /*0594*/ 	.short	0x0100
        /*0596*/ 	.byte	0x06
	.zero		1


	//   ....[12]....
        /*0598*/ 	.word	0x000005f0
        /*059c*/ 	.word	0x000000ff
        /*05a0*/ 	.word	0x00029878
        /*05a4*/ 	.short	0x0100
        /*05a6*/ 	.byte	0x06
	.zero		1


	//   ....[13]....
        /*05a8*/ 	.word	0x00000600
        /*05ac*/ 	.word	0x000000ff
        /*05b0*/ 	.word	0x00029888
        /*05b4*/ 	.short	0x0100
        /*05b6*/ 	.byte	0x06
	.zero		1


	//   ....[14]....
        /*05b8*/ 	.word	0x00000730
        /*05bc*/ 	.word	0x000000ff
        /*05c0*/ 	.word	0x00029890
        /*05c4*/ 	.short	0x0100
        /*05c6*/ 	.byte	0x08
	.zero		1


	//   ....[15]....
        /*05c8*/ 	.word	0x00000740
        /*05cc*/ 	.word	0x000000ff
        /*05d0*/ 	.word	0x000298a0
        /*05d4*/ 	.short	0x0100
        /*05d6*/ 	.byte	0x08
	.zero		1


	//   ....[16]....
        /*05d8*/ 	.word	0x00000750
        /*05dc*/ 	.word	0x000000ff
        /*05e0*/ 	.word	0x00029898
        /*05e4*/ 	.short	0x0100
        /*05e6*/ 	.byte	0x08
	.zero		1


	//   ....[17]....
        /*05e8*/ 	.word	0x00000760
        /*05ec*/ 	.word	0x000000ff
        /*05f0*/ 	.word	0x000298a8
        /*05f4*/ 	.short	0x0100
        /*05f6*/ 	.byte	0x08
	.zero		1


	//   ....[18]....
        /*05f8*/ 	.word	0x00000890
        /*05fc*/ 	.word	0x000000ff
        /*0600*/ 	.word	0x000298b0
        /*0604*/ 	.short	0x0100
        /*0606*/ 	.byte	0x08
	.zero		1


	//   ....[19]....
        /*0608*/ 	.word	0x000008a0
        /*060c*/ 	.word	0x000000ff
        /*0610*/ 	.word	0x000298c0
        /*0614*/ 	.short	0x0100
        /*0616*/ 	.byte	0x08
	.zero		1


	//   ....[20]....
        /*0618*/ 	.word	0x000008b0
        /*061c*/ 	.word	0x000000ff
        /*0620*/ 	.word	0x000298b8
        /*0624*/ 	.short	0x0100
        /*0626*/ 	.byte	0x08
	.zero		1


	//   ....[21]....
        /*0628*/ 	.word	0x000008c0
        /*062c*/ 	.word	0x000000ff
        /*0630*/ 	.word	0x000298c8
        /*0634*/ 	.short	0x0100
        /*0636*/ 	.byte	0x08
	.zero		1


	//   ....[22]....
        /*0638*/ 	.word	0x00001530
        /*063c*/ 	.word	0x000000ff
        /*0640*/ 	.word	0x00029800
        /*0644*/ 	.short	0x010a
        /*0646*/ 	.byte	0x28
	.zero		1


	//   ....[23]....
        /*0648*/ 	.word	0x00001590
        /*064c*/ 	.word	0x000000ff
        /*0650*/ 	.word	0x00029830
        /*0654*/ 	.short	0x010a
        /*0656*/ 	.byte	0x28
	.zero		1


	//   ....[24]....
        /*0658*/ 	.word	0x00001610
        /*065c*/ 	.word	0x000000ff
        /*0660*/ 	.word	0x00029830
        /*0664*/ 	.short	0x010a
        /*0666*/ 	.byte	0x28
	.zero		1


	//   ....[25]....
        /*0668*/ 	.word	0x00003a80
        /*066c*/ 	.word	0x00000015
        /*0670*/ 	.word	0x00000000
        /*0674*/ 	.short	0x0101
        /*0676*/ 	.byte	0x3f
	.zero		1


	//   ....[26]....
        /*0678*/ 	.word	0x000049f0
        /*067c*/ 	.word	0x000000ff
        /*0680*/ 	.word	0x00029830
        /*0684*/ 	.short	0x010a
        /*0686*/ 	.byte	0x04
	.zero		1


	//   ....[27]....
        /*0688*/ 	.word	0x00004a30
        /*068c*/ 	.word	0x000000ff
        /*0690*/ 	.word	0x00029830
        /*0694*/ 	.short	0x010a
        /*0696*/ 	.byte	0x04
	.zero		1


	//   ....[28]....
        /*0698*/ 	.word	0x000056e0
        /*069c*/ 	.word	0x000000ff
        /*06a0*/ 	.word	0x00029850
        /*06a4*/ 	.short	0x010a
        /*06a6*/ 	.byte	0x04
	.zero		1


	//   ....[29]....
        /*06a8*/ 	.word	0x00005720
        /*06ac*/ 	.word	0x000000ff
        /*06b0*/ 	.word	0x00029850
        /*06b4*/ 	.short	0x010a
        /*06b6*/ 	.byte	0x04
	.zero		1


	//   ....[30]....
        /*06b8*/ 	.word	0x00006dd0
        /*06bc*/ 	.word	0x00000000
        /*06c0*/ 	.word	0x00000000
        /*06c4*/ 	.short	0x0101
        /*06c6*/ 	.byte	0x3f
	.zero		1


	//   ....[31]....
        /*06c8*/ 	.word	0x00006fe0
        /*06cc*/ 	.word	0x000000ff
        /*06d0*/ 	.word	0x00000000
        /*06d4*/ 	.short	0x0101
        /*06d6*/ 	.byte	0x04
	.zero		1


	//   ....[32]....
        /*06d8*/ 	.word	0x00007660
        /*06dc*/ 	.word	0x000000ff
        /*06e0*/ 	.word	0x00029850
        /*06e4*/ 	.short	0x010a
        /*06e6*/ 	.byte	0x05
	.zero		1


	//   ....[33]....
        /*06e8*/ 	.word	0x000076a0
        /*06ec*/ 	.word	0x000000ff
        /*06f0*/ 	.word	0x00029850
        /*06f4*/ 	.short	0x010a
        /*06f6*/ 	.byte	0x05
	.zero		1


	//   ....[34]....
        /*06f8*/ 	.word	0x00007cb0
        /*06fc*/ 	.word	0x000000ff
        /*0700*/ 	.word	0x00000000
        /*0704*/ 	.short	0x0101
        /*0706*/ 	.byte	0x04
	.zero		1


	//   ....[35]....
        /*0708*/ 	.word	0x00009310
        /*070c*/ 	.word	0x000000ff
        /*0710*/ 	.word	0x00000000
        /*0714*/ 	.short	0x0101
        /*0716*/ 	.byte	0x04
	.zero		1


	//   ....[36]....
        /*0718*/ 	.word	0x0000b470
        /*071c*/ 	.word	0x000000ff
        /*0720*/ 	.word	0x00029880
        /*0724*/ 	.short	0x010a
        /*0726*/ 	.byte	0x28
	.zero		1


	//   ....[37]....
        /*0728*/ 	.word	0x0000b5c0
        /*072c*/ 	.word	0x000000ff
        /*0730*/ 	.word	0x00029840
        /*0734*/ 	.short	0x010a
        /*0736*/ 	.byte	0x28
	.zero		1


	//   ....[38]....
        /*0738*/ 	.word	0x0000c0f0
        /*073c*/ 	.word	0x000000ff
        /*0740*/ 	.word	0x00029800
        /*0744*/ 	.short	0x0107
        /*0746*/ 	.byte	0x28
	.zero		1


	//   ....[39]....
        /*0748*/ 	.word	0x0000c160
        /*074c*/ 	.word	0x000000ff
        /*0750*/ 	.word	0x00029800
        /*0754*/ 	.short	0x0101
        /*0756*/ 	.byte	0x28
	.zero		1


	//   ....[40]....
        /*0758*/ 	.word	0x0000c180
        /*075c*/ 	.word	0x000000ff
        /*0760*/ 	.word	0x00029820
        /*0764*/ 	.short	0x010a
        /*0766*/ 	.byte	0x28
	.zero		1


	//   ....[41]....
        /*0768*/ 	.word	0x0000c460
        /*076c*/ 	.word	0x00000006
        /*0770*/ 	.word	0x00029880
        /*0774*/ 	.short	0x010a
        /*0776*/ 	.byte	0x3f
	.zero		1


	//   ....[42]....
        /*0778*/ 	.word	0x0000c690
        /*077c*/ 	.word	0x00000006
        /*0780*/ 	.word	0x00029840
        /*0784*/ 	.short	0x010a
        /*0786*/ 	.byte	0x3f
	.zero		1


	//   ....[43]....
        /*0788*/ 	.word	0x0000cae0
        /*078c*/ 	.word	0x00000012
        /*0790*/ 	.word	0x00029870
        /*0794*/ 	.short	0x010a
        /*0796*/ 	.byte	0x3f
	.zero		1


	//   ....[44]....
        /*0798*/ 	.word	0x0000cb40
        /*079c*/ 	.word	0x00000012
        /*07a0*/ 	.word	0x00029860
        /*07a4*/ 	.short	0x010a
        /*07a6*/ 	.byte	0x3f
	.zero		1


	//   ....[45]....
        /*07a8*/ 	.word	0x0000d040
        /*07ac*/ 	.word	0x00000012
        /*07b0*/ 	.word	0x00029850
        /*07b4*/ 	.short	0x0101
        /*07b6*/ 	.byte	0x3f
	.zero		1


	//   ....[46]....
        /*07b8*/ 	.word	0x0000d0b0
        /*07bc*/ 	.word	0x00000000
        /*07c0*/ 	.word	0x00000000
        /*07c4*/ 	.short	0x0101
        /*07c6*/ 	.byte	0x3f
	.zero		1


	//   ....[47]....
        /*07c8*/ 	.word	0x0000d1d0
        /*07cc*/ 	.word	0x00000003
        /*07d0*/ 	.word	0x00029870
        /*07d4*/ 	.short	0x010a
        /*07d6*/ 	.byte	0x3f
	.zero		1


	//   ....[48]....
        /*07d8*/ 	.word	0x0000d260
        /*07dc*/ 	.word	0x00000003
        /*07e0*/ 	.word	0x00029860
        /*07e4*/ 	.short	0x010a
        /*07e6*/ 	.byte	0x3f
	.zero		1


	//   ....[49]....
        /*07e8*/ 	.word	0x0000d750
        /*07ec*/ 	.word	0x00000003
        /*07f0*/ 	.word	0x00029850
        /*07f4*/ 	.short	0x0101
        /*07f6*/ 	.byte	0x3f
	.zero		1


	//   ....[50]....
        /*07f8*/ 	.word	0x0000d7c0
        /*07fc*/ 	.word	0x00000000
        /*0800*/ 	.word	0x00000000
        /*0804*/ 	.short	0x0101
        /*0806*/ 	.byte	0x3f
	.zero		1


	//   ....[51]....
        /*0808*/ 	.word	0x0000d860
        /*080c*/ 	.word	0x00000009
        /*0810*/ 	.word	0x00029820
        /*0814*/ 	.short	0x010a
        /*0816*/ 	.byte	0x3f
	.zero		1


	//   ....[52]....
        /*0818*/ 	.word	0x0000d9a0
        /*081c*/ 	.word	0x00000005
        /*0820*/ 	.word	0x00000000
        /*0824*/ 	.short	0x010a
        /*0826*/ 	.byte	0x3f
	.zero		1


	//   ....[53]....
        /*0828*/ 	.word	0x0000da10
        /*082c*/ 	.word	0x00000007
        /*0830*/ 	.word	0x00000000
        /*0834*/ 	.short	0x010a
        /*0836*/ 	.byte	0x3f
	.zero		1


	//   ....[54]....
        /*0838*/ 	.word	0x0000da60
        /*083c*/ 	.word	0x00000005
        /*0840*/ 	.word	0x00029860
        /*0844*/ 	.short	0x010a
        /*0846*/ 	.byte	0x3f
	.zero		1


	//   ....[55]....
        /*0848*/ 	.word	0x0000dab0
        /*084c*/ 	.word	0x00000003
        /*0850*/ 	.word	0x00029860
        /*0854*/ 	.short	0x010a
        /*0856*/ 	.byte	0x3f
	.zero		1


	//   ....[56]....
        /*0858*/ 	.word	0x0000daf0
        /*085c*/ 	.word	0x00000005
        /*0860*/ 	.word	0x00029880
        /*0864*/ 	.short	0x010a
        /*0866*/ 	.byte	0x3f
	.zero		1


	//   ....[57]....
        /*0868*/ 	.word	0x0000db10
        /*086c*/ 	.word	0x00000003
        /*0870*/ 	.word	0x00029880
        /*0874*/ 	.short	0x010a
        /*0876*/ 	.byte	0x3f
	.zero		1


	//   ....[58]....
        /*0878*/ 	.word	0x0000db80
        /*087c*/ 	.word	0x00000000
        /*0880*/ 	.word	0x00029800
        /*0884*/ 	.short	0x010a
        /*0886*/ 	.byte	0x3f
	.zero		1


	//   ....[59]....
        /*0888*/ 	.word	0x0000dbe0
        /*088c*/ 	.word	0x00000000
        /*0890*/ 	.word	0x00029830
        /*0894*/ 	.short	0x010a
        /*0896*/ 	.byte	0x3f
	.zero		1


	//   ....[60]....
        /*0898*/ 	.word	0x0000dc40
        /*089c*/ 	.word	0x0000000e
        /*08a0*/ 	.word	0x00029830
        /*08a4*/ 	.short	0x010a
        /*08a6*/ 	.byte	0x3f
	.zero		1


	//   ....[61]....
        /*08a8*/ 	.word	0x0000dca0
        /*08ac*/ 	.word	0x0000000c
        /*08b0*/ 	.word	0x00029850
        /*08b4*/ 	.short	0x010a
        /*08b6*/ 	.byte	0x3f
	.zero		1


	//   ....[62]....
        /*08b8*/ 	.word	0x0000dd00
        /*08bc*/ 	.word	0x00000005
        /*08c0*/ 	.word	0x00029850
        /*08c4*/ 	.short	0x010a
        /*08c6*/ 	.byte	0x3f
	.zero		1


	//   ....[63]....
        /*08c8*/ 	.word	0x0000de60
        /*08cc*/ 	.word	0x00000003
        /*08d0*/ 	.word	0x00029880
        /*08d4*/ 	.short	0x010a
        /*08d6*/ 	.byte	0x3f
	.zero		1


	//   ....[64]....
        /*08d8*/ 	.word	0x0000dec0
        /*08dc*/ 	.word	0x00000003
        /*08e0*/ 	.word	0x00029840
        /*08e4*/ 	.short	0x010a
        /*08e6*/ 	.byte	0x3f
	.zero		1


	//   ....[65]....
        /*08e8*/ 	.word	0x0000e4b0
        /*08ec*/ 	.word	0x00000003
        /*08f0*/ 	.word	0x00029820
        /*08f4*/ 	.short	0x010a
        /*08f6*/ 	.byte	0x3f
	.zero		1


	//   ....[66]....
        /*08f8*/ 	.word	0x0000e500
        /*08fc*/ 	.word	0x00000006
        /*0900*/ 	.word	0x00029880
        /*0904*/ 	.short	0x010a
        /*0906*/ 	.byte	0x3f
	.zero		1


	//   ....[67]....
        /*0908*/ 	.word	0x0000e550
        /*090c*/ 	.word	0x00000006
        /*0910*/ 	.word	0x00029840
        /*0914*/ 	.short	0x010a
        /*0916*/ 	.byte	0x3f
	.zero		1


	//   ....[68]....
        /*0918*/ 	.word	0x0000e5a0
        /*091c*/ 	.word	0x00000012
        /*0920*/ 	.word	0x00029870
        /*0924*/ 	.short	0x010a
        /*0926*/ 	.byte	0x3f
	.zero		1


	//   ....[69]....
        /*0928*/ 	.word	0x0000e5f0
        /*092c*/ 	.word	0x00000012
        /*0930*/ 	.word	0x00029860
        /*0934*/ 	.short	0x010a
        /*0936*/ 	.byte	0x3f
	.zero		1


	//   ....[70]....
        /*0938*/ 	.word	0x0000e640
        /*093c*/ 	.word	0x00000003
        /*0940*/ 	.word	0x00029870
        /*0944*/ 	.short	0x010a
        /*0946*/ 	.byte	0x3f
	.zero		1


	//   ....[71]....
        /*0948*/ 	.word	0x0000e690
        /*094c*/ 	.word	0x00000003
        /*0950*/ 	.word	0x00029860
        /*0954*/ 	.short	0x010a
        /*0956*/ 	.byte	0x3f
	.zero		1


	//   ....[72]....
        /*0958*/ 	.word	0x0000e6e0
        /*095c*/ 	.word	0x00000009
        /*0960*/ 	.word	0x00029820
        /*0964*/ 	.short	0x010a
        /*0966*/ 	.byte	0x3f
	.zero		1


	//   ....[73]....
        /*0968*/ 	.word	0x0000e730
        /*096c*/ 	.word	0x00000005
        /*0970*/ 	.word	0x00000000
        /*0974*/ 	.short	0x010a
        /*0976*/ 	.byte	0x3f
	.zero		1


	//   ....[74]....
        /*0978*/ 	.word	0x0000e780
        /*097c*/ 	.word	0x00000007
        /*0980*/ 	.word	0x00000000
        /*0984*/ 	.short	0x010a
        /*0986*/ 	.byte	0x3f
	.zero		1


	//   ....[75]....
        /*0988*/ 	.word	0x0000e7d0
        /*098c*/ 	.word	0x00000005
        /*0990*/ 	.word	0x00029860
        /*0994*/ 	.short	0x010a
        /*0996*/ 	.byte	0x3f
	.zero		1


	//   ....[76]....
        /*0998*/ 	.word	0x0000e820
        /*099c*/ 	.word	0x00000003
        /*09a0*/ 	.word	0x00029860
        /*09a4*/ 	.short	0x010a
        /*09a6*/ 	.byte	0x3f
	.zero		1


	//   ....[77]....
        /*09a8*/ 	.word	0x0000e870
        /*09ac*/ 	.word	0x00000005
        /*09b0*/ 	.word	0x00029880
        /*09b4*/ 	.short	0x010a
        /*09b6*/ 	.byte	0x3f
	.zero		1


	//----- nvinfo : EIATTR_NUM_MBARRIERS
	.align		4
.L_92:
        /*09b8*/ 	.byte	0x03, 0x38
        /*09ba*/ 	.short	0x0016


	//----- nvinfo : EIATTR_EXIT_INSTR_OFFSETS
	.align		4
        /*09bc*/ 	.byte	0x04, 0x1c
        /*09be*/ 	.short	(.L_94 - .L_93)


	//   ....[0]....
.L_93:
        /*09c0*/ 	.word	0x0000db60


	//----- nvinfo : EIATTR_MAX_THREADS
	.align		4
.L_94:
        /*09c4*/ 	.byte	0x04, 0x05
        /*09c6*/ 	.short	(.L_96 - .L_95)
.L_95:
        /*09c8*/ 	.word	0x00000180
        /*09cc*/ 	.word	0x00000001
        /*09d0*/ 	.word	0x00000001


	//----- nvinfo : EIATTR_CRS_STACK_SIZE
	.align		4
.L_96:
        /*09d4*/ 	.byte	0x04, 0x1e
        /*09d6*/ 	.short	(.L_98 - .L_97)
.L_97:
        /*09d8*/ 	.word	0x00000000


	//----- nvinfo : EIATTR_CBANK_PARAM_SIZE
	.align		4
.L_98:
        /*09dc*/ 	.byte	0x03, 0x19
        /*09de*/ 	.short	0x0a70


	//----- nvinfo : EIATTR_PARAM_CBANK
	.align		4
        /*09e0*/ 	.byte	0x04, 0x0a
        /*09e2*/ 	.short	(.L_100 - .L_99)
	.align		4
.L_99:
        /*09e4*/ 	.word	index@(.nv.constant0._ZN7cutlass13device_kernelIN5flash11enable_sm90INS1_16FlashAttnFwdSm90INS1_25CollectiveMainloopFwdSm90ILi2EN4cute5tupleIJNS5_1CILi1EEES8_S8_EEENS6_IJNS7_ILi128EEENS7_ILi160EEENS7_ILi192EEEEEELi128ENS_12float_e4m3_tEfNS_4arch4Sm90ELb0ELb0ELb0ELb0ELb0ELb0ELb0ELb1ELb1ELb1ELb1ELb0EEENS1_21CollectiveEpilogueFwdINS6_IJSA_SA_SB_EEES9_NS_10bfloat16_tESG_Li256ELb0ELb1ELb1ELb1EEENS1_19SingleTileSchedulerILb0ELb1ELb1ELi128EEEEEEEEEvNT_6ParamsE)
        /*09e8*/ 	.short	0x0210
        /*09ea*/ 	.short	0x0a70


	//----- nvinfo : EIATTR_SW_WAR
	.align		4
.L_100:
        /*09ec*/ 	.byte	0x04, 0x36
        /*09ee*/ 	.short	(.L_102 - .L_101)
.L_101:
        /*09f0*/ 	.word	0x00000008
.L_102:


//--------------------- .nv.info._ZN7cutlass13device_kernelIN5flash11enable_sm90INS1_16FlashAttnFwdSm90INS1_25CollectiveMainloopFwdSm90ILi2EN4cute5tupleIJNS5_1CILi1EEES8_S8_EEENS6_IJNS7_ILi128EEENS7_ILi160EEENS7_ILi192EEEEEELi128ENS_12float_e4m3_tEfNS_4arch4Sm90ELb0ELb0ELb0ELb1ELb0ELb0ELb0ELb1ELb1ELb1ELb1ELb0EEENS1_21CollectiveEpilogueFwdINS6_IJSA_SA_SB_EEES9_NS_10bfloat16_tESG_Li256ELb1ELb1ELb1ELb1EEENS1_36VarlenDynamicPersistentTileSchedulerILi128ELi160ELi256ELi128ELb1ELb1ELb1ELb0ELb1ELb1EEEEEEEEEvNT_6ParamsE --------------------------
	.section	.nv.info._ZN7cutlass13device_kernelIN5flash11enable_sm90INS1_16FlashAttnFwdSm90INS1_25CollectiveMainloopFwdSm90ILi2EN4cute5tupleIJNS5_1CILi1EEES8_S8_EEENS6_IJNS7_ILi128EEENS7_ILi160EEENS7_ILi192EEEEEELi128ENS_12float_e4m3_tEfNS_4arch4Sm90ELb0ELb0ELb0ELb1ELb0ELb0ELb0ELb1ELb1ELb1ELb1ELb0EEENS1_21CollectiveEpilogueFwdINS6_IJSA_SA_SB_EEES9_NS_10bfloat16_tESG_Li256ELb1ELb1ELb1ELb1EEENS1_36VarlenDynamicPersistentTileSchedulerILi128ELi160ELi256ELi128ELb1ELb1ELb1ELb0ELb1ELb1EEEEEEEEEvNT_6ParamsE,"",@"SHT_CUDA_INFO"
	.sectionflags	@""
	.align	4


	//----- nvinfo : EIATTR_CUDA_API_VERSION
	.align		4
        /*0000*/ 	.byte	0x04, 0x37
        /*0002*/ 	.short	(.L_104 - .L_103)
.L_103:
        /*0004*/ 	.word	0x00000082


	//----- nvinfo : EIATTR_KPARAM_INFO
	.align		4
.L_104:
        /*0008*/ 	.byte	0x04, 0x17
        /*000a*/ 	.short	(.L_106 - .L_105)
.L_105:
        /*000c*/ 	.word	0x00000000
        /*0010*/ 	.short	0x0000
        /*0012*/ 	.short	0x0070
        /*0014*/ 	.byte	0x00, 0xf0, 0x01, 0x2a


	//----- nvinfo : EIATTR_SPARSE_MMA_MASK
	.align		4
.L_106:
        /*0018*/ 	.byte	0x03, 0x50
        /*001a*/ 	.short	0x0000


	//----- nvinfo : EIATTR_MAXREG_COUNT
	.align		4
        /*001c*/ 	.byte	0x03, 0x1b
        /*001e*/ 	.short	0x00a8


	//----- nvinfo : EIATTR_NUM_BARRIERS
	.align		4
        /*0020*/ 	.byte	0x02, 0x4c
        /*0022*/ 	.byte	0x10
	.zero		1


	//----- nvinfo : EIATTR_EXTERNS
	.align		4
        /*0024*/ 	.byte	0x04, 0x0f
        /*0026*/ 	.short	(.L_108 - .L_107)


	//   ....[0]....
	.align		4
.L_107:
        /*0028*/ 	.word	index@(__assertfail)


	//----- nvinfo : EIATTR_ANNOTATIONS
	.align		4
.L_108:
        /*002c*/ 	.byte	0x04, 0x55
        /*002e*/ 	.short	(.L_110 - .L_109)


	//   ....[0]....
.L_109:
        /* <DEDUP_REMOVED lines=40> */


	//----- nvinfo : EIATTR_MERCURY_ISA_VERSION
	.align		4
.L_110:
        /*0298*/ 	.byte	0x03, 0x5f
        /*029a*/ 	.short	0x0101


	//----- nvinfo : EIATTR_UNUSED_LOAD_BYTE_OFFSET
	.align		4
        /*029c*/ 	.byte	0x04, 0x44
        /*029e*/ 	.short	(.L_112 - .L_111)


	//   ....[0]....
.L_111:
        /*02a0*/ 	.word	0x00000a40
        /*02a4*/ 	.word	0x0000fff0


	//   ....[1]....
        /*02a8*/ 	.word	0x00008a60
        /*02ac*/ 	.word	0x0000fff0


	//----- nvinfo : EIATTR_INT_WARP_WIDE_INSTR_OFFSETS
	.align		4
.L_112:
        /*02b0*/ 	.byte	0x04, 0x31
        /*02b2*/ 	.short	(.L_114 - .L_113)


	//   ....[0]....
.L_113:
        /*02b4*/ 	.word	0x00000130


	//   ....[1]....
        /*02b8*/ 	.word	0x00000170


	//   ....[2]....
        /*02bc*/ 	.word	0x000001e0


	//   ....[3]....
        /*02c0*/ 	.word	0x0000ddd0


	//   ....[4]....
        /*02c4*/ 	.word	0x0000de60


	//   ....[5]....
        /*02c8*/ 	.word	0x00010710


	//   ....[6]....
        /*02cc*/ 	.word	0x000107a0


	//----- nvinfo : EIATTR_COOP_GROUP_MASK_REGIDS
	.align		4
.L_114:
        /*02d0*/ 	.byte	0x04, 0x29
        /*02d2*/ 	.short	(.L_116 - .L_115)


	//   ....[0]....
.L_115:
        /*02d4*/ 	.word	0xffffffff


	//   ....[1]....
        /*02d8*/ 	.word	0xffffffff


	//   ....[2]....
        /*02dc*/ 	.word	0xffffffff


	//   ....[3]....
        /*02e0*/ 	.word	0xffffffff


	//   ....[4]....
        /*02e4*/ 	.word	0xffffffff


	//   ....[5]....
        /*02e8*/ 	.word	0xffffffff


	//   ....[6]....
        /*02ec*/ 	.word	0xffffffff


	//   ....[7]....
        /*02f0*/ 	.word	0xffffffff


	//   ....[8]....
        /*02f4*/ 	.word	0xffffffff


	//   ....[9]....
        /*02f8*/ 	.word	0xffffffff


	//   ....[10]....
        /*02fc*/ 	.word	0xffffffff


	//   ....[11]....
        /*0300*/ 	.word	0xffffffff


	//   ....[12]....
        /*0304*/ 	.word	0xffffffff


	//   ....[13]....
        /*0308*/ 	.word	0xffffffff


	//   ....[14]....
        /*030c*/ 	.word	0xffffffff


	//   ....[15]....
        /*0310*/ 	.word	0xffffffff


	//   ....[16]....
        /*0314*/ 	.word	0xffffffff


	//   ....[17]....
        /*0318*/ 	.word	0xffffffff


	//   ....[18]....
        /*031c*/ 	.word	0xffffffff


	//   ....[19]....
        /*0320*/ 	.word	0xffffffff


	//   ....[20]....
        /*0324*/ 	.word	0xffffffff


	//   ....[21]....
        /*0328*/ 	.word	0xffffffff


	//   ....[22]....
        /*032c*/ 	.word	0xffffffff


	//   ....[23]....
        /*0330*/ 	.word	0xffffffff


	//   ....[24]....
        /*0334*/ 	.word	0xffffffff


	//   ....[25]....
        /*0338*/ 	.word	0xffffffff


	//   ....[26]....
        /*033c*/ 	.word	0xffffffff


	//   ....[27]....
        /*0340*/ 	.word	0xffffffff


	//   ....[28]....
        /*0344*/ 	.word	0xffffffff


	//   ....[29]....
        /*0348*/ 	.word	0xffffffff


	//   ....[30]....
        /*034c*/ 	.word	0xffffffff


	//   ....[31]....
        /*0350*/ 	.word	0xffffffff


	//   ....[32]....
        /*0354*/ 	.word	0xffffffff


	//   ....[33]....
        /*0358*/ 	.word	0xffffffff


	//   ....[34]....
        /*035c*/ 	.word	0xffffffff


	//   ....[35]....
        /*0360*/ 	.word	0xffffffff


	//   ....[36]....
        /*0364*/ 	.word	0xffffffff


	//   ....[37]....
        /*0368*/ 	.word	0xffffffff


	//   ....[38]....
        /*036c*/ 	.word	0xffffffff


	//   ....[39]....
        /*0370*/ 	.word	0xffffffff


	//   ....[40]....
        /*0374*/ 	.word	0xffffffff


	//   ....[41]....
        /*0378*/ 	.word	0xffffffff


	//   ....[42]....
        /*037c*/ 	.word	0xffffffff


	//   ....[43]....
        /*0380*/ 	.word	0xffffffff


	//   ....[44]....
        /*0384*/ 	.word	0xffffffff


	//   ....[45]....
        /*0388*/ 	.word	0xffffffff


	//   ....[46]....
        /*038c*/ 	.word	0xffffffff


	//   ....[47]....
        /*0390*/ 	.word	0xffffffff


	//   ....[48]....
        /*0394*/ 	.word	0xffffffff


	//   ....[49]....
        /*0398*/ 	.word	0xffffffff


	//   ....[50]....
        /*039c*/ 	.word	0xffffffff


	//   ....[51]....
        /*03a0*/ 	.word	0xffffffff


	//   ....[52]....
        /*03a4*/ 	.word	0xffffffff


	//   ....[53]....
        /*03a8*/ 	.word	0xffffffff


	//   ....[54]....
        /*03ac*/ 	.word	0xffffffff


	//   ....[55]....
        /*03b0*/ 	.word	0xffffffff


	//   ....[56]....
        /*03b4*/ 	.word	0xffffffff


	//   ....[57]....
        /*03b8*/ 	.word	0xffffffff


	//   ....[58]....
        /*03bc*/ 	.word	0xffffffff


	//   ....[59]....
        /*03c0*/ 	.word	0xffffffff


	//   ....[60]....
        /*03c4*/ 	.word	0xffffffff


	//   ....[61]....
        /*03c8*/ 	.word	0xffffffff


	//   ....[62]....
        /*03cc*/ 	.word	0xffffffff


	//   ....[63]....
        /*03d0*/ 	.word	0xffffffff


	//   ....[64]....
        /*03d4*/ 	.word	0xffffffff


	//   ....[65]....
        /*03d8*/ 	.word	0xffffffff


	//   ....[66]....
        /*03dc*/ 	.word	0xffffffff


	//   ....[67]....
        /*03e0*/ 	.word	0xffffffff


	//   ....[68]....
        /*03e4*/ 	.word	0xffffffff


	//   ....[69]....
        /*03e8*/ 	.word	0xffffffff


	//   ....[70]....
        /*03ec*/ 	.word	0xffffffff


	//   ....[71]....
        /*03f0*/ 	.word	0xffffffff


	//   ....[72]....
        /*03f4*/ 	.word	0xffffffff


	//   ....[73]....
        /*03f8*/ 	.word	0xffffffff


	//   ....[74]....
        /*03fc*/ 	.word	0xffffffff


	//   ....[75]....
        /*0400*/ 	.word	0xffffffff


	//   ....[76]....
        /*0404*/ 	.word	0xffffffff


	//   ....[77]....
        /*0408*/ 	.word	0xffffffff


	//   ....[78]....
        /*040c*/ 	.word	0xffffffff


	//   ....[79]....
        /*0410*/ 	.word	0xffffffff


	//   ....[80]....
        /*0414*/ 	.word	0xffffffff


	//   ....[81]....
        /*0418*/ 	.word	0xffffffff


	//   ....[82]....
        /*041c*/ 	.word	0xffffffff


	//   ....[83]....
        /*0420*/ 	.word	0xffffffff


	//   ....[84]....
        /*0424*/ 	.word	0xffffffff


	//   ....[85]....
        /*0428*/ 	.word	0xffffffff


	//   ....[86]....
        /*042c*/ 	.word	0xffffffff


	//   ....[87]....
        /*0430*/ 	.word	0xffffffff


	//   ....[88]....
        /*0434*/ 	.word	0xffffffff


	//   ....[89]....
        /*0438*/ 	.word	0xffffffff


	//   ....[90]....
        /*043c*/ 	.word	0xffffffff


	//   ....[91]....
        /*0440*/ 	.word	0xffffffff


	//   ....[92]....
        /*0444*/ 	.word	0xffffffff


	//   ....[93]....
        /*0448*/ 	.word	0xffffffff


	//   ....[94]....
        /*044c*/ 	.word	0xffffffff


	//   ....[95]....
        /*0450*/ 	.word	0xffffffff


	//   ....[96]....
        /*0454*/ 	.word	0xffffffff


	//   ....[97]....
        /*0458*/ 	.word	0xffffffff


	//   ....[98]....
        /*045c*/ 	.word	0xffffffff


	//   ....[99]....
        /*0460*/ 	.word	0xffffffff


	//   ....[100]....
        /*0464*/ 	.word	0xffffffff


	//   ....[101]....
        /*0468*/ 	.word	0xffffffff


	//   ....[102]....
        /*046c*/ 	.word	0xffffffff


	//   ....[103]....
        /*0470*/ 	.word	0xffffffff


	//   ....[104]....
        /*0474*/ 	.word	0xffffffff


	//   ....[105]....
        /*0478*/ 	.word	0xffffffff


	//   ....[106]....
        /*047c*/ 	.word	0xffffffff


	//   ....[107]....
        /*0480*/ 	.word	0xffffffff


	//   ....[108]....
        /*0484*/ 	.word	0xffffffff


	//   ....[109]....
        /*0488*/ 	.word	0xffffffff


	//   ....[110]....
        /*048c*/ 	.word	0xffffffff


	//   ....[111]....
        /*0490*/ 	.word	0xffffffff


	//   ....[112]....
        /*0494*/ 	.word	0xffffffff


	//   ....[113]....
        /*0498*/ 	.word	0xffffffff


	//   ....[114]....
        /*049c*/ 	.word	0xffffffff


	//   ....[115]....
        /*04a0*/ 	.word	0xffffffff


	//   ....[116]....
        /*04a4*/ 	.word	0xffffffff


	//   ....[117]....
        /*04a8*/ 	.word	0xffffffff


	//   ....[118]....
        /*04ac*/ 	.word	0xffffffff


	//   ....[119]....
        /*04b0*/ 	.word	0xffffffff


	//   ....[120]....
        /*04b4*/ 	.word	0xffffffff


	//   ....[121]....
        /*04b8*/ 	.word	0xffffffff


	//   ....[122]....
        /*04bc*/ 	.word	0xffffffff


	//   ....[123]....
        /*04c0*/ 	.word	0xffffffff


	//   ....[124]....
        /*04c4*/ 	.word	0xffffffff


	//   ....[125]....
        /*04c8*/ 	.word	0xffffffff


	//   ....[126]....
        /*04cc*/ 	.word	0xffffffff


	//   ....[127]....
        /*04d0*/ 	.word	0xffffffff


	//   ....[128]....
        /*04d4*/ 	.word	0xffffffff


	//   ....[129]....
        /*04d8*/ 	.word	0xffffffff


	//   ....[130]....
        /*04dc*/ 	.word	0xffffffff


	//   ....[131]....
        /*04e0*/ 	.word	0xffffffff


	//   ....[132]....
        /*04e4*/ 	.word	0xffffffff


	//   ....[133]....
        /*04e8*/ 	.word	0xffffffff


	//   ....[134]....
        /*04ec*/ 	.word	0xffffffff


	//   ....[135]....
        /*04f0*/ 	.word	0xffffffff


	//   ....[136]....
        /*04f4*/ 	.word	0xffffffff


	//   ....[137]....
        /*04f8*/ 	.word	0xffffffff


	//   ....[138]....
        /*04fc*/ 	.word	0xffffffff


	//   ....[139]....
        /*0500*/ 	.word	0xffffffff


	//   ....[140]....
        /*0504*/ 	.word	0xffffffff


	//   ....[141]....
        /*0508*/ 	.word	0xffffffff


	//   ....[142]....
        /*050c*/ 	.word	0xffffffff


	//   ....[143]....
        /*0510*/ 	.word	0xffffffff


	//   ....[144]....
        /*0514*/ 	.word	0xffffffff


	//   ....[145]....
        /*0518*/ 	.word	0xffffffff


	//   ....[146]....
        /*051c*/ 	.word	0xffffffff


	//   ....[147]....
        /*0520*/ 	.word	0xffffffff


	//   ....[148]....
        /*0524*/ 	.word	0xffffffff


	//   ....[149]....
        /*0528*/ 	.word	0xffffffff


	//   ....[150]....
        /*052c*/ 	.word	0xffffffff


	//   ....[151]....
        /*0530*/ 	.word	0xffffffff


	//   ....[152]....
        /*0534*/ 	.word	0xffffffff


	//   ....[153]....
        /*0538*/ 	.word	0x0500000f


	//   ....[154]....
        /*053c*/ 	.word	0x0500000f


	//   ....[155]....
        /*0540*/ 	.word	0x0500000f


	//   ....[156]....
        /*0544*/ 	.word	0x0500000f


	//   ....[157]....
        /*0548*/ 	.word	0x0500000f


	//   ....[158]....
        /*054c*/ 	.word	0x0500000f


	//   ....[159]....
        /*0550*/ 	.word	0x0500000f


	//   ....[160]....
        /*0554*/ 	.word	0x0500000f


	//   ....[161]....
        /*0558*/ 	.word	0x0500000f


	//   ....[162]....
        /*055c*/ 	.word	0x0500000f


	//----- nvinfo : EIATTR_COOP_GROUP_INSTR_OFFSETS
	.align		4
.L_116:
        /*0560*/ 	.byte	0x04, 0x28
        /*0562*/ 	.short	(.L_118 - .L_117)


	//   ....[0]....
.L_117:
        /*0564*/ 	.word	0x00000070


	//   ....[1]....
        /*0568*/ 	.word	0x00000140


	//   ....[2]....
        /*056c*/ 	.word	0x00000190


	//   ....[3]....
        /*0570*/ 	.word	0x000003c0


	//   ....[4]....
        /*0574*/ 	.word	0x00000520


	//   ....[5]....
        /*0578*/ 	.word	0x00000640


	//   ....[6]....
        /*057c*/ 	.word	0x000007a0


	//   ....[7]....
        /*0580*/ 	.word	0x00001b30


	//   ....[8]....
        /*0584*/ 	.word	0x00003550


	//   ....[9]....
        /*0588*/ 	.word	0x00003660


	//   ....[10]....
        /*058c*/ 	.word	0x00003c70


	//   ....[11]....
        /*0590*/ 	.word	0x00003cd0


	//   ....[12]....
        /*0594*/ 	.word	0x000064c0


	//   ....[13]....
        /*0598*/ 	.word	0x00006500


	//   ....[14]....
        /*059c*/ 	.word	0x00006530


	//   ....[15]....
        /*05a0*/ 	.word	0x00006570


	//   ....[16]....
        /*05a4*/ 	.word	0x000082a0


	//   ....[17]....
        /*05a8*/ 	.word	0x00008300


	//   ....[18]....
        /*05ac*/ 	.word	0x00008320


	//   ....[19]....
        /*05b0*/ 	.word	0x00008340


	//   ....[20]....
        /*05b4*/ 	.word	0x000092d0


	//   ....[21]....
        /*05b8*/ 	.word	0x000092e0


	//   ....[22]....
        /*05bc*/ 	.word	0x000092f0


	//   ....[23]....
        /*05c0*/ 	.word	0x00009300


	//   ....[24]....
        /*05c4*/ 	.word	0x00009310


	//   ....[25]....
        /*05c8*/ 	.word	0x00009320


	//   ....[26]....
        /*05cc*/ 	.word	0x00009330


	//   ....[27]....
        /*05d0*/ 	.word	0x00009340


	//   ....[28]....
        /*05d4*/ 	.word	0x00009350


	//   ....[29]....
        /*05d8*/ 	.word	0x00009360


	//   ....[30]....
        /*05dc*/ 	.word	0x00009370


	//   ....[31]....
        /*05e0*/ 	.word	0x000093a0


	//   ....[32]....
        /*05e4*/ 	.word	0x000093d0


	//   ....[33]....
        /*05e8*/ 	.word	0x000093e0


	//   ....[34]....
        /*05ec*/ 	.word	0x000093f0


	//   ....[35]....
        /*05f0*/ 	.word	0x00009400


	//   ....[36]....
        /*05f4*/ 	.word	0x00009410


	//   ....[37]....
        /*05f8*/ 	.word	0x00009420


	//   ....[38]....
        /*05fc*/ 	.word	0x00009430


	//   ....[39]....
        /*0600*/ 	.word	0x00009450


	//   ....[40]....
        /*0604*/ 	.word	0x00009480


	//   ....[41]....
        /*0608*/ 	.word	0x00009490


	//   ....[42]....
        /*060c*/ 	.word	0x000094b0


	//   ....[43]....
        /*0610*/ 	.word	0x000094d0


	//   ....[44]....
        /*0614*/ 	.word	0x000094e0


	//   ....[45]....
        /*0618*/ 	.word	0x000094f0


	//   ....[46]....
        /*061c*/ 	.word	0x00009500


	//   ....[47]....
        /*0620*/ 	.word	0x00009520


	//   ....[48]....
        /*0624*/ 	.word	0x00009530


	//   ....[49]....
        /*0628*/ 	.word	0x00009550


	//   ....[50]....
        /*062c*/ 	.word	0x00009580


	//   ....[51]....
        /*0630*/ 	.word	0x00009590


	//   ....[52]....
        /*0634*/ 	.word	0x000095a0


	//   ....[53]....
        /*0638*/ 	.word	0x000095b0


	//   ....[54]....
        /*063c*/ 	.word	0x000095c0


	//   ....[55]....
        /*0640*/ 	.word	0x000095d0


	//   ....[56]....
        /*0644*/ 	.word	0x000095e0


	//   ....[57]....
        /*0648*/ 	.word	0x000095f0


	//   ....[58]....
        /*064c*/ 	.word	0x00009600


	//   ....[59]....
        /*0650*/ 	.word	0x00009620


	//   ....[60]....
        /*0654*/ 	.word	0x00009640


	//   ....[61]....
        /*0658*/ 	.word	0x00009670


	//   ....[62]....
        /*065c*/ 	.word	0x00009680


	//   ....[63]....
        /*0660*/ 	.word	0x000096a0


	//   ....[64]....
        /*0664*/ 	.word	0x000096b0


	//   ....[65]....
        /*0668*/ 	.word	0x000096d0


	//   ....[66]....
        /*066c*/ 	.word	0x000096f0


	//   ....[67]....
        /*0670*/ 	.word	0x00009710


	//   ....[68]....
        /*0674*/ 	.word	0x00009720


	//   ....[69]....
        /*0678*/ 	.word	0x00009750


	//   ....[70]....
        /*067c*/ 	.word	0x00009780


	//   ....[71]....
        /*0680*/ 	.word	0x000097a0


	//   ....[72]....
        /*0684*/ 	.word	0x000097b0


	//   ....[73]....
        /*0688*/ 	.word	0x000097c0


	//   ....[74]....
        /*068c*/ 	.word	0x000097d0


	//   ....[75]....
        /*0690*/ 	.word	0x000097e0


	//   ....[76]....
        /*0694*/ 	.word	0x000097f0


	//   ....[77]....
        /*0698*/ 	.word	0x00009810


	//   ....[78]....
        /*069c*/ 	.word	0x00009840


	//   ....[79]....
        /*06a0*/ 	.word	0x00009870


	//   ....[80]....
        /*06a4*/ 	.word	0x000098a0


	//   ....[81]....
        /*06a8*/ 	.word	0x000098d0


	//   ....[82]....
        /*06ac*/ 	.word	0x00009900


	//   ....[83]....
        /*06b0*/ 	.word	0x00009930


	//   ....[84]....
        /*06b4*/ 	.word	0x0000a220


	//   ....[85]....
        /*06b8*/ 	.word	0x0000a260


	//   ....[86]....
        /*06bc*/ 	.word	0x0000a280


	//   ....[87]....
        /*06c0*/ 	.word	0x0000a2a0


	//   ....[88]....
        /*06c4*/ 	.word	0x0000a990


	//   ....[89]....
        /*06c8*/ 	.word	0x0000a9b0


	//   ....[90]....
        /*06cc*/ 	.word	0x0000aa80


	//   ....[91]....
        /*06d0*/ 	.word	0x0000aaa0


	//   ....[92]....
        /*06d4*/ 	.word	0x0000ab60


	//   ....[93]....
        /*06d8*/ 	.word	0x0000ab80


	//   ....[94]....
        /*06dc*/ 	.word	0x0000ac50


	//   ....[95]....
        /*06e0*/ 	.word	0x0000ac70


	//   ....[96]....
        /*06e4*/ 	.word	0x0000b040


	//   ....[97]....
        /*06e8*/ 	.word	0x0000b050


	//   ....[98]....
        /*06ec*/ 	.word	0x0000b490


	//   ....[99]....
        /*06f0*/ 	.word	0x0000b4a0


	//   ....[100]....
        /*06f4*/ 	.word	0x0000c1a0


	//   ....[101]....
        /*06f8*/ 	.word	0x0000c1d0


	//   ....[102]....
        /*06fc*/ 	.word	0x0000c2a0


	//   ....[103]....
        /*0700*/ 	.word	0x0000c2c0


	//   ....[104]....
        /*0704*/ 	.word	0x0000c380


	//   ....[105]....
        /*0708*/ 	.word	0x0000c3a0


	//   ....[106]....
        /*070c*/ 	.word	0x0000c470


	//   ....[107]....
        /*0710*/ 	.word	0x0000c490


	//   ....[108]....
        /*0714*/ 	.word	0x0000c5e0


	//   ....[109]....
        /*0718*/ 	.word	0x0000c820


	//   ....[110]....
        /*071c*/ 	.word	0x0000c850


	//   ....[111]....
        /*0720*/ 	.word	0x0000c890


	//   ....[112]....
        /*0724*/ 	.word	0x0000c8c0


	//   ....[113]....
        /*0728*/ 	.word	0x0000c8f0


	//   ....[114]....
        /*072c*/ 	.word	0x0000c930


	//   ....[115]....
        /*0730*/ 	.word	0x0000cac0


	//   ....[116]....
        /*0734*/ 	.word	0x0000caf0


	//   ....[117]....
        /*0738*/ 	.word	0x0000cb20


	//   ....[118]....
        /*073c*/ 	.word	0x0000cb50


	//   ....[119]....
        /*0740*/ 	.word	0x0000cb80


	//   ....[120]....
        /*0744*/ 	.word	0x0000cbc0


	//   ....[121]....
        /*0748*/ 	.word	0x0000cc50


	//   ....[122]....
        /*074c*/ 	.word	0x0000cca0


	//   ....[123]....
        /*0750*/ 	.word	0x0000ccb0


	//   ....[124]....
        /*0754*/ 	.word	0x0000cd40


	//   ....[125]....
        /*0758*/ 	.word	0x0000e580


	//   ....[126]....
        /*075c*/ 	.word	0x0000f270


	//   ....[127]....
        /*0760*/ 	.word	0x0000f290


	//   ....[128]....
        /*0764*/ 	.word	0x0000f2d0


	//   ....[129]....
        /*0768*/ 	.word	0x0000f340


	//   ....[130]....
        /*076c*/ 	.word	0x0000f3d0


	//   ....[131]....
        /*0770*/ 	.word	0x0000f3e0


	//   ....[132]....
        /*0774*/ 	.word	0x0000f3f0


	//   ....[133]....
        /*0778*/ 	.word	0x0000f400


	//   ....[134]....
        /*077c*/ 	.word	0x000110f0


	//   ....[135]....
        /*0780*/ 	.word	0x00011120


	//   ....[136]....
        /*0784*/ 	.word	0x00011150


	//   ....[137]....
        /*0788*/ 	.word	0x00011180


	//   ....[138]....
        /*078c*/ 	.word	0x000111b0


	//   ....[139]....
        /*0790*/ 	.word	0x000111e0


	//   ....[140]....
        /*0794*/ 	.word	0x00011210


	//   ....[141]....
        /*0798*/ 	.word	0x00011250


	//   ....[142]....
        /*079c*/ 	.word	0x000113b0


	//   ....[143]....
        /*07a0*/ 	.word	0x000113e0


	//   ....[144]....
        /*07a4*/ 	.word	0x00011410


	//   ....[145]....
        /*07a8*/ 	.word	0x00011440


	//   ....[146]....
        /*07ac*/ 	.word	0x00011470


	//   ....[147]....
        /*07b0*/ 	.word	0x000114b0


	//   ....[148]....
        /*07b4*/ 	.word	0x00011530


	//   ....[149]....
        /*07b8*/ 	.word	0x00011570


	//   ....[150]....
        /*07bc*/ 	.word	0x00011580


	//   ....[151]....
        /*07c0*/ 	.word	0x000115c0


	//   ....[152]....
        /*07c4*/ 	.word	0x00011c40


	//   ....[153]....
        /*07c8*/ 	.word	0x00012140


	//   ....[154]....
        /*07cc*/ 	.word	0x00012320


	//   ....[155]....
        /*07d0*/ 	.word	0x00012380


	//   ....[156]....
        /*07d4*/ 	.word	0x00012400


	//   ....[157]....
        /*07d8*/ 	.word	0x000124b0


	//   ....[158]....
        /*07dc*/ 	.word	0x00012570


	//   ....[159]....
        /*07e0*/ 	.word	0x00012670


	//   ....[160]....
        /*07e4*/ 	.word	0x000126d0


	//   ....[161]....
        /*07e8*/ 	.word	0x000127b0


	//   ....[162]....
        /*07ec*/ 	.word	0x00012b00


	//----- nvinfo : EIATTR_REG_RECONFIG
	.align		4
.L_118:
        /*07f0*/ 	.byte	0x01, 0x54
	.zero		2


	//----- nvinfo : EIATTR_SYSCALL_OFFSETS
	.align		4
        /*07f4*/ 	.byte	0x04, 0x46
        /*07f6*/ 	.short	(.L_120 - .L_119)


	//   ....[0]....
.L_119:
        /*07f8*/ 	.word	0x00001d10


	//   ....[1]....
        /*07fc*/ 	.word	0x0000dfd0


	//   ....[2]....
        /*0800*/ 	.word	0x0000e160


	//   ....[3]....
        /*0804*/ 	.word	0x0000e2b0


	//   ....[4]....
        /*0808*/ 	.word	0x0000e3f0


	//   ....[5]....
        /*080c*/ 	.word	0x0000ee40


	//----- nvinfo : EIATTR_MBARRIER_INSTR_OFFSETS
	.align		4
.L_120:
        /*0810*/ 	.byte	0x04, 0x39
        /*0812*/ 	.short	(.L_122 - .L_121)


	//   ....[0]....
.L_121:
        /*0814*/ 	.word	0x00000270
        /*0818*/ 	.word	0x000000ff
        /*081c*/ 	.word	0x00029800
        /*0820*/ 	.short	0x0100
        /*0822*/ 	.byte	0x08
	.zero		1


	//   ....[1]....
        /*0824*/ 	.word	0x00000280
        /*0828*/ 	.word	0x000000ff
        /*082c*/ 	.word	0x00029820
        /*0830*/ 	.short	0x0100
        /*0832*/ 	.byte	0x08
	.zero		1


	//   ....[2]....
        /*0834*/ 	.word	0x00000370
        /*0838*/ 	.word	0x000000ff
        /*083c*/ 	.word	0x00029830
        /*0840*/ 	.short	0x0100
        /*0842*/ 	.byte	0x08
	.zero		1


	//   ....[3]....
        /*0844*/ 	.word	0x00000380
        /*0848*/ 	.word	0x000000ff
        /*084c*/ 	.word	0x00029840
        /*0850*/ 	.short	0x0100
        /*0852*/ 	.byte	0x08
	.zero		1


	//   ....[4]....
        /*0854*/ 	.word	0x00000390
        /*0858*/ 	.word	0x000000ff
        /*085c*/ 	.word	0x00029838
        /*0860*/ 	.short	0x0100
        /*0862*/ 	.byte	0x08
	.zero		1


	//   ....[5]....
        /*0864*/ 	.word	0x000003a0
        /*0868*/ 	.word	0x000000ff
        /*086c*/ 	.word	0x00029848
        /*0870*/ 	.short	0x0100
        /*0872*/ 	.byte	0x08
	.zero		1


	//   ....[6]....
        /*0874*/ 	.word	0x000004d0
        /*0878*/ 	.word	0x000000ff
        /*087c*/ 	.word	0x00029850
        /*0880*/ 	.short	0x0100
        /*0882*/ 	.byte	0x08
	.zero		1


	//   ....[7]....
        /*0884*/ 	.word	0x000004e0
        /*0888*/ 	.word	0x000000ff
        /*088c*/ 	.word	0x00029860
        /*0890*/ 	.short	0x0100
        /*0892*/ 	.byte	0x08
	.zero		1


	//   ....[8]....
        /*0894*/ 	.word	0x000004f0
        /*0898*/ 	.word	0x000000ff
        /*089c*/ 	.word	0x00029858
        /*08a0*/ 	.short	0x0100
        /*08a2*/ 	.byte	0x08
	.zero		1


	//   ....[9]....
        /*08a4*/ 	.word	0x00000500
        /*08a8*/ 	.word	0x000000ff
        /*08ac*/ 	.word	0x00029868
        /*08b0*/ 	.short	0x0100
        /*08b2*/ 	.byte	0x08
	.zero		1


	//   ....[10]....
        /*08b4*/ 	.word	0x000005f0
        /*08b8*/ 	.word	0x000000ff
        /*08bc*/ 	.word	0x00029870
        /*08c0*/ 	.short	0x0100
        /*08c2*/ 	.byte	0x06
	.zero		1


	//   ....[11]....
        /*08c4*/ 	.word	0x00000600
        /*08c8*/ 	.word	0x000000ff
        /*08cc*/ 	.word	0x00029880
        /*08d0*/ 	.short	0x0100
        /*08d2*/ 	.byte	0x06
	.zero		1


	//   ....[12]....
        /*08d4*/ 	.word	0x00000610
        /*08d8*/ 	.word	0x000000ff
        /*08dc*/ 	.word	0x00029878
        /*08e0*/ 	.short	0x0100
        /*08e2*/ 	.byte	0x06
	.zero		1


	//   ....[13]....
        /*08e4*/ 	.word	0x00000620
        /*08e8*/ 	.word	0x000000ff
        /*08ec*/ 	.word	0x00029888
        /*08f0*/ 	.short	0x0100
        /*08f2*/ 	.byte	0x06
	.zero		1


	//   ....[14]....
        /*08f4*/ 	.word	0x00000750
        /*08f8*/ 	.word	0x000000ff
        /*08fc*/ 	.word	0x00029890
        /*0900*/ 	.short	0x0100
        /*0902*/ 	.byte	0x08
	.zero		1


	//   ....[15]....
        /*0904*/ 	.word	0x00000760
        /*0908*/ 	.word	0x000000ff
        /*090c*/ 	.word	0x000298a0
        /*0910*/ 	.short	0x0100
        /*0912*/ 	.byte	0x08
	.zero		1


	//   ....[16]....
        /*0914*/ 	.word	0x00000770
        /*0918*/ 	.word	0x000000ff
        /*091c*/ 	.word	0x00029898
        /*0920*/ 	.short	0x0100
        /*0922*/ 	.byte	0x08
	.zero		1


	//   ....[17]....
        /*0924*/ 	.word	0x00000780
        /*0928*/ 	.word	0x000000ff
        /*092c*/ 	.word	0x000298a8
        /*0930*/ 	.short	0x0100
        /*0932*/ 	.byte	0x08
	.zero		1


	//   ....[18]....
        /*0934*/ 	.word	0x000008b0
        /*0938*/ 	.word	0x000000ff
        /*093c*/ 	.word	0x000298b0
        /*0940*/ 	.short	0x0100
        /*0942*/ 	.byte	0x08
	.zero		1


	//   ....[19]....
        /*0944*/ 	.word	0x000008c0
        /*0948*/ 	.word	0x000000ff
        /*094c*/ 	.word	0x000298c0
        /*0950*/ 	.short	0x0100
        /*0952*/ 	.byte	0x08
	.zero		1


	//   ....[20]....
        /*0954*/ 	.word	0x000008d0
        /*0958*/ 	.word	0x000000ff
        /*095c*/ 	.word	0x000298b8
        /*0960*/ 	.short	0x0100
        /*0962*/ 	.byte	0x08
	.zero		1


	//   ....[21]....
        /*0964*/ 	.word	0x000008e0
        /*0968*/ 	.word	0x000000ff
        /*096c*/ 	.word	0x000298c8
        /*0970*/ 	.short	0x0100
        /*0972*/ 	.byte	0x08
	.zero		1


	//   ....[22]....
        /*0974*/ 	.word	0x00001dd0
        /*0978*/ 	.word	0x00000003
        /*097c*/ 	.word	0x00029800
        /*0980*/ 	.short	0x010a
        /*0982*/ 	.byte	0x3f
	.zero		1


	//   ....[23]....
        /*0984*/ 	.word	0x00001e50
        /*0988*/ 	.word	0x00000006
        /*098c*/ 	.word	0x00029830
        /*0990*/ 	.short	0x010a
        /*0992*/ 	.byte	0x3f
	.zero		1


	//   ....[24]....
        /*0994*/ 	.word	0x00001ec0
        /*0998*/ 	.word	0x00000006
        /*099c*/ 	.word	0x00029830
        /*09a0*/ 	.short	0x010a
        /*09a2*/ 	.byte	0x3f
	.zero		1


	//   ....[25]....
        /*09a4*/ 	.word	0x00003f50
        /*09a8*/ 	.word	0x0000002e
        /*09ac*/ 	.word	0x00000000
        /*09b0*/ 	.short	0x0101
        /*09b2*/ 	.byte	0x3f
	.zero		1


	//   ....[26]....
        /*09b4*/ 	.word	0x00005270
        /*09b8*/ 	.word	0x000000ff
        /*09bc*/ 	.word	0x00029830
        /*09c0*/ 	.short	0x010a
        /*09c2*/ 	.byte	0x06
	.zero		1


	//   ....[27]....
        /*09c4*/ 	.word	0x000052b0
        /*09c8*/ 	.word	0x000000ff
        /*09cc*/ 	.word	0x00029830
        /*09d0*/ 	.short	0x010a
        /*09d2*/ 	.byte	0x06
	.zero		1


	//   ....[28]....
        /*09d4*/ 	.word	0x00005f20
        /*09d8*/ 	.word	0x000000ff
        /*09dc*/ 	.word	0x00029850
        /*09e0*/ 	.short	0x010a
        /*09e2*/ 	.byte	0x06
	.zero		1


	//   ....[29]....
        /*09e4*/ 	.word	0x00005f60
        /*09e8*/ 	.word	0x000000ff
        /*09ec*/ 	.word	0x00029850
        /*09f0*/ 	.short	0x010a
        /*09f2*/ 	.byte	0x06
	.zero		1


	//   ....[30]....
        /*09f4*/ 	.word	0x000076e0
        /*09f8*/ 	.word	0x00000008
        /*09fc*/ 	.word	0x00000000
        /*0a00*/ 	.short	0x0101
        /*0a02*/ 	.byte	0x3f
	.zero		1


	//   ....[31]....
        /*0a04*/ 	.word	0x00007900
        /*0a08*/ 	.word	0x0000000b
        /*0a0c*/ 	.word	0x00000000
        /*0a10*/ 	.short	0x0101
        /*0a12*/ 	.byte	0x3f
	.zero		1


	//   ....[32]....
        /*0a14*/ 	.word	0x00007f50
        /*0a18*/ 	.word	0x00000015
        /*0a1c*/ 	.word	0x00029850
        /*0a20*/ 	.short	0x010a
        /*0a22*/ 	.byte	0x3f
	.zero		1


	//   ....[33]....
        /*0a24*/ 	.word	0x00007fe0
        /*0a28*/ 	.word	0x00000015
        /*0a2c*/ 	.word	0x00029850
        /*0a30*/ 	.short	0x010a
        /*0a32*/ 	.byte	0x3f
	.zero		1


	//   ....[34]....
        /*0a34*/ 	.word	0x000085e0
        /*0a38*/ 	.word	0x00000005
        /*0a3c*/ 	.word	0x00000000
        /*0a40*/ 	.short	0x0101
        /*0a42*/ 	.byte	0x3f
	.zero		1


	//   ....[35]....
        /*0a44*/ 	.word	0x0000a980
        /*0a48*/ 	.word	0x00000020
        /*0a4c*/ 	.word	0x00000000
        /*0a50*/ 	.short	0x0101
        /*0a52*/ 	.byte	0x3f
	.zero		1


	//   ....[36]....
        /*0a54*/ 	.word	0x0000ae30
        /*0a58*/ 	.word	0x00000020
        /*0a5c*/ 	.word	0x00000000
        /*0a60*/ 	.short	0x0101
        /*0a62*/ 	.byte	0x3f
	.zero		1


	//   ....[37]....
        /*0a64*/ 	.word	0x0000e7f0
        /*0a68*/ 	.word	0x00000002
        /*0a6c*/ 	.word	0x00029880
        /*0a70*/ 	.short	0x010a
        /*0a72*/ 	.byte	0x3f
	.zero		1


	//   ....[38]....
        /*0a74*/ 	.word	0x0000e980
        /*0a78*/ 	.word	0x00000002
        /*0a7c*/ 	.word	0x00029840
        /*0a80*/ 	.short	0x010a
        /*0a82*/ 	.byte	0x3f
	.zero		1


	//   ....[39]....
        /*0a84*/ 	.word	0x0000f540
        /*0a88*/ 	.word	0x00000011
        /*0a8c*/ 	.word	0x00029800
        /*0a90*/ 	.short	0x0107
        /*0a92*/ 	.byte	0x3f
	.zero		1


	//   ....[40]....
        /*0a94*/ 	.word	0x0000f640
        /*0a98*/ 	.word	0x00000011
        /*0a9c*/ 	.word	0x00029800
        /*0aa0*/ 	.short	0x0101
        /*0aa2*/ 	.byte	0x3f
	.zero		1


	//   ....[41]....
        /*0aa4*/ 	.word	0x0000f660
        /*0aa8*/ 	.word	0x00000011
        /*0aac*/ 	.word	0x00029820
        /*0ab0*/ 	.short	0x010a
        /*0ab2*/ 	.byte	0x3f
	.zero		1


	//   ....[42]....
        /*0ab4*/ 	.word	0x0000f980
        /*0ab8*/ 	.word	0x00000005
        /*0abc*/ 	.word	0x00029880
        /*0ac0*/ 	.short	0x010a
        /*0ac2*/ 	.byte	0x3f
	.zero		1


	//   ....[43]....
        /*0ac4*/ 	.word	0x0000fbb0
        /*0ac8*/ 	.word	0x00000005
        /*0acc*/ 	.word	0x00029840
        /*0ad0*/ 	.short	0x010a
        /*0ad2*/ 	.byte	0x3f
	.zero		1


	//   ....[44]....
        /*0ad4*/ 	.word	0x00010070
        /*0ad8*/ 	.word	0x00000013
        /*0adc*/ 	.word	0x00029870
        /*0ae0*/ 	.short	0x010a
        /*0ae2*/ 	.byte	0x3f
	.zero		1


	//   ....[45]....
        /*0ae4*/ 	.word	0x000100e0
        /*0ae8*/ 	.word	0x00000013
        /*0aec*/ 	.word	0x00029860
        /*0af0*/ 	.short	0x010a
        /*0af2*/ 	.byte	0x3f
	.zero		1


	//   ....[46]....
        /*0af4*/ 	.word	0x000105e0
        /*0af8*/ 	.word	0x00000013
        /*0afc*/ 	.word	0x00029850
        /*0b00*/ 	.short	0x0101
        /*0b02*/ 	.byte	0x3f
	.zero		1


	//   ....[47]....
        /*0b04*/ 	.word	0x00010650
        /*0b08*/ 	.word	0x00000013
        /*0b0c*/ 	.word	0x00000000
        /*0b10*/ 	.short	0x0101
        /*0b12*/ 	.byte	0x3f
	.zero		1


	//   ....[48]....
        /*0b14*/ 	.word	0x00010890
        /*0b18*/ 	.word	0x00000010
        /*0b1c*/ 	.word	0x00029870
        /*0b20*/ 	.short	0x010a
        /*0b22*/ 	.byte	0x3f
	.zero		1


	//   ....[49]....
        /*0b24*/ 	.word	0x00010900
        /*0b28*/ 	.word	0x00000010
        /*0b2c*/ 	.word	0x00029860
        /*0b30*/ 	.short	0x010a
        /*0b32*/ 	.byte	0x3f
	.zero		1


	//   ....[50]....
        /*0b34*/ 	.word	0x00010e10
        /*0b38*/ 	.word	0x00000010
        /*0b3c*/ 	.word	0x00029850
        /*0b40*/ 	.short	0x0101
        /*0b42*/ 	.byte	0x3f
	.zero		1


	//   ....[51]....
        /*0b44*/ 	.word	0x00010e60
        /*0b48*/ 	.word	0x00000010
        /*0b4c*/ 	.word	0x00000000
        /*0b50*/ 	.short	0x0101
        /*0b52*/ 	.byte	0x3f
	.zero		1


	//   ....[52]....
        /*0b54*/ 	.word	0x00011bc0
        /*0b58*/ 	.word	0x00000003
        /*0b5c*/ 	.word	0x00029820
        /*0b60*/ 	.short	0x010a
        /*0b62*/ 	.byte	0x3f
	.zero		1


	//   ....[53]....
        /*0b64*/ 	.word	0x00011d90
        /*0b68*/ 	.word	0x00000007
        /*0b6c*/ 	.word	0x00000000
        /*0b70*/ 	.short	0x010a
        /*0b72*/ 	.byte	0x3f
	.zero		1


	//   ....[54]....
        /*0b74*/ 	.word	0x00011de0
        /*0b78*/ 	.word	0x00000005
        /*0b7c*/ 	.word	0x00000000
        /*0b80*/ 	.short	0x010a
        /*0b82*/ 	.byte	0x3f
	.zero		1


	//   ....[55]....
        /*0b84*/ 	.word	0x00011e30
        /*0b88*/ 	.word	0x00000005
        /*0b8c*/ 	.word	0x00029860
        /*0b90*/ 	.short	0x010a
        /*0b92*/ 	.byte	0x3f
	.zero		1


	//   ....[56]....
        /*0b94*/ 	.word	0x00011e80
        /*0b98*/ 	.word	0x00000003
        /*0b9c*/ 	.word	0x00029860
        /*0ba0*/ 	.short	0x010a
        /*0ba2*/ 	.byte	0x3f
	.zero		1


	//   ....[57]....
        /*0ba4*/ 	.word	0x00011ec0
        /*0ba8*/ 	.word	0x00000005
        /*0bac*/ 	.word	0x00029880
        /*0bb0*/ 	.short	0x010a
        /*0bb2*/ 	.byte	0x3f
	.zero		1


	//   ....[58]....
        /*0bb4*/ 	.word	0x00011ee0
        /*0bb8*/ 	.word	0x00000003
        /*0bbc*/ 	.word	0x00029880
        /*0bc0*/ 	.short	0x010a
        /*0bc2*/ 	.byte	0x3f
	.zero		1


	//   ....[59]....
        /*0bc4*/ 	.word	0x00011f40
        /*0bc8*/ 	.word	0x00000003
        /*0bcc*/ 	.word	0x00029800
        /*0bd0*/ 	.short	0x010a
        /*0bd2*/ 	.byte	0x3f
	.zero		1


	//   ....[60]....
        /*0bd4*/ 	.word	0x00011f90
        /*0bd8*/ 	.word	0x00000006
        /*0bdc*/ 	.word	0x00029830
        /*0be0*/ 	.short	0x010a
        /*0be2*/ 	.byte	0x3f
	.zero		1


	//   ....[61]....
        /*0be4*/ 	.word	0x00011ff0
        /*0be8*/ 	.word	0x00000004
        /*0bec*/ 	.word	0x00029830
        /*0bf0*/ 	.short	0x010a
        /*0bf2*/ 	.byte	0x3f
	.zero		1


	//   ....[62]....
        /*0bf4*/ 	.word	0x00012050
        /*0bf8*/ 	.word	0x00000004
        /*0bfc*/ 	.word	0x00029850
        /*0c00*/ 	.short	0x010a
        /*0c02*/ 	.byte	0x3f
	.zero		1


	//   ....[63]....
        /*0c04*/ 	.word	0x000120a0
        /*0c08*/ 	.word	0x00000015
        /*0c0c*/ 	.word	0x00029850
        /*0c10*/ 	.short	0x010a
        /*0c12*/ 	.byte	0x3f
	.zero		1


	//   ....[64]....
        /*0c14*/ 	.word	0x000121f0
        /*0c18*/ 	.word	0x00000002
        /*0c1c*/ 	.word	0x00029880
        /*0c20*/ 	.short	0x010a
        /*0c22*/ 	.byte	0x3f
	.zero		1


	//   ....[65]....
        /*0c24*/ 	.word	0x00012240
        /*0c28*/ 	.word	0x00000002
        /*0c2c*/ 	.word	0x00029840
        /*0c30*/ 	.short	0x010a
        /*0c32*/ 	.byte	0x3f
	.zero		1


	//   ....[66]....
        /*0c34*/ 	.word	0x000127f0
        /*0c38*/ 	.word	0x00000011
        /*0c3c*/ 	.word	0x00029820
        /*0c40*/ 	.short	0x010a
        /*0c42*/ 	.byte	0x3f
	.zero		1


	//   ....[67]....
        /*0c44*/ 	.word	0x00012840
        /*0c48*/ 	.word	0x00000005
        /*0c4c*/ 	.word	0x00029880
        /*0c50*/ 	.short	0x010a
        /*0c52*/ 	.byte	0x3f
	.zero		1


	//   ....[68]....
        /*0c54*/ 	.word	0x00012890
        /*0c58*/ 	.word	0x00000005
        /*0c5c*/ 	.word	0x00029840
        /*0c60*/ 	.short	0x010a
        /*0c62*/ 	.byte	0x3f
	.zero		1


	//   ....[69]....
        /*0c64*/ 	.word	0x000128e0
        /*0c68*/ 	.word	0x00000013
        /*0c6c*/ 	.word	0x00029870
        /*0c70*/ 	.short	0x010a
        /*0c72*/ 	.byte	0x3f
	.zero		1


	//   ....[70]....
        /*0c74*/ 	.word	0x00012930
        /*0c78*/ 	.word	0x00000013
        /*0c7c*/ 	.word	0x00029860
        /*0c80*/ 	.short	0x010a
        /*0c82*/ 	.byte	0x3f
	.zero		1


	//   ....[71]....
        /*0c84*/ 	.word	0x00012980
        /*0c88*/ 	.word	0x00000010
        /*0c8c*/ 	.word	0x00029870
        /*0c90*/ 	.short	0x010a
        /*0c92*/ 	.byte	0x3f
	.zero		1


	//   ....[72]....
        /*0c94*/ 	.word	0x000129d0
        /*0c98*/ 	.word	0x00000010
        /*0c9c*/ 	.word	0x00029860
        /*0ca0*/ 	.short	0x010a
        /*0ca2*/ 	.byte	0x3f
	.zero		1


	//   ....[73]....
        /*0ca4*/ 	.word	0x00012a20
        /*0ca8*/ 	.word	0x00000003
        /*0cac*/ 	.word	0x00029820
        /*0cb0*/ 	.short	0x010a
        /*0cb2*/ 	.byte	0x3f
	.zero		1


	//   ....[74]....
        /*0cb4*/ 	.word	0x00012bc0
        /*0cb8*/ 	.word	0x00000007
        /*0cbc*/ 	.word	0x00000000
        /*0cc0*/ 	.short	0x010a
        /*0cc2*/ 	.byte	0x3f
	.zero		1


	//   ....[75]....
        /*0cc4*/ 	.word	0x00012c10
        /*0cc8*/ 	.word	0x00000005
        /*0ccc*/ 	.word	0x00000000
        /*0cd0*/ 	.short	0x010a
        /*0cd2*/ 	.byte	0x3f
	.zero		1


	//   ....[76]....
        /*0cd4*/ 	.word	0x00012c60
        /*0cd8*/ 	.word	0x00000005
        /*0cdc*/ 	.word	0x00029860
        /*0ce0*/ 	.short	0x010a
        /*0ce2*/ 	.byte	0x3f
	.zero		1


	//   ....[77]....
        /*0ce4*/ 	.word	0x00012cb0
        /*0ce8*/ 	.word	0x00000003
        /*0cec*/ 	.word	0x00029860
        /*0cf0*/ 	.short	0x010a
        /*0cf2*/ 	.byte	0x3f
	.zero		1


	//   ....[78]....
        /*0cf4*/ 	.word	0x00012d00
        /*0cf8*/ 	.word	0x00000005
        /*0cfc*/ 	.word	0x00029880
        /*0d00*/ 	.short	0x010a
        /*0d02*/ 	.byte	0x3f
	.zero		1


	//----- nvinfo : EIATTR_NUM_MBARRIERS
	.align		4
.L_122:
        /*0d04*/ 	.byte	0x03, 0x38
        /*0d06*/ 	.short	0x0016


	//----- nvinfo : EIATTR_EXIT_INSTR_OFFSETS
	.align		4
        /*0d08*/ 	.byte	0x04, 0x1c
        /*0d0a*/ 	.short	(.L_124 - .L_123)


	//   ....[0]....
.L_123:
        /*0d0c*/ 	.word	0x00000a80


	//   ....[1]....
        /*0d10*/ 	.word	0x0000c580


	//   ....[2]....
        /*0d14*/ 	.word	0x00011f30


	//----- nvinfo : EIATTR_MAX_THREADS
	.align		4
.L_124:
        /*0d18*/ 	.byte	0x04, 0x05
        /*0d1a*/ 	.short	(.L_126 - .L_125)
.L_125:
        /*0d1c*/ 	.word	0x00000180
        /*0d20*/ 	.word	0x00000001
        /*0d24*/ 	.word	0x00000001


	//----- nvinfo : EIATTR_CRS_STACK_SIZE
	.align		4
.L_126:
        /*0d28*/ 	.byte	0x04, 0x1e
        /*0d2a*/ 	.short	(.L_128 - .L_127)
.L_127:
        /*0d2c*/ 	.word	0x00000000


	//----- nvinfo : EIATTR_CBANK_PARAM_SIZE
	.align		4
.L_128:
        /*0d30*/ 	.byte	0x03, 0x19
        /*0d32*/ 	.short	0x0af0


	//----- nvinfo : EIATTR_PARAM_CBANK
	.align		4
        /*0d34*/ 	.byte	0x04, 0x0a
        /*0d36*/ 	.short	(.L_130 - .L_129)
	.align		4
.L_129:
        /*0d38*/ 	.word	index@(.nv.constant0._ZN7cutlass13device_kernelIN5flash11enable_sm90INS1_16FlashAttnFwdSm90INS1_25CollectiveMainloopFwdSm90ILi2EN4cute5tupleIJNS5_1CILi1EEES8_S8_EEENS6_IJNS7_ILi128EEENS7_ILi160EEENS7_ILi192EEEEEELi128ENS_12float_e4m3_tEfNS_4arch4Sm90ELb0ELb0ELb0ELb1ELb0ELb0ELb0ELb1ELb1ELb1ELb1ELb0EEENS1_21CollectiveEpilogueFwdINS6_IJSA_SA_SB_EEES9_NS_10bfloat16_tESG_Li256ELb1ELb1ELb1ELb1EEENS1_36VarlenDynamicPersistentTileSchedulerILi128ELi160ELi256ELi128ELb1ELb1ELb1ELb0ELb1ELb1EEEEEEEEEvNT_6ParamsE)
        /*0d3c*/ 	.short	0x0210
        /*0d3e*/ 	.short	0x0af0


	//----- nvinfo : EIATTR_SW_WAR
	.align		4
.L_130:
        /*0d40*/ 	.byte	0x04, 0x36
        /*0d42*/ 	.short	(.L_132 - .L_131)
.L_131:
        /*0d44*/ 	.word	0x00000008
.L_132:


//--------------------- .nv.info._ZN7cutlass13device_kernelIN5flash11enable_sm90INS1_16FlashAttnFwdSm90INS1_25CollectiveMainloopFwdSm90ILi2EN4cute5tupleIJNS5_1CILi1EEES8_S8_EEENS6_IJNS7_ILi128EEENS7_ILi160EEENS7_ILi192EEEEEELi128ENS_12float_e4m3_tEfNS_4arch4Sm90ELb0ELb0ELb0ELb1ELb0ELb1ELb0ELb1ELb1ELb1ELb1ELb0EEENS1_21CollectiveEpilogueFwdINS6_IJSA_SA_SB_EEES9_NS_10bfloat16_tESG_Li256ELb1ELb1ELb1ELb1EEENS1_36VarlenDynamicPersistentTileSchedulerILi128ELi160ELi256ELi128ELb1ELb1ELb1ELb0ELb1ELb1EEEEEEEEEvNT_6ParamsE --------------------------
	.section	.nv.info._ZN7cutlass13device_kernelIN5flash11enable_sm90INS1_16FlashAttnFwdSm90INS1_25CollectiveMainloopFwdSm90ILi2EN4cute5tupleIJNS5_1CILi1EEES8_S8_EEENS6_IJNS7_ILi128EEENS7_ILi160EEENS7_ILi192EEEEEELi128ENS_12float_e4m3_tEfNS_4arch4Sm90ELb0ELb0ELb0ELb1ELb0ELb1ELb0ELb1ELb1ELb1ELb1ELb0EEENS1_21CollectiveEpilogueFwdINS6_IJSA_SA_SB_EEES9_NS_10bfloat16_tESG_Li256ELb1ELb1ELb1ELb1EEENS1_36VarlenDynamicPersistentTileSchedulerILi128ELi160ELi256ELi128ELb1ELb1ELb1ELb0ELb1ELb1EEEEEEEEEvNT_6ParamsE,"",@"SHT_CUDA_INFO"
	.sectionflags	@""
	.align	4


	//----- nvinfo : EIATTR_CUDA_API_VERSION
	.align		4
        /*0000*/ 	.byte	0x04, 0x37
        /*0002*/ 	.short	(.L_134 - .L_133)
.L_133:
        /*0004*/ 	.word	0x00000082


	//----- nvinfo : EIATTR_KPARAM_INFO
	.align		4
.L_134:
        /*0008*/ 	.byte	0x04, 0x17
        /*000a*/ 	.short	(.L_136 - .L_135)
.L_135:
        /*000c*/ 	.word	0x00000000
        /*0010*/ 	.short	0x0000
        /*0012*/ 	.short	0x0070
        /*0014*/ 	.byte	0x00, 0xf0, 0x01, 0x2a


	//----- nvinfo : EIATTR_SPARSE_MMA_MASK
	.align		4
.L_136:
        /*0018*/ 	.byte	0x03, 0x50
        /*001a*/ 	.short	0x0000


	//----- nvinfo : EIATTR_MAXREG_COUNT
	.align		4
        /*001c*/ 	.byte	0x03, 0x1b
        /*001e*/ 	.short	0x00a8


	//----- nvinfo : EIATTR_NUM_BARRIERS
	.align		4
        /*0020*/ 	.byte	0x02, 0x4c
        /*0022*/ 	.byte	0x10
	.zero		1


	//----- nvinfo : EIATTR_EXTERNS
	.align		4
        /*0024*/ 	.byte	0x04, 0x0f
        /*0026*/ 	.short	(.L_138 - .L_137)


	//   ....[0]....
	.align		4
.L_137:
        /*0028*/ 	.word	index@(__assertfail)


	//----- nvinfo : EIATTR_ANNOTATIONS
	.align		4
.L_138:
        /*002c*/ 	.byte	0x04, 0x55
        /*002e*/ 	.short	(.L_140 - .L_139)


	//   ....[0]....
.L_139:
        /* <DEDUP_REMOVED lines=83> */
        /*0554*/ 	.byte	0xa0, 0xd9, 0x02, 0x00, 0x01, 0x00, 0x00, 0x00, 0x40, 0xda, 0x02, 0x00


	//----- nvinfo : EIATTR_MERCURY_ISA_VERSION
	.align		4
.L_140:
        /*0560*/ 	.byte	0x03, 0x5f
        /*0562*/ 	.short	0x0101


	//----- nvinfo : EIATTR_UNUSED_LOAD_BYTE_OFFSET
	.align		4
        /*0564*/ 	.byte	0x04, 0x44
        /*0566*/ 	.short	(.L_142 - .L_141)


	//   ....[0]....
.L_141:
        /*0568*/ 	.word	0x00000ae0
        /*056c*/ 	.word	0x0000fff0


	//   ....[1]....
        /*0570*/ 	.word	0x0001ebf0
        /*0574*/ 	.word	0x0000fff0


	//----- nvinfo : EIATTR_INT_WARP_WIDE_INSTR_OFFSETS
	.align		4
.L_142:
        /*0578*/ 	.byte	0x04, 0x31
        /*057a*/ 	.short	(.L_144 - .L_143)


	//   ....[0]....
.L_143:
        /*057c*/ 	.word	0x00000190


	//   ....[1]....
        /*0580*/ 	.word	0x000001d0


	//   ....[2]....
        /*0584*/ 	.word	0x00000240


	//   ....[3]....
        /*0588*/ 	.word	0x000259f0


	//   ....[4]....
        /*058c*/ 	.word	0x00025a50


	//   ....[5]....
        /*0590*/ 	.word	0x000283c0


	//   ....[6]....
        /*0594*/ 	.word	0x00028420


	//----- nvinfo : EIATTR_COOP_GROUP_MASK_REGIDS
	.align		4
.L_144:
        /*0598*/ 	.byte	0x04, 0x29
        /*059a*/ 	.short	(.L_146 - .L_145)


	//   ....[0]....
.L_145:
        /*059c*/ 	.word	0xffffffff


	//   ....[1]....
        /*05a0*/ 	.word	0xffffffff


	//   ....[2]....
        /*05a4*/ 	.word	0xffffffff


	//   ....[3]....
        /*05a8*/ 	.word	0xffffffff


	//   ....[4]....
        /*05ac*/ 	.word	0xffffffff


	//   ....[5]....
        /*05b0*/ 	.word	0xffffffff


	//   ....[6]....
        /*05b4*/ 	.word	0xffffffff


	//   ....[7]....
        /*05b8*/ 	.word	0xffffffff


	//   ....[8]....
        /*05bc*/ 	.word	0xffffffff


	//   ....[9]....
        /*05c0*/ 	.word	0xffffffff


	//   ....[10]....
        /*05c4*/ 	.word	0xffffffff


	//   ....[11]....
        /*05c8*/ 	.word	0xffffffff


	//   ....[12]....
        /*05cc*/ 	.word	0xffffffff


	//   ....[13]....
        /*05d0*/ 	.word	0xffffffff


	//   ....[14]....
        /*05d4*/ 	.word	0xffffffff


	//   ....[15]....
        /*05d8*/ 	.word	0xffffffff


	//   ....[16]....
        /*05dc*/ 	.word	0xffffffff


	//   ....[17]....
        /*05e0*/ 	.word	0xffffffff


	//   ....[18]....
        /*05e4*/ 	.word	0xffffffff


	//   ....[19]....
        /*05e8*/ 	.word	0xffffffff


	//   ....[20]....
        /*05ec*/ 	.word	0xffffffff


	//   ....[21]....
        /*05f0*/ 	.word	0xffffffff


	//   ....[22]....
        /*05f4*/ 	.word	0xffffffff


	//   ....[23]....
        /*05f8*/ 	.word	0xffffffff


	//   ....[24]....
        /*05fc*/ 	.word	0xffffffff


	//   ....[25]....
        /*0600*/ 	.word	0xffffffff


	//   ....[26]....
        /*0604*/ 	.word	0xffffffff


	//   ....[27]....
        /*0608*/ 	.word	0xffffffff


	//   ....[28]....
        /*060c*/ 	.word	0xffffffff


	//   ....[29]....
        /*0610*/ 	.word	0xffffffff


	//   ....[30]....
        /*0614*/ 	.word	0xffffffff


	//   ....[31]....
        /*0618*/ 	.word	0xffffffff


	//   ....[32]....
        /*061c*/ 	.word	0xffffffff


	//   ....[33]....
        /*0620*/ 	.word	0xffffffff


	//   ....[34]....
        /*0624*/ 	.word	0xffffffff


	//   ....[35]....
        /*0628*/ 	.word	0xffffffff


	//   ....[36]....
        /*062c*/ 	.word	0xffffffff


	//   ....[37]....
        /*0630*/ 	.word	0xffffffff


	//   ....[38]....
        /*0634*/ 	.word	0xffffffff


	//   ....[39]....
        /*0638*/ 	.word	0xffffffff


	//   ....[40]....
        /*063c*/ 	.word	0xffffffff


	//   ....[41]....
        /*0640*/ 	.word	0xffffffff


	//   ....[42]....
        /*0644*/ 	.word	0xffffffff


	//   ....[43]....
        /*0648*/ 	.word	0xffffffff


	//   ....[44]....
        /*064c*/ 	.word	0xffffffff


	//   ....[45]....
        /*0650*/ 	.word	0xffffffff


	//   ....[46]....
        /*0654*/ 	.word	0xffffffff


	//   ....[47]....
        /*0658*/ 	.word	0xffffffff


	//   ....[48]....
        /*065c*/ 	.word	0xffffffff


	//   ....[49]....
        /*0660*/ 	.word	0xffffffff


	//   ....[50]....
        /*0664*/ 	.word	0xffffffff


	//   ....[51]....
        /*0668*/ 	.word	0xffffffff


	//   ....[52]....
        /*066c*/ 	.word	0xffffffff


	//   ....[53]....
        /*0670*/ 	.word	0xffffffff


	//   ....[54]....
        /*0674*/ 	.word	0xffffffff


	//   ....[55]....
        /*0678*/ 	.word	0xffffffff


	//   ....[56]....
        /*067c*/ 	.word	0xffffffff


	//   ....[57]....
        /*0680*/ 	.word	0xffffffff


	//   ....[58]....
        /*0684*/ 	.word	0xffffffff


	//   ....[59]....
        /*0688*/ 	.word	0xffffffff


	//   ....[60]....
        /*068c*/ 	.word	0xffffffff


	//   ....[61]....
        /*0690*/ 	.word	0xffffffff


	//   ....[62]....
        /*0694*/ 	.word	0xffffffff


	//   ....[63]....
        /*0698*/ 	.word	0xffffffff


	//   ....[64]....
        /*069c*/ 	.word	0xffffffff


	//   ....[65]....
        /*06a0*/ 	.word	0xffffffff


	//   ....[66]....
        /*06a4*/ 	.word	0xffffffff


	//   ....[67]....
        /*06a8*/ 	.word	0xffffffff


	//   ....[68]....
        /*06ac*/ 	.word	0xffffffff


	//   ....[69]....
        /*06b0*/ 	.word	0xffffffff


	//   ....[70]....
        /*06b4*/ 	.word	0xffffffff


	//   ....[71]....
        /*06b8*/ 	.word	0xffffffff


	//   ....[72]....
        /*06bc*/ 	.word	0xffffffff


	//   ....[73]....
        /*06c0*/ 	.word	0xffffffff


	//   ....[74]....
        /*06c4*/ 	.word	0xffffffff


	//   ....[75]....
        /*06c8*/ 	.word	0xffffffff


	//   ....[76]....
        /*06cc*/ 	.word	0xffffffff


	//   ....[77]....
        /*06d0*/ 	.word	0xffffffff


	//   ....[78]....
        /*06d4*/ 	.word	0xffffffff


	//   ....[79]....
        /*06d8*/ 	.word	0xffffffff


	//   ....[80]....
        /*06dc*/ 	.word	0xffffffff


	//   ....[81]....
        /*06e0*/ 	.word	0xffffffff


	//   ....[82]....
        /*06e4*/ 	.word	0xffffffff


	//   ....[83]....
        /*06e8*/ 	.word	0xffffffff


	//   ....[84]....
        /*06ec*/ 	.word	0xffffffff


	//   ....[85]....
        /*06f0*/ 	.word	0xffffffff


	//   ....[86]....
        /*06f4*/ 	.word	0xffffffff


	//   ....[87]....
        /*06f8*/ 	.word	0xffffffff


	//   ....[88]....
        /*06fc*/ 	.word	0xffffffff


	//   ....[89]....
        /*0700*/ 	.word	0xffffffff


	//   ....[90]....
        /*0704*/ 	.word	0xffffffff


	//   ....[91]....
        /*0708*/ 	.word	0xffffffff


	//   ....[92]....
        /*070c*/ 	.word	0xffffffff


	//   ....[93]....
        /*0710*/ 	.word	0xffffffff


	//   ....[94]....
        /*0714*/ 	.word	0xffffffff


	//   ....[95]....
        /*0718*/ 	.word	0xffffffff


	//   ....[96]....
        /*071c*/ 	.word	0xffffffff


	//   ....[97]....
        /*0720*/ 	.word	0xffffffff


	//   ....[98]....
        /*0724*/ 	.word	0xffffffff


	//   ....[99]....
        /*0728*/ 	.word	0xffffffff


	//   ....[100]....
        /*072c*/ 	.word	0xffffffff


	//   ....[101]....
        /*0730*/ 	.word	0xffffffff


	//   ....[102]....
        /*0734*/ 	.word	0xffffffff


	//   ....[103]....
        /*0738*/ 	.word	0xffffffff


	//   ....[104]....
        /*073c*/ 	.word	0xffffffff


	//   ....[105]....
        /*0740*/ 	.word	0xffffffff


	//   ....[106]....
        /*0744*/ 	.word	0xffffffff


	//   ....[107]....
        /*0748*/ 	.word	0xffffffff


	//   ....[108]....
        /*074c*/ 	.word	0xffffffff


	//   ....[109]....
        /*0750*/ 	.word	0xffffffff


	//   ....[110]....
        /*0754*/ 	.word	0xffffffff


	//   ....[111]....
        /*0758*/ 	.word	0xffffffff


	//   ....[112]....
        /*075c*/ 	.word	0xffffffff


	//   ....[113]....
        /*0760*/ 	.word	0xffffffff


	//   ....[114]....
        /*0764*/ 	.word	0xffffffff


	//   ....[115]....
        /*0768*/ 	.word	0xffffffff


	//   ....[116]....
        /*076c*/ 	.word	0xffffffff


	//   ....[117]....
        /*0770*/ 	.word	0xffffffff


	//   ....[118]....
        /*0774*/ 	.word	0xffffffff


	//   ....[119]....
        /*0778*/ 	.word	0xffffffff


	//   ....[120]....
        /*077c*/ 	.word	0xffffffff


	//   ....[121]....
        /*0780*/ 	.word	0xffffffff


	//   ....[122]....
        /*0784*/ 	.word	0xffffffff


	//   ....[123]....
        /*0788*/ 	.word	0xffffffff


	//   ....[124]....
        /*078c*/ 	.word	0xffffffff


	//   ....[125]....
        /*0790*/ 	.word	0xffffffff


	//   ....[126]....
        /*0794*/ 	.word	0xffffffff


	//   ....[127]....
        /*0798*/ 	.word	0xffffffff


	//   ....[128]....
        /*079c*/ 	.word	0xffffffff


	//   ....[129]....
        /*07a0*/ 	.word	0xffffffff


	//   ....[130]....
        /*07a4*/ 	.word	0xffffffff


	//   ....[131]....
        /*07a8*/ 	.word	0xffffffff


	//   ....[132]....
        /*07ac*/ 	.word	0xffffffff


	//   ....[133]....
        /*07b0*/ 	.word	0xffffffff


	//   ....[134]....
        /*07b4*/ 	.word	0xffffffff


	//   ....[135]....
        /*07b8*/ 	.word	0xffffffff


	//   ....[136]....
        /*07bc*/ 	.word	0xffffffff


	//   ....[137]....
        /*07c0*/ 	.word	0xffffffff


	//   ....[138]....
        /*07c4*/ 	.word	0xffffffff


	//   ....[139]....
        /*07c8*/ 	.word	0xffffffff


	//   ....[140]....
        /*07cc*/ 	.word	0xffffffff


	//   ....[141]....
        /*07d0*/ 	.word	0xffffffff


	//   ....[142]....
        /*07d4*/ 	.word	0xffffffff


	//   ....[143]....
        /*07d8*/ 	.word	0xffffffff


	//   ....[144]....
        /*07dc*/ 	.word	0xffffffff


	//   ....[145]....
        /*07e0*/ 	.word	0xffffffff


	//   ....[146]....
        /*07e4*/ 	.word	0xffffffff


	//   ....[147]....
        /*07e8*/ 	.word	0xffffffff


	//   ....[148]....
        /*07ec*/ 	.word	0xffffffff


	//   ....[149]....
        /*07f0*/ 	.word	0xffffffff


	//   ....[150]....
        /*07f4*/ 	.word	0xffffffff


	//   ....[151]....
        /*07f8*/ 	.word	0xffffffff


	//   ....[152]....
        /*07fc*/ 	.word	0xffffffff


	//   ....[153]....
        /*0800*/ 	.word	0xffffffff


	//   ....[154]....
        /*0804*/ 	.word	0xffffffff


	//   ....[155]....
        /*0808*/ 	.word	0xffffffff


	//   ....[156]....
        /*080c*/ 	.word	0xffffffff


	//   ....[157]....
        /*0810*/ 	.word	0xffffffff


	//   ....[158]....
        /*0814*/ 	.word	0xffffffff


	//   ....[159]....
        /*0818*/ 	.word	0xffffffff


	//   ....[160]....
        /*081c*/ 	.word	0xffffffff


	//   ....[161]....
        /*0820*/ 	.word	0xffffffff


	//   ....[162]....
        /*0824*/ 	.word	0x0500000f


	//   ....[163]....
        /*0828*/ 	.word	0x0500000f


	//   ....[164]....
        /*082c*/ 	.word	0x0500000f


	//   ....[165]....
        /*0830*/ 	.word	0x0500000f


	//   ....[166]....
        /*0834*/ 	.word	0x0500000f


	//   ....[167]....
        /*0838*/ 	.word	0x0500000f


	//   ....[168]....
        /*083c*/ 	.word	0x0500000f


	//   ....[169]....
        /*0840*/ 	.word	0x0500000f


	//   ....[170]....
        /*0844*/ 	.word	0x0500000f


	//   ....[171]....
        /*0848*/ 	.word	0x0500000f


	//   ....[172]....
        /*084c*/ 	.word	0x0500000f


	//   ....[173]....
        /*0850*/ 	.word	0x0500000f


	//   ....[174]....
        /*0854*/ 	.word	0x0500000f


	//   ....[175]....
        /*0858*/ 	.word	0x0500000f


	//   ....[176]....
        /*085c*/ 	.word	0x0500000f


	//   ....[177]....
        /*0860*/ 	.word	0x0500000f


	//   ....[178]....
        /*0864*/ 	.word	0x0500000f


	//   ....[179]....
        /*0868*/ 	.word	0x0500000f


	//   ....[180]....
        /*086c*/ 	.word	0x0500000f


	//   ....[181]....
        /*0870*/ 	.word	0x0500000f


	//   ....[182]....
        /*0874*/ 	.word	0x0500000f


	//   ....[183]....
        /*0878*/ 	.word	0x0500000f


	//   ....[184]....
        /*087c*/ 	.word	0x0500000f


	//   ....[185]....
        /*0880*/ 	.word	0x0500000f


	//   ....[186]....
        /*0884*/ 	.word	0x0500000f


	//   ....[187]....
        /*0888*/ 	.word	0x0500000f


	//   ....[188]....
        /*088c*/ 	.word	0x0500000f


	//   ....[189]....
        /*0890*/ 	.word	0x0500000f


	//   ....[190]....
        /*0894*/ 	.word	0x0500000f


	//   ....[191]....
        /*0898*/ 	.word	0x0500000f


	//   ....[192]....
        /*089c*/ 	.word	0x0500000f


	//   ....[193]....
        /*08a0*/ 	.word	0x0500000f


	//   ....[194]....
        /*08a4*/ 	.word	0x0500000f


	//   ....[195]....
        /*08a8*/ 	.word	0x0500000f


	//   ....[196]....
        /*08ac*/ 	.word	0x0500000f


	//   ....[197]....
        /*08b0*/ 	.word	0x0500000f


	//   ....[198]....
        /*08b4*/ 	.word	0x0500000f


	//   ....[199]....
        /*08b8*/ 	.word	0x0500000f


	//   ....[200]....
        /*08bc*/ 	.word	0x0500000f


	//   ....[201]....
        /*08c0*/ 	.word	0x0500000f


	//   ....[202]....
        /*08c4*/ 	.word	0x0500000f


	//   ....[203]....
        /*08c8*/ 	.word	0x0500000f


	//   ....[204]....
        /*08cc*/ 	.word	0x0500000f


	//   ....[205]....
        /*08d0*/ 	.word	0x0500000f


	//   ....[206]....
        /*08d4*/ 	.word	0x0500000f


	//   ....[207]....
        /*08d8*/ 	.word	0x0500000f


	//   ....[208]....
        /*08dc*/ 	.word	0x0500000f


	//   ....[209]....
        /*08e0*/ 	.word	0x0500000f


	//   ....[210]....
        /*08e4*/ 	.word	0x0500000f


	//   ....[211]....
        /*08e8*/ 	.word	0x0500000f


	//   ....[212]....
        /*08ec*/ 	.word	0x0500000f


	//   ....[213]....
        /*08f0*/ 	.word	0x0500000f


	//   ....[214]....
        /*08f4*/ 	.word	0x0500000f


	//   ....[215]....
        /*08f8*/ 	.word	0x0500000f


	//   ....[216]....
        /*08fc*/ 	.word	0x0500000f


	//   ....[217]....
        /*0900*/ 	.word	0x0500000f


	//   ....[218]....
        /*0904*/ 	.word	0x0500000f


	//   ....[219]....
        /*0908*/ 	.word	0x0500000f


	//   ....[220]....
        /*090c*/ 	.word	0x0500000f


	//   ....[221]....
        /*0910*/ 	.word	0x0500000f


	//   ....[222]....
        /*0914*/ 	.word	0x0500000f


	//   ....[223]....
        /*0918*/ 	.word	0x0500000f


	//   ....[224]....
        /*091c*/ 	.word	0x0500000f


	//   ....[225]....
        /*0920*/ 	.word	0x0500000f


	//   ....[226]....
        /*0924*/ 	.word	0x0500000f


	//   ....[227]....
        /*0928*/ 	.word	0x0500000f


	//   ....[228]....
        /*092c*/ 	.word	0x0500000f


	//   ....[229]....
        /*0930*/ 	.word	0x0500000f


	//   ....[230]....
        /*0934*/ 	.word	0x0500000f


	//   ....[231]....
        /*0938*/ 	.word	0x0500000f


	//   ....[232]....
        /*093c*/ 	.word	0x0500000f


	//   ....[233]....
        /*0940*/ 	.word	0x0500000f


	//   ....[234]....
        /*0944*/ 	.word	0x0500000f


	//   ....[235]....
        /*0948*/ 	.word	0x0500000f


	//   ....[236]....
        /*094c*/ 	.word	0x0500000f


	//   ....[237]....
        /*0950*/ 	.word	0x0500000f


	//   ....[238]....
        /*0954*/ 	.word	0x0500000f


	//   ....[239]....
        /*0958*/ 	.word	0x0500000f


	//   ....[240]....
        /*095c*/ 	.word	0x0500000f


	//   ....[241]....
        /*0960*/ 	.word	0x0500000f


	//   ....[242]....
        /*0964*/ 	.word	0x0500000f


	//   ....[243]....
        /*0968*/ 	.word	0x0500000f


	//   ....[244]....
        /*096c*/ 	.word	0x0500000f


	//   ....[245]....
        /*0970*/ 	.word	0x0500000f


	//   ....[246]....
        /*0974*/ 	.word	0x0500000f


	//   ....[247]....
        /*0978*/ 	.word	0x0500000f


	//   ....[248]....
        /*097c*/ 	.word	0x0500000f


	//   ....[249]....
        /*0980*/ 	.word	0x0500000f


	//   ....[250]....
        /*0984*/ 	.word	0x0500000f


	//   ....[251]....
        /*0988*/ 	.word	0x0500000f


	//   ....[252]....
        /*098c*/ 	.word	0x0500000f


	//   ....[253]....
        /*0990*/ 	.word	0x0500000f


	//   ....[254]....
        /*0994*/ 	.word	0x0500000f


	//   ....[255]....
        /*0998*/ 	.word	0x0500000f


	//   ....[0]....
        /*099c*/ 	.word	0x0500000f


	//   ....[1]....
        /*09a0*/ 	.word	0x0500000f


	//   ....[2]....
        /*09a4*/ 	.word	0x0500000f


	//   ....[3]....
        /*09a8*/ 	.word	0x0500000f


	//   ....[4]....
        /*09ac*/ 	.word	0x0500000f


	//   ....[5]....
        /*09b0*/ 	.word	0x0500000f


	//   ....[6]....
        /*09b4*/ 	.word	0x0500000f


	//   ....[7]....
        /*09b8*/ 	.word	0x0500000f


	//   ....[8]....
        /*09bc*/ 	.word	0x0500000f


	//   ....[9]....
        /*09c0*/ 	.word	0x0500000f


	//   ....[10]....
        /*09c4*/ 	.word	0x0500000f


	//   ....[11]....
        /*09c8*/ 	.word	0x0500000f


	//   ....[12]....
        /*09cc*/ 	.word	0x0500000f


	//   ....[13]....
        /*09d0*/ 	.word	0x0500000f


	//   ....[14]....
        /*09d4*/ 	.word	0x0500000f


	//   ....[15]....
        /*09d8*/ 	.word	0x0500000f


	//   ....[16]....
        /*09dc*/ 	.word	0x0500000f


	//   ....[17]....
        /*09e0*/ 	.word	0x0500000f


	//   ....[18]....
        /*09e4*/ 	.word	0x0500000f


	//   ....[19]....
        /*09e8*/ 	.word	0x0500000f


	//   ....[20]....
        /*09ec*/ 	.word	0x0500000f


	//   ....[21]....
        /*09f0*/ 	.word	0x0500000f


	//   ....[22]....
        /*09f4*/ 	.word	0x0500000f


	//   ....[23]....
        /*09f8*/ 	.word	0x0500000f


	//   ....[24]....
        /*09fc*/ 	.word	0x0500000f


	//   ....[25]....
        /*0a00*/ 	.word	0x0500000f


	//   ....[26]....
        /*0a04*/ 	.word	0x0500000f


	//   ....[27]....
        /*0a08*/ 	.word	0x0500000f


	//----- nvinfo : EIATTR_COOP_GROUP_INSTR_OFFSETS
	.align		4
.L_146:
        /*0a0c*/ 	.byte	0x04, 0x28
        /*0a0e*/ 	.short	(.L_148 - .L_147)


	//   ....[0]....
.L_147:
        /*0a10*/ 	.word	0x00000070


	//   ....[1]....
        /*0a14*/ 	.word	0x000001a0


	//   ....[2]....
        /*0a18*/ 	.word	0x000001f0


	//   ....[3]....
        /*0a1c*/ 	.word	0x00000420


	//   ....[4]....
        /*0a20*/ 	.word	0x00000580


	//   ....[5]....
        /*0a24*/ 	.word	0x000006a0


	//   ....[6]....
        /*0a28*/ 	.word	0x00000800


	//   ....[7]....
        /*0a2c*/ 	.word	0x000107b0


	//   ....[8]....
        /*0a30*/ 	.word	0x00010cf0


	//   ....[9]....
        /*0a34*/ 	.word	0x00010d00


	//   ....[10]....
        /*0a38*/ 	.word	0x00010d10


	//   ....[11]....
        /*0a3c*/ 	.word	0x00010d20


	//   ....[12]....
        /*0a40*/ 	.word	0x000141a0


	//   ....[13]....
        /*0a44*/ 	.word	0x000141b0


	//   ....[14]....
        /*0a48*/ 	.word	0x000141c0


	//   ....[15]....
        /*0a4c*/ 	.word	0x000141d0


	//   ....[16]....
        /*0a50*/ 	.word	0x000193a0


	//   ....[17]....
        /*0a54*/ 	.word	0x00019440


	//   ....[18]....
        /*0a58*/ 	.word	0x00019740


	//   ....[19]....
        /*0a5c*/ 	.word	0x000198f0


	//   ....[20]....
        /*0a60*/ 	.word	0x0001c760


	//   ....[21]....
        /*0a64*/ 	.word	0x0001c830


	//   ....[22]....
        /*0a68*/ 	.word	0x0001c860


	//   ....[23]....
        /*0a6c*/ 	.word	0x0001c8f0


	//   ....[24]....
        /*0a70*/ 	.word	0x0001e420


	//   ....[25]....
        /*0a74*/ 	.word	0x0001e480


	//   ....[26]....
        /*0a78*/ 	.word	0x0001e4a0


	//   ....[27]....
        /*0a7c*/ 	.word	0x0001e4c0


	//   ....[28]....
        /*0a80*/ 	.word	0x0001f070


	//   ....[29]....
        /*0a84*/ 	.word	0x0001f0c0


	//   ....[30]....
        /*0a88*/ 	.word	0x0001f0f0


	//   ....[31]....
        /*0a8c*/ 	.word	0x0001f120


	//   ....[32]....
        /*0a90*/ 	.word	0x0001f150


	//   ....[33]....
        /*0a94*/ 	.word	0x0001f180


	//   ....[34]....
        /*0a98*/ 	.word	0x0001f1b0


	//   ....[35]....
        /*0a9c*/ 	.word	0x0001f1e0


	//   ....[36]....
        /*0aa0*/ 	.word	0x0001f210


	//   ....[37]....
        /*0aa4*/ 	.word	0x0001f240


	//   ....[38]....
        /*0aa8*/ 	.word	0x0001f270


	//   ....[39]....
        /*0aac*/ 	.word	0x0001f2a0


	//   ....[40]....
        /*0ab0*/ 	.word	0x0001f2d0


	//   ....[41]....
        /*0ab4*/ 	.word	0x0001f300


	//   ....[42]....
        /*0ab8*/ 	.word	0x0001f330


	//   ....[43]....
        /*0abc*/ 	.word	0x0001f360


	//   ....[44]....
        /*0ac0*/ 	.word	0x0001f390


	//   ....[45]....
        /*0ac4*/ 	.word	0x0001f3c0


	//   ....[46]....
        /*0ac8*/ 	.word	0x0001f3f0


	//   ....[47]....
        /*0acc*/ 	.word	0x0001f420


	//   ....[48]....
        /*0ad0*/ 	.word	0x0001f450


	//   ....[49]....
        /*0ad4*/ 	.word	0x0001f480


	//   ....[50]....
        /*0ad8*/ 	.word	0x0001f4b0


	//   ....[51]....
        /*0adc*/ 	.word	0x0001f4e0


	//   ....[52]....
        /*0ae0*/ 	.word	0x0001f510


	//   ....[53]....
        /*0ae4*/ 	.word	0x0001f540


	//   ....[54]....
        /*0ae8*/ 	.word	0x0001f570


	//   ....[55]....
        /*0aec*/ 	.word	0x0001f5a0


	//   ....[56]....
        /*0af0*/ 	.word	0x0001f5d0


	//   ....[57]....
        /*0af4*/ 	.word	0x0001f600


	//   ....[58]....
        /*0af8*/ 	.word	0x0001f630


	//   ....[59]....
        /*0afc*/ 	.word	0x0001f660


	//   ....[60]....
        /*0b00*/ 	.word	0x0001f690


	//   ....[61]....
        /*0b04*/ 	.word	0x0001f6c0


	//   ....[62]....
        /*0b08*/ 	.word	0x0001f6f0


	//   ....[63]....
        /*0b0c*/ 	.word	0x0001f720


	//   ....[64]....
        /*0b10*/ 	.word	0x0001f750


	//   ....[65]....
        /*0b14*/ 	.word	0x0001f780


	//   ....[66]....
        /*0b18*/ 	.word	0x0001f790


	//   ....[67]....
        /*0b1c*/ 	.word	0x0001f7a0


	//   ....[68]....
        /*0b20*/ 	.word	0x0001f7b0


	//   ....[69]....
        /*0b24*/ 	.word	0x0001f7c0


	//   ....[70]....
        /*0b28*/ 	.word	0x0001f7d0


	//   ....[71]....
        /*0b2c*/ 	.word	0x0001f7e0


	//   ....[72]....
        /*0b30*/ 	.word	0x0001f7f0


	//   ....[73]....
        /*0b34*/ 	.word	0x0001f810


	//   ....[74]....
        /*0b38*/ 	.word	0x0001f830


	//   ....[75]....
        /*0b3c*/ 	.word	0x0001f840


	//   ....[76]....
        /*0b40*/ 	.word	0x0001f850


	//   ....[77]....
        /*0b44*/ 	.word	0x0001f880


	//   ....[78]....
        /*0b48*/ 	.word	0x0001f8b0


	//   ....[79]....
        /*0b4c*/ 	.word	0x0001f8e0


	//   ....[80]....
        /*0b50*/ 	.word	0x0001f900


	//   ....[81]....
        /*0b54*/ 	.word	0x0001f930


	//   ....[82]....
        /*0b58*/ 	.word	0x0001f960


	//   ....[83]....
        /*0b5c*/ 	.word	0x0001f990


	//   ....[84]....
        /*0b60*/ 	.word	0x0001f9c0


	//   ....[85]....
        /*0b64*/ 	.word	0x0001f9f0


	//   ....[86]....
        /*0b68*/ 	.word	0x0001fa20


	//   ....[87]....
        /*0b6c*/ 	.word	0x0001fa50


	//   ....[88]....
        /*0b70*/ 	.word	0x0001fa80


	//   ....[89]....
        /*0b74*/ 	.word	0x0001fab0


	//   ....[90]....
        /*0b78*/ 	.word	0x0001fae0


	//   ....[91]....
        /*0b7c*/ 	.word	0x0001fb10


	//   ....[92]....
        /*0b80*/ 	.word	0x00020360


	//   ....[93]....
        /*0b84*/ 	.word	0x00020380


	//   ....[94]....
        /*0b88*/ 	.word	0x000203a0


	//   ....[95]....
        /*0b8c*/ 	.word	0x000203c0


	//   ....[96]....
        /*0b90*/ 	.word	0x00020a60


	//   ....[97]....
        /*0b94*/ 	.word	0x00020a70


	//   ....[98]....
        /*0b98*/ 	.word	0x00020ba0


	//   ....[99]....
        /*0b9c*/ 	.word	0x00020bb0


	//   ....[100]....
        /*0ba0*/ 	.word	0x00020ce0


	//   ....[101]....
        /*0ba4*/ 	.word	0x00020cf0


	//   ....[102]....
        /*0ba8*/ 	.word	0x00020e20


	//   ....[103]....
        /*0bac*/ 	.word	0x00020e30


	//   ....[104]....
        /*0bb0*/ 	.word	0x00021210


	//   ....[105]....
        /*0bb4*/ 	.word	0x00021220


	//   ....[106]....
        /*0bb8*/ 	.word	0x00021990


	//   ....[107]....
        /*0bbc*/ 	.word	0x000219a0


	//   ....[108]....
        /*0bc0*/ 	.word	0x000227c0


	//   ....[109]....
        /*0bc4*/ 	.word	0x000227d0


	//   ....[110]....
        /*0bc8*/ 	.word	0x00022910


	//   ....[111]....
        /*0bcc*/ 	.word	0x00022920


	//   ....[112]....
        /*0bd0*/ 	.word	0x00022a50


	//   ....[113]....
        /*0bd4*/ 	.word	0x00022a60


	//   ....[114]....
        /*0bd8*/ 	.word	0x00022b90


	//   ....[115]....
        /*0bdc*/ 	.word	0x00022ba0


	//   ....[116]....
        /*0be0*/ 	.word	0x00022d30


	//   ....[117]....
        /*0be4*/ 	.word	0x00022f70


	//   ....[118]....
        /*0be8*/ 	.word	0x00022fa0


	//   ....[119]....
        /*0bec*/ 	.word	0x00022fd0


	//   ....[120]....
        /*0bf0*/ 	.word	0x00023000


	//   ....[121]....
        /*0bf4*/ 	.word	0x00023030


	//   ....[122]....
        /*0bf8*/ 	.word	0x00023060


	//   ....[123]....
        /*0bfc*/ 	.word	0x00023200


	//   ....[124]....
        /*0c00*/ 	.word	0x00023230


	//   ....[125]....
        /*0c04*/ 	.word	0x00023260


	//   ....[126]....
        /*0c08*/ 	.word	0x00023290


	//   ....[127]....
        /*0c0c*/ 	.word	0x000232c0


	//   ....[128]....
        /*0c10*/ 	.word	0x000232f0


	//   ....[129]....
        /*0c14*/ 	.word	0x00023370


	//   ....[130]....
        /*0c18*/ 	.word	0x000233b0


	//   ....[131]....
        /*0c1c*/ 	.word	0x000233c0


	//   ....[132]....
        /*0c20*/ 	.word	0x00023470


	//   ....[133]....
        /*0c24*/ 	.word	0x00024650


	//   ....[134]....
        /*0c28*/ 	.word	0x00026190


	//   ....[135]....
        /*0c2c*/ 	.word	0x00026ec0


	//   ....[136]....
        /*0c30*/ 	.word	0x00026f00


	//   ....[137]....
        /*0c34*/ 	.word	0x00026f50


	//   ....[138]....
        /*0c38*/ 	.word	0x00026fd0


	//   ....[139]....
        /*0c3c*/ 	.word	0x00027060


	//   ....[140]....
        /*0c40*/ 	.word	0x00027070


	//   ....[141]....
        /*0c44*/ 	.word	0x000270c0


	//   ....[142]....
        /*0c48*/ 	.word	0x00027100


	//   ....[143]....
        /*0c4c*/ 	.word	0x00028d90


	//   ....[144]....
        /*0c50*/ 	.word	0x00028dc0


	//   ....[145]....
        /*0c54*/ 	.word	0x00028e30


	//   ....[146]....
        /*0c58*/ 	.word	0x00028e60


	//   ....[147]....
        /*0c5c*/ 	.word	0x00028e90


	//   ....[148]....
        /*0c60*/ 	.word	0x00028ec0


	//   ....[149]....
        /*0c64*/ 	.word	0x00028ef0


	//   ....[150]....
        /*0c68*/ 	.word	0x00028f20


	//   ....[151]....
        /*0c6c*/ 	.word	0x000290f0


	//   ....[152]....
        /*0c70*/ 	.word	0x00029120


	//   ....[153]....
        /*0c74*/ 	.word	0x00029150


	//   ....[154]....
        /*0c78*/ 	.word	0x00029180


	//   ....[155]....
        /*0c7c*/ 	.word	0x000291b0


	//   ....[156]....
        /*0c80*/ 	.word	0x000291e0


	//   ....[157]....
        /*0c84*/ 	.word	0x000292a0


	//   ....[158]....
        /*0c88*/ 	.word	0x000292c0


	//   ....[159]....
        /*0c8c*/ 	.word	0x000292d0


	//   ....[160]....
        /*0c90*/ 	.word	0x00029330


	//   ....[161]....
        /*0c94*/ 	.word	0x00029a50


	//   ....[162]....
        /*0c98*/ 	.word	0x00029f30


	//   ....[163]....
        /*0c9c*/ 	.word	0x00029fe0


	//   ....[164]....
        /*0ca0*/ 	.word	0x0002a070


	//   ....[165]....
        /*0ca4*/ 	.word	0x0002a0c0


	//   ....[166]....
        /*0ca8*/ 	.word	0x0002a110


	//   ....[167]....
        /*0cac*/ 	.word	0x0002a1f0


	//   ....[168]....
        /*0cb0*/ 	.word	0x0002a280


	//   ....[169]....
        /*0cb4*/ 	.word	0x0002a2d0


	//   ....[170]....
        /*0cb8*/ 	.word	0x0002a320


	//   ....[171]....
        /*0cbc*/ 	.word	0x0002a570


	//   ....[172]....
        /*0cc0*/ 	.word	0x0002a690


	//   ....[173]....
        /*0cc4*/ 	.word	0x0002a7b0


	//   ....[174]....
        /*0cc8*/ 	.word	0x0002a8d0


	//   ....[175]....
        /*0ccc*/ 	.word	0x0002a9f0


	//   ....[176]....
        /*0cd0*/ 	.word	0x0002aaf0


	//   ....[177]....
        /*0cd4*/ 	.word	0x0002ab50


	//   ....[178]....
        /*0cd8*/ 	.word	0x0002aba0


	//   ....[179]....
        /*0cdc*/ 	.word	0x0002ac20


	//   ....[180]....
        /*0ce0*/ 	.word	0x0002ac70


	//   ....[181]....
        /*0ce4*/ 	.word	0x0002acf0


	//   ....[182]....
        /*0ce8*/ 	.word	0x0002ad40


	//   ....[183]....
        /*0cec*/ 	.word	0x0002adc0


	//   ....[184]....
        /*0cf0*/ 	.word	0x0002ae30


	//   ....[185]....
        /*0cf4*/ 	.word	0x0002ae90


	//   ....[186]....
        /*0cf8*/ 	.word	0x0002aee0


	//   ....[187]....
        /*0cfc*/ 	.word	0x0002af60


	//   ....[188]....
        /*0d00*/ 	.word	0x0002afd0


	//   ....[189]....
        /*0d04*/ 	.word	0x0002b030


	//   ....[190]....
        /*0d08*/ 	.word	0x0002b080


	//   ....[191]....
        /*0d0c*/ 	.word	0x0002b100


	//   ....[192]....
        /*0d10*/ 	.word	0x0002b150


	//   ....[193]....
        /*0d14*/ 	.word	0x0002b1b0


	//   ....[194]....
        /*0d18*/ 	.word	0x0002b200


	//   ....[195]....
        /*0d1c*/ 	.word	0x0002b260


	//   ....[196]....
        /*0d20*/ 	.word	0x0002b2d0


	//   ....[197]....
        /*0d24*/ 	.word	0x0002b330


	//   ....[198]....
        /*0d28*/ 	.word	0x0002b380


	//   ....[199]....
        /*0d2c*/ 	.word	0x0002b3e0


	//   ....[200]....
        /*0d30*/ 	.word	0x0002b430


	//   ....[201]....
        /*0d34*/ 	.word	0x0002b490


	//   ....[202]....
        /*0d38*/ 	.word	0x0002b500


	//   ....[203]....
        /*0d3c*/ 	.word	0x0002b580


	//   ....[204]....
        /*0d40*/ 	.word	0x0002b5f0


	//   ....[205]....
        /*0d44*/ 	.word	0x0002b670


	//   ....[206]....
        /*0d48*/ 	.word	0x0002b6e0


	//   ....[207]....
        /*0d4c*/ 	.word	0x0002b760


	//   ....[208]....
        /*0d50*/ 	.word	0x0002b7c0


	//   ....[209]....
        /*0d54*/ 	.word	0x0002b840


	//   ....[210]....
        /*0d58*/ 	.word	0x0002b890


	//   ....[211]....
        /*0d5c*/ 	.word	0x0002b910


	//   ....[212]....
        /*0d60*/ 	.word	0x0002b970


	//   ....[213]....
        /*0d64*/ 	.word	0x0002b9d0


	//   ....[214]....
        /*0d68*/ 	.word	0x0002ba30


	//   ....[215]....
        /*0d6c*/ 	.word	0x0002baa0


	//   ....[216]....
        /*0d70*/ 	.word	0x0002bb30


	//   ....[217]....
        /*0d74*/ 	.word	0x0002bb90


	//   ....[218]....
        /*0d78*/ 	.word	0x0002bbe0


	//   ....[219]....
        /*0d7c*/ 	.word	0x0002bc60


	//   ....[220]....
        /*0d80*/ 	.word	0x0002bcd0


	//   ....[221]....
        /*0d84*/ 	.word	0x0002bd30


	//   ....[222]....
        /*0d88*/ 	.word	0x0002bd80


	//   ....[223]....
        /*0d8c*/ 	.word	0x0002be00


	//   ....[224]....
        /*0d90*/ 	.word	0x0002be70


	//   ....[225]....
        /*0d94*/ 	.word	0x0002bed0


	//   ....[226]....
        /*0d98*/ 	.word	0x0002bf20


	//   ....[227]....
        /*0d9c*/ 	.word	0x0002bfa0


	//   ....[228]....
        /*0da0*/ 	.word	0x0002c010


	//   ....[229]....
        /*0da4*/ 	.word	0x0002c080


	//   ....[230]....
        /*0da8*/ 	.word	0x0002c0d0


	//   ....[231]....
        /*0dac*/ 	.word	0x0002c150


	//   ....[232]....
        /*0db0*/ 	.word	0x0002c1c0


	//   ....[233]....
        /*0db4*/ 	.word	0x0002c220


	//   ....[234]....
        /*0db8*/ 	.word	0x0002c270


	//   ....[235]....
        /*0dbc*/ 	.word	0x0002c2f0


	//   ....[236]....
        /*0dc0*/ 	.word	0x0002c340


	//   ....[237]....
        /*0dc4*/ 	.word	0x0002c3d0


	//   ....[238]....
        /*0dc8*/ 	.word	0x0002c460


	//   ....[239]....
        /*0dcc*/ 	.word	0x0002c4f0


	//   ....[240]....
        /*0dd0*/ 	.word	0x0002c580


	//   ....[241]....
        /*0dd4*/ 	.word	0x0002c610


	//   ....[242]....
        /*0dd8*/ 	.word	0x0002c6a0


	//   ....[243]....
        /*0ddc*/ 	.word	0x0002c720


	//   ....[244]....
        /*0de0*/ 	.word	0x0002c770


	//   ....[245]....
        /*0de4*/ 	.word	0x0002c800


	//   ....[246]....
        /*0de8*/ 	.word	0x0002c890


	//   ....[247]....
        /*0dec*/ 	.word	0x0002c910


	//   ....[248]....
        /*0df0*/ 	.word	0x0002c960


	//   ....[249]....
        /*0df4*/ 	.word	0x0002c9f0


	//   ....[250]....
        /*0df8*/ 	.word	0x0002ca80


	//   ....[251]....
        /*0dfc*/ 	.word	0x0002cb10


	//   ....[252]....
        /*0e00*/ 	.word	0x0002cba0


	//   ....[253]....
        /*0e04*/ 	.word	0x0002cc30


	//   ....[254]....
        /*0e08*/ 	.word	0x0002ccc0


	//   ....[255]....
        /*0e0c*/ 	.word	0x0002cd80


	//   ....[0]....
        /*0e10*/ 	.word	0x0002d060


	//   ....[1]....
        /*0e14*/ 	.word	0x0002d280


	//   ....[2]....
        /*0e18*/ 	.word	0x0002d2d0


	//   ....[3]....
        /*0e1c*/ 	.word	0x0002d330


	//   ....[4]....
        /*0e20*/ 	.word	0x0002d440


	//   ....[5]....
        /*0e24*/ 	.word	0x0002d4a0


	//   ....[6]....
        /*0e28*/ 	.word	0x0002d5b0


	//   ....[7]....
        /*0e2c*/ 	.word	0x0002d610


	//   ....[8]....
        /*0e30*/ 	.word	0x0002d6f0


	//   ....[9]....
        /*0e34*/ 	.word	0x0002da10


	//   ....[10]....
        /*0e38*/ 	.word	0x0002dab0


	//   ....[11]....
        /*0e3c*/ 	.word	0x0002dc50


	//   ....[12]....
        /*0e40*/ 	.word	0x0002dcd0


	//   ....[13]....
        /*0e44*/ 	.word	0x0002dd50


	//   ....[14]....
        /*0e48*/ 	.word	0x0002ddd0


	//   ....[15]....
        /*0e4c*/ 	.word	0x0002de50


	//   ....[16]....
        /*0e50*/ 	.word	0x0002dee0


	//   ....[17]....
        /*0e54*/ 	.word	0x0002df80


	//   ....[18]....
        /*0e58*/ 	.word	0x0002e030


	//   ....[19]....
        /*0e5c*/ 	.word	0x0002e0b0


	//   ....[20]....
        /*0e60*/ 	.word	0x0002e130


	//   ....[21]....
        /*0e64*/ 	.word	0x0002e1b0


	//   ....[22]....
        /*0e68*/ 	.word	0x0002e240


	//   ....[23]....
        /*0e6c*/ 	.word	0x0002e2c0


	//   ....[24]....
        /*0e70*/ 	.word	0x0002e360


	//   ....[25]....
        /*0e74*/ 	.word	0x0002e3b0


	//   ....[26]....
        /*0e78*/ 	.word	0x0002e440


	//   ....[27]....
        /*0e7c*/ 	.word	0x0002e570


	//----- nvinfo : EIATTR_REG_RECONFIG
	.align		4
.L_148:
        /*0e80*/ 	.byte	0x01, 0x54
	.zero		2


	//----- nvinfo : EIATTR_SYSCALL_OFFSETS
	.align		4
        /*0e84*/ 	.byte	0x04, 0x46
        /*0e86*/ 	.short	(.L_150 - .L_149)


	//   ....[0]....
.L_149:
        /*0e88*/ 	.word	0x000020a0


	//   ....[1]....
        /*0e8c*/ 	.word	0x000021f0


	//   ....[2]....
        /*0e90*/ 	.word	0x00010940


	//   ....[3]....
        /*0e94*/ 	.word	0x00010c70


	//   ....[4]....
        /*0e98*/ 	.word	0x00025bf0


	//   ....[5]....
        /*0e9c*/ 	.word	0x00025d80


	//   ....[6]....
        /*0ea0*/ 	.word	0x00025ed0


	//   ....[7]....
        /*0ea4*/ 	.word	0x00026010


	//   ....[8]....
        /*0ea8*/ 	.word	0x00026ab0


	//----- nvinfo : EIATTR_MBARRIER_INSTR_OFFSETS
	.align		4
.L_150:
        /*0eac*/ 	.byte	0x04, 0x39
        /*0eae*/ 	.short	(.L_152 - .L_151)


	//   ....[0]....
.L_151:
        /*0eb0*/ 	.word	0x000002d0
        /*0eb4*/ 	.word	0x000000ff
        /*0eb8*/ 	.word	0x00029800
        /*0ebc*/ 	.short	0x0100
        /*0ebe*/ 	.byte	0x08
	.zero		1


	//   ....[1]....
        /*0ec0*/ 	.word	0x000002e0
        /*0ec4*/ 	.word	0x000000ff
        /*0ec8*/ 	.word	0x00029820
        /*0ecc*/ 	.short	0x0100
        /*0ece*/ 	.byte	0x08
	.zero		1


	//   ....[2]....
        /*0ed0*/ 	.word	0x000003d0
        /*0ed4*/ 	.word	0x000000ff
        /*0ed8*/ 	.word	0x00029830
        /*0edc*/ 	.short	0x0100
        /*0ede*/ 	.byte	0x08
	.zero		1


	//   ....[3]....
        /*0ee0*/ 	.word	0x000003e0
        /*0ee4*/ 	.word	0x000000ff
        /*0ee8*/ 	.word	0x00029840
        /*0eec*/ 	.short	0x0100
        /*0eee*/ 	.byte	0x08
	.zero		1


	//   ....[4]....
        /*0ef0*/ 	.word	0x000003f0
        /*0ef4*/ 	.word	0x000000ff
        /*0ef8*/ 	.word	0x00029838
        /*0efc*/ 	.short	0x0100
        /*0efe*/ 	.byte	0x08
	.zero		1


	//   ....[5]....
        /*0f00*/ 	.word	0x00000400
        /*0f04*/ 	.word	0x000000ff
        /*0f08*/ 	.word	0x00029848
        /*0f0c*/ 	.short	0x0100
        /*0f0e*/ 	.byte	0x08
	.zero		1


	//   ....[6]....
        /*0f10*/ 	.word	0x00000530
        /*0f14*/ 	.word	0x000000ff
        /*0f18*/ 	.word	0x00029850
        /*0f1c*/ 	.short	0x0100
        /*0f1e*/ 	.byte	0x08
	.zero		1


	//   ....[7]....
        /*0f20*/ 	.word	0x00000540
        /*0f24*/ 	.word	0x000000ff
        /*0f28*/ 	.word	0x00029860
        /*0f2c*/ 	.short	0x0100
        /*0f2e*/ 	.byte	0x08
	.zero		1


	//   ....[8]....
        /*0f30*/ 	.word	0x00000550
        /*0f34*/ 	.word	0x000000ff
        /*0f38*/ 	.word	0x00029858
        /*0f3c*/ 	.short	0x0100
        /*0f3e*/ 	.byte	0x08
	.zero		1


	//   ....[9]....
        /*0f40*/ 	.word	0x00000560
        /*0f44*/ 	.word	0x000000ff
        /*0f48*/ 	.word	0x00029868
        /*0f4c*/ 	.short	0x0100
        /*0f4e*/ 	.byte	0x08
	.zero		1


	//   ....[10]....
        /*0f50*/ 	.word	0x00000650
        /*0f54*/ 	.word	0x000000ff
        /*0f58*/ 	.word	0x00029870
        /*0f5c*/ 	.short	0x0100
        /*0f5e*/ 	.byte	0x06
	.zero		1


	//   ....[11]....
        /*0f60*/ 	.word	0x00000660
        /*0f64*/ 	.word	0x000000ff
        /*0f68*/ 	.word	0x00029880
        /*0f6c*/ 	.short	0x0100
        /*0f6e*/ 	.byte	0x06
	.zero		1


	//   ....[12]....
        /*0f70*/ 	.word	0x00000670
        /*0f74*/ 	.word	0x000000ff
        /*0f78*/ 	.word	0x00029878
        /*0f7c*/ 	.short	0x0100
        /*0f7e*/ 	.byte	0x06
	.zero		1


	//   ....[13]....
        /*0f80*/ 	.word	0x00000680
        /*0f84*/ 	.word	0x000000ff
        /*0f88*/ 	.word	0x00029888
        /*0f8c*/ 	.short	0x0100
        /*0f8e*/ 	.byte	0x06
	.zero		1


	//   ....[14]....
        /*0f90*/ 	.word	0x000007b0
        /*0f94*/ 	.word	0x000000ff
        /*0f98*/ 	.word	0x00029890
        /*0f9c*/ 	.short	0x0100
        /*0f9e*/ 	.byte	0x08
	.zero		1


	//   ....[15]....
        /*0fa0*/ 	.word	0x000007c0
        /*0fa4*/ 	.word	0x000000ff
        /*0fa8*/ 	.word	0x000298a0
        /*0fac*/ 	.short	0x0100
        /*0fae*/ 	.byte	0x08
	.zero		1


	//   ....[16]....
        /*0fb0*/ 	.word	0x000007d0
        /*0fb4*/ 	.word	0x000000ff
        /*0fb8*/ 	.word	0x00029898
        /*0fbc*/ 	.short	0x0100
        /*0fbe*/ 	.byte	0x08
	.zero		1


	//   ....[17]....
        /*0fc0*/ 	.word	0x000007e0
        /*0fc4*/ 	.word	0x000000ff
        /*0fc8*/ 	.word	0x000298a8
        /*0fcc*/ 	.short	0x0100
        /*0fce*/ 	.byte	0x08
	.zero		1


	//   ....[18]....
        /*0fd0*/ 	.word	0x00000910
        /*0fd4*/ 	.word	0x000000ff
        /*0fd8*/ 	.word	0x000298b0
        /*0fdc*/ 	.short	0x0100
        /*0fde*/ 	.byte	0x08
	.zero		1


	//   ....[19]....
        /*0fe0*/ 	.word	0x00000920
        /*0fe4*/ 	.word	0x000000ff
        /*0fe8*/ 	.word	0x000298c0
        /*0fec*/ 	.short	0x0100
        /*0fee*/ 	.byte	0x08
	.zero		1


	//   ....[20]....
        /*0ff0*/ 	.word	0x00000930
        /*0ff4*/ 	.word	0x000000ff
        /*0ff8*/ 	.word	0x000298b8
        /*0ffc*/ 	.short	0x0100
        /*0ffe*/ 	.byte	0x08
	.zero		1


	//   ....[21]....
        /*1000*/ 	.word	0x00000940
        /*1004*/ 	.word	0x000000ff
        /*1008*/ 	.word	0x000298c8
        /*100c*/ 	.short	0x0100
        /*100e*/ 	.byte	0x08
	.zero		1


	//   ....[22]....
        /*1010*/ 	.word	0x00003940
        /*1014*/ 	.word	0x00000061
        /*1018*/ 	.word	0x00029890
        /*101c*/ 	.short	0x010a
        /*101e*/ 	.byte	0x3f
	.zero		1


	//   ....[23]....
        /*1020*/ 	.word	0x000096f0
        /*1024*/ 	.word	0x00000061
        /*1028*/ 	.word	0x00029890
        /*102c*/ 	.short	0x010a
        /*102e*/ 	.byte	0x3f
	.zero		1


	//   ....[24]....
        /*1030*/ 	.word	0x0000f630
        /*1034*/ 	.word	0x00000061
        /*1038*/ 	.word	0x00029890
        /*103c*/ 	.short	0x010a
        /*103e*/ 	.byte	0x3f
	.zero		1


	//   ....[25]....
        /*1040*/ 	.word	0x0000fa00
        /*1044*/ 	.word	0x00000028
        /*1048*/ 	.word	0x00000000
        /*104c*/ 	.short	0x0101
        /*104e*/ 	.byte	0x3f
	.zero		1


	//   ....[26]....
        /*1050*/ 	.word	0x0000fa40
        /*1054*/ 	.word	0x00000061
        /*1058*/ 	.word	0x000298b0
        /*105c*/ 	.short	0x010a
        /*105e*/ 	.byte	0x3f
	.zero		1


	//   ....[27]....
        /*1060*/ 	.word	0x0000fee0
        /*1064*/ 	.word	0x00000061
        /*1068*/ 	.word	0x00000000
        /*106c*/ 	.short	0x0101
        /*106e*/ 	.byte	0x3f
	.zero		1


	//   ....[28]....
        /*1070*/ 	.word	0x000109d0
        /*1074*/ 	.word	0x00000010
        /*1078*/ 	.word	0x00029800
        /*107c*/ 	.short	0x010a
        /*107e*/ 	.byte	0x3f
	.zero		1


	//   ....[29]....
        /*1080*/ 	.word	0x00010a20
        /*1084*/ 	.word	0x00000010
        /*1088*/ 	.word	0x00029800
        /*108c*/ 	.short	0x010a
        /*108e*/ 	.byte	0x3f
	.zero		1


	//   ....[30]....
        /*1090*/ 	.word	0x000112b0
        /*1094*/ 	.word	0x00000010
        /*1098*/ 	.word	0x00029800
        /*109c*/ 	.short	0x010a
        /*109e*/ 	.byte	0x3f
	.zero		1


	//   ....[31]....
        /*10a0*/ 	.word	0x00014640
        /*10a4*/ 	.word	0x00000010
        /*10a8*/ 	.word	0x00029800
        /*10ac*/ 	.short	0x010a
        /*10ae*/ 	.byte	0x3f
	.zero		1


	//   ....[32]....
        /*10b0*/ 	.word	0x00017780
        /*10b4*/ 	.word	0x00000003
        /*10b8*/ 	.word	0x00029830
        /*10bc*/ 	.short	0x010a
        /*10be*/ 	.byte	0x3f
	.zero		1


	//   ....[33]....
        /*10c0*/ 	.word	0x00017800
        /*10c4*/ 	.word	0x00000003
        /*10c8*/ 	.word	0x00029830
        /*10cc*/ 	.short	0x010a
        /*10ce*/ 	.byte	0x3f
	.zero		1


	//   ....[34]....
        /*10d0*/ 	.word	0x00019ba0
        /*10d4*/ 	.word	0x0000002d
        /*10d8*/ 	.word	0x00000000
        /*10dc*/ 	.short	0x0101
        /*10de*/ 	.byte	0x3f
	.zero		1


	//   ....[35]....
        /*10e0*/ 	.word	0x0001af30
        /*10e4*/ 	.word	0x0000000b
        /*10e8*/ 	.word	0x00029830
        /*10ec*/ 	.short	0x010a
        /*10ee*/ 	.byte	0x3f
	.zero		1


	//   ....[36]....
        /*10f0*/ 	.word	0x0001af80
        /*10f4*/ 	.word	0x0000000b
        /*10f8*/ 	.word	0x00029830
        /*10fc*/ 	.short	0x010a
        /*10fe*/ 	.byte	0x3f
	.zero		1


	//   ....[37]....
        /*1100*/ 	.word	0x0001c080
        /*1104*/ 	.word	0x0000000b
        /*1108*/ 	.word	0x00029850
        /*110c*/ 	.short	0x010a
        /*110e*/ 	.byte	0x3f
	.zero		1


	//   ....[38]....
        /*1110*/ 	.word	0x0001c0c0
        /*1114*/ 	.word	0x0000000b
        /*1118*/ 	.word	0x00029850
        /*111c*/ 	.short	0x010a
        /*111e*/ 	.byte	0x3f
	.zero		1


	//   ....[39]....
        /*1120*/ 	.word	0x0001d720
        /*1124*/ 	.word	0x00000004
        /*1128*/ 	.word	0x00000000
        /*112c*/ 	.short	0x0101
        /*112e*/ 	.byte	0x3f
	.zero		1


	//   ....[40]....
        /*1130*/ 	.word	0x0001da10
        /*1134*/ 	.word	0x00000009
        /*1138*/ 	.word	0x00000000
        /*113c*/ 	.short	0x0101
        /*113e*/ 	.byte	0x3f
	.zero		1


	//   ....[41]....
        /*1140*/ 	.word	0x0001e0e0
        /*1144*/ 	.word	0x0000000d
        /*1148*/ 	.word	0x00029850
        /*114c*/ 	.short	0x010a
        /*114e*/ 	.byte	0x3f
	.zero		1


	//   ....[42]....
        /*1150*/ 	.word	0x0001e160
        /*1154*/ 	.word	0x0000000d
        /*1158*/ 	.word	0x00029850
        /*115c*/ 	.short	0x010a
        /*115e*/ 	.byte	0x3f
	.zero		1


	//   ....[43]....
        /*1160*/ 	.word	0x0001e740
        /*1164*/ 	.word	0x00000002
        /*1168*/ 	.word	0x00000000
        /*116c*/ 	.short	0x0101
        /*116e*/ 	.byte	0x3f
	.zero		1


	//   ....[44]....
        /*1170*/ 	.word	0x00020980
        /*1174*/ 	.word	0x00000000
        /*1178*/ 	.word	0x00000000
        /*117c*/ 	.short	0x0101
        /*117e*/ 	.byte	0x3f
	.zero		1


	//   ....[45]....
        /*1180*/ 	.word	0x00021110
        /*1184*/ 	.word	0x00000008
        /*1188*/ 	.word	0x00000000
        /*118c*/ 	.short	0x0101
        /*118e*/ 	.byte	0x3f
	.zero		1


	//   ....[46]....
        /*1190*/ 	.word	0x00024730
        /*1194*/ 	.word	0x00000012
        /*1198*/ 	.word	0x00029820
        /*119c*/ 	.short	0x010a
        /*119e*/ 	.byte	0x3f
	.zero		1


	//   ....[47]....
        /*11a0*/ 	.word	0x00024800
        /*11a4*/ 	.word	0x00000007
        /*11a8*/ 	.word	0x000298a0
        /*11ac*/ 	.short	0x010a
        /*11ae*/ 	.byte	0x3f
	.zero		1


	//   ....[48]....
        /*11b0*/ 	.word	0x00024c20
        /*11b4*/ 	.word	0x00000007
        /*11b8*/ 	.word	0x000298c0
        /*11bc*/ 	.short	0x010a
        /*11be*/ 	.byte	0x3f
	.zero		1


	//   ....[49]....
        /*11c0*/ 	.word	0x00024ff0
        /*11c4*/ 	.word	0x00000008
        /*11c8*/ 	.word	0x000298a0
        /*11cc*/ 	.short	0x010a
        /*11ce*/ 	.byte	0x3f
	.zero		1


	//   ....[50]....
        /*11d0*/ 	.word	0x00025400
        /*11d4*/ 	.word	0x00000008
        /*11d8*/ 	.word	0x000298c0
        /*11dc*/ 	.short	0x010a
        /*11de*/ 	.byte	0x3f
	.zero		1


	//   ....[51]....
        /*11e0*/ 	.word	0x00026410
        /*11e4*/ 	.word	0x00000002
        /*11e8*/ 	.word	0x00029880
        /*11ec*/ 	.short	0x010a
        /*11ee*/ 	.byte	0x3f
	.zero		1


	//   ....[52]....
        /*11f0*/ 	.word	0x000265b0
        /*11f4*/ 	.word	0x00000002
        /*11f8*/ 	.word	0x00029840
        /*11fc*/ 	.short	0x010a
        /*11fe*/ 	.byte	0x3f
	.zero		1


	//   ....[53]....
        /*1200*/ 	.word	0x000271e0
        /*1204*/ 	.word	0x00000012
        /*1208*/ 	.word	0x00029800
        /*120c*/ 	.short	0x0107
        /*120e*/ 	.byte	0x3f
	.zero		1


	//   ....[54]....
        /*1210*/ 	.word	0x000272e0
        /*1214*/ 	.word	0x00000012
        /*1218*/ 	.word	0x00029800
        /*121c*/ 	.short	0x0101
        /*121e*/ 	.byte	0x3f
	.zero		1


	//   ....[55]....
        /*1220*/ 	.word	0x00027300
        /*1224*/ 	.word	0x00000012
        /*1228*/ 	.word	0x00029820
        /*122c*/ 	.short	0x010a
        /*122e*/ 	.byte	0x3f
	.zero		1


	//   ....[56]....
        /*1230*/ 	.word	0x00027630
        /*1234*/ 	.word	0x00000005
        /*1238*/ 	.word	0x00029880
        /*123c*/ 	.short	0x010a
        /*123e*/ 	.byte	0x3f
	.zero		1


	//   ....[57]....
        /*1240*/ 	.word	0x00027860
        /*1244*/ 	.word	0x00000005
        /*1248*/ 	.word	0x00029840
        /*124c*/ 	.short	0x010a
        /*124e*/ 	.byte	0x3f
	.zero		1


	//   ....[58]....
        /*1250*/ 	.word	0x00027d20
        /*1254*/ 	.word	0x00000014
        /*1258*/ 	.word	0x00029870
        /*125c*/ 	.short	0x010a
        /*125e*/ 	.byte	0x3f
	.zero		1


	//   ....[59]....
        /*1260*/ 	.word	0x00027d90
        /*1264*/ 	.word	0x00000014
        /*1268*/ 	.word	0x00029860
        /*126c*/ 	.short	0x010a
        /*126e*/ 	.byte	0x3f
	.zero		1


	//   ....[60]....
        /*1270*/ 	.word	0x00028290
        /*1274*/ 	.word	0x00000014
        /*1278*/ 	.word	0x00029850
        /*127c*/ 	.short	0x0101
        /*127e*/ 	.byte	0x3f
	.zero		1


	//   ....[61]....
        /*1280*/ 	.word	0x00028310
        /*1284*/ 	.word	0x00000014
        /*1288*/ 	.word	0x00000000
        /*128c*/ 	.short	0x0101
        /*128e*/ 	.byte	0x3f
	.zero		1


	//   ....[62]....
        /*1290*/ 	.word	0x00028540
        /*1294*/ 	.word	0x00000010
        /*1298*/ 	.word	0x00029870
        /*129c*/ 	.short	0x010a
        /*129e*/ 	.byte	0x3f
	.zero		1


	//   ....[63]....
        /*12a0*/ 	.word	0x000285b0
        /*12a4*/ 	.word	0x00000010
        /*12a8*/ 	.word	0x00029860
        /*12ac*/ 	.short	0x010a
        /*12ae*/ 	.byte	0x3f
	.zero		1


	//   ....[64]....
        /*12b0*/ 	.word	0x00028ac0
        /*12b4*/ 	.word	0x00000010
        /*12b8*/ 	.word	0x00029850
        /*12bc*/ 	.short	0x0101
        /*12be*/ 	.byte	0x3f
	.zero		1


	//   ....[65]....
        /*12c0*/ 	.word	0x00028b10
        /*12c4*/ 	.word	0x00000010
        /*12c8*/ 	.word	0x00000000
        /*12cc*/ 	.short	0x0101
        /*12ce*/ 	.byte	0x3f
	.zero		1


	//   ....[66]....
        /*12d0*/ 	.word	0x000299d0
        /*12d4*/ 	.word	0x00000000
        /*12d8*/ 	.word	0x00029820
        /*12dc*/ 	.short	0x010a
        /*12de*/ 	.byte	0x3f
	.zero		1


	//   ....[67]....
        /*12e0*/ 	.word	0x00029bb0
        /*12e4*/ 	.word	0x00000006
        /*12e8*/ 	.word	0x00000000
        /*12ec*/ 	.short	0x010a
        /*12ee*/ 	.byte	0x3f
	.zero		1


	//   ....[68]....
        /*12f0*/ 	.word	0x00029be0
        /*12f4*/ 	.word	0x00000007
        /*12f8*/ 	.word	0x00000000
        /*12fc*/ 	.short	0x010a
        /*12fe*/ 	.byte	0x3f
	.zero		1


	//   ....[69]....
        /*1300*/ 	.word	0x00029c30
        /*1304*/ 	.word	0x00000004
        /*1308*/ 	.word	0x00029860
        /*130c*/ 	.short	0x010a
        /*130e*/ 	.byte	0x3f
	.zero		1


	//   ....[70]....
        /*1310*/ 	.word	0x00029c80
        /*1314*/ 	.word	0x00000003
        /*1318*/ 	.word	0x00029860
        /*131c*/ 	.short	0x010a
        /*131e*/ 	.byte	0x3f
	.zero		1


	//   ....[71]....
        /*1320*/ 	.word	0x00029cc0
        /*1324*/ 	.word	0x00000004
        /*1328*/ 	.word	0x00029880
        /*132c*/ 	.short	0x010a
        /*132e*/ 	.byte	0x3f
	.zero		1


	//   ....[72]....
        /*1330*/ 	.word	0x00029ce0
        /*1334*/ 	.word	0x00000003
        /*1338*/ 	.word	0x00029880
        /*133c*/ 	.short	0x010a
        /*133e*/ 	.byte	0x3f
	.zero		1


	//   ....[73]....
        /*1340*/ 	.word	0x00029d40
        /*1344*/ 	.word	0x00000061
        /*1348*/ 	.word	0x00029890
        /*134c*/ 	.short	0x010a
        /*134e*/ 	.byte	0x3f
	.zero		1


	//   ....[74]....
        /*1350*/ 	.word	0x00029d90
        /*1354*/ 	.word	0x00000061
        /*1358*/ 	.word	0x00029890
        /*135c*/ 	.short	0x010a
        /*135e*/ 	.byte	0x3f
	.zero		1


	//   ....[75]....
        /*1360*/ 	.word	0x00029de0
        /*1364*/ 	.word	0x00000061
        /*1368*/ 	.word	0x00029890
        /*136c*/ 	.short	0x010a
        /*136e*/ 	.byte	0x3f
	.zero		1


	//   ....[76]....
        /*1370*/ 	.word	0x00029e30
        /*1374*/ 	.word	0x00000061
        /*1378*/ 	.word	0x000298b0
        /*137c*/ 	.short	0x010a
        /*137e*/ 	.byte	0x3f
	.zero		1


	//   ....[77]....
        /*1380*/ 	.word	0x0002a140
        /*1384*/ 	.word	0x00000010
        /*1388*/ 	.word	0x00029800
        /*138c*/ 	.short	0x010a
        /*138e*/ 	.byte	0x3f
	.zero		1


	//   ....[78]....
        /*1390*/ 	.word	0x0002a360
        /*1394*/ 	.word	0x00000010
        /*1398*/ 	.word	0x00029800
        /*139c*/ 	.short	0x010a
        /*139e*/ 	.byte	0x3f
	.zero		1


	//   ....[79]....
        /*13a0*/ 	.word	0x0002a3b0
        /*13a4*/ 	.word	0x00000003
        /*13a8*/ 	.word	0x00029830
        /*13ac*/ 	.short	0x010a
        /*13ae*/ 	.byte	0x3f
	.zero		1


	//   ....[80]....
        /*13b0*/ 	.word	0x0002a400
        /*13b4*/ 	.word	0x0000000b
        /*13b8*/ 	.word	0x00029830
        /*13bc*/ 	.short	0x010a
        /*13be*/ 	.byte	0x3f
	.zero		1


	//   ....[81]....
        /*13c0*/ 	.word	0x0002a450
        /*13c4*/ 	.word	0x0000000b
        /*13c8*/ 	.word	0x00029850
        /*13cc*/ 	.short	0x010a
        /*13ce*/ 	.byte	0x3f
	.zero		1


	//   ....[82]....
        /*13d0*/ 	.word	0x0002a4a0
        /*13d4*/ 	.word	0x0000000d
        /*13d8*/ 	.word	0x00029850
        /*13dc*/ 	.short	0x010a
        /*13de*/ 	.byte	0x3f
	.zero		1


	//   ....[83]....
        /*13e0*/ 	.word	0x0002ce40
        /*13e4*/ 	.word	0x00000012
        /*13e8*/ 	.word	0x00029820
        /*13ec*/ 	.short	0x010a
        /*13ee*/ 	.byte	0x3f
	.zero		1


	//   ....[84]....
        /*13f0*/ 	.word	0x0002ce90
        /*13f4*/ 	.word	0x00000007
        /*13f8*/ 	.word	0x000298a0
        /*13fc*/ 	.short	0x010a
        /*13fe*/ 	.byte	0x3f
	.zero		1


	//   ....[85]....
        /*1400*/ 	.word	0x0002cee0
        /*1404*/ 	.word	0x00000007
        /*1408*/ 	.word	0x000298c0
        /*140c*/ 	.short	0x010a
        /*140e*/ 	.byte	0x3f
	.zero		1


	//   ....[86]....
        /*1410*/ 	.word	0x0002cf30
        /*1414*/ 	.word	0x00000008
        /*1418*/ 	.word	0x000298a0
        /*141c*/ 	.short	0x010a
        /*141e*/ 	.byte	0x3f
	.zero		1


	//   ....[87]....
        /*1420*/ 	.word	0x0002cf80
        /*1424*/ 	.word	0x00000008
        /*1428*/ 	.word	0x000298c0
        /*142c*/ 	.short	0x010a
        /*142e*/ 	.byte	0x3f
	.zero		1


	//   ....[88]....
        /*1430*/ 	.word	0x0002d120
        /*1434*/ 	.word	0x00000002
        /*1438*/ 	.word	0x00029880
        /*143c*/ 	.short	0x010a
        /*143e*/ 	.byte	0x3f
	.zero		1


	//   ....[89]....
        /*1440*/ 	.word	0x0002d170
        /*1444*/ 	.word	0x00000002
        /*1448*/ 	.word	0x00029840
        /*144c*/ 	.short	0x010a
        /*144e*/ 	.byte	0x3f
	.zero		1


	//   ....[90]....
        /*1450*/ 	.word	0x0002d770
        /*1454*/ 	.word	0x00000012
        /*1458*/ 	.word	0x00029820
        /*145c*/ 	.short	0x010a
        /*145e*/ 	.byte	0x3f
	.zero		1


	//   ....[91]....
        /*1460*/ 	.word	0x0002d7c0
        /*1464*/ 	.word	0x00000005
        /*1468*/ 	.word	0x00029880
        /*146c*/ 	.short	0x010a
        /*146e*/ 	.byte	0x3f
	.zero		1


	//   ....[92]....
        /*1470*/ 	.word	0x0002d810
        /*1474*/ 	.word	0x00000005
        /*1478*/ 	.word	0x00029840
        /*147c*/ 	.short	0x010a
        /*147e*/ 	.byte	0x3f
	.zero		1


	//   ....[93]....
        /*1480*/ 	.word	0x0002d860
        /*1484*/ 	.word	0x00000014
        /*1488*/ 	.word	0x00029870
        /*148c*/ 	.short	0x010a
        /*148e*/ 	.byte	0x3f
	.zero		1


	//   ....[94]....
        /*1490*/ 	.word	0x0002d8b0
        /*1494*/ 	.word	0x00000014
        /*1498*/ 	.word	0x00029860
        /*149c*/ 	.short	0x010a
        /*149e*/ 	.byte	0x3f
	.zero		1


	//   ....[95]....
        /*14a0*/ 	.word	0x0002d900
        /*14a4*/ 	.word	0x00000010
        /*14a8*/ 	.word	0x00029870
        /*14ac*/ 	.short	0x010a
        /*14ae*/ 	.byte	0x3f
	.zero		1


	//   ....[96]....
        /*14b0*/ 	.word	0x0002d950
        /*14b4*/ 	.word	0x00000010
        /*14b8*/ 	.word	0x00029860
        /*14bc*/ 	.short	0x010a
        /*14be*/ 	.byte	0x3f
	.zero		1


	//   ....[97]....
        /*14c0*/ 	.word	0x0002e490
        /*14c4*/ 	.word	0x00000000
        /*14c8*/ 	.word	0x00029820
        /*14cc*/ 	.short	0x010a
        /*14ce*/ 	.byte	0x3f
	.zero		1


	//   ....[98]....
        /*14d0*/ 	.word	0x0002e630
        /*14d4*/ 	.word	0x00000006
        /*14d8*/ 	.word	0x00000000
        /*14dc*/ 	.short	0x010a
        /*14de*/ 	.byte	0x3f
	.zero		1


	//   ....[99]....
        /*14e0*/ 	.word	0x0002e680
        /*14e4*/ 	.word	0x00000007
        /*14e8*/ 	.word	0x00000000
        /*14ec*/ 	.short	0x010a
        /*14ee*/ 	.byte	0x3f
	.zero		1


	//   ....[100]....
        /*14f0*/ 	.word	0x0002e6d0
        /*14f4*/ 	.word	0x00000004
        /*14f8*/ 	.word	0x00029860
        /*14fc*/ 	.short	0x010a
        /*14fe*/ 	.byte	0x3f
	.zero		1


	//   ....[101]....
        /*1500*/ 	.word	0x0002e720
        /*1504*/ 	.word	0x00000003
        /*1508*/ 	.word	0x00029860
        /*150c*/ 	.short	0x010a
        /*150e*/ 	.byte	0x3f
	.zero		1


	//   ....[102]....
        /*1510*/ 	.word	0x0002e770
        /*1514*/ 	.word	0x00000004
        /*1518*/ 	.word	0x00029880
        /*151c*/ 	.short	0x010a
        /*151e*/ 	.byte	0x3f
	.zero		1


	//----- nvinfo : EIATTR_NUM_MBARRIERS
	.align		4
.L_152:
        /*1520*/ 	.byte	0x03, 0x38
        /*1522*/ 	.short	0x0016


	//----- nvinfo : EIATTR_EXIT_INSTR_OFFSETS
	.align		4
        /*1524*/ 	.byte	0x04, 0x1c
        /*1526*/ 	.short	(.L_154 - .L_153)


	//   ....[0]....
.L_153:
        /*1528*/ 	.word	0x00029d30


	//----- nvinfo : EIATTR_MAX_THREADS
	.align		4
.L_154:
        /*152c*/ 	.byte	0x04, 0x05
        /*152e*/ 	.short	(.L_156 - .L_155)
.L_155:
        /*1530*/ 	.word	0x00000180
        /*1534*/ 	.word	0x00000001
        /*1538*/ 	.word	0x00000001


	//----- nvinfo : EIATTR_CRS_STACK_SIZE
	.align		4
.L_156:
        /*153c*/ 	.byte	0x04, 0x1e
        /*153e*/ 	.short	(.L_158 - .L_157)
.L_157:
        /*1540*/ 	.word	0x00000000


	//----- nvinfo : EIATTR_CBANK_PARAM_SIZE
	.align		4
.L_158:
        /*1544*/ 	.byte	0x03, 0x19
        /*1546*/ 	.short	0x0af0


	//----- nvinfo : EIATTR_PARAM_CBANK
	.align		4
        /*1548*/ 	.byte	0x04, 0x0a
        /*154a*/ 	.short	(.L_160 - .L_159)
	.align		4
.L_159:
        /*154c*/ 	.word	index@(.nv.constant0._ZN7cutlass13device_kernelIN5flash11enable_sm90INS1_16FlashAttnFwdSm90INS1_25CollectiveMainloopFwdSm90ILi2EN4cute5tupleIJNS5_1CILi1EEES8_S8_EEENS6_IJNS7_ILi128EEENS7_ILi160EEENS7_ILi192EEEEEELi128ENS_12float_e4m3_tEfNS_4arch4Sm90ELb0ELb0ELb0ELb1ELb0ELb1ELb0ELb1ELb1ELb1ELb1ELb0EEENS1_21CollectiveEpilogueFwdINS6_IJSA_SA_SB_EEES9_NS_10bfloat16_tESG_Li256ELb1ELb1ELb1ELb1EEENS1_36VarlenDynamicPersistentTileSchedulerILi128ELi160ELi256ELi128ELb1ELb1ELb1ELb0ELb1ELb1EEEEEEEEEvNT_6ParamsE)
        /*1550*/ 	.short	0x0210
        /*1552*/ 	.short	0x0af0


	//----- nvinfo : EIATTR_SW_WAR
	.align		4
.L_160:
        /*1554*/ 	.byte	0x04, 0x36
        /*1556*/ 	.short	(.L_162 - .L_161)
.L_161:
        /*1558*/ 	.word	0x00000008
.L_162:


//--------------------- .nv.info._ZN7cutlass13device_kernelIN5flash11enable_sm90INS1_16FlashAttnFwdSm90INS1_25CollectiveMainloopFwdSm90ILi2EN4cute5tupleIJNS5_1CILi1EEES8_S8_EEENS6_IJNS7_ILi128EEENS7_ILi160EEENS7_ILi192EEEEEELi128ENS_12float_e4m3_tEfNS_4arch4Sm90ELb0ELb1ELb0ELb0ELb0ELb0ELb0ELb1ELb1ELb1ELb1ELb0EEENS1_21CollectiveEpilogueFwdINS6_IJSA_SA_SB_EEES9_NS_10bfloat16_tESG_Li256ELb0ELb1ELb1ELb1EEENS1_19SingleTileSchedulerILb0ELb1ELb1ELi128EEEEEEEEEvNT_6ParamsE --------------------------
	.section	.nv.info._ZN7cutlass13device_kernelIN5flash11enable_sm90INS1_16FlashAttnFwdSm90INS1_25CollectiveMainloopFwdSm90ILi2EN4cute5tupleIJNS5_1CILi1EEES8_S8_EEENS6_IJNS7_ILi128EEENS7_ILi160EEENS7_ILi192EEEEEELi128ENS_12float_e4m3_tEfNS_4arch4Sm90ELb0ELb1ELb0ELb0ELb0ELb0ELb0ELb1ELb1ELb1ELb1ELb0EEENS1_21CollectiveEpilogueFwdINS6_IJSA_SA_SB_EEES9_NS_10bfloat16_tESG_Li256ELb0ELb1ELb1ELb1EEENS1_19SingleTileSchedulerILb0ELb1ELb1ELi128EEEEEEEEEvNT_6ParamsE,"",@"SHT_CUDA_INFO"
	.sectionflags	@""
	.align	4


	//----- nvinfo : EIATTR_CUDA_API_VERSION
	.align		4
        /*0000*/ 	.byte	0x04, 0x37
        /*0002*/ 	.short	(.L_164 - .L_163)
.L_163:
        /*0004*/ 	.word	0x00000082


	//----- nvinfo : EIATTR_KPARAM_INFO
	.align		4
.L_164:
        /*0008*/ 	.byte	0x04, 0x17
        /*000a*/ 	.short	(.L_166 - .L_165)
.L_165:
        /*000c*/ 	.word	0x00000000
        /*0010*/ 	.short	0x0000
        /*0012*/ 	.short	0x0070
        /*0014*/ 	.byte	0x00, 0xf0, 0x01, 0x28


	//----- nvinfo : EIATTR_SPARSE_MMA_MASK
	.align		4
.L_166:
        /*0018*/ 	.byte	0x03, 0x50
        /*001a*/ 	.short	0x0000


	//----- nvinfo : EIATTR_MAXREG_COUNT
	.align		4
        /*001c*/ 	.byte	0x03, 0x1b
        /*001e*/ 	.short	0x00a8


	//----- nvinfo : EIATTR_NUM_BARRIERS
	.align		4
        /*0020*/ 	.byte	0x02, 0x4c
        /*0022*/ 	.byte	0x10
	.zero		1


	//----- nvinfo : EIATTR_EXTERNS
	.align		4
        /*0024*/ 	.byte	0x04, 0x0f
        /*0026*/ 	.short	(.L_168 - .L_167)


	//   ....[0]....
	.align		4
.L_167:
        /*0028*/ 	.word	index@(__assertfail)


	//----- nvinfo : EIATTR_ANNOTATIONS
	.align		4
.L_168:
        /*002c*/ 	.byte	0x04, 0x55
        /*002e*/ 	.short	(.L_170 - .L_169)


	//   ....[0]....
.L_169:
        /* <DEDUP_REMOVED lines=13> */


	//----- nvinfo : EIATTR_MERCURY_ISA_VERSION
	.align		4
.L_170:
        /*00f0*/ 	.byte	0x03, 0x5f
        /*00f2*/ 	.short	0x0101


	//----- nvinfo : EIATTR_INT_WARP_WIDE_INSTR_OFFSETS
	.align		4
        /*00f4*/ 	.byte	0x04, 0x31
        /*00f6*/ 	.short	(.L_172 - .L_171)


	//   ....[0]....
.L_171:
        /*00f8*/ 	.word	0x00000130


	//   ....[1]....
        /*00fc*/ 	.word	0x00000170


	//   ....[2]....
        /*0100*/ 	.word	0x000001e0


	//----- nvinfo : EIATTR_COOP_GROUP_MASK_REGIDS
	.align		4
.L_172:
        /*0104*/ 	.byte	0x04, 0x29
        /*0106*/ 	.short	(.L_174 - .L_173)


	//   ....[0]....
.L_173:
        /*0108*/ 	.word	0xffffffff


	//   ....[1]....
        /*010c*/ 	.word	0xffffffff


	//   ....[2]....
        /*0110*/ 	.word	0xffffffff


	//   ....[3]....
        /*0114*/ 	.word	0xffffffff


	//   ....[4]....
        /*0118*/ 	.word	0xffffffff


	//   ....[5]....
        /*011c*/ 	.word	0xffffffff


	//   ....[6]....
        /*0120*/ 	.word	0xffffffff


	//   ....[7]....
        /*0124*/ 	.word	0xffffffff


	//   ....[8]....
        /*0128*/ 	.word	0xffffffff


	//   ....[9]....
        /*012c*/ 	.word	0xffffffff


	//   ....[10]....
        /*0130*/ 	.word	0xffffffff


	//   ....[11]....
        /*0134*/ 	.word	0xffffffff


	//   ....[12]....
        /*0138*/ 	.word	0xffffffff


	//   ....[13]....
        /*013c*/ 	.word	0xffffffff


	//   ....[14]....
        /*0140*/ 	.word	0xffffffff


	//   ....[15]....
        /*0144*/ 	.word	0xffffffff


	//   ....[16]....
        /*0148*/ 	.word	0xffffffff


	//   ....[17]....
        /*014c*/ 	.word	0xffffffff


	//   ....[18]....
        /*0150*/ 	.word	0xffffffff


	//   ....[19]....
        /*0154*/ 	.word	0xffffffff


	//   ....[20]....
        /*0158*/ 	.word	0xffffffff


	//   ....[21]....
        /*015c*/ 	.word	0xffffffff


	//   ....[22]....
        /*0160*/ 	.word	0xffffffff


	//   ....[23]....
        /*0164*/ 	.word	0xffffffff


	//   ....[24]....
        /*0168*/ 	.word	0xffffffff


	//   ....[25]....
        /*016c*/ 	.word	0xffffffff


	//   ....[26]....
        /*0170*/ 	.word	0xffffffff


	//   ....[27]....
        /*0174*/ 	.word	0xffffffff


	//   ....[28]....
        /*0178*/ 	.word	0xffffffff


	//   ....[29]....
        /*017c*/ 	.word	0xffffffff


	//   ....[30]....
        /*0180*/ 	.word	0xffffffff


	//   ....[31]....
        /*0184*/ 	.word	0xffffffff


	//   ....[32]....
        /*0188*/ 	.word	0xffffffff


	//   ....[33]....
        /*018c*/ 	.word	0xffffffff


	//   ....[34]....
        /*0190*/ 	.word	0xffffffff


	//   ....[35]....
        /*0194*/ 	.word	0xffffffff


	//   ....[36]....
        /*0198*/ 	.word	0xffffffff


	//   ....[37]....
        /*019c*/ 	.word	0xffffffff


	//   ....[38]....
        /*01a0*/ 	.word	0xffffffff


	//   ....[39]....
        /*01a4*/ 	.word	0xffffffff


	//   ....[40]....
        /*01a8*/ 	.word	0xffffffff


	//   ....[41]....
        /*01ac*/ 	.word	0xffffffff


	//   ....[42]....
        /*01b0*/ 	.word	0xffffffff


	//   ....[43]....
        /*01b4*/ 	.word	0xffffffff


	//   ....[44]....
        /*01b8*/ 	.word	0xffffffff


	//   ....[45]....
        /*01bc*/ 	.word	0xffffffff


	//   ....[46]....
        /*01c0*/ 	.word	0xffffffff


	//   ....[47]....
        /*01c4*/ 	.word	0xffffffff


	//   ....[48]....
        /*01c8*/ 	.word	0xffffffff


	//   ....[49]....
        /*01cc*/ 	.word	0xffffffff


	//   ....[50]....
        /*01d0*/ 	.word	0xffffffff


	//   ....[51]....
        /*01d4*/ 	.word	0xffffffff


	//   ....[52]....
        /*01d8*/ 	.word	0xffffffff


	//   ....[53]....
        /*01dc*/ 	.word	0xffffffff


	//   ....[54]....
        /*01e0*/ 	.word	0xffffffff


	//   ....[55]....
        /*01e4*/ 	.word	0xffffffff


	//   ....[56]....
        /*01e8*/ 	.word	0xffffffff


	//   ....[57]....
        /*01ec*/ 	.word	0xffffffff


	//   ....[58]....
        /*01f0*/ 	.word	0xffffffff


	//   ....[59]....
        /*01f4*/ 	.word	0xffffffff


	//   ....[60]....
        /*01f8*/ 	.word	0xffffffff


	//   ....[61]....
        /*01fc*/ 	.word	0xffffffff


	//   ....[62]....
        /*0200*/ 	.word	0xffffffff


	//   ....[63]....
        /*0204*/ 	.word	0xffffffff


	//   ....[64]....
        /*0208*/ 	.word	0xffffffff


	//   ....[65]....
        /*020c*/ 	.word	0xffffffff


	//   ....[66]....
        /*0210*/ 	.word	0xffffffff


	//   ....[67]....
        /*0214*/ 	.word	0xffffffff


	//   ....[68]....
        /*0218*/ 	.word	0xffffffff


	//   ....[69]....
        /*021c*/ 	.word	0xffffffff


	//   ....[70]....
        /*0220*/ 	.word	0xffffffff


	//   ....[71]....
        /*0224*/ 	.word	0xffffffff


	//   ....[72]....
        /*0228*/ 	.word	0xffffffff


	//   ....[73]....
        /*022c*/ 	.word	0xffffffff


	//   ....[74]....
        /*0230*/ 	.word	0xffffffff


	//   ....[75]....
        /*0234*/ 	.word	0xffffffff


	//   ....[76]....
        /*0238*/ 	.word	0xffffffff


	//   ....[77]....
        /*023c*/ 	.word	0xffffffff


	//   ....[78]....
        /*0240*/ 	.word	0xffffffff


	//   ....[79]....
        /*0244*/ 	.word	0xffffffff


	//   ....[80]....
        /*0248*/ 	.word	0xffffffff


	//   ....[81]....
        /*024c*/ 	.word	0xffffffff


	//   ....[82]....
        /*0250*/ 	.word	0xffffffff


	//   ....[83]....
        /*0254*/ 	.word	0xffffffff


	//   ....[84]....
        /*0258*/ 	.word	0xffffffff


	//   ....[85]....
        /*025c*/ 	.word	0xffffffff


	//   ....[86]....
        /*0260*/ 	.word	0xffffffff


	//   ....[87]....
        /*0264*/ 	.word	0xffffffff


	//   ....[88]....
        /*0268*/ 	.word	0xffffffff


	//   ....[89]....
        /*026c*/ 	.word	0xffffffff


	//   ....[90]....
        /*0270*/ 	.word	0xffffffff


	//   ....[91]....
        /*0274*/ 	.word	0xffffffff


	//   ....[92]....
        /*0278*/ 	.word	0xffffffff


	//   ....[93]....
        /*027c*/ 	.word	0xffffffff


	//   ....[94]....
        /*0280*/ 	.word	0xffffffff


	//   ....[95]....
        /*0284*/ 	.word	0xffffffff


	//   ....[96]....
        /*0288*/ 	.word	0xffffffff


	//   ....[97]....
        /*028c*/ 	.word	0xffffffff


	//   ....[98]....
        /*0290*/ 	.word	0xffffffff


	//   ....[99]....
        /*0294*/ 	.word	0xffffffff


	//   ....[100]....
        /*0298*/ 	.word	0xffffffff


	//   ....[101]....
        /*029c*/ 	.word	0xffffffff


	//   ....[102]....
        /*02a0*/ 	.word	0xffffffff


	//   ....[103]....
        /*02a4*/ 	.word	0xffffffff


	//   ....[104]....
        /*02a8*/ 	.word	0xffffffff


	//   ....[105]....
        /*02ac*/ 	.word	0xffffffff


	//   ....[106]....
        /*02b0*/ 	.word	0xffffffff


	//   ....[107]....
        /*02b4*/ 	.word	0xffffffff


	//   ....[108]....
        /*02b8*/ 	.word	0xffffffff


	//   ....[109]....
        /*02bc*/ 	.word	0xffffffff


	//   ....[110]....
        /*02c0*/ 	.word	0xffffffff


	//   ....[111]....
        /*02c4*/ 	.word	0xffffffff


	//   ....[112]....
        /*02c8*/ 	.word	0xffffffff


	//   ....[113]....
        /*02cc*/ 	.word	0xffffffff


	//   ....[114]....
        /*02d0*/ 	.word	0xffffffff


	//   ....[115]....
        /*02d4*/ 	.word	0xffffffff


	//   ....[116]....
        /*02d8*/ 	.word	0xffffffff


	//   ....[117]....
        /*02dc*/ 	.word	0x0500000f


	//   ....[118]....
        /*02e0*/ 	.word	0x0500000f


	//   ....[119]....
        /*02e4*/ 	.word	0x0500000f


	//   ....[120]....
        /*02e8*/ 	.word	0x0500000f


	//   ....[121]....
        /*02ec*/ 	.word	0x0500000f


	//   ....[122]....
        /*02f0*/ 	.word	0x0500000f


	//   ....[123]....
        /*02f4*/ 	.word	0x0500000f


	//   ....[124]....
        /*02f8*/ 	.word	0x0500000f


	//   ....[125]....
        /*02fc*/ 	.word	0x0500000f


	//----- nvinfo : EIATTR_COOP_GROUP_INSTR_OFFSETS
	.align		4
.L_174:
        /*0300*/ 	.byte	0x04, 0x28
        /*0302*/ 	.short	(.L_176 - .L_175)


	//   ....[0]....
.L_175:
        /*0304*/ 	.word	0x00000070


	//   ....[1]....
        /*0308*/ 	.word	0x00000140


	//   ....[2]....
        /*030c*/ 	.word	0x00000190


	//   ....[3]....
        /*0310*/ 	.word	0x000003c0


	//   ....[4]....
        /*0314*/ 	.word	0x00000520


	//   ....[5]....
        /*0318*/ 	.word	0x00000640


	//   ....[6]....
        /*031c*/ 	.word	0x000007a0


	//   ....[7]....
        /*0320*/ 	.word	0x000018e0


	//   ....[8]....
        /*0324*/ 	.word	0x00002ca0


	//   ....[9]....
        /*0328*/ 	.word	0x00003b90


	//   ....[10]....
        /*032c*/ 	.word	0x000043e0


	//   ....[11]....
        /*0330*/ 	.word	0x000044f0


	//   ....[12]....
        /*0334*/ 	.word	0x00005090


	//   ....[13]....
        /*0338*/ 	.word	0x000050f0


	//   ....[14]....
        /*033c*/ 	.word	0x00007530


	//   ....[15]....
        /*0340*/ 	.word	0x000083d0


	//   ....[16]....
        /*0344*/ 	.word	0x00008c10


	//   ....[17]....
        /*0348*/ 	.word	0x00008d20


	//   ....[18]....
        /*034c*/ 	.word	0x00009850


	//   ....[19]....
        /*0350*/ 	.word	0x000098d0


	//   ....[20]....
        /*0354*/ 	.word	0x0000c320


	//   ....[21]....
        /*0358*/ 	.word	0x0000c380


	//   ....[22]....
        /*035c*/ 	.word	0x0000c3b0


	//   ....[23]....
        /*0360*/ 	.word	0x0000c3d0


	//   ....[24]....
        /*0364*/ 	.word	0x0000ed50


	//   ....[25]....
        /*0368*/ 	.word	0x0000efe0


	//   ....[26]....
        /*036c*/ 	.word	0x00010430


	//   ....[27]....
        /*0370*/ 	.word	0x00010540


	//   ....[28]....
        /*0374*/ 	.word	0x000110a0


	//   ....[29]....
        /*0378*/ 	.word	0x00011110


	//   ....[30]....
        /*037c*/ 	.word	0x00012820


	//   ....[31]....
        /*0380*/ 	.word	0x00012830


	//   ....[32]....
        /*0384*/ 	.word	0x000128b0


	//   ....[33]....
        /*0388*/ 	.word	0x000128c0


	//   ....[34]....
        /*038c*/ 	.word	0x000137a0


	//   ....[35]....
        /*0390*/ 	.word	0x000137b0


	//   ....[36]....
        /*0394*/ 	.word	0x000137c0


	//   ....[37]....
        /*0398*/ 	.word	0x000137e0


	//   ....[38]....
        /*039c*/ 	.word	0x000137f0


	//   ....[39]....
        /*03a0*/ 	.word	0x00013800


	//   ....[40]....
        /*03a4*/ 	.word	0x00013810


	//   ....[41]....
        /*03a8*/ 	.word	0x00013820


	//   ....[42]....
        /*03ac*/ 	.word	0x00013830


	//   ....[43]....
        /*03b0*/ 	.word	0x00013840


	//   ....[44]....
        /*03b4*/ 	.word	0x00013850


	//   ....[45]....
        /*03b8*/ 	.word	0x00013870


	//   ....[46]....
        /*03bc*/ 	.word	0x00013880


	//   ....[47]....
        /*03c0*/ 	.word	0x00013890


	//   ....[48]....
        /*03c4*/ 	.word	0x000138a0


	//   ....[49]....
        /*03c8*/ 	.word	0x000138b0


	//   ....[50]....
        /*03cc*/ 	.word	0x000138c0


	//   ....[51]....
        /*03d0*/ 	.word	0x000138d0


	//   ....[52]....
        /*03d4*/ 	.word	0x000138e0


	//   ....[53]....
        /*03d8*/ 	.word	0x000138f0


	//   ....[54]....
        /*03dc*/ 	.word	0x00013900


	//   ....[55]....
        /*03e0*/ 	.word	0x00013910


	//   ....[56]....
        /*03e4*/ 	.word	0x00013920


	//   ....[57]....
        /*03e8*/ 	.word	0x00013930


	//   ....[58]....
        /*03ec*/ 	.word	0x00013940


	//   ....[59]....
        /*03f0*/ 	.word	0x00013950


	//   ....[60]....
        /*03f4*/ 	.word	0x00013960


	//   ....[61]....
        /*03f8*/ 	.word	0x00013970


	//   ....[62]....
        /*03fc*/ 	.word	0x00013980


	//   ....[63]....
        /*0400*/ 	.word	0x00013990


	//   ....[64]....
        /*0404*/ 	.word	0x000139b0


	//   ....[65]....
        /*0408*/ 	.word	0x000139c0


	//   ....[66]....
        /*040c*/ 	.word	0x000139d0


	//   ....[67]....
        /*0410*/ 	.word	0x000139e0


	//   ....[68]....
        /*0414*/ 	.word	0x000139f0


	//   ....[69]....
        /*0418*/ 	.word	0x00013a00


	//   ....[70]....
        /*041c*/ 	.word	0x00013a10


	//   ....[71]....
        /*0420*/ 	.word	0x00013a30


	//   ....[72]....
        /*0424*/ 	.word	0x00013a40


	//   ....[73]....
        /*0428*/ 	.word	0x00013a50


	//   ....[74]....
        /*042c*/ 	.word	0x00013a60


	//   ....[75]....
        /*0430*/ 	.word	0x00013a80


	//   ....[76]....
        /*0434*/ 	.word	0x00013a90


	//   ....[77]....
        /*0438*/ 	.word	0x00013ac0


	//   ....[78]....
        /*043c*/ 	.word	0x00013ad0


	//   ....[79]....
        /*0440*/ 	.word	0x00013ae0


	//   ....[80]....
        /*0444*/ 	.word	0x00013af0


	//   ....[81]....
        /*0448*/ 	.word	0x00013b10


	//   ....[82]....
        /*044c*/ 	.word	0x00013b20


	//   ....[83]....
        /*0450*/ 	.word	0x00013b30


	//   ....[84]....
        /*0454*/ 	.word	0x00013b40


	//   ....[85]....
        /*0458*/ 	.word	0x00013b50


	//   ....[86]....
        /*045c*/ 	.word	0x00013b80


	//   ....[87]....
        /*0460*/ 	.word	0x00013bc0


	//   ....[88]....
        /*0464*/ 	.word	0x00013bf0


	//   ....[89]....
        /*0468*/ 	.word	0x00013c30


	//   ....[90]....
        /*046c*/ 	.word	0x00013c60


	//   ....[91]....
        /*0470*/ 	.word	0x00013c90


	//   ....[92]....
        /*0474*/ 	.word	0x00013cc0


	//   ....[93]....
        /*0478*/ 	.word	0x00013ce0


	//   ....[94]....
        /*047c*/ 	.word	0x00013cf0


	//   ....[95]....
        /*0480*/ 	.word	0x00013d20


	//   ....[96]....
        /*0484*/ 	.word	0x00013d50


	//   ....[97]....
        /*0488*/ 	.word	0x00013d70


	//   ....[98]....
        /*048c*/ 	.word	0x00014180


	//   ....[99]....
        /*0490*/ 	.word	0x000141c0


	//   ....[100]....
        /*0494*/ 	.word	0x00014200


	//   ....[101]....
        /*0498*/ 	.word	0x00014240


	//   ....[102]....
        /*049c*/ 	.word	0x00014290


	//   ....[103]....
        /*04a0*/ 	.word	0x000142c0


	//   ....[104]....
        /*04a4*/ 	.word	0x00014970


	//   ....[105]....
        /*04a8*/ 	.word	0x000149a0


	//   ....[106]....
        /*04ac*/ 	.word	0x00015520


	//   ....[107]....
        /*04b0*/ 	.word	0x00016700


	//   ....[108]....
        /*04b4*/ 	.word	0x00017230


	//   ....[109]....
        /*04b8*/ 	.word	0x00017270


	//   ....[110]....
        /*04bc*/ 	.word	0x000172b0


	//   ....[111]....
        /*04c0*/ 	.word	0x00017350


	//   ....[112]....
        /*04c4*/ 	.word	0x00017360


	//   ....[113]....
        /*04c8*/ 	.word	0x000173f0


	//   ....[114]....
        /*04cc*/ 	.word	0x00017420


	//   ....[115]....
        /*04d0*/ 	.word	0x00017430


	//   ....[116]....
        /*04d4*/ 	.word	0x00018e00


	//   ....[117]....
        /*04d8*/ 	.word	0x00019490


	//   ....[118]....
        /*04dc*/ 	.word	0x00019660


	//   ....[119]....
        /*04e0*/ 	.word	0x000196b0


	//   ....[120]....
        /*04e4*/ 	.word	0x00019750


	//   ....[121]....
        /*04e8*/ 	.word	0x00019850


	//   ....[122]....
        /*04ec*/ 	.word	0x000198b0


	//   ....[123]....
        /*04f0*/ 	.word	0x000199b0


	//   ....[124]....
        /*04f4*/ 	.word	0x00019a20


	//   ....[125]....
        /*04f8*/ 	.word	0x00019b00


	//----- nvinfo : EIATTR_REG_RECONFIG
	.align		4
.L_176:
        /*04fc*/ 	.byte	0x01, 0x54
	.zero		2


	//----- nvinfo : EIATTR_SYSCALL_OFFSETS
	.align		4
        /*0500*/ 	.byte	0x04, 0x46
        /*0502*/ 	.short	(.L_178 - .L_177)


	//   ....[0]....
.L_177:
        /*0504*/ 	.word	0x00001aa0


	//   ....[1]....
        /*0508*/ 	.word	0x00016070


	//   ....[2]....
        /*050c*/ 	.word	0x000161b0


	//   ....[3]....
        /*0510*/ 	.word	0x000162f0


	//   ....[4]....
        /*0514*/ 	.word	0x00016410


	//   ....[5]....
        /*0518*/ 	.word	0x00016e70


	//----- nvinfo : EIATTR_MBARRIER_INSTR_OFFSETS
	.align		4
.L_178:
        /*051c*/ 	.byte	0x04, 0x39
        /*051e*/ 	.short	(.L_180 - .L_179)


	//   ....[0]....
.L_179:
        /*0520*/ 	.word	0x00000270
        /*0524*/ 	.word	0x000000ff
        /*0528*/ 	.word	0x00029800
        /*052c*/ 	.short	0x0100
        /*052e*/ 	.byte	0x08
	.zero		1


	//   ....[1]....
        /*0530*/ 	.word	0x00000280
        /*0534*/ 	.word	0x000000ff
        /*0538*/ 	.word	0x00029820
        /*053c*/ 	.short	0x0100
        /*053e*/ 	.byte	0x08
	.zero		1


	//   ....[2]....
        /*0540*/ 	.word	0x00000370
        /*0544*/ 	.word	0x000000ff
        /*0548*/ 	.word	0x00029830
        /*054c*/ 	.short	0x0100
        /*054e*/ 	.byte	0x08
	.zero		1


	//   ....[3]....
        /*0550*/ 	.word	0x00000380
        /*0554*/ 	.word	0x000000ff
        /*0558*/ 	.word	0x00029840
        /*055c*/ 	.short	0x0100
        /*055e*/ 	.byte	0x08
	.zero		1


	//   ....[4]....
        /*0560*/ 	.word	0x00000390
        /*0564*/ 	.word	0x000000ff
        /*0568*/ 	.word	0x00029838
        /*056c*/ 	.short	0x0100
        /*056e*/ 	.byte	0x08
	.zero		1


	//   ....[5]....
        /*0570*/ 	.word	0x000003a0
        /*0574*/ 	.word	0x000000ff
        /*0578*/ 	.word	0x00029848
        /*057c*/ 	.short	0x0100
        /*057e*/ 	.byte	0x08
	.zero		1


	//   ....[6]....
        /*0580*/ 	.word	0x000004d0
        /*0584*/ 	.word	0x000000ff
        /*0588*/ 	.word	0x00029850
        /*058c*/ 	.short	0x0100
        /*058e*/ 	.byte	0x08
	.zero		1


	//   ....[7]....
        /*0590*/ 	.word	0x000004e0
        /*0594*/ 	.word	0x000000ff
        /*0598*/ 	.word	0x00029860
        /*059c*/ 	.short	0x0100
        /*059e*/ 	.byte	0x08
	.zero		1


	//   ....[8]....
        /*05a0*/ 	.word	0x000004f0
        /*05a4*/ 	.word	0x000000ff
        /*05a8*/ 	.word	0x00029858
        /*05ac*/ 	.short	0x0100
        /*05ae*/ 	.byte	0x08
	.zero		1


	//   ....[9]....
        /*05b0*/ 	.word	0x00000500
        /*05b4*/ 	.word	0x000000ff
        /*05b8*/ 	.word	0x00029868
        /*05bc*/ 	.short	0x0100
        /*05be*/ 	.byte	0x08
	.zero		1


	//   ....[10]....
        /*05c0*/ 	.word	0x000005f0
        /*05c4*/ 	.word	0x000000ff
        /*05c8*/ 	.word	0x00029870
        /*05cc*/ 	.short	0x0100
        /*05ce*/ 	.byte	0x06
	.zero		1


	//   ....[11]....
        /*05d0*/ 	.word	0x00000600
        /*05d4*/ 	.word	0x000000ff
        /*05d8*/ 	.word	0x00029880
        /*05dc*/ 	.short	0x0100
        /*05de*/ 	.byte	0x06
	.zero		1


	//   ....[12]....
        /*05e0*/ 	.word	0x00000610
        /*05e4*/ 	.word	0x000000ff
        /*05e8*/ 	.word	0x00029878
        /*05ec*/ 	.short	0x0100
        /*05ee*/ 	.byte	0x06
	.zero		1


	//   ....[13]....
        /*05f0*/ 	.word	0x00000620
        /*05f4*/ 	.word	0x000000ff
        /*05f8*/ 	.word	0x00029888
        /*05fc*/ 	.short	0x0100
        /*05fe*/ 	.byte	0x06
	.zero		1


	//   ....[14]....
        /*0600*/ 	.word	0x00000750
        /*0604*/ 	.word	0x000000ff
        /*0608*/ 	.word	0x00029890
        /*060c*/ 	.short	0x0100
        /*060e*/ 	.byte	0x08
	.zero		1


	//   ....[15]....
        /*0610*/ 	.word	0x00000760
        /*0614*/ 	.word	0x000000ff
        /*0618*/ 	.word	0x000298a0
        /*061c*/ 	.short	0x0100
        /*061e*/ 	.byte	0x08
	.zero		1


	//   ....[16]....
        /*0620*/ 	.word	0x00000770
        /*0624*/ 	.word	0x000000ff
        /*0628*/ 	.word	0x00029898
        /*062c*/ 	.short	0x0100
        /*062e*/ 	.byte	0x08
	.zero		1


	//   ....[17]....
        /*0630*/ 	.word	0x00000780
        /*0634*/ 	.word	0x000000ff
        /*0638*/ 	.word	0x000298a8
        /*063c*/ 	.short	0x0100
        /*063e*/ 	.byte	0x08
	.zero		1


	//   ....[18]....
        /*0640*/ 	.word	0x000008b0
        /*0644*/ 	.word	0x000000ff
        /*0648*/ 	.word	0x000298b0
        /*064c*/ 	.short	0x0100
        /*064e*/ 	.byte	0x08
	.zero		1


	//   ....[19]....
        /*0650*/ 	.word	0x000008c0
        /*0654*/ 	.word	0x000000ff
        /*0658*/ 	.word	0x000298c0
        /*065c*/ 	.short	0x0100
        /*065e*/ 	.byte	0x08
	.zero		1


	//   ....[20]....
        /*0660*/ 	.word	0x000008d0
        /*0664*/ 	.word	0x000000ff
        /*0668*/ 	.word	0x000298b8
        /*066c*/ 	.short	0x0100
        /*066e*/ 	.byte	0x08
	.zero		1


	//   ....[21]....
        /*0670*/ 	.word	0x000008e0
        /*0674*/ 	.word	0x000000ff
        /*0678*/ 	.word	0x000298c8
        /*067c*/ 	.short	0x0100
        /*067e*/ 	.byte	0x08
	.zero		1


	//   ....[22]....
        /*0680*/ 	.word	0x00001ac0
        /*0684*/ 	.word	0x000000ff
        /*0688*/ 	.word	0x00029800
        /*068c*/ 	.short	0x010a
        /*068e*/ 	.byte	0x25
	.zero		1


	//   ....[23]....
        /*0690*/ 	.word	0x00001b50
        /*0694*/ 	.word	0x000000ff
        /*0698*/ 	.word	0x00029830
        /*069c*/ 	.short	0x010a
        /*069e*/ 	.byte	0x25
	.zero		1


	//   ....[24]....
        /*06a0*/ 	.word	0x00001be0
        /*06a4*/ 	.word	0x000000ff
        /*06a8*/ 	.word	0x00029830
        /*06ac*/ 	.short	0x010a
        /*06ae*/ 	.byte	0x25
	.zero		1


	//   ....[25]....
        /*06b0*/ 	.word	0x00002dc0
        /*06b4*/ 	.word	0x00000000
        /*06b8*/ 	.word	0x00000000
        /*06bc*/ 	.short	0x0101
        /*06be*/ 	.byte	0x3f
	.zero		1


	//   ....[26]....
        /*06c0*/ 	.word	0x000065d0
        /*06c4*/ 	.word	0x000000ff
        /*06c8*/ 	.word	0x00029830
        /*06cc*/ 	.short	0x010a
        /*06ce*/ 	.byte	0x0a
	.zero		1


	//   ....[27]....
        /*06d0*/ 	.word	0x00006610
        /*06d4*/ 	.word	0x000000ff
        /*06d8*/ 	.word	0x00029830
        /*06dc*/ 	.short	0x010a
        /*06de*/ 	.byte	0x0a
	.zero		1


	//   ....[28]....
        /*06e0*/ 	.word	0x00007250
        /*06e4*/ 	.word	0x000000ff
        /*06e8*/ 	.word	0x00029850
        /*06ec*/ 	.short	0x010a
        /*06ee*/ 	.byte	0x0a
	.zero		1


	//   ....[29]....
        /*06f0*/ 	.word	0x00007290
        /*06f4*/ 	.word	0x000000ff
        /*06f8*/ 	.word	0x00029850
        /*06fc*/ 	.short	0x010a
        /*06fe*/ 	.byte	0x0a
	.zero		1


	//   ....[30]....
        /*0700*/ 	.word	0x000075c0
        /*0704*/ 	.word	0x0000000a
        /*0708*/ 	.word	0x00000000
        /*070c*/ 	.short	0x0101
        /*070e*/ 	.byte	0x3f
	.zero		1


	//   ....[31]....
        /*0710*/ 	.word	0x0000a620
        /*0714*/ 	.word	0x000000ff
        /*0718*/ 	.word	0x00000000
        /*071c*/ 	.short	0x0101
        /*071e*/ 	.byte	0x06
	.zero		1


	//   ....[32]....
        /*0720*/ 	.word	0x0000b010
        /*0724*/ 	.word	0x000000ff
        /*0728*/ 	.word	0x00029830
        /*072c*/ 	.short	0x010a
        /*072e*/ 	.byte	0x07
	.zero		1


	//   ....[33]....
        /*0730*/ 	.word	0x0000b050
        /*0734*/ 	.word	0x000000ff
        /*0738*/ 	.word	0x00029830
        /*073c*/ 	.short	0x010a
        /*073e*/ 	.byte	0x07
	.zero		1


	//   ....[34]....
        /*0740*/ 	.word	0x0000bd20
        /*0744*/ 	.word	0x000000ff
        /*0748*/ 	.word	0x00029850
        /*074c*/ 	.short	0x010a
        /*074e*/ 	.byte	0x0a
	.zero		1


	//   ....[35]....
        /*0750*/ 	.word	0x0000bd60
        /*0754*/ 	.word	0x000000ff
        /*0758*/ 	.word	0x00029850
        /*075c*/ 	.short	0x010a
        /*075e*/ 	.byte	0x0a
	.zero		1


	//   ....[36]....
        /*0760*/ 	.word	0x0000d350
        /*0764*/ 	.word	0x00000006
        /*0768*/ 	.word	0x00000000
        /*076c*/ 	.short	0x0101
        /*076e*/ 	.byte	0x3f
	.zero		1


	//   ....[37]....
        /*0770*/ 	.word	0x0000d630
        /*0774*/ 	.word	0x000000ff
        /*0778*/ 	.word	0x00000000
        /*077c*/ 	.short	0x0101
        /*077e*/ 	.byte	0x05
	.zero		1


	//   ....[38]....
        /*0780*/ 	.word	0x0000ddd0
        /*0784*/ 	.word	0x000000ff
        /*0788*/ 	.word	0x00029830
        /*078c*/ 	.short	0x010a
        /*078e*/ 	.byte	0x0a
	.zero		1


	//   ....[39]....
        /*0790*/ 	.word	0x0000de10
        /*0794*/ 	.word	0x000000ff
        /*0798*/ 	.word	0x00029830
        /*079c*/ 	.short	0x010a
        /*079e*/ 	.byte	0x0a
	.zero		1


	//   ....[40]....
        /*07a0*/ 	.word	0x0000eaa0
        /*07a4*/ 	.word	0x000000ff
        /*07a8*/ 	.word	0x00029850
        /*07ac*/ 	.short	0x010a
        /*07ae*/ 	.byte	0x0a
	.zero		1


	//   ....[41]....
        /*07b0*/ 	.word	0x0000eae0
        /*07b4*/ 	.word	0x000000ff
        /*07b8*/ 	.word	0x00029850
        /*07bc*/ 	.short	0x010a
        /*07be*/ 	.byte	0x0a
	.zero		1


	//   ....[42]....
        /*07c0*/ 	.word	0x0000ee30
        /*07c4*/ 	.word	0x00000004
        /*07c8*/ 	.word	0x00000000
        /*07cc*/ 	.short	0x0101
        /*07ce*/ 	.byte	0x3f
	.zero		1


	//   ....[43]....
        /*07d0*/ 	.word	0x00011e40
        /*07d4*/ 	.word	0x000000ff
        /*07d8*/ 	.word	0x00000000
        /*07dc*/ 	.short	0x0101
        /*07de*/ 	.byte	0x06
	.zero		1


	//   ....[44]....
        /*07e0*/ 	.word	0x000124b0
        /*07e4*/ 	.word	0x000000ff
        /*07e8*/ 	.word	0x00029850
        /*07ec*/ 	.short	0x010a
        /*07ee*/ 	.byte	0x09
	.zero		1


	//   ....[45]....
        /*07f0*/ 	.word	0x000124f0
        /*07f4*/ 	.word	0x000000ff
        /*07f8*/ 	.word	0x00029850
        /*07fc*/ 	.short	0x010a
        /*07fe*/ 	.byte	0x09
	.zero		1


	//   ....[46]....
        /*0800*/ 	.word	0x00012ba0
        /*0804*/ 	.word	0x000000ff
        /*0808*/ 	.word	0x00000000
        /*080c*/ 	.short	0x0101
        /*080e*/ 	.byte	0x04
	.zero		1


	//   ....[47]....
        /*0810*/ 	.word	0x000142b0
        /*0814*/ 	.word	0x000000ff
        /*0818*/ 	.word	0x00000000
        /*081c*/ 	.short	0x0101
        /*081e*/ 	.byte	0x04
	.zero		1


	//   ....[48]....
        /*0820*/ 	.word	0x00016930
        /*0824*/ 	.word	0x000000ff
        /*0828*/ 	.word	0x00029880
        /*082c*/ 	.short	0x010a
        /*082e*/ 	.byte	0x26
	.zero		1


	//   ....[49]....
        /*0830*/ 	.word	0x00016a90
        /*0834*/ 	.word	0x000000ff
        /*0838*/ 	.word	0x00029840
        /*083c*/ 	.short	0x010a
        /*083e*/ 	.byte	0x26
	.zero		1


	//   ....[50]....
        /*0840*/ 	.word	0x00017580
        /*0844*/ 	.word	0x000000ff
        /*0848*/ 	.word	0x00029800
        /*084c*/ 	.short	0x0107
        /*084e*/ 	.byte	0x26
	.zero		1


	//   ....[51]....
        /*0850*/ 	.word	0x000175e0
        /*0854*/ 	.word	0x000000ff
        /*0858*/ 	.word	0x00029800
        /*085c*/ 	.short	0x0101
        /*085e*/ 	.byte	0x26
	.zero		1


	//   ....[52]....
        /*0860*/ 	.word	0x00017610
        /*0864*/ 	.word	0x000000ff
        /*0868*/ 	.word	0x00029820
        /*086c*/ 	.short	0x010a
        /*086e*/ 	.byte	0x26
	.zero		1


	//   ....[53]....
        /*0870*/ 	.word	0x00017930
        /*0874*/ 	.word	0x00000006
        /*0878*/ 	.word	0x00029880
        /*087c*/ 	.short	0x010a
        /*087e*/ 	.byte	0x3f
	.zero		1


	//   ....[54]....
        /*0880*/ 	.word	0x00017b40
        /*0884*/ 	.word	0x00000006
        /*0888*/ 	.word	0x00029840
        /*088c*/ 	.short	0x010a
        /*088e*/ 	.byte	0x3f
	.zero		1


	//   ....[55]....
        /*0890*/ 	.word	0x00017f80
        /*0894*/ 	.word	0x00000012
        /*0898*/ 	.word	0x00029870
        /*089c*/ 	.short	0x010a
        /*089e*/ 	.byte	0x3f
	.zero		1


	//   ....[56]....
        /*08a0*/ 	.word	0x00017ff0
        /*08a4*/ 	.word	0x00000012
        /*08a8*/ 	.word	0x00029860
        /*08ac*/ 	.short	0x010a
        /*08ae*/ 	.byte	0x3f
	.zero		1


	//   ....[57]....
        /*08b0*/ 	.word	0x00018520
        /*08b4*/ 	.word	0x00000012
        /*08b8*/ 	.word	0x00029850
        /*08bc*/ 	.short	0x0101
        /*08be*/ 	.byte	0x3f
	.zero		1


	//   ....[58]....
        /*08c0*/ 	.word	0x00018590
        /*08c4*/ 	.word	0x00000000
        /*08c8*/ 	.word	0x00000000
        /*08cc*/ 	.short	0x0101
        /*08ce*/ 	.byte	0x3f
	.zero		1


	//   ....[59]....
        /*08d0*/ 	.word	0x000186b0
        /*08d4*/ 	.word	0x00000003
        /*08d8*/ 	.word	0x00029870
        /*08dc*/ 	.short	0x010a
        /*08de*/ 	.byte	0x3f
	.zero		1


	//   ....[60]....
        /*08e0*/ 	.word	0x00018780
        /*08e4*/ 	.word	0x00000003
        /*08e8*/ 	.word	0x00029860
        /*08ec*/ 	.short	0x010a
        /*08ee*/ 	.byte	0x3f
	.zero		1


	//   ....[61]....
        /*08f0*/ 	.word	0x00018ca0
        /*08f4*/ 	.word	0x00000003
        /*08f8*/ 	.word	0x00029850
        /*08fc*/ 	.short	0x0101
        /*08fe*/ 	.byte	0x3f
	.zero		1


	//   ....[62]....
        /*0900*/ 	.word	0x00018d10
        /*0904*/ 	.word	0x00000000
        /*0908*/ 	.word	0x00000000
        /*090c*/ 	.short	0x0101
        /*090e*/ 	.byte	0x3f
	.zero		1


	//   ....[63]....
        /*0910*/ 	.word	0x00018db0
        /*0914*/ 	.word	0x00000009
        /*0918*/ 	.word	0x00029820
        /*091c*/ 	.short	0x010a
        /*091e*/ 	.byte	0x3f
	.zero		1


	//   ....[64]....
        /*0920*/ 	.word	0x00018f10
        /*0924*/ 	.word	0x00000005
        /*0928*/ 	.word	0x00000000
        /*092c*/ 	.short	0x010a
        /*092e*/ 	.byte	0x3f
	.zero		1


	//   ....[65]....
        /*0930*/ 	.word	0x00018f80
        /*0934*/ 	.word	0x00000007
        /*0938*/ 	.word	0x00000000
        /*093c*/ 	.short	0x010a
        /*093e*/ 	.byte	0x3f
	.zero		1


	//   ....[66]....
        /*0940*/ 	.word	0x00018fd0
        /*0944*/ 	.word	0x00000005
        /*0948*/ 	.word	0x00029860
        /*094c*/ 	.short	0x010a
        /*094e*/ 	.byte	0x3f
	.zero		1


	//   ....[67]....
        /*0950*/ 	.word	0x00019020
        /*0954*/ 	.word	0x00000003
        /*0958*/ 	.word	0x00029860
        /*095c*/ 	.short	0x010a
        /*095e*/ 	.byte	0x3f
	.zero		1


	//   ....[68]....
        /*0960*/ 	.word	0x00019060
        /*0964*/ 	.word	0x00000005
        /*0968*/ 	.word	0x00029880
        /*096c*/ 	.short	0x010a
        /*096e*/ 	.byte	0x3f
	.zero		1


	//   ....[69]....
        /*0970*/ 	.word	0x00019080
        /*0974*/ 	.word	0x00000003
        /*0978*/ 	.word	0x00029880
        /*097c*/ 	.short	0x010a
        /*097e*/ 	.byte	0x3f
	.zero		1


	//   ....[70]....
        /*0980*/ 	.word	0x000190f0
        /*0984*/ 	.word	0x00000003
        /*0988*/ 	.word	0x00029800
        /*098c*/ 	.short	0x010a
        /*098e*/ 	.byte	0x3f
	.zero		1


	//   ....[71]....
        /*0990*/ 	.word	0x00019150
        /*0994*/ 	.word	0x00000005
        /*0998*/ 	.word	0x00029830
        /*099c*/ 	.short	0x010a
        /*099e*/ 	.byte	0x3f
	.zero		1


	//   ....[72]....
        /*09a0*/ 	.word	0x000191b0
        /*09a4*/ 	.word	0x0000000b
        /*09a8*/ 	.word	0x00029830
        /*09ac*/ 	.short	0x010a
        /*09ae*/ 	.byte	0x3f
	.zero		1


	//   ....[73]....
        /*09b0*/ 	.word	0x00019210
        /*09b4*/ 	.word	0x0000000b
        /*09b8*/ 	.word	0x00029850
        /*09bc*/ 	.short	0x010a
        /*09be*/ 	.byte	0x3f
	.zero		1


	//   ....[74]....
        /*09c0*/ 	.word	0x00019270
        /*09c4*/ 	.word	0x0000000f
        /*09c8*/ 	.word	0x00029830
        /*09cc*/ 	.short	0x010a
        /*09ce*/ 	.byte	0x3f
	.zero		1


	//   ....[75]....
        /*09d0*/ 	.word	0x000192d0
        /*09d4*/ 	.word	0x0000000f
        /*09d8*/ 	.word	0x00029850
        /*09dc*/ 	.short	0x010a
        /*09de*/ 	.byte	0x3f
	.zero		1


	//   ....[76]....
        /*09e0*/ 	.word	0x00019330
        /*09e4*/ 	.word	0x0000000d
        /*09e8*/ 	.word	0x00029830
        /*09ec*/ 	.short	0x010a
        /*09ee*/ 	.byte	0x3f
	.zero		1


	//   ....[77]....
        /*09f0*/ 	.word	0x00019390
        /*09f4*/ 	.word	0x0000000d
        /*09f8*/ 	.word	0x00029850
        /*09fc*/ 	.short	0x010a
        /*09fe*/ 	.byte	0x3f
	.zero		1


	//   ....[78]....
        /*0a00*/ 	.word	0x000193f0
        /*0a04*/ 	.word	0x00000003
        /*0a08*/ 	.word	0x00029850
        /*0a0c*/ 	.short	0x010a
        /*0a0e*/ 	.byte	0x3f
	.zero		1


	//   ....[79]....
        /*0a10*/ 	.word	0x00019550
        /*0a14*/ 	.word	0x00000003
        /*0a18*/ 	.word	0x00029880
        /*0a1c*/ 	.short	0x010a
        /*0a1e*/ 	.byte	0x3f
	.zero		1


	//   ....[80]....
        /*0a20*/ 	.word	0x000195b0
        /*0a24*/ 	.word	0x00000003
        /*0a28*/ 	.word	0x00029840
        /*0a2c*/ 	.short	0x010a
        /*0a2e*/ 	.byte	0x3f
	.zero		1


	//   ....[81]....
        /*0a30*/ 	.word	0x00019b40
        /*0a34*/ 	.word	0x00000003
        /*0a38*/ 	.word	0x00029820
        /*0a3c*/ 	.short	0x010a
        /*0a3e*/ 	.byte	0x3f
	.zero		1


	//   ....[82]....
        /*0a40*/ 	.word	0x00019b90
        /*0a44*/ 	.word	0x00000006
        /*0a48*/ 	.word	0x00029880
        /*0a4c*/ 	.short	0x010a
        /*0a4e*/ 	.byte	0x3f
	.zero		1


	//   ....[83]....
        /*0a50*/ 	.word	0x00019be0
        /*0a54*/ 	.word	0x00000006
        /*0a58*/ 	.word	0x00029840
        /*0a5c*/ 	.short	0x010a
        /*0a5e*/ 	.byte	0x3f
	.zero		1


	//   ....[84]....
        /*0a60*/ 	.word	0x00019c30
        /*0a64*/ 	.word	0x00000012
        /*0a68*/ 	.word	0x00029870
        /*0a6c*/ 	.short	0x010a
        /*0a6e*/ 	.byte	0x3f
	.zero		1


	//   ....[85]....
        /*0a70*/ 	.word	0x00019c80
        /*0a74*/ 	.word	0x00000012
        /*0a78*/ 	.word	0x00029860
        /*0a7c*/ 	.short	0x010a
        /*0a7e*/ 	.byte	0x3f
	.zero		1


	//   ....[86]....
        /*0a80*/ 	.word	0x00019cd0
        /*0a84*/ 	.word	0x00000003
        /*0a88*/ 	.word	0x00029870
        /*0a8c*/ 	.short	0x010a
        /*0a8e*/ 	.byte	0x3f
	.zero		1


	//   ....[87]....
        /*0a90*/ 	.word	0x00019d20
        /*0a94*/ 	.word	0x00000003
        /*0a98*/ 	.word	0x00029860
        /*0a9c*/ 	.short	0x010a
        /*0a9e*/ 	.byte	0x3f
	.zero		1


	//   ....[88]....
        /*0aa0*/ 	.word	0x00019d70
        /*0aa4*/ 	.word	0x00000009
        /*0aa8*/ 	.word	0x00029820
        /*0aac*/ 	.short	0x010a
        /*0aae*/ 	.byte	0x3f
	.zero		1


	//   ....[89]....
        /*0ab0*/ 	.word	0x00019dc0
        /*0ab4*/ 	.word	0x00000005
        /*0ab8*/ 	.word	0x00000000
        /*0abc*/ 	.short	0x010a
        /*0abe*/ 	.byte	0x3f
	.zero		1


	//   ....[90]....
        /*0ac0*/ 	.word	0x00019e10
        /*0ac4*/ 	.word	0x00000007
        /*0ac8*/ 	.word	0x00000000
        /*0acc*/ 	.short	0x010a
        /*0ace*/ 	.byte	0x3f
	.zero		1


	//   ....[91]....
        /*0ad0*/ 	.word	0x00019e60
        /*0ad4*/ 	.word	0x00000005
        /*0ad8*/ 	.word	0x00029860
        /*0adc*/ 	.short	0x010a
        /*0ade*/ 	.byte	0x3f
	.zero		1


	//   ....[92]....
        /*0ae0*/ 	.word	0x00019eb0
        /*0ae4*/ 	.word	0x00000003
        /*0ae8*/ 	.word	0x00029860
        /*0aec*/ 	.short	0x010a
        /*0aee*/ 	.byte	0x3f
	.zero		1


	//   ....[93]....
        /*0af0*/ 	.word	0x00019f00
        /*0af4*/ 	.word	0x00000005
        /*0af8*/ 	.word	0x00029880
        /*0afc*/ 	.short	0x010a
        /*0afe*/ 	.byte	0x3f
	.zero		1


	//----- nvinfo : EIATTR_NUM_MBARRIERS
	.align		4
.L_180:
        /*0b00*/ 	.byte	0x03, 0x38
        /*0b02*/ 	.short	0x0016


	//----- nvinfo : EIATTR_EXIT_INSTR_OFFSETS
	.align		4
        /*0b04*/ 	.byte	0x04, 0x1c
        /*0b06*/ 	.short	(.L_182 - .L_181)


	//   ....[0]....
.L_181:
        /*0b08*/ 	.word	0x000190d0


	//----- nvinfo : EIATTR_MAX_THREADS
	.align		4
.L_182:
        /*0b0c*/ 	.byte	0x04, 0x05
        /*0b0e*/ 	.short	(.L_184 - .L_183)
.L_183:
        /*0b10*/ 	.word	0x00000180
        /*0b14*/ 	.word	0x00000001
        /*0b18*/ 	.word	0x00000001


	//----- nvinfo : EIATTR_CRS_STACK_SIZE
	.align		4
.L_184:
        /*0b1c*/ 	.byte	0x04, 0x1e
        /*0b1e*/ 	.short	(.L_186 - .L_185)
.L_185:
        /*0b20*/ 	.word	0x00000000


	//----- nvinfo : EIATTR_CBANK_PARAM_SIZE
	.align		4
.L_186:
        /*0b24*/ 	.byte	0x03, 0x19
        /*0b26*/ 	.short	0x0a70


	//----- nvinfo : EIATTR_PARAM_CBANK
	.align		4
        /*0b28*/ 	.byte	0x04, 0x0a
        /*0b2a*/ 	.short	(.L_188 - .L_187)
	.align		4
.L_187:
        /*0b2c*/ 	.word	index@(.nv.constant0._ZN7cutlass13device_kernelIN5flash11enable_sm90INS1_16FlashAttnFwdSm90INS1_25CollectiveMainloopFwdSm90ILi2EN4cute5tupleIJNS5_1CILi1EEES8_S8_EEENS6_IJNS7_ILi128EEENS7_ILi160EEENS7_ILi192EEEEEELi128ENS_12float_e4m3_tEfNS_4arch4Sm90ELb0ELb1ELb0ELb0ELb0ELb0ELb0ELb1ELb1ELb1ELb1ELb0EEENS1_21CollectiveEpilogueFwdINS6_IJSA_SA_SB_EEES9_NS_10bfloat16_tESG_Li256ELb0ELb1ELb1ELb1EEENS1_19SingleTileSchedulerILb0ELb1ELb1ELi128EEEEEEEEEvNT_6ParamsE)
        /*0b30*/ 	.short	0x0210
        /*0b32*/ 	.short	0x0a70


	//----- nvinfo : EIATTR_SW_WAR
	.align		4
.L_188:
        /*0b34*/ 	.byte	0x04, 0x36
        /*0b36*/ 	.short	(.L_190 - .L_189)
.L_189:
        /*0b38*/ 	.word	0x00000008
.L_190:


//--------------------- .nv.info._ZN7cutlass13device_kernelIN5flash11enable_sm90INS1_16FlashAttnFwdSm90INS1_25CollectiveMainloopFwdSm90ILi2EN4cute5tupleIJNS5_1CILi1EEES8_S8_EEENS6_IJNS7_ILi128EEENS7_ILi160EEENS7_ILi192EEEEEELi128ENS_12float_e4m3_tEfNS_4arch4Sm90ELb0ELb1ELb0ELb1ELb0ELb0ELb0ELb1ELb1ELb1ELb1ELb0EEENS1_21CollectiveEpilogueFwdINS6_IJSA_SA_SB_EEES9_NS_10bfloat16_tESG_Li256ELb1ELb1ELb1ELb1EEENS1_36VarlenDynamicPersistentTileSchedulerILi128ELi160ELi256ELi128ELb1ELb1ELb1ELb1ELb0ELb1EEEEEEEEEvNT_6ParamsE --------------------------
	.section	.nv.info._ZN7cutlass13device_kernelIN5flash11enable_sm90INS1_16FlashAttnFwdSm90INS1_25CollectiveMainloopFwdSm90ILi2EN4cute5tupleIJNS5_1CILi1EEES8_S8_EEENS6_IJNS7_ILi128EEENS7_ILi160EEENS7_ILi192EEEEEELi128ENS_12float_e4m3_tEfNS_4arch4Sm90ELb0ELb1ELb0ELb1ELb0ELb0ELb0ELb1ELb1ELb1ELb1ELb0EEENS1_21CollectiveEpilogueFwdINS6_IJSA_SA_SB_EEES9_NS_10bfloat16_tESG_Li256ELb1ELb1ELb1ELb1EEENS1_36VarlenDynamicPersistentTileSchedulerILi128ELi160ELi256ELi128ELb1ELb1ELb1ELb1ELb0ELb1EEEEEEEEEvNT_6ParamsE,"",@"SHT_CUDA_INFO"
	.sectionflags	@""
	.align	4


	//----- nvinfo : EIATTR_CUDA_API_VERSION
	.align		4
        /*0000*/ 	.byte	0x04, 0x37
        /*0002*/ 	.short	(.L_192 - .L_191)
.L_191:
        /*0004*/ 	.word	0x00000082


	//----- nvinfo : EIATTR_KPARAM_INFO
	.align		4
.L_192:
        /*0008*/ 	.byte	0x04, 0x17
        /*000a*/ 	.short	(.L_194 - .L_193)
.L_193:
        /*000c*/ 	.word	0x00000000
        /*0010*/ 	.short	0x0000
        /*0012*/ 	.short	0x0070
        /*0014*/ 	.byte	0x00, 0xf0, 0x01, 0x2a


	//----- nvinfo : EIATTR_SPARSE_MMA_MASK
	.align		4
.L_194:
        /*0018*/ 	.byte	0x03, 0x50
        /*001a*/ 	.short	0x0000


	//----- nvinfo : EIATTR_MAXREG_COUNT
	.align		4
        /*001c*/ 	.byte	0x03, 0x1b
        /*001e*/ 	.short	0x00a8


	//----- nvinfo : EIATTR_NUM_BARRIERS
	.align		4
        /*0020*/ 	.byte	0x02, 0x4c
        /*0022*/ 	.byte	0x10
	.zero		1


	//----- nvinfo : EIATTR_EXTERNS
	.align		4
        /*0024*/ 	.byte	0x04, 0x0f
        /*0026*/ 	.short	(.L_196 - .L_195)


	//   ....[0]....
	.align		4
.L_195:
        /*0028*/ 	.word	index@(__assertfail)


	//----- nvinfo : EIATTR_ANNOTATIONS
	.align		4
.L_196:
        /*002c*/ 	.byte	0x04, 0x55
        /*002e*/ 	.short	(.L_198 - .L_197)


	//   ....[0]....
.L_197:
        /* <DEDUP_REMOVED lines=38> */


	//----- nvinfo : EIATTR_MERCURY_ISA_VERSION
	.align		4
.L_198:
        /*0278*/ 	.byte	0x03, 0x5f
        /*027a*/ 	.short	0x0101


	//----- nvinfo : EIATTR_UNUSED_LOAD_BYTE_OFFSET
	.align		4
        /*027c*/ 	.byte	0x04, 0x44
        /*027e*/ 	.short	(.L_200 - .L_199)


	//   ....[0]....
.L_199:
        /*0280*/ 	.word	0x00000a40
        /*0284*/ 	.word	0x0000fff0


	//   ....[1]....
        /*0288*/ 	.word	0x00013640
        /*028c*/ 	.word	0x0000fff0


	//----- nvinfo : EIATTR_INT_WARP_WIDE_INSTR_OFFSETS
	.align		4
.L_200:
        /*0290*/ 	.byte	0x04, 0x31
        /*0292*/ 	.short	(.L_202 - .L_201)


	//   ....[0]....
.L_201:
        /*0294*/ 	.word	0x00000130


	//   ....[1]....
        /*0298*/ 	.word	0x00000170


	//   ....[2]....
        /*029c*/ 	.word	0x000001e0


	//   ....[3]....
        /*02a0*/ 	.word	0x000191d0


	//   ....[4]....
        /*02a4*/ 	.word	0x00019260


	//   ....[5]....
        /*02a8*/ 	.word	0x0001bb30


	//   ....[6]....
        /*02ac*/ 	.word	0x0001bbc0


	//----- nvinfo : EIATTR_COOP_GROUP_MASK_REGIDS
	.align		4
.L_202:
        /*02b0*/ 	.byte	0x04, 0x29
        /*02b2*/ 	.short	(.L_204 - .L_203)


	//   ....[0]....
.L_203:
        /*02b4*/ 	.word	0xffffffff


	//   ....[1]....
        /*02b8*/ 	.word	0xffffffff


	//   ....[2]....
        /*02bc*/ 	.word	0xffffffff


	//   ....[3]....
        /*02c0*/ 	.word	0xffffffff


	//   ....[4]....
        /*02c4*/ 	.word	0xffffffff


	//   ....[5]....
        /*02c8*/ 	.word	0xffffffff


	//   ....[6]....
        /*02cc*/ 	.word	0xffffffff


	//   ....[7]....
        /*02d0*/ 	.word	0xffffffff


	//   ....[8]....
        /*02d4*/ 	.word	0xffffffff


	//   ....[9]....
        /*02d8*/ 	.word	0xffffffff


	//   ....[10]....
        /*02dc*/ 	.word	0xffffffff


	//   ....[11]....
        /*02e0*/ 	.word	0xffffffff


	//   ....[12]....
        /*02e4*/ 	.word	0xffffffff


	//   ....[13]....
        /*02e8*/ 	.word	0xffffffff


	//   ....[14]....
        /*02ec*/ 	.word	0xffffffff


	//   ....[15]....
        /*02f0*/ 	.word	0xffffffff


	//   ....[16]....
        /*02f4*/ 	.word	0xffffffff


	//   ....[17]....
        /*02f8*/ 	.word	0xffffffff


	//   ....[18]....
        /*02fc*/ 	.word	0xffffffff


	//   ....[19]....
        /*0300*/ 	.word	0xffffffff


	//   ....[20]....
        /*0304*/ 	.word	0xffffffff


	//   ....[21]....
        /*0308*/ 	.word	0xffffffff


	//   ....[22]....
        /*030c*/ 	.word	0xffffffff


	//   ....[23]....
        /*0310*/ 	.word	0xffffffff


	//   ....[24]....
        /*0314*/ 	.word	0xffffffff


	//   ....[25]....
        /*0318*/ 	.word	0xffffffff


	//   ....[26]....
        /*031c*/ 	.word	0xffffffff


	//   ....[27]....
        /*0320*/ 	.word	0xffffffff


	//   ....[28]....
        /*0324*/ 	.word	0xffffffff


	//   ....[29]....
        /*0328*/ 	.word	0xffffffff


	//   ....[30]....
        /*032c*/ 	.word	0xffffffff


	//   ....[31]....
        /*0330*/ 	.word	0xffffffff


	//   ....[32]....
        /*0334*/ 	.word	0xffffffff


	//   ....[33]....
        /*0338*/ 	.word	0xffffffff


	//   ....[34]....
        /*033c*/ 	.word	0xffffffff


	//   ....[35]....
        /*0340*/ 	.word	0xffffffff


	//   ....[36]....
        /*0344*/ 	.word	0xffffffff


	//   ....[37]....
        /*0348*/ 	.word	0xffffffff


	//   ....[38]....
        /*034c*/ 	.word	0xffffffff


	//   ....[39]....
        /*0350*/ 	.word	0xffffffff


	//   ....[40]....
        /*0354*/ 	.word	0xffffffff


	//   ....[41]....
        /*0358*/ 	.word	0xffffffff


	//   ....[42]....
        /*035c*/ 	.word	0xffffffff


	//   ....[43]....
        /*0360*/ 	.word	0xffffffff


	//   ....[44]....
        /*0364*/ 	.word	0xffffffff


	//   ....[45]....
        /*0368*/ 	.word	0xffffffff


	//   ....[46]....
        /*036c*/ 	.word	0xffffffff


	//   ....[47]....
        /*0370*/ 	.word	0xffffffff


	//   ....[48]....
        /*0374*/ 	.word	0xffffffff


	//   ....[49]....
        /*0378*/ 	.word	0xffffffff


	//   ....[50]....
        /*037c*/ 	.word	0xffffffff


	//   ....[51]....
        /*0380*/ 	.word	0xffffffff


	//   ....[52]....
        /*0384*/ 	.word	0xffffffff


	//   ....[53]....
        /*0388*/ 	.word	0xffffffff


	//   ....[54]....
        /*038c*/ 	.word	0xffffffff


	//   ....[55]....
        /*0390*/ 	.word	0xffffffff


	//   ....[56]....
        /*0394*/ 	.word	0xffffffff


	//   ....[57]....
        /*0398*/ 	.word	0xffffffff


	//   ....[58]....
        /*039c*/ 	.word	0xffffffff


	//   ....[59]....
        /*03a0*/ 	.word	0xffffffff


	//   ....[60]....
        /*03a4*/ 	.word	0xffffffff


	//   ....[61]....
        /*03a8*/ 	.word	0xffffffff


	//   ....[62]....
        /*03ac*/ 	.word	0xffffffff


	//   ....[63]....
        /*03b0*/ 	.word	0xffffffff


	//   ....[64]....
        /*03b4*/ 	.word	0xffffffff


	//   ....[65]....
        /*03b8*/ 	.word	0xffffffff


	//   ....[66]....
        /*03bc*/ 	.word	0xffffffff


	//   ....[67]....
        /*03c0*/ 	.word	0xffffffff


	//   ....[68]....
        /*03c4*/ 	.word	0xffffffff


	//   ....[69]....
        /*03c8*/ 	.word	0xffffffff


	//   ....[70]....
        /*03cc*/ 	.word	0xffffffff


	//   ....[71]....
        /*03d0*/ 	.word	0xffffffff


	//   ....[72]....
        /*03d4*/ 	.word	0xffffffff


	//   ....[73]....
        /*03d8*/ 	.word	0xffffffff


	//   ....[74]....
        /*03dc*/ 	.word	0xffffffff


	//   ....[75]....
        /*03e0*/ 	.word	0xffffffff


	//   ....[76]....
        /*03e4*/ 	.word	0xffffffff


	//   ....[77]....
        /*03e8*/ 	.word	0xffffffff


	//   ....[78]....
        /*03ec*/ 	.word	0xffffffff


	//   ....[79]....
        /*03f0*/ 	.word	0xffffffff


	//   ....[80]....
        /*03f4*/ 	.word	0xffffffff


	//   ....[81]....
        /*03f8*/ 	.word	0xffffffff


	//   ....[82]....
        /*03fc*/ 	.word	0xffffffff


	//   ....[83]....
        /*0400*/ 	.word	0xffffffff


	//   ....[84]....
        /*0404*/ 	.word	0xffffffff


	//   ....[85]....
        /*0408*/ 	.word	0xffffffff


	//   ....[86]....
        /*040c*/ 	.word	0xffffffff


	//   ....[87]....
        /*0410*/ 	.word	0xffffffff


	//   ....[88]....
        /*0414*/ 	.word	0xffffffff


	//   ....[89]....
        /*0418*/ 	.word	0xffffffff


	//   ....[90]....
        /*041c*/ 	.word	0xffffffff


	//   ....[91]....
        /*0420*/ 	.word	0xffffffff


	//   ....[92]....
        /*0424*/ 	.word	0xffffffff


	//   ....[93]....
        /*0428*/ 	.word	0xffffffff


	//   ....[94]....
        /*042c*/ 	.word	0xffffffff


	//   ....[95]....
        /*0430*/ 	.word	0xffffffff


	//   ....[96]....
        /*0434*/ 	.word	0xffffffff


	//   ....[97]....
        /*0438*/ 	.word	0xffffffff


	//   ....[98]....
        /*043c*/ 	.word	0xffffffff


	//   ....[99]....
        /*0440*/ 	.word	0xffffffff


	//   ....[100]....
        /*0444*/ 	.word	0xffffffff


	//   ....[101]....
        /*0448*/ 	.word	0xffffffff


	//   ....[102]....
        /*044c*/ 	.word	0xffffffff


	//   ....[103]....
        /*0450*/ 	.word	0xffffffff


	//   ....[104]....
        /*0454*/ 	.word	0xffffffff


	//   ....[105]....
        /*0458*/ 	.word	0xffffffff


	//   ....[106]....
        /*045c*/ 	.word	0xffffffff


	//   ....[107]....
        /*0460*/ 	.word	0xffffffff


	//   ....[108]....
        /*0464*/ 	.word	0xffffffff


	//   ....[109]....
        /*0468*/ 	.word	0xffffffff


	//   ....[110]....
        /*046c*/ 	.word	0xffffffff


	//   ....[111]....
        /*0470*/ 	.word	0xffffffff


	//   ....[112]....
        /*0474*/ 	.word	0xffffffff


	//   ....[113]....
        /*0478*/ 	.word	0xffffffff


	//   ....[114]....
        /*047c*/ 	.word	0xffffffff


	//   ....[115]....
        /*0480*/ 	.word	0xffffffff


	//   ....[116]....
        /*0484*/ 	.word	0xffffffff


	//   ....[117]....
        /*0488*/ 	.word	0xffffffff


	//   ....[118]....
        /*048c*/ 	.word	0xffffffff


	//   ....[119]....
        /*0490*/ 	.word	0xffffffff


	//   ....[120]....
        /*0494*/ 	.word	0xffffffff


	//   ....[121]....
        /*0498*/ 	.word	0xffffffff


	//   ....[122]....
        /*049c*/ 	.word	0xffffffff


	//   ....[123]....
        /*04a0*/ 	.word	0xffffffff


	//   ....[124]....
        /*04a4*/ 	.word	0xffffffff


	//   ....[125]....
        /*04a8*/ 	.word	0xffffffff


	//   ....[126]....
        /*04ac*/ 	.word	0xffffffff


	//   ....[127]....
        /*04b0*/ 	.word	0xffffffff


	//   ....[128]....
        /*04b4*/ 	.word	0xffffffff


	//   ....[129]....
        /*04b8*/ 	.word	0xffffffff


	//   ....[130]....
        /*04bc*/ 	.word	0xffffffff


	//   ....[131]....
        /*04c0*/ 	.word	0xffffffff


	//   ....[132]....
        /*04c4*/ 	.word	0xffffffff


	//   ....[133]....
        /*04c8*/ 	.word	0xffffffff


	//   ....[134]....
        /*04cc*/ 	.word	0xffffffff


	//   ....[135]....
        /*04d0*/ 	.word	0xffffffff


	//   ....[136]....
        /*04d4*/ 	.word	0xffffffff


	//   ....[137]....
        /*04d8*/ 	.word	0xffffffff


	//   ....[138]....
        /*04dc*/ 	.word	0xffffffff


	//   ....[139]....
        /*04e0*/ 	.word	0xffffffff


	//   ....[140]....
        /*04e4*/ 	.word	0xffffffff


	//   ....[141]....
        /*04e8*/ 	.word	0xffffffff


	//   ....[142]....
        /*04ec*/ 	.word	0xffffffff


	//   ....[143]....
        /*04f0*/ 	.word	0xffffffff


	//   ....[144]....
        /*04f4*/ 	.word	0xffffffff


	//   ....[145]....
        /*04f8*/ 	.word	0xffffffff


	//   ....[146]....
        /*04fc*/ 	.word	0xffffffff


	//   ....[147]....
        /*0500*/ 	.word	0xffffffff


	//   ....[148]....
        /*0504*/ 	.word	0xffffffff


	//   ....[149]....
        /*0508*/ 	.word	0xffffffff


	//   ....[150]....
        /*050c*/ 	.word	0xffffffff


	//   ....[151]....
        /*0510*/ 	.word	0xffffffff


	//   ....[152]....
        /*0514*/ 	.word	0xffffffff


	//   ....[153]....
        /*0518*/ 	.word	0xffffffff


	//   ....[154]....
        /*051c*/ 	.word	0xffffffff


	//   ....[155]....
        /*0520*/ 	.word	0xffffffff


	//   ....[156]....
        /*0524*/ 	.word	0xffffffff


	//   ....[157]....
        /*0528*/ 	.word	0xffffffff


	//   ....[158]....
        /*052c*/ 	.word	0xffffffff


	//   ....[159]....
        /*0530*/ 	.word	0xffffffff


	//   ....[160]....
        /*0534*/ 	.word	0xffffffff


	//   ....[161]....
        /*0538*/ 	.word	0xffffffff


	//   ....[162]....
        /*053c*/ 	.word	0xffffffff


	//   ....[163]....
        /*0540*/ 	.word	0xffffffff


	//   ....[164]....
        /*0544*/ 	.word	0xffffffff


	//   ....[165]....
        /*0548*/ 	.word	0xffffffff


	//   ....[166]....
        /*054c*/ 	.word	0xffffffff


	//   ....[167]....
        /*0550*/ 	.word	0x0500000f


	//   ....[168]....
        /*0554*/ 	.word	0x0500000f


	//   ....[169]....
        /*0558*/ 	.word	0x0500000f


	//   ....[170]....
        /*055c*/ 	.word	0x0500000f


	//   ....[171]....
        /*0560*/ 	.word	0x0500000f


	//   ....[172]....
        /*0564*/ 	.word	0x0500000f


	//   ....[173]....
        /*0568*/ 	.word	0x0500000f


	//   ....[174]....
        /*056c*/ 	.word	0x0500000f


	//   ....[175]....
        /*0570*/ 	.word	0x0500000f


	//   ....[176]....
        /*0574*/ 	.word	0x0500000f


	//----- nvinfo : EIATTR_COOP_GROUP_INSTR_OFFSETS
	.align		4
.L_204:
        /*0578*/ 	.byte	0x04, 0x28
        /*057a*/ 	.short	(.L_206 - .L_205)


	//   ....[0]....
.L_205:
        /*057c*/ 	.word	0x00000070


	//   ....[1]....
        /*0580*/ 	.word	0x00000140


	//   ....[2]....
        /*0584*/ 	.word	0x00000190


	//   ....[3]....
        /*0588*/ 	.word	0x000003c0


	//   ....[4]....
        /*058c*/ 	.word	0x00000520


	//   ....[5]....
        /*0590*/ 	.word	0x00000640


	//   ....[6]....
        /*0594*/ 	.word	0x000007a0


	//   ....[7]....
        /*0598*/ 	.word	0x00002050


	//   ....[8]....
        /*059c*/ 	.word	0x00003070


	//   ....[9]....
        /*05a0*/ 	.word	0x00003360


	//   ....[10]....
        /*05a4*/ 	.word	0x00004870


	//   ....[11]....
        /*05a8*/ 	.word	0x00004980


	//   ....[12]....
        /*05ac*/ 	.word	0x000054c0


	//   ....[13]....
        /*05b0*/ 	.word	0x00005520


	//   ....[14]....
        /*05b4*/ 	.word	0x000078f0


	//   ....[15]....
        /*05b8*/ 	.word	0x00008940


	//   ....[16]....
        /*05bc*/ 	.word	0x00009150


	//   ....[17]....
        /*05c0*/ 	.word	0x00009260


	//   ....[18]....
        /*05c4*/ 	.word	0x00009da0


	//   ....[19]....
        /*05c8*/ 	.word	0x00009e00


	//   ....[20]....
        /*05cc*/ 	.word	0x0000c810


	//   ....[21]....
        /*05d0*/ 	.word	0x0000c870


	//   ....[22]....
        /*05d4*/ 	.word	0x0000c8a0


	//   ....[23]....
        /*05d8*/ 	.word	0x0000c8d0


	//   ....[24]....
        /*05dc*/ 	.word	0x0000f290


	//   ....[25]....
        /*05e0*/ 	.word	0x000102e0


	//   ....[26]....
        /*05e4*/ 	.word	0x00010af0


	//   ....[27]....
        /*05e8*/ 	.word	0x00010c00


	//   ....[28]....
        /*05ec*/ 	.word	0x00011740


	//   ....[29]....
        /*05f0*/ 	.word	0x000117a0


	//   ....[30]....
        /*05f4*/ 	.word	0x00012e80


	//   ....[31]....
        /*05f8*/ 	.word	0x00012e90


	//   ....[32]....
        /*05fc*/ 	.word	0x00012f10


	//   ....[33]....
        /*0600*/ 	.word	0x00012f20


	//   ....[34]....
        /*0604*/ 	.word	0x00013ea0


	//   ....[35]....
        /*0608*/ 	.word	0x00013eb0


	//   ....[36]....
        /*060c*/ 	.word	0x00013ec0


	//   ....[37]....
        /*0610*/ 	.word	0x00013ed0


	//   ....[38]....
        /*0614*/ 	.word	0x00013ee0


	//   ....[39]....
        /*0618*/ 	.word	0x00013ef0


	//   ....[40]....
        /*061c*/ 	.word	0x00013f00


	//   ....[41]....
        /*0620*/ 	.word	0x00013f10


	//   ....[42]....
        /*0624*/ 	.word	0x00013f40


	//   ....[43]....
        /*0628*/ 	.word	0x00013f50


	//   ....[44]....
        /*062c*/ 	.word	0x00013f60


	//   ....[45]....
        /*0630*/ 	.word	0x00013f70


	//   ....[46]....
        /*0634*/ 	.word	0x00013f80


	//   ....[47]....
        /*0638*/ 	.word	0x00013f90


	//   ....[48]....
        /*063c*/ 	.word	0x00013fa0


	//   ....[49]....
        /*0640*/ 	.word	0x00013fb0


	//   ....[50]....
        /*0644*/ 	.word	0x00013fc0


	//   ....[51]....
        /*0648*/ 	.word	0x00013fd0


	//   ....[52]....
        /*064c*/ 	.word	0x00013fe0


	//   ....[53]....
        /*0650*/ 	.word	0x00013ff0


	//   ....[54]....
        /*0654*/ 	.word	0x00014000


	//   ....[55]....
        /*0658*/ 	.word	0x00014010


	//   ....[56]....
        /*065c*/ 	.word	0x00014020


	//   ....[57]....
        /*0660*/ 	.word	0x00014030


	//   ....[58]....
        /*0664*/ 	.word	0x00014040


	//   ....[59]....
        /*0668*/ 	.word	0x00014050


	//   ....[60]....
        /*066c*/ 	.word	0x00014060


	//   ....[61]....
        /*0670*/ 	.word	0x00014070


	//   ....[62]....
        /*0674*/ 	.word	0x00014080


	//   ....[63]....
        /*0678*/ 	.word	0x00014090


	//   ....[64]....
        /*067c*/ 	.word	0x000140a0


	//   ....[65]....
        /*0680*/ 	.word	0x000140b0


	//   ....[66]....
        /*0684*/ 	.word	0x000140c0


	//   ....[67]....
        /*0688*/ 	.word	0x000140d0


	//   ....[68]....
        /*068c*/ 	.word	0x000140e0


	//   ....[69]....
        /*0690*/ 	.word	0x000140f0


	//   ....[70]....
        /*0694*/ 	.word	0x00014100


	//   ....[71]....
        /*0698*/ 	.word	0x00014110


	//   ....[72]....
        /*069c*/ 	.word	0x00014120


	//   ....[73]....
        /*06a0*/ 	.word	0x00014130


	//   ....[74]....
        /*06a4*/ 	.word	0x00014160


	//   ....[75]....
        /*06a8*/ 	.word	0x00014180


	//   ....[76]....
        /*06ac*/ 	.word	0x000141a0


	//   ....[77]....
        /*06b0*/ 	.word	0x000141d0


	//   ....[78]....
        /*06b4*/ 	.word	0x00014200


	//   ....[79]....
        /*06b8*/ 	.word	0x00014210


	//   ....[80]....
        /*06bc*/ 	.word	0x00014230


	//   ....[81]....
        /*06c0*/ 	.word	0x00014260


	//   ....[82]....
        /*06c4*/ 	.word	0x00014270


	//   ....[83]....
        /*06c8*/ 	.word	0x000142a0


	//   ....[84]....
        /*06cc*/ 	.word	0x000142d0


	//   ....[85]....
        /*06d0*/ 	.word	0x00014300


	//   ....[86]....
        /*06d4*/ 	.word	0x00014320


	//   ....[87]....
        /*06d8*/ 	.word	0x00014350


	//   ....[88]....
        /*06dc*/ 	.word	0x00014370


	//   ....[89]....
        /*06e0*/ 	.word	0x000143a0


	//   ....[90]....
        /*06e4*/ 	.word	0x000143d0


	//   ....[91]....
        /*06e8*/ 	.word	0x00014400


	//   ....[92]....
        /*06ec*/ 	.word	0x00014430


	//   ....[93]....
        /*06f0*/ 	.word	0x00014460


	//   ....[94]....
        /*06f4*/ 	.word	0x00014490


	//   ....[95]....
        /*06f8*/ 	.word	0x000144c0


	//   ....[96]....
        /*06fc*/ 	.word	0x000144f0


	//   ....[97]....
        /*0700*/ 	.word	0x00014520


	//   ....[98]....
        /*0704*/ 	.word	0x00014e00


	//   ....[99]....
        /*0708*/ 	.word	0x00014e40


	//   ....[100]....
        /*070c*/ 	.word	0x00014e60


	//   ....[101]....
        /*0710*/ 	.word	0x00014e90


	//   ....[102]....
        /*0714*/ 	.word	0x00015560


	//   ....[103]....
        /*0718*/ 	.word	0x00015590


	//   ....[104]....
        /*071c*/ 	.word	0x00015650


	//   ....[105]....
        /*0720*/ 	.word	0x00015670


	//   ....[106]....
        /*0724*/ 	.word	0x00015730


	//   ....[107]....
        /*0728*/ 	.word	0x00015750


	//   ....[108]....
        /*072c*/ 	.word	0x00015820


	//   ....[109]....
        /*0730*/ 	.word	0x00015840


	//   ....[110]....
        /*0734*/ 	.word	0x00015c00


	//   ....[111]....
        /*0738*/ 	.word	0x00015c10


	//   ....[112]....
        /*073c*/ 	.word	0x00016050


	//   ....[113]....
        /*0740*/ 	.word	0x00016060


	//   ....[114]....
        /*0744*/ 	.word	0x00016dd0


	//   ....[115]....
        /*0748*/ 	.word	0x00016df0


	//   ....[116]....
        /*074c*/ 	.word	0x00016eb0


	//   ....[117]....
        /*0750*/ 	.word	0x00016ed0


	//   ....[118]....
        /*0754*/ 	.word	0x00016f90


	//   ....[119]....
        /*0758*/ 	.word	0x00016fb0


	//   ....[120]....
        /*075c*/ 	.word	0x00017080


	//   ....[121]....
        /*0760*/ 	.word	0x000170a0


	//   ....[122]....
        /*0764*/ 	.word	0x00017200


	//   ....[123]....
        /*0768*/ 	.word	0x00017420


	//   ....[124]....
        /*076c*/ 	.word	0x00017460


	//   ....[125]....
        /*0770*/ 	.word	0x000174a0


	//   ....[126]....
        /*0774*/ 	.word	0x000174d0


	//   ....[127]....
        /*0778*/ 	.word	0x00017500


	//   ....[128]....
        /*077c*/ 	.word	0x00017530


	//   ....[129]....
        /*0780*/ 	.word	0x000176c0


	//   ....[130]....
        /*0784*/ 	.word	0x000176f0


	//   ....[131]....
        /*0788*/ 	.word	0x00017730


	//   ....[132]....
        /*078c*/ 	.word	0x00017760


	//   ....[133]....
        /*0790*/ 	.word	0x00017790


	//   ....[134]....
        /*0794*/ 	.word	0x000177c0


	//   ....[135]....
        /*0798*/ 	.word	0x00017860


	//   ....[136]....
        /*079c*/ 	.word	0x000178b0


	//   ....[137]....
        /*07a0*/ 	.word	0x000178c0


	//   ....[138]....
        /*07a4*/ 	.word	0x00017900


	//   ....[139]....
        /*07a8*/ 	.word	0x00019960


	//   ....[140]....
        /*07ac*/ 	.word	0x0001a630


	//   ....[141]....
        /*07b0*/ 	.word	0x0001a650


	//   ....[142]....
        /*07b4*/ 	.word	0x0001a720


	//   ....[143]....
        /*07b8*/ 	.word	0x0001a730


	//   ....[144]....
        /*07bc*/ 	.word	0x0001a7c0


	//   ....[145]....
        /*07c0*/ 	.word	0x0001a7d0


	//   ....[146]....
        /*07c4*/ 	.word	0x0001a7e0


	//   ....[147]....
        /*07c8*/ 	.word	0x0001a7f0


	//   ....[148]....
        /*07cc*/ 	.word	0x0001c550


	//   ....[149]....
        /*07d0*/ 	.word	0x0001c580


	//   ....[150]....
        /*07d4*/ 	.word	0x0001c5b0


	//   ....[151]....
        /*07d8*/ 	.word	0x0001c5e0


	//   ....[152]....
        /*07dc*/ 	.word	0x0001c610


	//   ....[153]....
        /*07e0*/ 	.word	0x0001c640


	//   ....[154]....
        /*07e4*/ 	.word	0x0001c670


	//   ....[155]....
        /*07e8*/ 	.word	0x0001c6a0


	//   ....[156]....
        /*07ec*/ 	.word	0x0001c810


	//   ....[157]....
        /*07f0*/ 	.word	0x0001c840


	//   ....[158]....
        /*07f4*/ 	.word	0x0001c870


	//   ....[159]....
        /*07f8*/ 	.word	0x0001c8a0


	//   ....[160]....
        /*07fc*/ 	.word	0x0001c8d0


	//   ....[161]....
        /*0800*/ 	.word	0x0001c900


	//   ....[162]....
        /*0804*/ 	.word	0x0001c980


	//   ....[163]....
        /*0808*/ 	.word	0x0001c9c0


	//   ....[164]....
        /*080c*/ 	.word	0x0001c9d0


	//   ....[165]....
        /*0810*/ 	.word	0x0001ca10


	//   ....[166]....
        /*0814*/ 	.word	0x0001d4f0


	//   ....[167]....
        /*0818*/ 	.word	0x0001db90


	//   ....[168]....
        /*081c*/ 	.word	0x0001dda0


	//   ....[169]....
        /*0820*/ 	.word	0x0001ddf0


	//   ....[170]....
        /*0824*/ 	.word	0x0001de50


	//   ....[171]....
        /*0828*/ 	.word	0x0001df50


	//   ....[172]....
        /*082c*/ 	.word	0x0001dff0


	//   ....[173]....
        /*0830*/ 	.word	0x0001e0f0


	//   ....[174]....
        /*0834*/ 	.word	0x0001e150


	//   ....[175]....
        /*0838*/ 	.word	0x0001e230


	//   ....[176]....
        /*083c*/ 	.word	0x0001e580


	//----- nvinfo : EIATTR_REG_RECONFIG
	.align		4
.L_206:
        /*0840*/ 	.byte	0x01, 0x54
	.zero		2


	//----- nvinfo : EIATTR_SYSCALL_OFFSETS
	.align		4
        /*0844*/ 	.byte	0x04, 0x46
        /*0846*/ 	.short	(.L_208 - .L_207)


	//   ....[0]....
.L_207:
        /*0848*/ 	.word	0x00002230


	//   ....[1]....
        /*084c*/ 	.word	0x000193d0


	//   ....[2]....
        /*0850*/ 	.word	0x00019540


	//   ....[3]....
        /*0854*/ 	.word	0x00019690


	//   ....[4]....
        /*0858*/ 	.word	0x000197d0


	//   ....[5]....
        /*085c*/ 	.word	0x0001a1a0


	//----- nvinfo : EIATTR_MBARRIER_INSTR_OFFSETS
	.align		4
.L_208:
        /*0860*/ 	.byte	0x04, 0x39
        /*0862*/ 	.short	(.L_210 - .L_209)


	//   ....[0]....
.L_209:
        /*0864*/ 	.word	0x00000270
        /*0868*/ 	.word	0x000000ff
        /*086c*/ 	.word	0x00029800
        /*0870*/ 	.short	0x0100
        /*0872*/ 	.byte	0x08
	.zero		1


	//   ....[1]....
        /*0874*/ 	.word	0x00000280
        /*0878*/ 	.word	0x000000ff
        /*087c*/ 	.word	0x00029820
        /*0880*/ 	.short	0x0100
        /*0882*/ 	.byte	0x08
	.zero		1


	//   ....[2]....
        /*0884*/ 	.word	0x00000370
        /*0888*/ 	.word	0x000000ff
        /*088c*/ 	.word	0x00029830
        /*0890*/ 	.short	0x0100
        /*0892*/ 	.byte	0x08
	.zero		1


	//   ....[3]....
        /*0894*/ 	.word	0x00000380
        /*0898*/ 	.word	0x000000ff
        /*089c*/ 	.word	0x00029840
        /*08a0*/ 	.short	0x0100
        /*08a2*/ 	.byte	0x08
	.zero		1


	//   ....[4]....
        /*08a4*/ 	.word	0x00000390
        /*08a8*/ 	.word	0x000000ff
        /*08ac*/ 	.word	0x00029838
        /*08b0*/ 	.short	0x0100
        /*08b2*/ 	.byte	0x08
	.zero		1


	//   ....[5]....
        /*08b4*/ 	.word	0x000003a0
        /*08b8*/ 	.word	0x000000ff
        /*08bc*/ 	.word	0x00029848
        /*08c0*/ 	.short	0x0100
        /*08c2*/ 	.byte	0x08
	.zero		1


	//   ....[6]....
        /*08c4*/ 	.word	0x000004d0
        /*08c8*/ 	.word	0x000000ff
        /*08cc*/ 	.word	0x00029850
        /*08d0*/ 	.short	0x0100
        /*08d2*/ 	.byte	0x08
	.zero		1


	//   ....[7]....
        /*08d4*/ 	.word	0x000004e0
        /*08d8*/ 	.word	0x000000ff
        /*08dc*/ 	.word	0x00029860
        /*08e0*/ 	.short	0x0100
        /*08e2*/ 	.byte	0x08
	.zero		1


	//   ....[8]....
        /*08e4*/ 	.word	0x000004f0
        /*08e8*/ 	.word	0x000000ff
        /*08ec*/ 	.word	0x00029858
        /*08f0*/ 	.short	0x0100
        /*08f2*/ 	.byte	0x08
	.zero		1


	//   ....[9]....
        /*08f4*/ 	.word	0x00000500
        /*08f8*/ 	.word	0x000000ff
        /*08fc*/ 	.word	0x00029868
        /*0900*/ 	.short	0x0100
        /*0902*/ 	.byte	0x08
	.zero		1


	//   ....[10]....
        /*0904*/ 	.word	0x000005f0
        /*0908*/ 	.word	0x000000ff
        /*090c*/ 	.word	0x00029870
        /*0910*/ 	.short	0x0100
        /*0912*/ 	.byte	0x06
	.zero		1


	//   ....[11]....
        /*0914*/ 	.word	0x00000600
        /*0918*/ 	.word	0x000000ff
        /*091c*/ 	.word	0x00029880
        /*0920*/ 	.short	0x0100
        /*0922*/ 	.byte	0x06
	.zero		1


	//   ....[12]....
        /*0924*/ 	.word	0x00000610
        /*0928*/ 	.word	0x000000ff
        /*092c*/ 	.word	0x00029878
        /*0930*/ 	.short	0x0100
        /*0932*/ 	.byte	0x06
	.zero		1


	//   ....[13]....
        /*0934*/ 	.word	0x00000620
        /*0938*/ 	.word	0x000000ff
        /*093c*/ 	.word	0x00029888
        /*0940*/ 	.short	0x0100
        /*0942*/ 	.byte	0x06
	.zero		1


	//   ....[14]....
        /*0944*/ 	.word	0x00000750
        /*0948*/ 	.word	0x000000ff
        /*094c*/ 	.word	0x00029890
        /*0950*/ 	.short	0x0100
        /*0952*/ 	.byte	0x08
	.zero		1


	//   ....[15]....
        /*0954*/ 	.word	0x00000760
        /*0958*/ 	.word	0x000000ff
        /*095c*/ 	.word	0x000298a0
        /*0960*/ 	.short	0x0100
        /*0962*/ 	.byte	0x08
	.zero		1


	//   ....[16]....
        /*0964*/ 	.word	0x00000770
        /*0968*/ 	.word	0x000000ff
        /*096c*/ 	.word	0x00029898
        /*0970*/ 	.short	0x0100
        /*0972*/ 	.byte	0x08
	.zero		1


	//   ....[17]....
        /*0974*/ 	.word	0x00000780
        /*0978*/ 	.word	0x000000ff
        /*097c*/ 	.word	0x000298a8
        /*0980*/ 	.short	0x0100
        /*0982*/ 	.byte	0x08
	.zero		1


	//   ....[18]....
        /*0984*/ 	.word	0x000008b0
        /*0988*/ 	.word	0x000000ff
        /*098c*/ 	.word	0x000298b0
        /*0990*/ 	.short	0x0100
        /*0992*/ 	.byte	0x08
	.zero		1


	//   ....[19]....
        /*0994*/ 	.word	0x000008c0
        /*0998*/ 	.word	0x000000ff
        /*099c*/ 	.word	0x000298c0
        /*09a0*/ 	.short	0x0100
        /*09a2*/ 	.byte	0x08
	.zero		1


	//   ....[20]....
        /*09a4*/ 	.word	0x000008d0
        /*09a8*/ 	.word	0x000000ff
        /*09ac*/ 	.word	0x000298b8
        /*09b0*/ 	.short	0x0100
        /*09b2*/ 	.byte	0x08
	.zero		1


	//   ....[21]....
        /*09b4*/ 	.word	0x000008e0
        /*09b8*/ 	.word	0x000000ff
        /*09bc*/ 	.word	0x000298c8
        /*09c0*/ 	.short	0x0100
        /*09c2*/ 	.byte	0x08
	.zero		1


	//   ....[22]....
        /*09c4*/ 	.word	0x000022b0
        /*09c8*/ 	.word	0x000000ff
        /*09cc*/ 	.word	0x00029800
        /*09d0*/ 	.short	0x010a
        /*09d2*/ 	.byte	0x29
	.zero		1


	//   ....[23]....
        /*09d4*/ 	.word	0x00002330
        /*09d8*/ 	.word	0x00000005
        /*09dc*/ 	.word	0x00029830
        /*09e0*/ 	.short	0x010a
        /*09e2*/ 	.byte	0x3f
	.zero		1


	//   ....[24]....
        /*09e4*/ 	.word	0x000023b0
        /*09e8*/ 	.word	0x00000005
        /*09ec*/ 	.word	0x00029830
        /*09f0*/ 	.short	0x010a
        /*09f2*/ 	.byte	0x3f
	.zero		1


	//   ....[25]....
        /*09f4*/ 	.word	0x000031b0
        /*09f8*/ 	.word	0x00000000
        /*09fc*/ 	.word	0x00000000
        /*0a00*/ 	.short	0x0101
        /*0a02*/ 	.byte	0x3f
	.zero		1


	//   ....[26]....
        /*0a04*/ 	.word	0x00006950
        /*0a08*/ 	.word	0x000000ff
        /*0a0c*/ 	.word	0x00029830
        /*0a10*/ 	.short	0x010a
        /*0a12*/ 	.byte	0x06
	.zero		1


	//   ....[27]....
        /*0a14*/ 	.word	0x00006990
        /*0a18*/ 	.word	0x000000ff
        /*0a1c*/ 	.word	0x00029830
        /*0a20*/ 	.short	0x010a
        /*0a22*/ 	.byte	0x06
	.zero		1


	//   ....[28]....
        /*0a24*/ 	.word	0x000075a0
        /*0a28*/ 	.word	0x000000ff
        /*0a2c*/ 	.word	0x00029850
        /*0a30*/ 	.short	0x010a
        /*0a32*/ 	.byte	0x06
	.zero		1


	//   ....[29]....
        /*0a34*/ 	.word	0x000075e0
        /*0a38*/ 	.word	0x000000ff
        /*0a3c*/ 	.word	0x00029850
        /*0a40*/ 	.short	0x010a
        /*0a42*/ 	.byte	0x06
	.zero		1


	//   ....[30]....
        /*0a44*/ 	.word	0x00007920
        /*0a48*/ 	.word	0x00000007
        /*0a4c*/ 	.word	0x00000000
        /*0a50*/ 	.short	0x0101
        /*0a52*/ 	.byte	0x3f
	.zero		1


	//   ....[31]....
        /*0a54*/ 	.word	0x0000ab70
        /*0a58*/ 	.word	0x000000ff
        /*0a5c*/ 	.word	0x00000000
        /*0a60*/ 	.short	0x0101
        /*0a62*/ 	.byte	0x06
	.zero		1


	//   ....[32]....
        /*0a64*/ 	.word	0x0000b570
        /*0a68*/ 	.word	0x000000ff
        /*0a6c*/ 	.word	0x00029830
        /*0a70*/ 	.short	0x010a
        /*0a72*/ 	.byte	0x06
	.zero		1


	//   ....[33]....
        /*0a74*/ 	.word	0x0000b5b0
        /*0a78*/ 	.word	0x000000ff
        /*0a7c*/ 	.word	0x00029830
        /*0a80*/ 	.short	0x010a
        /*0a82*/ 	.byte	0x06
	.zero		1


	//   ....[34]....
        /*0a84*/ 	.word	0x0000c1f0
        /*0a88*/ 	.word	0x000000ff
        /*0a8c*/ 	.word	0x00029850
        /*0a90*/ 	.short	0x010a
        /*0a92*/ 	.byte	0x06
	.zero		1


	//   ....[35]....
        /*0a94*/ 	.word	0x0000c230
        /*0a98*/ 	.word	0x000000ff
        /*0a9c*/ 	.word	0x00029850
        /*0aa0*/ 	.short	0x010a
        /*0aa2*/ 	.byte	0x06
	.zero		1


	//   ....[36]....
        /*0aa4*/ 	.word	0x0000d870
        /*0aa8*/ 	.word	0x00000005
        /*0aac*/ 	.word	0x00000000
        /*0ab0*/ 	.short	0x0101
        /*0ab2*/ 	.byte	0x3f
	.zero		1


	//   ....[37]....
        /*0ab4*/ 	.word	0x0000db40
        /*0ab8*/ 	.word	0x000000ff
        /*0abc*/ 	.word	0x00000000
        /*0ac0*/ 	.short	0x0101
        /*0ac2*/ 	.byte	0x06
	.zero		1


	//   ....[38]....
        /*0ac4*/ 	.word	0x0000e2c0
        /*0ac8*/ 	.word	0x000000ff
        /*0acc*/ 	.word	0x00029830
        /*0ad0*/ 	.short	0x010a
        /*0ad2*/ 	.byte	0x06
	.zero		1


	//   ....[39]....
        /*0ad4*/ 	.word	0x0000e300
        /*0ad8*/ 	.word	0x000000ff
        /*0adc*/ 	.word	0x00029830
        /*0ae0*/ 	.short	0x010a
        /*0ae2*/ 	.byte	0x06
	.zero		1


	//   ....[40]....
        /*0ae4*/ 	.word	0x0000ef40
        /*0ae8*/ 	.word	0x000000ff
        /*0aec*/ 	.word	0x00029850
        /*0af0*/ 	.short	0x010a
        /*0af2*/ 	.byte	0x06
	.zero		1


	//   ....[41]....
        /*0af4*/ 	.word	0x0000ef80
        /*0af8*/ 	.word	0x000000ff
        /*0afc*/ 	.word	0x00029850
        /*0b00*/ 	.short	0x010a
        /*0b02*/ 	.byte	0x06
	.zero		1


	//   ....[42]....
        /*0b04*/ 	.word	0x0000f2c0
        /*0b08*/ 	.word	0x00000000
        /*0b0c*/ 	.word	0x00000000
        /*0b10*/ 	.short	0x0101
        /*0b12*/ 	.byte	0x3f
	.zero		1


	//   ....[43]....
        /*0b14*/ 	.word	0x00012510
        /*0b18*/ 	.word	0x000000ff
        /*0b1c*/ 	.word	0x00000000
        /*0b20*/ 	.short	0x0101
        /*0b22*/ 	.byte	0x06
	.zero		1


	//   ....[44]....
        /*0b24*/ 	.word	0x00012b90
        /*0b28*/ 	.word	0x000000ff
        /*0b2c*/ 	.word	0x00029850
        /*0b30*/ 	.short	0x010a
        /*0b32*/ 	.byte	0x09
	.zero		1


	//   ....[45]....
        /*0b34*/ 	.word	0x00012bd0
        /*0b38*/ 	.word	0x000000ff
        /*0b3c*/ 	.word	0x00029850
        /*0b40*/ 	.short	0x010a
        /*0b42*/ 	.byte	0x09
	.zero		1


	//   ....[46]....
        /*0b44*/ 	.word	0x00013200
        /*0b48*/ 	.word	0x000000ff
        /*0b4c*/ 	.word	0x00000000
        /*0b50*/ 	.short	0x0101
        /*0b52*/ 	.byte	0x04
	.zero		1


	//   ....[47]....
        /*0b54*/ 	.word	0x00015550
        /*0b58*/ 	.word	0x00000000
        /*0b5c*/ 	.word	0x00000000
        /*0b60*/ 	.short	0x0101
        /*0b62*/ 	.byte	0x3f
	.zero		1


	//   ....[48]....
        /*0b64*/ 	.word	0x00015bf0
        /*0b68*/ 	.word	0x00000006
        /*0b6c*/ 	.word	0x00000000
        /*0b70*/ 	.short	0x0101
        /*0b72*/ 	.byte	0x3f
	.zero		1


	//   ....[49]....
        /*0b74*/ 	.word	0x00019bc0
        /*0b78*/ 	.word	0x00000002
        /*0b7c*/ 	.word	0x00029880
        /*0b80*/ 	.short	0x010a
        /*0b82*/ 	.byte	0x3f
	.zero		1


	//   ....[50]....
        /*0b84*/ 	.word	0x00019d50
        /*0b88*/ 	.word	0x00000002
        /*0b8c*/ 	.word	0x00029840
        /*0b90*/ 	.short	0x010a
        /*0b92*/ 	.byte	0x3f
	.zero		1


	//   ....[51]....
        /*0b94*/ 	.word	0x0001a930
        /*0b98*/ 	.word	0x00000012
        /*0b9c*/ 	.word	0x00029800
        /*0ba0*/ 	.short	0x0107
        /*0ba2*/ 	.byte	0x3f
	.zero		1


	//   ....[52]....
        /*0ba4*/ 	.word	0x0001aa30
        /*0ba8*/ 	.word	0x00000012
        /*0bac*/ 	.word	0x00029800
        /*0bb0*/ 	.short	0x0101
        /*0bb2*/ 	.byte	0x3f
	.zero		1


	//   ....[53]....
        /*0bb4*/ 	.word	0x0001aa50
        /*0bb8*/ 	.word	0x00000012
        /*0bbc*/ 	.word	0x00029820
        /*0bc0*/ 	.short	0x010a
        /*0bc2*/ 	.byte	0x3f
	.zero		1


	//   ....[54]....
        /*0bc4*/ 	.word	0x0001ad70
        /*0bc8*/ 	.word	0x00000005
        /*0bcc*/ 	.word	0x00029880
        /*0bd0*/ 	.short	0x010a
        /*0bd2*/ 	.byte	0x3f
	.zero		1


	//   ....[55]....
        /*0bd4*/ 	.word	0x0001afa0
        /*0bd8*/ 	.word	0x00000005
        /*0bdc*/ 	.word	0x00029840
        /*0be0*/ 	.short	0x010a
        /*0be2*/ 	.byte	0x3f
	.zero		1


	//   ....[56]....
        /*0be4*/ 	.word	0x0001b460
        /*0be8*/ 	.word	0x00000014
        /*0bec*/ 	.word	0x00029870
        /*0bf0*/ 	.short	0x010a
        /*0bf2*/ 	.byte	0x3f
	.zero		1


	//   ....[57]....
        /*0bf4*/ 	.word	0x0001b4d0
        /*0bf8*/ 	.word	0x00000014
        /*0bfc*/ 	.word	0x00029860
        /*0c00*/ 	.short	0x010a
        /*0c02*/ 	.byte	0x3f
	.zero		1


	//   ....[58]....
        /*0c04*/ 	.word	0x0001ba00
        /*0c08*/ 	.word	0x00000014
        /*0c0c*/ 	.word	0x00029850
        /*0c10*/ 	.short	0x0101
        /*0c12*/ 	.byte	0x3f
	.zero		1


	//   ....[59]....
        /*0c14*/ 	.word	0x0001ba80
        /*0c18*/ 	.word	0x00000014
        /*0c1c*/ 	.word	0x00000000
        /*0c20*/ 	.short	0x0101
        /*0c22*/ 	.byte	0x3f
	.zero		1


	//   ....[60]....
        /*0c24*/ 	.word	0x0001bcb0
        /*0c28*/ 	.word	0x00000011
        /*0c2c*/ 	.word	0x00029870
        /*0c30*/ 	.short	0x010a
        /*0c32*/ 	.byte	0x3f
	.zero		1


	//   ....[61]....
        /*0c34*/ 	.word	0x0001bd20
        /*0c38*/ 	.word	0x00000011
        /*0c3c*/ 	.word	0x00029860
        /*0c40*/ 	.short	0x010a
        /*0c42*/ 	.byte	0x3f
	.zero		1


	//   ....[62]....
        /*0c44*/ 	.word	0x0001c260
        /*0c48*/ 	.word	0x00000011
        /*0c4c*/ 	.word	0x00029850
        /*0c50*/ 	.short	0x0101
        /*0c52*/ 	.byte	0x3f
	.zero		1


	//   ....[63]....
        /*0c54*/ 	.word	0x0001c2b0
        /*0c58*/ 	.word	0x00000011
        /*0c5c*/ 	.word	0x00000000
        /*0c60*/ 	.short	0x0101
        /*0c62*/ 	.byte	0x3f
	.zero		1


	//   ....[64]....
        /*0c64*/ 	.word	0x0001d470
        /*0c68*/ 	.word	0x00000000
        /*0c6c*/ 	.word	0x00029820
        /*0c70*/ 	.short	0x010a
        /*0c72*/ 	.byte	0x3f
	.zero		1


	//   ....[65]....
        /*0c74*/ 	.word	0x0001d660
        /*0c78*/ 	.word	0x00000006
        /*0c7c*/ 	.word	0x00000000
        /*0c80*/ 	.short	0x010a
        /*0c82*/ 	.byte	0x3f
	.zero		1


	//   ....[66]....
        /*0c84*/ 	.word	0x0001d690
        /*0c88*/ 	.word	0x00000007
        /*0c8c*/ 	.word	0x00000000
        /*0c90*/ 	.short	0x010a
        /*0c92*/ 	.byte	0x3f
	.zero		1


	//   ....[67]....
        /*0c94*/ 	.word	0x0001d6e0
        /*0c98*/ 	.word	0x00000004
        /*0c9c*/ 	.word	0x00029860
        /*0ca0*/ 	.short	0x010a
        /*0ca2*/ 	.byte	0x3f
	.zero		1


	//   ....[68]....
        /*0ca4*/ 	.word	0x0001d730
        /*0ca8*/ 	.word	0x00000003
        /*0cac*/ 	.word	0x00029860
        /*0cb0*/ 	.short	0x010a
        /*0cb2*/ 	.byte	0x3f
	.zero		1


	//   ....[69]....
        /*0cb4*/ 	.word	0x0001d770
        /*0cb8*/ 	.word	0x00000004
        /*0cbc*/ 	.word	0x00029880
        /*0cc0*/ 	.short	0x010a
        /*0cc2*/ 	.byte	0x3f
	.zero		1


	//   ....[70]....
        /*0cc4*/ 	.word	0x0001d790
        /*0cc8*/ 	.word	0x00000003
        /*0ccc*/ 	.word	0x00029880
        /*0cd0*/ 	.short	0x010a
        /*0cd2*/ 	.byte	0x3f
	.zero		1


	//   ....[71]....
        /*0cd4*/ 	.word	0x0001d800
        /*0cd8*/ 	.word	0x00000003
        /*0cdc*/ 	.word	0x00029800
        /*0ce0*/ 	.short	0x010a
        /*0ce2*/ 	.byte	0x3f
	.zero		1


	//   ....[72]....
        /*0ce4*/ 	.word	0x0001d850
        /*0ce8*/ 	.word	0x00000005
        /*0cec*/ 	.word	0x00029830
        /*0cf0*/ 	.short	0x010a
        /*0cf2*/ 	.byte	0x3f
	.zero		1


	//   ....[73]....
        /*0cf4*/ 	.word	0x0001d8b0
        /*0cf8*/ 	.word	0x00000008
        /*0cfc*/ 	.word	0x00029830
        /*0d00*/ 	.short	0x010a
        /*0d02*/ 	.byte	0x3f
	.zero		1


	//   ....[74]....
        /*0d04*/ 	.word	0x0001d910
        /*0d08*/ 	.word	0x00000008
        /*0d0c*/ 	.word	0x00029850
        /*0d10*/ 	.short	0x010a
        /*0d12*/ 	.byte	0x3f
	.zero		1


	//   ....[75]....
        /*0d14*/ 	.word	0x0001d970
        /*0d18*/ 	.word	0x00000003
        /*0d1c*/ 	.word	0x00029830
        /*0d20*/ 	.short	0x010a
        /*0d22*/ 	.byte	0x3f
	.zero		1


	//   ....[76]....
        /*0d24*/ 	.word	0x0001d9d0
        /*0d28*/ 	.word	0x00000003
        /*0d2c*/ 	.word	0x00029850
        /*0d30*/ 	.short	0x010a
        /*0d32*/ 	.byte	0x3f
	.zero		1


	//   ....[77]....
        /*0d34*/ 	.word	0x0001da30
        /*0d38*/ 	.word	0x00000003
        /*0d3c*/ 	.word	0x00029830
        /*0d40*/ 	.short	0x010a
        /*0d42*/ 	.byte	0x3f
	.zero		1


	//   ....[78]....
        /*0d44*/ 	.word	0x0001da90
        /*0d48*/ 	.word	0x00000003
        /*0d4c*/ 	.word	0x00029850
        /*0d50*/ 	.short	0x010a
        /*0d52*/ 	.byte	0x3f
	.zero		1


	//   ....[79]....
        /*0d54*/ 	.word	0x0001daf0
        /*0d58*/ 	.word	0x00000007
        /*0d5c*/ 	.word	0x00029850
        /*0d60*/ 	.short	0x010a
        /*0d62*/ 	.byte	0x3f
	.zero		1


	//   ....[80]....
        /*0d64*/ 	.word	0x0001dc40
        /*0d68*/ 	.word	0x00000002
        /*0d6c*/ 	.word	0x00029880
        /*0d70*/ 	.short	0x010a
        /*0d72*/ 	.byte	0x3f
	.zero		1


	//   ....[81]....
        /*0d74*/ 	.word	0x0001dc90
        /*0d78*/ 	.word	0x00000002
        /*0d7c*/ 	.word	0x00029840
        /*0d80*/ 	.short	0x010a
        /*0d82*/ 	.byte	0x3f
	.zero		1


	//   ....[82]....
        /*0d84*/ 	.word	0x0001e270
        /*0d88*/ 	.word	0x00000012
        /*0d8c*/ 	.word	0x00029820
        /*0d90*/ 	.short	0x010a
        /*0d92*/ 	.byte	0x3f
	.zero		1


	//   ....[83]....
        /*0d94*/ 	.word	0x0001e2c0
        /*0d98*/ 	.word	0x00000005
        /*0d9c*/ 	.word	0x00029880
        /*0da0*/ 	.short	0x010a
        /*0da2*/ 	.byte	0x3f
	.zero		1


	//   ....[84]....
        /*0da4*/ 	.word	0x0001e310
        /*0da8*/ 	.word	0x00000005
        /*0dac*/ 	.word	0x00029840
        /*0db0*/ 	.short	0x010a
        /*0db2*/ 	.byte	0x3f
	.zero		1


	//   ....[85]....
        /*0db4*/ 	.word	0x0001e360
        /*0db8*/ 	.word	0x00000014
        /*0dbc*/ 	.word	0x00029870
        /*0dc0*/ 	.short	0x010a
        /*0dc2*/ 	.byte	0x3f
	.zero		1


	//   ....[86]....
        /*0dc4*/ 	.word	0x0001e3b0
        /*0dc8*/ 	.word	0x00000014
        /*0dcc*/ 	.word	0x00029860
        /*0dd0*/ 	.short	0x010a
        /*0dd2*/ 	.byte	0x3f
	.zero		1


	//   ....[87]....
        /*0dd4*/ 	.word	0x0001e400
        /*0dd8*/ 	.word	0x00000011
        /*0ddc*/ 	.word	0x00029870
        /*0de0*/ 	.short	0x010a
        /*0de2*/ 	.byte	0x3f
	.zero		1


	//   ....[88]....
        /*0de4*/ 	.word	0x0001e450
        /*0de8*/ 	.word	0x00000011
        /*0dec*/ 	.word	0x00029860
        /*0df0*/ 	.short	0x010a
        /*0df2*/ 	.byte	0x3f
	.zero		1


	//   ....[89]....
        /*0df4*/ 	.word	0x0001e4a0
        /*0df8*/ 	.word	0x00000000
        /*0dfc*/ 	.word	0x00029820
        /*0e00*/ 	.short	0x010a
        /*0e02*/ 	.byte	0x3f
	.zero		1


	//   ....[90]....
        /*0e04*/ 	.word	0x0001e640
        /*0e08*/ 	.word	0x00000006
        /*0e0c*/ 	.word	0x00000000
        /*0e10*/ 	.short	0x010a
        /*0e12*/ 	.byte	0x3f
	.zero		1


	//   ....[91]....
        /*0e14*/ 	.word	0x0001e690
        /*0e18*/ 	.word	0x00000007
        /*0e1c*/ 	.word	0x00000000
        /*0e20*/ 	.short	0x010a
        /*0e22*/ 	.byte	0x3f
	.zero		1


	//   ....[92]....
        /*0e24*/ 	.word	0x0001e6e0
        /*0e28*/ 	.word	0x00000004
        /*0e2c*/ 	.word	0x00029860
        /*0e30*/ 	.short	0x010a
        /*0e32*/ 	.byte	0x3f
	.zero		1


	//   ....[93]....
        /*0e34*/ 	.word	0x0001e730
        /*0e38*/ 	.word	0x00000003
        /*0e3c*/ 	.word	0x00029860
        /*0e40*/ 	.short	0x010a
        /*0e42*/ 	.byte	0x3f
	.zero		1


	//   ....[94]....
        /*0e44*/ 	.word	0x0001e780
        /*0e48*/ 	.word	0x00000004
        /*0e4c*/ 	.word	0x00029880
        /*0e50*/ 	.short	0x010a
        /*0e52*/ 	.byte	0x3f
	.zero		1


	//----- nvinfo : EIATTR_NUM_MBARRIERS
	.align		4
.L_210:
        /*0e54*/ 	.byte	0x03, 0x38
        /*0e56*/ 	.short	0x0016


	//----- nvinfo : EIATTR_EXIT_INSTR_OFFSETS
	.align		4
        /*0e58*/ 	.byte	0x04, 0x1c
        /*0e5a*/ 	.short	(.L_212 - .L_211)


	//   ....[0]....
.L_211:
        /*0e5c*/ 	.word	0x00000a80


	//   ....[1]....
        /*0e60*/ 	.word	0x000171a0


	//   ....[2]....
        /*0e64*/ 	.word	0x0001d7e0


	//----- nvinfo : EIATTR_MAX_THREADS
	.align		4
.L_212:
        /*0e68*/ 	.byte	0x04, 0x05
        /*0e6a*/ 	.short	(.L_214 - .L_213)
.L_213:
        /*0e6c*/ 	.word	0x00000180
        /*0e70*/ 	.word	0x00000001
        /*0e74*/ 	.word	0x00000001


	//----- nvinfo : EIATTR_CRS_STACK_SIZE
	.align		4
.L_214:
        /*0e78*/ 	.byte	0x04, 0x1e
        /*0e7a*/ 	.short	(.L_216 - .L_215)
.L_215:
        /*0e7c*/ 	.word	0x00000000


	//----- nvinfo : EIATTR_CBANK_PARAM_SIZE
	.align		4
.L_216:
        /*0e80*/ 	.byte	0x03, 0x19
        /*0e82*/ 	.short	0x0af0


	//----- nvinfo : EIATTR_PARAM_CBANK
	.align		4
        /*0e84*/ 	.byte	0x04, 0x0a
        /*0e86*/ 	.short	(.L_218 - .L_217)
	.align		4
.L_217:
        /*0e88*/ 	.word	index@(.nv.constant0._ZN7cutlass13device_kernelIN5flash11enable_sm90INS1_16FlashAttnFwdSm90INS1_25CollectiveMainloopFwdSm90ILi2EN4cute5tupleIJNS5_1CILi1EEES8_S8_EEENS6_IJNS7_ILi128EEENS7_ILi160EEENS7_ILi192EEEEEELi128ENS_12float_e4m3_tEfNS_4arch4Sm90ELb0ELb1ELb0ELb1ELb0ELb0ELb0ELb1ELb1ELb1ELb1ELb0EEENS1_21CollectiveEpilogueFwdINS6_IJSA_SA_SB_EEES9_NS_10bfloat16_tESG_Li256ELb1ELb1ELb1ELb1EEENS1_36VarlenDynamicPersistentTileSchedulerILi128ELi160ELi256ELi128ELb1ELb1ELb1ELb1ELb0ELb1EEEEEEEEEvNT_6ParamsE)
        /*0e8c*/ 	.short	0x0210
        /*0e8e*/ 	.short	0x0af0


	//----- nvinfo : EIATTR_SW_WAR
	.align		4
.L_218:
        /*0e90*/ 	.byte	0x04, 0x36
        /*0e92*/ 	.short	(.L_220 - .L_219)
.L_219:
        /*0e94*/ 	.word	0x00000008
.L_220:


//--------------------- .nv.info._ZN7cutlass13device_kernelIN5flash11enable_sm90INS1_16FlashAttnFwdSm90INS1_25CollectiveMainloopFwdSm90ILi2EN4cute5tupleIJNS5_1CILi1EEES8_S8_EEENS6_IJNS7_ILi128EEENS7_ILi160EEENS7_ILi192EEEEEELi128ENS_12float_e4m3_tEfNS_4arch4Sm90ELb0ELb1ELb0ELb1ELb0ELb1ELb0ELb1ELb1ELb1ELb1ELb0EEENS1_21CollectiveEpilogueFwdINS6_IJSA_SA_SB_EEES9_NS_10bfloat16_tESG_Li256ELb1ELb1ELb1ELb1EEENS1_36VarlenDynamicPersistentTileSchedulerILi128ELi160ELi256ELi128ELb1ELb1ELb1ELb1ELb0ELb1EEEEEEEEEvNT_6ParamsE --------------------------
	.section	.nv.info._ZN7cutlass13device_kernelIN5flash11enable_sm90INS1_16FlashAttnFwdSm90INS1_25CollectiveMainloopFwdSm90ILi2EN4cute5tupleIJNS5_1CILi1EEES8_S8_EEENS6_IJNS7_ILi128EEENS7_ILi160EEENS7_ILi192EEEEEELi128ENS_12float_e4m3_tEfNS_4arch4Sm90ELb0ELb1ELb0ELb1ELb0ELb1ELb0ELb1ELb1ELb1ELb1ELb0EEENS1_21CollectiveEpilogueFwdINS6_IJSA_SA_SB_EEES9_NS_10bfloat16_tESG_Li256ELb1ELb1ELb1ELb1EEENS1_36VarlenDynamicPersistentTileSchedulerILi128ELi160ELi256ELi128ELb1ELb1ELb1ELb1ELb0ELb1EEEEEEEEEvNT_6ParamsE,"",@"SHT_CUDA_INFO"
	.sectionflags	@""
	.align	4


	//----- nvinfo : EIATTR_CUDA_API_VERSION
	.align		4
        /*0000*/ 	.byte	0x04, 0x37
        /*0002*/ 	.short	(.L_222 - .L_221)
.L_221:
        /*0004*/ 	.word	0x00000082


	//----- nvinfo : EIATTR_KPARAM_INFO
	.align		4
.L_222:
        /*0008*/ 	.byte	0x04, 0x17
        /*000a*/ 	.short	(.L_224 - .L_223)
.L_223:
        /*000c*/ 	.word	0x00000000
        /*0010*/ 	.short	0x0000
        /*0012*/ 	.short	0x0070
        /*0014*/ 	.byte	0x00, 0xf0, 0x01, 0x2a


	//----- nvinfo : EIATTR_SPARSE_MMA_MASK
	.align		4
.L_224:
        /*0018*/ 	.byte	0x03, 0x50
        /*001a*/ 	.short	0x0000


	//----- nvinfo : EIATTR_MAXREG_COUNT
	.align		4
        /*001c*/ 	.byte	0x03, 0x1b
        /*001e*/ 	.short	0x00a8


	//----- nvinfo : EIATTR_NUM_BARRIERS
	.align		4
        /*0020*/ 	.byte	0x02, 0x4c
        /*0022*/ 	.byte	0x10
	.zero		1


	//----- nvinfo : EIATTR_EXTERNS
	.align		4
        /*0024*/ 	.byte	0x04, 0x0f
        /*0026*/ 	.short	(.L_226 - .L_225)


	//   ....[0]....
	.align		4
.L_225:
        /*0028*/ 	.word	index@(__assertfail)


	//----- nvinfo : EIATTR_ANNOTATIONS
	.align		4
.L_226:
        /*002c*/ 	.byte	0x04, 0x55
        /*002e*/ 	.short	(.L_228 - .L_227)


	//   ....[0]....
.L_227:
        /* <DEDUP_REMOVED lines=74> */


	//----- nvinfo : EIATTR_MERCURY_ISA_VERSION
	.align		4
.L_228:
        /*04c0*/ 	.byte	0x03, 0x5f
        /*04c2*/ 	.short	0x0101


	//----- nvinfo : EIATTR_UNUSED_LOAD_BYTE_OFFSET
	.align		4
        /*04c4*/ 	.byte	0x04, 0x44
        /*04c6*/ 	.short	(.L_230 - .L_229)


	//   ....[0]....
.L_229:
        /*04c8*/ 	.word	0x00000af0
        /*04cc*/ 	.word	0x0000fff0


	//   ....[1]....
        /*04d0*/ 	.word	0x0002a650
        /*04d4*/ 	.word	0x0000fff0


	//----- nvinfo : EIATTR_INT_WARP_WIDE_INSTR_OFFSETS
	.align		4
.L_230:
        /*04d8*/ 	.byte	0x04, 0x31
        /*04da*/ 	.short	(.L_232 - .L_231)


	//   ....[0]....
.L_231:
        /*04dc*/ 	.word	0x00000190


	//   ....[1]....
        /*04e0*/ 	.word	0x000001d0


	//   ....[2]....
        /*04e4*/ 	.word	0x00000240


	//   ....[3]....
        /*04e8*/ 	.word	0x00031d70


	//   ....[4]....
        /*04ec*/ 	.word	0x00031dd0


	//   ....[5]....
        /*04f0*/ 	.word	0x00034710


	//   ....[6]....
        /*04f4*/ 	.word	0x00034770


	//----- nvinfo : EIATTR_COOP_GROUP_MASK_REGIDS
	.align		4
.L_232:
        /*04f8*/ 	.byte	0x04, 0x29
        /*04fa*/ 	.short	(.L_234 - .L_233)


	//   ....[0]....
.L_233:
        /*04fc*/ 	.word	0xffffffff


	//   ....[1]....
        /*0500*/ 	.word	0xffffffff


	//   ....[2]....
        /*0504*/ 	.word	0xffffffff


	//   ....[3]....
        /*0508*/ 	.word	0xffffffff


	//   ....[4]....
        /*050c*/ 	.word	0xffffffff


	//   ....[5]....
        /*0510*/ 	.word	0xffffffff


	//   ....[6]....
        /*0514*/ 	.word	0xffffffff


	//   ....[7]....
        /*0518*/ 	.word	0xffffffff


	//   ....[8]....
        /*051c*/ 	.word	0xffffffff


	//   ....[9]....
        /*0520*/ 	.word	0xffffffff


	//   ....[10]....
        /*0524*/ 	.word	0xffffffff


	//   ....[11]....
        /*0528*/ 	.word	0xffffffff


	//   ....[12]....
        /*052c*/ 	.word	0xffffffff


	//   ....[13]....
        /*0530*/ 	.word	0xffffffff


	//   ....[14]....
        /*0534*/ 	.word	0xffffffff


	//   ....[15]....
        /*0538*/ 	.word	0xffffffff


	//   ....[16]....
        /*053c*/ 	.word	0xffffffff


	//   ....[17]....
        /*0540*/ 	.word	0xffffffff


	//   ....[18]....
        /*0544*/ 	.word	0xffffffff


	//   ....[19]....
        /*0548*/ 	.word	0xffffffff


	//   ....[20]....
        /*054c*/ 	.word	0xffffffff


	//   ....[21]....
        /*0550*/ 	.word	0xffffffff


	//   ....[22]....
        /*0554*/ 	.word	0xffffffff


	//   ....[23]....
        /*0558*/ 	.word	0xffffffff


	//   ....[24]....
        /*055c*/ 	.word	0xffffffff


	//   ....[25]....
        /*0560*/ 	.word	0xffffffff


	//   ....[26]....
        /*0564*/ 	.word	0xffffffff


	//   ....[27]....
        /*0568*/ 	.word	0xffffffff


	//   ....[28]....
        /*056c*/ 	.word	0xffffffff


	//   ....[29]....
        /*0570*/ 	.word	0xffffffff


	//   ....[30]....
        /*0574*/ 	.word	0xffffffff


	//   ....[31]....
        /*0578*/ 	.word	0xffffffff


	//   ....[32]....
        /*057c*/ 	.word	0xffffffff


	//   ....[33]....
        /*0580*/ 	.word	0xffffffff


	//   ....[34]....
        /*0584*/ 	.word	0xffffffff


	//   ....[35]....
        /*0588*/ 	.word	0xffffffff


	//   ....[36]....
        /*058c*/ 	.word	0xffffffff


	//   ....[37]....
        /*0590*/ 	.word	0xffffffff


	//   ....[38]....
        /*0594*/ 	.word	0xffffffff


	//   ....[39]....
        /*0598*/ 	.word	0xffffffff


	//   ....[40]....
        /*059c*/ 	.word	0xffffffff


	//   ....[41]....
        /*05a0*/ 	.word	0xffffffff


	//   ....[42]....
        /*05a4*/ 	.word	0xffffffff


	//   ....[43]....
        /*05a8*/ 	.word	0xffffffff


	//   ....[44]....
        /*05ac*/ 	.word	0xffffffff


	//   ....[45]....
        /*05b0*/ 	.word	0xffffffff


	//   ....[46]....
        /*05b4*/ 	.word	0xffffffff


	//   ....[47]....
        /*05b8*/ 	.word	0xffffffff


	//   ....[48]....
        /*05bc*/ 	.word	0xffffffff


	//   ....[49]....
        /*05c0*/ 	.word	0xffffffff


	//   ....[50]....
        /*05c4*/ 	.word	0xffffffff


	//   ....[51]....
        /*05c8*/ 	.word	0xffffffff


	//   ....[52]....
        /*05cc*/ 	.word	0xffffffff


	//   ....[53]....
        /*05d0*/ 	.word	0xffffffff


	//   ....[54]....
        /*05d4*/ 	.word	0xffffffff


	//   ....[55]....
        /*05d8*/ 	.word	0xffffffff


	//   ....[56]....
        /*05dc*/ 	.word	0xffffffff


	//   ....[57]....
        /*05e0*/ 	.word	0xffffffff


	//   ....[58]....
        /*05e4*/ 	.word	0xffffffff


	//   ....[59]....
        /*05e8*/ 	.word	0xffffffff


	//   ....[60]....
        /*05ec*/ 	.word	0xffffffff


	//   ....[61]....
        /*05f0*/ 	.word	0xffffffff


	//   ....[62]....
        /*05f4*/ 	.word	0xffffffff


	//   ....[63]....
        /*05f8*/ 	.word	0xffffffff


	//   ....[64]....
        /*05fc*/ 	.word	0xffffffff


	//   ....[65]....
        /*0600*/ 	.word	0xffffffff


	//   ....[66]....
        /*0604*/ 	.word	0xffffffff


	//   ....[67]....
        /*0608*/ 	.word	0xffffffff


	//   ....[68]....
        /*060c*/ 	.word	0xffffffff


	//   ....[69]....
        /*0610*/ 	.word	0xffffffff


	//   ....[70]....
        /*0614*/ 	.word	0xffffffff


	//   ....[71]....
        /*0618*/ 	.word	0xffffffff


	//   ....[72]....
        /*061c*/ 	.word	0xffffffff


	//   ....[73]....
        /*0620*/ 	.word	0xffffffff


	//   ....[74]....
        /*0624*/ 	.word	0xffffffff


	//   ....[75]....
        /*0628*/ 	.word	0xffffffff


	//   ....[76]....
        /*062c*/ 	.word	0xffffffff


	//   ....[77]....
        /*0630*/ 	.word	0xffffffff


	//   ....[78]....
        /*0634*/ 	.word	0xffffffff


	//   ....[79]....
        /*0638*/ 	.word	0xffffffff


	//   ....[80]....
        /*063c*/ 	.word	0xffffffff


	//   ....[81]....
        /*0640*/ 	.word	0xffffffff


	//   ....[82]....
        /*0644*/ 	.word	0xffffffff


	//   ....[83]....
        /*0648*/ 	.word	0xffffffff


	//   ....[84]....
        /*064c*/ 	.word	0xffffffff


	//   ....[85]....
        /*0650*/ 	.word	0xffffffff


	//   ....[86]....
        /*0654*/ 	.word	0xffffffff


	//   ....[87]....
        /*0658*/ 	.word	0xffffffff


	//   ....[88]....
        /*065c*/ 	.word	0xffffffff


	//   ....[89]....
        /*0660*/ 	.word	0xffffffff


	//   ....[90]....
        /*0664*/ 	.word	0xffffffff


	//   ....[91]....
        /*0668*/ 	.word	0xffffffff


	//   ....[92]....
        /*066c*/ 	.word	0xffffffff


	//   ....[93]....
        /*0670*/ 	.word	0xffffffff


	//   ....[94]....
        /*0674*/ 	.word	0xffffffff


	//   ....[95]....
        /*0678*/ 	.word	0xffffffff


	//   ....[96]....
        /*067c*/ 	.word	0xffffffff


	//   ....[97]....
        /*0680*/ 	.word	0xffffffff


	//   ....[98]....
        /*0684*/ 	.word	0xffffffff


	//   ....[99]....
        /*0688*/ 	.word	0xffffffff


	//   ....[100]....
        /*068c*/ 	.word	0xffffffff


	//   ....[101]....
        /*0690*/ 	.word	0xffffffff


	//   ....[102]....
        /*0694*/ 	.word	0xffffffff


	//   ....[103]....
        /*0698*/ 	.word	0xffffffff


	//   ....[104]....
        /*069c*/ 	.word	0xffffffff


	//   ....[105]....
        /*06a0*/ 	.word	0xffffffff


	//   ....[106]....
        /*06a4*/ 	.word	0xffffffff


	//   ....[107]....
        /*06a8*/ 	.word	0xffffffff


	//   ....[108]....
        /*06ac*/ 	.word	0xffffffff


	//   ....[109]....
        /*06b0*/ 	.word	0xffffffff


	//   ....[110]....
        /*06b4*/ 	.word	0xffffffff


	//   ....[111]....
        /*06b8*/ 	.word	0xffffffff


	//   ....[112]....
        /*06bc*/ 	.word	0xffffffff


	//   ....[113]....
        /*06c0*/ 	.word	0xffffffff


	//   ....[114]....
        /*06c4*/ 	.word	0xffffffff


	//   ....[115]....
        /*06c8*/ 	.word	0xffffffff


	//   ....[116]....
        /*06cc*/ 	.word	0xffffffff


	//   ....[117]....
        /*06d0*/ 	.word	0xffffffff


	//   ....[118]....
        /*06d4*/ 	.word	0xffffffff


	//   ....[119]....
        /*06d8*/ 	.word	0xffffffff


	//   ....[120]....
        /*06dc*/ 	.word	0xffffffff


	//   ....[121]....
        /*06e0*/ 	.word	0xffffffff


	//   ....[122]....
        /*06e4*/ 	.word	0xffffffff


	//   ....[123]....
        /*06e8*/ 	.word	0xffffffff


	//   ....[124]....
        /*06ec*/ 	.word	0xffffffff


	//   ....[125]....
        /*06f0*/ 	.word	0xffffffff


	//   ....[126]....
        /*06f4*/ 	.word	0xffffffff


	//   ....[127]....
        /*06f8*/ 	.word	0xffffffff


	//   ....[128]....
        /*06fc*/ 	.word	0xffffffff


	//   ....[129]....
        /*0700*/ 	.word	0xffffffff


	//   ....[130]....
        /*0704*/ 	.word	0xffffffff


	//   ....[131]....
        /*0708*/ 	.word	0xffffffff


	//   ....[132]....
        /*070c*/ 	.word	0xffffffff


	//   ....[133]....
        /*0710*/ 	.word	0xffffffff


	//   ....[134]....
        /*0714*/ 	.word	0xffffffff


	//   ....[135]....
        /*0718*/ 	.word	0xffffffff


	//   ....[136]....
        /*071c*/ 	.word	0xffffffff


	//   ....[137]....
        /*0720*/ 	.word	0xffffffff


	//   ....[138]....
        /*0724*/ 	.word	0xffffffff


	//   ....[139]....
        /*0728*/ 	.word	0xffffffff


	//   ....[140]....
        /*072c*/ 	.word	0xffffffff


	//   ....[141]....
        /*0730*/ 	.word	0xffffffff


	//   ....[142]....
        /*0734*/ 	.word	0xffffffff


	//   ....[143]....
        /*0738*/ 	.word	0xffffffff


	//   ....[144]....
        /*073c*/ 	.word	0xffffffff


	//   ....[145]....
        /*0740*/ 	.word	0xffffffff


	//   ....[146]....
        /*0744*/ 	.word	0xffffffff


	//   ....[147]....
        /*0748*/ 	.word	0xffffffff


	//   ....[148]....
        /*074c*/ 	.word	0xffffffff


	//   ....[149]....
        /*0750*/ 	.word	0xffffffff


	//   ....[150]....
        /*0754*/ 	.word	0xffffffff


	//   ....[151]....
        /*0758*/ 	.word	0xffffffff


	//   ....[152]....
        /*075c*/ 	.word	0xffffffff


	//   ....[153]....
        /*0760*/ 	.word	0xffffffff


	//   ....[154]....
        /*0764*/ 	.word	0xffffffff


	//   ....[155]....
        /*0768*/ 	.word	0xffffffff


	//   ....[156]....
        /*076c*/ 	.word	0xffffffff


	//   ....[157]....
        /*0770*/ 	.word	0xffffffff


	//   ....[158]....
        /*0774*/ 	.word	0xffffffff


	//   ....[159]....
        /*0778*/ 	.word	0xffffffff


	//   ....[160]....
        /*077c*/ 	.word	0xffffffff


	//   ....[161]....
        /*0780*/ 	.word	0xffffffff


	//   ....[162]....
        /*0784*/ 	.word	0xffffffff


	//   ....[163]....
        /*0788*/ 	.word	0xffffffff


	//   ....[164]....
        /*078c*/ 	.word	0xffffffff


	//   ....[165]....
        /*0790*/ 	.word	0xffffffff


	//   ....[166]....
        /*0794*/ 	.word	0xffffffff


	//   ....[167]....
        /*0798*/ 	.word	0xffffffff


	//   ....[168]....
        /*079c*/ 	.word	0xffffffff


	//   ....[169]....
        /*07a0*/ 	.word	0xffffffff


	//   ....[170]....
        /*07a4*/ 	.word	0xffffffff


	//   ....[171]....
        /*07a8*/ 	.word	0xffffffff


	//   ....[172]....
        /*07ac*/ 	.word	0xffffffff


	//   ....[173]....
        /*07b0*/ 	.word	0xffffffff


	//   ....[174]....
        /*07b4*/ 	.word	0xffffffff


	//   ....[175]....
        /*07b8*/ 	.word	0xffffffff


	//   ....[176]....
        /*07bc*/ 	.word	0x0500000f


	//   ....[177]....
        /*07c0*/ 	.word	0x0500000f


	//   ....[178]....
        /*07c4*/ 	.word	0x0500000f


	//   ....[179]....
        /*07c8*/ 	.word	0x0500000f


	//   ....[180]....
        /*07cc*/ 	.word	0x0500000f


	//   ....[181]....
        /*07d0*/ 	.word	0x0500000f


	//   ....[182]....
        /*07d4*/ 	.word	0x0500000f


	//   ....[183]....
        /*07d8*/ 	.word	0x0500000f


	//   ....[184]....
        /*07dc*/ 	.word	0x0500000f


	//   ....[185]....
        /*07e0*/ 	.word	0x0500000f


	//   ....[186]....
        /*07e4*/ 	.word	0x0500000f


	//   ....[187]....
        /*07e8*/ 	.word	0x0500000f


	//   ....[188]....
        /*07ec*/ 	.word	0x0500000f


	//   ....[189]....
        /*07f0*/ 	.word	0x0500000f


	//   ....[190]....
        /*07f4*/ 	.word	0x0500000f


	//   ....[191]....
        /*07f8*/ 	.word	0x0500000f


	//   ....[192]....
        /*07fc*/ 	.word	0x0500000f


	//   ....[193]....
        /*0800*/ 	.word	0x0500000f


	//   ....[194]....
        /*0804*/ 	.word	0x0500000f


	//   ....[195]....
        /*0808*/ 	.word	0x0500000f


	//   ....[196]....
        /*080c*/ 	.word	0x0500000f


	//   ....[197]....
        /*0810*/ 	.word	0x0500000f


	//   ....[198]....
        /*0814*/ 	.word	0x0500000f


	//   ....[199]....
        /*0818*/ 	.word	0x0500000f


	//   ....[200]....
        /*081c*/ 	.word	0x0500000f


	//   ....[201]....
        /*0820*/ 	.word	0x0500000f


	//   ....[202]....
        /*0824*/ 	.word	0x0500000f


	//   ....[203]....
        /*0828*/ 	.word	0x0500000f


	//   ....[204]....
        /*082c*/ 	.word	0x0500000f


	//   ....[205]....
        /*0830*/ 	.word	0x0500000f


	//   ....[206]....
        /*0834*/ 	.word	0x0500000f


	//   ....[207]....
        /*0838*/ 	.word	0x0500000f


	//   ....[208]....
        /*083c*/ 	.word	0x0500000f


	//   ....[209]....
        /*0840*/ 	.word	0x0500000f


	//   ....[210]....
        /*0844*/ 	.word	0x0500000f


	//   ....[211]....
        /*0848*/ 	.word	0x0500000f


	//   ....[212]....
        /*084c*/ 	.word	0x0500000f


	//   ....[213]....
        /*0850*/ 	.word	0x0500000f


	//   ....[214]....
        /*0854*/ 	.word	0x0500000f


	//   ....[215]....
        /*0858*/ 	.word	0x0500000f


	//   ....[216]....
        /*085c*/ 	.word	0x0500000f


	//   ....[217]....
        /*0860*/ 	.word	0x0500000f


	//   ....[218]....
        /*0864*/ 	.word	0x0500000f


	//   ....[219]....
        /*0868*/ 	.word	0x0500000f


	//   ....[220]....
        /*086c*/ 	.word	0x0500000f


	//   ....[221]....
        /*0870*/ 	.word	0x0500000f


	//   ....[222]....
        /*0874*/ 	.word	0x0500000f


	//   ....[223]....
        /*0878*/ 	.word	0x0500000f


	//   ....[224]....
        /*087c*/ 	.word	0x0500000f


	//   ....[225]....
        /*0880*/ 	.word	0x0500000f


	//   ....[226]....
        /*0884*/ 	.word	0x0500000f


	//   ....[227]....
        /*0888*/ 	.word	0x0500000f


	//   ....[228]....
        /*088c*/ 	.word	0x0500000f


	//   ....[229]....
        /*0890*/ 	.word	0x0500000f


	//   ....[230]....
        /*0894*/ 	.word	0x0500000f


	//   ....[231]....
        /*0898*/ 	.word	0x0500000f


	//   ....[232]....
        /*089c*/ 	.word	0x0500000f


	//   ....[233]....
        /*08a0*/ 	.word	0x0500000f


	//   ....[234]....
        /*08a4*/ 	.word	0x0500000f


	//   ....[235]....
        /*08a8*/ 	.word	0x0500000f


	//   ....[236]....
        /*08ac*/ 	.word	0x0500000f


	//   ....[237]....
        /*08b0*/ 	.word	0x0500000f


	//   ....[238]....
        /*08b4*/ 	.word	0x0500000f


	//   ....[239]....
        /*08b8*/ 	.word	0x0500000f


	//   ....[240]....
        /*08bc*/ 	.word	0x0500000f


	//   ....[241]....
        /*08c0*/ 	.word	0x0500000f


	//   ....[242]....
        /*08c4*/ 	.word	0x0500000f


	//   ....[243]....
        /*08c8*/ 	.word	0x0500000f


	//   ....[244]....
        /*08cc*/ 	.word	0x0500000f


	//   ....[245]....
        /*08d0*/ 	.word	0x0500000f


	//   ....[246]....
        /*08d4*/ 	.word	0x0500000f


	//   ....[247]....
        /*08d8*/ 	.word	0x0500000f


	//   ....[248]....
        /*08dc*/ 	.word	0x0500000f


	//   ....[249]....
        /*08e0*/ 	.word	0x0500000f


	//   ....[250]....
        /*08e4*/ 	.word	0x0500000f


	//   ....[251]....
        /*08e8*/ 	.word	0x0500000f


	//   ....[252]....
        /*08ec*/ 	.word	0x0500000f


	//   ....[253]....
        /*08f0*/ 	.word	0x0500000f


	//   ....[254]....
        /*08f4*/ 	.word	0x0500000f


	//   ....[255]....
        /*08f8*/ 	.word	0x0500000f


	//   ....[0]....
        /*08fc*/ 	.word	0x0500000f


	//   ....[1]....
        /*0900*/ 	.word	0x0500000f


	//   ....[2]....
        /*0904*/ 	.word	0x0500000f


	//   ....[3]....
        /*0908*/ 	.word	0x0500000f


	//   ....[4]....
        /*090c*/ 	.word	0x0500000f


	//   ....[5]....
        /*0910*/ 	.word	0x0500000f


	//   ....[6]....
        /*0914*/ 	.word	0x0500000f


	//   ....[7]....
        /*0918*/ 	.word	0x0500000f


	//   ....[8]....
        /*091c*/ 	.word	0x0500000f


	//   ....[9]....
        /*0920*/ 	.word	0x0500000f


	//   ....[10]....
        /*0924*/ 	.word	0x0500000f


	//   ....[11]....
        /*0928*/ 	.word	0x0500000f


	//   ....[12]....
        /*092c*/ 	.word	0x0500000f


	//   ....[13]....
        /*0930*/ 	.word	0x0500000f


	//   ....[14]....
        /*0934*/ 	.word	0x0500000f


	//   ....[15]....
        /*0938*/ 	.word	0x0500000f


	//   ....[16]....
        /*093c*/ 	.word	0x0500000f


	//   ....[17]....
        /*0940*/ 	.word	0x0500000f


	//   ....[18]....
        /*0944*/ 	.word	0x0500000f


	//   ....[19]....
        /*0948*/ 	.word	0x0500000f


	//   ....[20]....
        /*094c*/ 	.word	0x0500000f


	//   ....[21]....
        /*0950*/ 	.word	0x0500000f


	//   ....[22]....
        /*0954*/ 	.word	0x0500000f


	//   ....[23]....
        /*0958*/ 	.word	0x0500000f


	//   ....[24]....
        /*095c*/ 	.word	0x0500000f


	//   ....[25]....
        /*0960*/ 	.word	0x0500000f


	//   ....[26]....
        /*0964*/ 	.word	0x0500000f


	//   ....[27]....
        /*0968*/ 	.word	0x0500000f


	//   ....[28]....
        /*096c*/ 	.word	0x0500000f


	//   ....[29]....
        /*0970*/ 	.word	0x0500000f


	//   ....[30]....
        /*0974*/ 	.word	0x0500000f


	//   ....[31]....
        /*0978*/ 	.word	0x0500000f


	//   ....[32]....
        /*097c*/ 	.word	0x0500000f


	//   ....[33]....
        /*0980*/ 	.word	0x0500000f


	//   ....[34]....
        /*0984*/ 	.word	0x0500000f


	//   ....[35]....
        /*0988*/ 	.word	0x0500000f


	//   ....[36]....
        /*098c*/ 	.word	0x0500000f


	//   ....[37]....
        /*0990*/ 	.word	0x0500000f


	//   ....[38]....
        /*0994*/ 	.word	0x0500000f


	//   ....[39]....
        /*0998*/ 	.word	0x0500000f


	//   ....[40]....
        /*099c*/ 	.word	0x0500000f


	//   ....[41]....
        /*09a0*/ 	.word	0x0500000f


	//----- nvinfo : EIATTR_COOP_GROUP_INSTR_OFFSETS
	.align		4
.L_234:
        /*09a4*/ 	.byte	0x04, 0x28
        /*09a6*/ 	.short	(.L_236 - .L_235)


	//   ....[0]....
.L_235:
        /*09a8*/ 	.word	0x00000070


	//   ....[1]....
        /*09ac*/ 	.word	0x000001a0


	//   ....[2]....
        /*09b0*/ 	.word	0x000001f0


	//   ....[3]....
        /*09b4*/ 	.word	0x00000420


	//   ....[4]....
        /*09b8*/ 	.word	0x00000580


	//   ....[5]....
        /*09bc*/ 	.word	0x000006a0


	//   ....[6]....
        /*09c0*/ 	.word	0x00000800


	//   ....[7]....
        /*09c4*/ 	.word	0x00010ca0


	//   ....[8]....
        /*09c8*/ 	.word	0x00011360


	//   ....[9]....
        /*09cc*/ 	.word	0x00011370


	//   ....[10]....
        /*09d0*/ 	.word	0x00011380


	//   ....[11]....
        /*09d4*/ 	.word	0x00011390


	//   ....[12]....
        /*09d8*/ 	.word	0x00014990


	//   ....[13]....
        /*09dc*/ 	.word	0x000149a0


	//   ....[14]....
        /*09e0*/ 	.word	0x000149b0


	//   ....[15]....
        /*09e4*/ 	.word	0x000149c0


	//   ....[16]....
        /*09e8*/ 	.word	0x00019000


	//   ....[17]....
        /*09ec*/ 	.word	0x00019330


	//   ....[18]....
        /*09f0*/ 	.word	0x0001a800


	//   ....[19]....
        /*09f4*/ 	.word	0x0001a910


	//   ....[20]....
        /*09f8*/ 	.word	0x0001b390


	//   ....[21]....
        /*09fc*/ 	.word	0x0001b420


	//   ....[22]....
        /*0a00*/ 	.word	0x0001de00


	//   ....[23]....
        /*0a04*/ 	.word	0x0001ee50


	//   ....[24]....
        /*0a08*/ 	.word	0x0001fc50


	//   ....[25]....
        /*0a0c*/ 	.word	0x0001fc70


	//   ....[26]....
        /*0a10*/ 	.word	0x000202f0


	//   ....[27]....
        /*0a14*/ 	.word	0x00020340


	//   ....[28]....
        /*0a18*/ 	.word	0x00023300


	//   ....[29]....
        /*0a1c*/ 	.word	0x00023330


	//   ....[30]....
        /*0a20*/ 	.word	0x00023390


	//   ....[31]....
        /*0a24*/ 	.word	0x000233a0


	//   ....[32]....
        /*0a28*/ 	.word	0x00026260


	//   ....[33]....
        /*0a2c*/ 	.word	0x00027260


	//   ....[34]....
        /*0a30*/ 	.word	0x00027a60


	//   ....[35]....
        /*0a34*/ 	.word	0x00027b70


	//   ....[36]....
        /*0a38*/ 	.word	0x000286c0


	//   ....[37]....
        /*0a3c*/ 	.word	0x00028720


	//   ....[38]....
        /*0a40*/ 	.word	0x00029e70


	//   ....[39]....
        /*0a44*/ 	.word	0x00029e80


	//   ....[40]....
        /*0a48*/ 	.word	0x00029f00


	//   ....[41]....
        /*0a4c*/ 	.word	0x00029f10


	//   ....[42]....
        /*0a50*/ 	.word	0x0002aab0


	//   ....[43]....
        /*0a54*/ 	.word	0x0002aae0


	//   ....[44]....
        /*0a58*/ 	.word	0x0002ab30


	//   ....[45]....
        /*0a5c*/ 	.word	0x0002ab60


	//   ....[46]....
        /*0a60*/ 	.word	0x0002abe0


	//   ....[47]....
        /*0a64*/ 	.word	0x0002ac10


	//   ....[48]....
        /*0a68*/ 	.word	0x0002ac40


	//   ....[49]....
        /*0a6c*/ 	.word	0x0002ac70


	//   ....[50]....
        /*0a70*/ 	.word	0x0002aca0


	//   ....[51]....
        /*0a74*/ 	.word	0x0002acd0


	//   ....[52]....
        /*0a78*/ 	.word	0x0002ad00


	//   ....[53]....
        /*0a7c*/ 	.word	0x0002ad30


	//   ....[54]....
        /*0a80*/ 	.word	0x0002ad60


	//   ....[55]....
        /*0a84*/ 	.word	0x0002ad90


	//   ....[56]....
        /*0a88*/ 	.word	0x0002adc0


	//   ....[57]....
        /*0a8c*/ 	.word	0x0002adf0


	//   ....[58]....
        /*0a90*/ 	.word	0x0002ae20


	//   ....[59]....
        /*0a94*/ 	.word	0x0002ae50


	//   ....[60]....
        /*0a98*/ 	.word	0x0002ae80


	//   ....[61]....
        /*0a9c*/ 	.word	0x0002aeb0


	//   ....[62]....
        /*0aa0*/ 	.word	0x0002aee0


	//   ....[63]....
        /*0aa4*/ 	.word	0x0002af10


	//   ....[64]....
        /*0aa8*/ 	.word	0x0002af40


	//   ....[65]....
        /*0aac*/ 	.word	0x0002af70


	//   ....[66]....
        /*0ab0*/ 	.word	0x0002afa0


	//   ....[67]....
        /*0ab4*/ 	.word	0x0002afd0


	//   ....[68]....
        /*0ab8*/ 	.word	0x0002b000


	//   ....[69]....
        /*0abc*/ 	.word	0x0002b030


	//   ....[70]....
        /*0ac0*/ 	.word	0x0002b060


	//   ....[71]....
        /*0ac4*/ 	.word	0x0002b090


	//   ....[72]....
        /*0ac8*/ 	.word	0x0002b0c0


	//   ....[73]....
        /*0acc*/ 	.word	0x0002b0f0


	//   ....[74]....
        /*0ad0*/ 	.word	0x0002b110


	//   ....[75]....
        /*0ad4*/ 	.word	0x0002b140


	//   ....[76]....
        /*0ad8*/ 	.word	0x0002b150


	//   ....[77]....
        /*0adc*/ 	.word	0x0002b170


	//   ....[78]....
        /*0ae0*/ 	.word	0x0002b180


	//   ....[79]....
        /*0ae4*/ 	.word	0x0002b190


	//   ....[80]....
        /*0ae8*/ 	.word	0x0002b1b0


	//   ....[81]....
        /*0aec*/ 	.word	0x0002b1c0


	//   ....[82]....
        /*0af0*/ 	.word	0x0002b1d0


	//   ....[83]....
        /*0af4*/ 	.word	0x0002b1e0


	//   ....[84]....
        /*0af8*/ 	.word	0x0002b1f0


	//   ....[85]....
        /*0afc*/ 	.word	0x0002b200


	//   ....[86]....
        /*0b00*/ 	.word	0x0002b230


	//   ....[87]....
        /*0b04*/ 	.word	0x0002b250


	//   ....[88]....
        /*0b08*/ 	.word	0x0002b280


	//   ....[89]....
        /*0b0c*/ 	.word	0x0002b2b0


	//   ....[90]....
        /*0b10*/ 	.word	0x0002b2e0


	//   ....[91]....
        /*0b14*/ 	.word	0x0002b310


	//   ....[92]....
        /*0b18*/ 	.word	0x0002b340


	//   ....[93]....
        /*0b1c*/ 	.word	0x0002b370


	//   ....[94]....
        /*0b20*/ 	.word	0x0002b3a0


	//   ....[95]....
        /*0b24*/ 	.word	0x0002b3d0


	//   ....[96]....
        /*0b28*/ 	.word	0x0002b400


	//   ....[97]....
        /*0b2c*/ 	.word	0x0002b420


	//   ....[98]....
        /*0b30*/ 	.word	0x0002b430


	//   ....[99]....
        /*0b34*/ 	.word	0x0002b440


	//   ....[100]....
        /*0b38*/ 	.word	0x0002b450


	//   ....[101]....
        /*0b3c*/ 	.word	0x0002b480


	//   ....[102]....
        /*0b40*/ 	.word	0x0002b4b0


	//   ....[103]....
        /*0b44*/ 	.word	0x0002b4e0


	//   ....[104]....
        /*0b48*/ 	.word	0x0002b510


	//   ....[105]....
        /*0b4c*/ 	.word	0x0002b550


	//   ....[106]....
        /*0b50*/ 	.word	0x0002bd90


	//   ....[107]....
        /*0b54*/ 	.word	0x0002bdb0


	//   ....[108]....
        /*0b58*/ 	.word	0x0002bdc0


	//   ....[109]....
        /*0b5c*/ 	.word	0x0002bdd0


	//   ....[110]....
        /*0b60*/ 	.word	0x0002c460


	//   ....[111]....
        /*0b64*/ 	.word	0x0002c470


	//   ....[112]....
        /*0b68*/ 	.word	0x0002c5a0


	//   ....[113]....
        /*0b6c*/ 	.word	0x0002c5b0


	//   ....[114]....
        /*0b70*/ 	.word	0x0002c6e0


	//   ....[115]....
        /*0b74*/ 	.word	0x0002c6f0


	//   ....[116]....
        /*0b78*/ 	.word	0x0002c820


	//   ....[117]....
        /*0b7c*/ 	.word	0x0002c830


	//   ....[118]....
        /*0b80*/ 	.word	0x0002cda0


	//   ....[119]....
        /*0b84*/ 	.word	0x0002cdb0


	//   ....[120]....
        /*0b88*/ 	.word	0x0002d2c0


	//   ....[121]....
        /*0b8c*/ 	.word	0x0002d2d0


	//   ....[122]....
        /*0b90*/ 	.word	0x0002df20


	//   ....[123]....
        /*0b94*/ 	.word	0x0002df30


	//   ....[124]....
        /*0b98*/ 	.word	0x0002e070


	//   ....[125]....
        /*0b9c*/ 	.word	0x0002e080


	//   ....[126]....
        /*0ba0*/ 	.word	0x0002e1b0


	//   ....[127]....
        /*0ba4*/ 	.word	0x0002e1c0


	//   ....[128]....
        /*0ba8*/ 	.word	0x0002e2f0


	//   ....[129]....
        /*0bac*/ 	.word	0x0002e300


	//   ....[130]....
        /*0bb0*/ 	.word	0x0002e490


	//   ....[131]....
        /*0bb4*/ 	.word	0x0002e6b0


	//   ....[132]....
        /*0bb8*/ 	.word	0x0002e6e0


	//   ....[133]....
        /*0bbc*/ 	.word	0x0002e710


	//   ....[134]....
        /*0bc0*/ 	.word	0x0002e740


	//   ....[135]....
        /*0bc4*/ 	.word	0x0002e770


	//   ....[136]....
        /*0bc8*/ 	.word	0x0002e7a0


	//   ....[137]....
        /*0bcc*/ 	.word	0x0002e940


	//   ....[138]....
        /*0bd0*/ 	.word	0x0002e970


	//   ....[139]....
        /*0bd4*/ 	.word	0x0002e9a0


	//   ....[140]....
        /*0bd8*/ 	.word	0x0002e9d0


	//   ....[141]....
        /*0bdc*/ 	.word	0x0002ea00


	//   ....[142]....
        /*0be0*/ 	.word	0x0002ea30


	//   ....[143]....
        /*0be4*/ 	.word	0x0002ead0


	//   ....[144]....
        /*0be8*/ 	.word	0x0002eb00


	//   ....[145]....
        /*0bec*/ 	.word	0x0002eb10


	//   ....[146]....
        /*0bf0*/ 	.word	0x0002eb40


	//   ....[147]....
        /*0bf4*/ 	.word	0x00030580


	//   ....[148]....
        /*0bf8*/ 	.word	0x000324e0


	//   ....[149]....
        /*0bfc*/ 	.word	0x000331d0


	//   ....[150]....
        /*0c00*/ 	.word	0x000331f0


	//   ....[151]....
        /*0c04*/ 	.word	0x00033250


	//   ....[152]....
        /*0c08*/ 	.word	0x000332d0


	//   ....[153]....
        /*0c0c*/ 	.word	0x00033360


	//   ....[154]....
        /*0c10*/ 	.word	0x00033370


	//   ....[155]....
        /*0c14*/ 	.word	0x000333c0


	//   ....[156]....
        /*0c18*/ 	.word	0x00033400


	//   ....[157]....
        /*0c1c*/ 	.word	0x00035140


	//   ....[158]....
        /*0c20*/ 	.word	0x00035170


	//   ....[159]....
        /*0c24*/ 	.word	0x000351d0


	//   ....[160]....
        /*0c28*/ 	.word	0x00035200


	//   ....[161]....
        /*0c2c*/ 	.word	0x00035230


	//   ....[162]....
        /*0c30*/ 	.word	0x00035260


	//   ....[163]....
        /*0c34*/ 	.word	0x00035290


	//   ....[164]....
        /*0c38*/ 	.word	0x000352c0


	//   ....[165]....
        /*0c3c*/ 	.word	0x00035490


	//   ....[166]....
        /*0c40*/ 	.word	0x000354c0


	//   ....[167]....
        /*0c44*/ 	.word	0x000354f0


	//   ....[168]....
        /*0c48*/ 	.word	0x00035520


	//   ....[169]....
        /*0c4c*/ 	.word	0x00035550


	//   ....[170]....
        /*0c50*/ 	.word	0x00035580


	//   ....[171]....
        /*0c54*/ 	.word	0x00035650


	//   ....[172]....
        /*0c58*/ 	.word	0x00035670


	//   ....[173]....
        /*0c5c*/ 	.word	0x00035680


	//   ....[174]....
        /*0c60*/ 	.word	0x00035700


	//   ....[175]....
        /*0c64*/ 	.word	0x00036250


	//   ....[176]....
        /*0c68*/ 	.word	0x00036760


	//   ....[177]....
        /*0c6c*/ 	.word	0x00036800


	//   ....[178]....
        /*0c70*/ 	.word	0x00036890


	//   ....[179]....
        /*0c74*/ 	.word	0x000368e0


	//   ....[180]....
        /*0c78*/ 	.word	0x00036930


	//   ....[181]....
        /*0c7c*/ 	.word	0x00036a00


	//   ....[182]....
        /*0c80*/ 	.word	0x00036a90


	//   ....[183]....
        /*0c84*/ 	.word	0x00036ae0


	//   ....[184]....
        /*0c88*/ 	.word	0x00036b30


	//   ....[185]....
        /*0c8c*/ 	.word	0x00036f20


	//   ....[186]....
        /*0c90*/ 	.word	0x00037040


	//   ....[187]....
        /*0c94*/ 	.word	0x00037170


	//   ....[188]....
        /*0c98*/ 	.word	0x00037290


	//   ....[189]....
        /*0c9c*/ 	.word	0x000373c0


	//   ....[190]....
        /*0ca0*/ 	.word	0x00037420


	//   ....[191]....
        /*0ca4*/ 	.word	0x00037480


	//   ....[192]....
        /*0ca8*/ 	.word	0x000374d0


	//   ....[193]....
        /*0cac*/ 	.word	0x00037550


	//   ....[194]....
        /*0cb0*/ 	.word	0x000375c0


	//   ....[195]....
        /*0cb4*/ 	.word	0x00037620


	//   ....[196]....
        /*0cb8*/ 	.word	0x00037670


	//   ....[197]....
        /*0cbc*/ 	.word	0x00037710


	//   ....[198]....
        /*0cc0*/ 	.word	0x00037770


	//   ....[199]....
        /*0cc4*/ 	.word	0x000377d0


	//   ....[200]....
        /*0cc8*/ 	.word	0x00037830


	//   ....[201]....
        /*0ccc*/ 	.word	0x000378b0


	//   ....[202]....
        /*0cd0*/ 	.word	0x00037900


	//   ....[203]....
        /*0cd4*/ 	.word	0x00037960


	//   ....[204]....
        /*0cd8*/ 	.word	0x000379c0


	//   ....[205]....
        /*0cdc*/ 	.word	0x00037a40


	//   ....[206]....
        /*0ce0*/ 	.word	0x00037a90


	//   ....[207]....
        /*0ce4*/ 	.word	0x00037af0


	//   ....[208]....
        /*0ce8*/ 	.word	0x00037b50


	//   ....[209]....
        /*0cec*/ 	.word	0x00037bd0


	//   ....[210]....
        /*0cf0*/ 	.word	0x00037c40


	//   ....[211]....
        /*0cf4*/ 	.word	0x00037ca0


	//   ....[212]....
        /*0cf8*/ 	.word	0x00037d00


	//   ....[213]....
        /*0cfc*/ 	.word	0x00037d80


	//   ....[214]....
        /*0d00*/ 	.word	0x00037dd0


	//   ....[215]....
        /*0d04*/ 	.word	0x00037e30


	//   ....[216]....
        /*0d08*/ 	.word	0x00037ea0


	//   ....[217]....
        /*0d0c*/ 	.word	0x00037f20


	//   ....[218]....
        /*0d10*/ 	.word	0x00037f90


	//   ....[219]....
        /*0d14*/ 	.word	0x00037ff0


	//   ....[220]....
        /*0d18*/ 	.word	0x00038050


	//   ....[221]....
        /*0d1c*/ 	.word	0x000380d0


	//   ....[222]....
        /*0d20*/ 	.word	0x00038120


	//   ....[223]....
        /*0d24*/ 	.word	0x00038180


	//   ....[224]....
        /*0d28*/ 	.word	0x000381d0


	//   ....[225]....
        /*0d2c*/ 	.word	0x00038250


	//   ....[226]....
        /*0d30*/ 	.word	0x000382a0


	//   ....[227]....
        /*0d34*/ 	.word	0x00038310


	//   ....[228]....
        /*0d38*/ 	.word	0x00038370


	//   ....[229]....
        /*0d3c*/ 	.word	0x000383f0


	//   ....[230]....
        /*0d40*/ 	.word	0x00038440


	//   ....[231]....
        /*0d44*/ 	.word	0x000384a0


	//   ....[232]....
        /*0d48*/ 	.word	0x00038500


	//   ....[233]....
        /*0d4c*/ 	.word	0x00038580


	//   ....[234]....
        /*0d50*/ 	.word	0x000385e0


	//   ....[235]....
        /*0d54*/ 	.word	0x00038650


	//   ....[236]....
        /*0d58*/ 	.word	0x000386b0


	//   ....[237]....
        /*0d5c*/ 	.word	0x00038730


	//   ....[238]....
        /*0d60*/ 	.word	0x000387d0


	//   ....[239]....
        /*0d64*/ 	.word	0x00038830


	//   ....[240]....
        /*0d68*/ 	.word	0x00038880


	//   ....[241]....
        /*0d6c*/ 	.word	0x00038900


	//   ....[242]....
        /*0d70*/ 	.word	0x00038970


	//   ....[243]....
        /*0d74*/ 	.word	0x000389d0


	//   ....[244]....
        /*0d78*/ 	.word	0x00038a20


	//   ....[245]....
        /*0d7c*/ 	.word	0x00038aa0


	//   ....[246]....
        /*0d80*/ 	.word	0x00038b10


	//   ....[247]....
        /*0d84*/ 	.word	0x00038b70


	//   ....[248]....
        /*0d88*/ 	.word	0x00038bc0


	//   ....[249]....
        /*0d8c*/ 	.word	0x00038c40


	//   ....[250]....
        /*0d90*/ 	.word	0x00038c90


	//   ....[251]....
        /*0d94*/ 	.word	0x00038d20


	//   ....[252]....
        /*0d98*/ 	.word	0x00038db0


	//   ....[253]....
        /*0d9c*/ 	.word	0x00038e40


	//   ....[254]....
        /*0da0*/ 	.word	0x00038ed0


	//   ....[255]....
        /*0da4*/ 	.word	0x00038f60


	//   ....[0]....
        /*0da8*/ 	.word	0x00038ff0


	//   ....[1]....
        /*0dac*/ 	.word	0x00039070


	//   ....[2]....
        /*0db0*/ 	.word	0x000390c0


	//   ....[3]....
        /*0db4*/ 	.word	0x00039150


	//   ....[4]....
        /*0db8*/ 	.word	0x000391e0


	//   ....[5]....
        /*0dbc*/ 	.word	0x00039260


	//   ....[6]....
        /*0dc0*/ 	.word	0x000392b0


	//   ....[7]....
        /*0dc4*/ 	.word	0x00039340


	//   ....[8]....
        /*0dc8*/ 	.word	0x000393d0


	//   ....[9]....
        /*0dcc*/ 	.word	0x00039460


	//   ....[10]....
        /*0dd0*/ 	.word	0x000394f0


	//   ....[11]....
        /*0dd4*/ 	.word	0x00039580


	//   ....[12]....
        /*0dd8*/ 	.word	0x00039610


	//   ....[13]....
        /*0ddc*/ 	.word	0x000396d0


	//   ....[14]....
        /*0de0*/ 	.word	0x000399b0


	//   ....[15]....
        /*0de4*/ 	.word	0x00039bc0


	//   ....[16]....
        /*0de8*/ 	.word	0x00039c10


	//   ....[17]....
        /*0dec*/ 	.word	0x00039c70


	//   ....[18]....
        /*0df0*/ 	.word	0x00039d80


	//   ....[19]....
        /*0df4*/ 	.word	0x00039de0


	//   ....[20]....
        /*0df8*/ 	.word	0x00039ef0


	//   ....[21]....
        /*0dfc*/ 	.word	0x00039f50


	//   ....[22]....
        /*0e00*/ 	.word	0x0003a030


	//   ....[23]....
        /*0e04*/ 	.word	0x0003a350


	//   ....[24]....
        /*0e08*/ 	.word	0x0003a3f0


	//   ....[25]....
        /*0e0c*/ 	.word	0x0003a590


	//   ....[26]....
        /*0e10*/ 	.word	0x0003a610


	//   ....[27]....
        /*0e14*/ 	.word	0x0003a690


	//   ....[28]....
        /*0e18*/ 	.word	0x0003a710


	//   ....[29]....
        /*0e1c*/ 	.word	0x0003a790


	//   ....[30]....
        /*0e20*/ 	.word	0x0003a820


	//   ....[31]....
        /*0e24*/ 	.word	0x0003a8c0


	//   ....[32]....
        /*0e28*/ 	.word	0x0003a970


	//   ....[33]....
        /*0e2c*/ 	.word	0x0003a9f0


	//   ....[34]....
        /*0e30*/ 	.word	0x0003aa70


	//   ....[35]....
        /*0e34*/ 	.word	0x0003aaf0


	//   ....[36]....
        /*0e38*/ 	.word	0x0003ab80


	//   ....[37]....
        /*0e3c*/ 	.word	0x0003ac00


	//   ....[38]....
        /*0e40*/ 	.word	0x0003acb0


	//   ....[39]....
        /*0e44*/ 	.word	0x0003ad00


	//   ....[40]....
        /*0e48*/ 	.word	0x0003adc0


	//   ....[41]....
        /*0e4c*/ 	.word	0x0003aef0


	//----- nvinfo : EIATTR_REG_RECONFIG
	.align		4
.L_236:
        /*0e50*/ 	.byte	0x01, 0x54
	.zero		2


	//----- nvinfo : EIATTR_SYSCALL_OFFSETS
	.align		4
        /*0e54*/ 	.byte	0x04, 0x46
        /*0e56*/ 	.short	(.L_238 - .L_237)


	//   ....[0]....
.L_237:
        /*0e58*/ 	.word	0x00002260


	//   ....[1]....
        /*0e5c*/ 	.word	0x000023b0


	//   ....[2]....
        /*0e60*/ 	.word	0x00010e30


	//   ....[3]....
        /*0e64*/ 	.word	0x00011140


	//   ....[4]....
        /*0e68*/ 	.word	0x00031f70


	//   ....[5]....
        /*0e6c*/ 	.word	0x000320e0


	//   ....[6]....
        /*0e70*/ 	.word	0x00032230


	//   ....[7]....
        /*0e74*/ 	.word	0x00032370


	//   ....[8]....
        /*0e78*/ 	.word	0x00032d60


	//----- nvinfo : EIATTR_MBARRIER_INSTR_OFFSETS
	.align		4
.L_238:
        /*0e7c*/ 	.byte	0x04, 0x39
        /*0e7e*/ 	.short	(.L_240 - .L_239)


	//   ....[0]....
.L_239:
        /*0e80*/ 	.word	0x000002d0
        /*0e84*/ 	.word	0x000000ff
        /*0e88*/ 	.word	0x00029800
        /*0e8c*/ 	.short	0x0100
        /*0e8e*/ 	.byte	0x08
	.zero		1


	//   ....[1]....
        /*0e90*/ 	.word	0x000002e0
        /*0e94*/ 	.word	0x000000ff
        /*0e98*/ 	.word	0x00029820
        /*0e9c*/ 	.short	0x0100
        /*0e9e*/ 	.byte	0x08
	.zero		1


	//   ....[2]....
        /*0ea0*/ 	.word	0x000003d0
        /*0ea4*/ 	.word	0x000000ff
        /*0ea8*/ 	.word	0x00029830
        /*0eac*/ 	.short	0x0100
        /*0eae*/ 	.byte	0x08
	.zero		1


	//   ....[3]....
        /*0eb0*/ 	.word	0x000003e0
        /*0eb4*/ 	.word	0x000000ff
        /*0eb8*/ 	.word	0x00029840
        /*0ebc*/ 	.short	0x0100
        /*0ebe*/ 	.byte	0x08
	.zero		1


	//   ....[4]....
        /*0ec0*/ 	.word	0x000003f0
        /*0ec4*/ 	.word	0x000000ff
        /*0ec8*/ 	.word	0x00029838
        /*0ecc*/ 	.short	0x0100
        /*0ece*/ 	.byte	0x08
	.zero		1


	//   ....[5]....
        /*0ed0*/ 	.word	0x00000400
        /*0ed4*/ 	.word	0x000000ff
        /*0ed8*/ 	.word	0x00029848
        /*0edc*/ 	.short	0x0100
        /*0ede*/ 	.byte	0x08
	.zero		1


	//   ....[6]....
        /*0ee0*/ 	.word	0x00000530
        /*0ee4*/ 	.word	0x000000ff
        /*0ee8*/ 	.word	0x00029850
        /*0eec*/ 	.short	0x0100
        /*0eee*/ 	.byte	0x08
	.zero		1


	//   ....[7]....
        /*0ef0*/ 	.word	0x00000540
        /*0ef4*/ 	.word	0x000000ff
        /*0ef8*/ 	.word	0x00029860
        /*0efc*/ 	.short	0x0100
        /*0efe*/ 	.byte	0x08
	.zero		1


	//   ....[8]....
        /*0f00*/ 	.word	0x00000550
        /*0f04*/ 	.word	0x000000ff
        /*0f08*/ 	.word	0x00029858
        /*0f0c*/ 	.short	0x0100
        /*0f0e*/ 	.byte	0x08
	.zero		1


	//   ....[9]....
        /*0f10*/ 	.word	0x00000560
        /*0f14*/ 	.word	0x000000ff
        /*0f18*/ 	.word	0x00029868
        /*0f1c*/ 	.short	0x0100
        /*0f1e*/ 	.byte	0x08
	.zero		1


	//   ....[10]....
        /*0f20*/ 	.word	0x00000650
        /*0f24*/ 	.word	0x000000ff
        /*0f28*/ 	.word	0x00029870
        /*0f2c*/ 	.short	0x0100
        /*0f2e*/ 	.byte	0x06
	.zero		1


	//   ....[11]....
        /*0f30*/ 	.word	0x00000660
        /*0f34*/ 	.word	0x000000ff
        /*0f38*/ 	.word	0x00029880
        /*0f3c*/ 	.short	0x0100
        /*0f3e*/ 	.byte	0x06
	.zero		1


	//   ....[12]....
        /*0f40*/ 	.word	0x00000670
        /*0f44*/ 	.word	0x000000ff
        /*0f48*/ 	.word	0x00029878
        /*0f4c*/ 	.short	0x0100
        /*0f4e*/ 	.byte	0x06
	.zero		1


	//   ....[13]....
        /*0f50*/ 	.word	0x00000680
        /*0f54*/ 	.word	0x000000ff
        /*0f58*/ 	.word	0x00029888
        /*0f5c*/ 	.short	0x0100
        /*0f5e*/ 	.byte	0x06
	.zero		1


	//   ....[14]....
        /*0f60*/ 	.word	0x000007b0
        /*0f64*/ 	.word	0x000000ff
        /*0f68*/ 	.word	0x00029890
        /*0f6c*/ 	.short	0x0100
        /*0f6e*/ 	.byte	0x08
	.zero		1


	//   ....[15]....
        /*0f70*/ 	.word	0x000007c0
        /*0f74*/ 	.word	0x000000ff
        /*0f78*/ 	.word	0x000298a0
        /*0f7c*/ 	.short	0x0100
        /*0f7e*/ 	.byte	0x08
	.zero		1


	//   ....[16]....
        /*0f80*/ 	.word	0x000007d0
        /*0f84*/ 	.word	0x000000ff
        /*0f88*/ 	.word	0x00029898
        /*0f8c*/ 	.short	0x0100
        /*0f8e*/ 	.byte	0x08
	.zero		1


	//   ....[17]....
        /*0f90*/ 	.word	0x000007e0
        /*0f94*/ 	.word	0x000000ff
        /*0f98*/ 	.word	0x000298a8
        /*0f9c*/ 	.short	0x0100
        /*0f9e*/ 	.byte	0x08
	.zero		1


	//   ....[18]....
        /*0fa0*/ 	.word	0x00000910
        /*0fa4*/ 	.word	0x000000ff
        /*0fa8*/ 	.word	0x000298b0
        /*0fac*/ 	.short	0x0100
        /*0fae*/ 	.byte	0x08
	.zero		1


	//   ....[19]....
        /*0fb0*/ 	.word	0x00000920
        /*0fb4*/ 	.word	0x000000ff
        /*0fb8*/ 	.word	0x000298c0
        /*0fbc*/ 	.short	0x0100
        /*0fbe*/ 	.byte	0x08
	.zero		1


	//   ....[20]....
        /*0fc0*/ 	.word	0x00000930
        /*0fc4*/ 	.word	0x000000ff
        /*0fc8*/ 	.word	0x000298b8
        /*0fcc*/ 	.short	0x0100
        /*0fce*/ 	.byte	0x08
	.zero		1


	//   ....[21]....
        /*0fd0*/ 	.word	0x00000940
        /*0fd4*/ 	.word	0x000000ff
        /*0fd8*/ 	.word	0x000298c8
        /*0fdc*/ 	.short	0x0100
        /*0fde*/ 	.byte	0x08
	.zero		1


	//   ....[22]....
        /*0fe0*/ 	.word	0x00003ad0
        /*0fe4*/ 	.word	0x00000061
        /*0fe8*/ 	.word	0x00029890
        /*0fec*/ 	.short	0x010a
        /*0fee*/ 	.byte	0x3f
	.zero		1


	//   ....[23]....
        /*0ff0*/ 	.word	0x00009810
        /*0ff4*/ 	.word	0x00000061
        /*0ff8*/ 	.word	0x00029890
        /*0ffc*/ 	.short	0x010a
        /*0ffe*/ 	.byte	0x3f
	.zero		1


	//   ....[24]....
        /*1000*/ 	.word	0x0000f710
        /*1004*/ 	.word	0x00000061
        /*1008*/ 	.word	0x00029890
        /*100c*/ 	.short	0x010a
        /*100e*/ 	.byte	0x3f
	.zero		1


	//   ....[25]....
        /*1010*/ 	.word	0x0000fae0
        /*1014*/ 	.word	0x00000028
        /*1018*/ 	.word	0x00000000
        /*101c*/ 	.short	0x0101
        /*101e*/ 	.byte	0x3f
	.zero		1


	//   ....[26]....
        /*1020*/ 	.word	0x0000fb20
        /*1024*/ 	.word	0x00000061
        /*1028*/ 	.word	0x000298b0
        /*102c*/ 	.short	0x010a
        /*102e*/ 	.byte	0x3f
	.zero		1


	//   ....[27]....
        /*1030*/ 	.word	0x0000ffe0
        /*1034*/ 	.word	0x00000061
        /*1038*/ 	.word	0x00000000
        /*103c*/ 	.short	0x0101
        /*103e*/ 	.byte	0x3f
	.zero		1


	//   ....[28]....
        /*1040*/ 	.word	0x00010ec0
        /*1044*/ 	.word	0x00000010
        /*1048*/ 	.word	0x00029800
        /*104c*/ 	.short	0x010a
        /*104e*/ 	.byte	0x3f
	.zero		1


	//   ....[29]....
        /*1050*/ 	.word	0x00010f10
        /*1054*/ 	.word	0x00000010
        /*1058*/ 	.word	0x00029800
        /*105c*/ 	.short	0x010a
        /*105e*/ 	.byte	0x3f
	.zero		1


	//   ....[30]....
        /*1060*/ 	.word	0x00011900
        /*1064*/ 	.word	0x00000010
        /*1068*/ 	.word	0x00029800
        /*106c*/ 	.short	0x010a
        /*106e*/ 	.byte	0x3f
	.zero		1


	//   ....[31]....
        /*1070*/ 	.word	0x00014df0
        /*1074*/ 	.word	0x00000010
        /*1078*/ 	.word	0x00029800
        /*107c*/ 	.short	0x010a
        /*107e*/ 	.byte	0x3f
	.zero		1


	//   ....[32]....
        /*1080*/ 	.word	0x00017ed0
        /*1084*/ 	.word	0x00000007
        /*1088*/ 	.word	0x00029830
        /*108c*/ 	.short	0x010a
        /*108e*/ 	.byte	0x3f
	.zero		1


	//   ....[33]....
        /*1090*/ 	.word	0x00017f40
        /*1094*/ 	.word	0x00000007
        /*1098*/ 	.word	0x00029830
        /*109c*/ 	.short	0x010a
        /*109e*/ 	.byte	0x3f
	.zero		1


	//   ....[34]....
        /*10a0*/ 	.word	0x000191a0
        /*10a4*/ 	.word	0x00000000
        /*10a8*/ 	.word	0x00000000
        /*10ac*/ 	.short	0x0101
        /*10ae*/ 	.byte	0x3f
	.zero		1


	//   ....[35]....
        /*10b0*/ 	.word	0x0001c900
        /*10b4*/ 	.word	0x0000000c
        /*10b8*/ 	.word	0x00029830
        /*10bc*/ 	.short	0x010a
        /*10be*/ 	.byte	0x3f
	.zero		1


	//   ....[36]....
        /*10c0*/ 	.word	0x0001c950
        /*10c4*/ 	.word	0x0000000c
        /*10c8*/ 	.word	0x00029830
        /*10cc*/ 	.short	0x010a
        /*10ce*/ 	.byte	0x3f
	.zero		1


	//   ....[37]....
        /*10d0*/ 	.word	0x0001da30
        /*10d4*/ 	.word	0x0000000c
        /*10d8*/ 	.word	0x00029850
        /*10dc*/ 	.short	0x010a
        /*10de*/ 	.byte	0x3f
	.zero		1


	//   ....[38]....
        /*10e0*/ 	.word	0x0001da70
        /*10e4*/ 	.word	0x0000000c
        /*10e8*/ 	.word	0x00029850
        /*10ec*/ 	.short	0x010a
        /*10ee*/ 	.byte	0x3f
	.zero		1


	//   ....[39]....
        /*10f0*/ 	.word	0x0001de30
        /*10f4*/ 	.word	0x00000007
        /*10f8*/ 	.word	0x00000000
        /*10fc*/ 	.short	0x0101
        /*10fe*/ 	.byte	0x3f
	.zero		1


	//   ....[40]....
        /*1100*/ 	.word	0x000210a0
        /*1104*/ 	.word	0x00000000
        /*1108*/ 	.word	0x00000000
        /*110c*/ 	.short	0x0101
        /*110e*/ 	.byte	0x3f
	.zero		1


	//   ....[41]....
        /*1110*/ 	.word	0x00021a80
        /*1114*/ 	.word	0x00000003
        /*1118*/ 	.word	0x00029830
        /*111c*/ 	.short	0x010a
        /*111e*/ 	.byte	0x3f
	.zero		1


	//   ....[42]....
        /*1120*/ 	.word	0x00021ad0
        /*1124*/ 	.word	0x00000003
        /*1128*/ 	.word	0x00029830
        /*112c*/ 	.short	0x010a
        /*112e*/ 	.byte	0x3f
	.zero		1


	//   ....[43]....
        /*1130*/ 	.word	0x00022be0
        /*1134*/ 	.word	0x00000003
        /*1138*/ 	.word	0x00029850
        /*113c*/ 	.short	0x010a
        /*113e*/ 	.byte	0x3f
	.zero		1


	//   ....[44]....
        /*1140*/ 	.word	0x00022c20
        /*1144*/ 	.word	0x00000003
        /*1148*/ 	.word	0x00029850
        /*114c*/ 	.short	0x010a
        /*114e*/ 	.byte	0x3f
	.zero		1


	//   ....[45]....
        /*1150*/ 	.word	0x000242c0
        /*1154*/ 	.word	0x00000005
        /*1158*/ 	.word	0x00000000
        /*115c*/ 	.short	0x0101
        /*115e*/ 	.byte	0x3f
	.zero		1


	//   ....[46]....
        /*1160*/ 	.word	0x000245a0
        /*1164*/ 	.word	0x0000000b
        /*1168*/ 	.word	0x00000000
        /*116c*/ 	.short	0x0101
        /*116e*/ 	.byte	0x3f
	.zero		1


	//   ....[47]....
        /*1170*/ 	.word	0x00024cf0
        /*1174*/ 	.word	0x00000003
        /*1178*/ 	.word	0x00029830
        /*117c*/ 	.short	0x010a
        /*117e*/ 	.byte	0x3f
	.zero		1


	//   ....[48]....
        /*1180*/ 	.word	0x00024d40
        /*1184*/ 	.word	0x00000003
        /*1188*/ 	.word	0x00029830
        /*118c*/ 	.short	0x010a
        /*118e*/ 	.byte	0x3f
	.zero		1


	//   ....[49]....
        /*1190*/ 	.word	0x00025e50
        /*1194*/ 	.word	0x00000003
        /*1198*/ 	.word	0x00029850
        /*119c*/ 	.short	0x010a
        /*119e*/ 	.byte	0x3f
	.zero		1


	//   ....[50]....
        /*11a0*/ 	.word	0x00025e90
        /*11a4*/ 	.word	0x00000003
        /*11a8*/ 	.word	0x00029850
        /*11ac*/ 	.short	0x010a
        /*11ae*/ 	.byte	0x3f
	.zero		1


	//   ....[51]....
        /*11b0*/ 	.word	0x00026280
        /*11b4*/ 	.word	0x00000000
        /*11b8*/ 	.word	0x00000000
        /*11bc*/ 	.short	0x0101
        /*11be*/ 	.byte	0x3f
	.zero		1


	//   ....[52]....
        /*11c0*/ 	.word	0x000294b0
        /*11c4*/ 	.word	0x0000000a
        /*11c8*/ 	.word	0x00000000
        /*11cc*/ 	.short	0x0101
        /*11ce*/ 	.byte	0x3f
	.zero		1


	//   ....[53]....
        /*11d0*/ 	.word	0x00029b20
        /*11d4*/ 	.word	0x0000000f
        /*11d8*/ 	.word	0x00029850
        /*11dc*/ 	.short	0x010a
        /*11de*/ 	.byte	0x3f
	.zero		1


	//   ....[54]....
        /*11e0*/ 	.word	0x00029ba0
        /*11e4*/ 	.word	0x0000000f
        /*11e8*/ 	.word	0x00029850
        /*11ec*/ 	.short	0x010a
        /*11ee*/ 	.byte	0x3f
	.zero		1


	//   ....[55]....
        /*11f0*/ 	.word	0x0002a1c0
        /*11f4*/ 	.word	0x00000002
        /*11f8*/ 	.word	0x00000000
        /*11fc*/ 	.short	0x0101
        /*11fe*/ 	.byte	0x3f
	.zero		1


	//   ....[56]....
        /*1200*/ 	.word	0x0002c380
        /*1204*/ 	.word	0x00000000
        /*1208*/ 	.word	0x00000000
        /*120c*/ 	.short	0x0101
        /*120e*/ 	.byte	0x3f
	.zero		1


	//   ....[57]....
        /*1210*/ 	.word	0x0002cc30
        /*1214*/ 	.word	0x00000008
        /*1218*/ 	.word	0x00000000
        /*121c*/ 	.short	0x0101
        /*121e*/ 	.byte	0x3f
	.zero		1


	//   ....[58]....
        /*1220*/ 	.word	0x00030660
        /*1224*/ 	.word	0x00000013
        /*1228*/ 	.word	0x00029820
        /*122c*/ 	.short	0x010a
        /*122e*/ 	.byte	0x3f
	.zero		1


	//   ....[59]....
        /*1230*/ 	.word	0x00030730
        /*1234*/ 	.word	0x00000008
        /*1238*/ 	.word	0x000298a0
        /*123c*/ 	.short	0x010a
        /*123e*/ 	.byte	0x3f
	.zero		1


	//   ....[60]....
        /*1240*/ 	.word	0x00030b50
        /*1244*/ 	.word	0x00000008
        /*1248*/ 	.word	0x000298c0
        /*124c*/ 	.short	0x010a
        /*124e*/ 	.byte	0x3f
	.zero		1


	//   ....[61]....
        /*1250*/ 	.word	0x00030f20
        /*1254*/ 	.word	0x00000009
        /*1258*/ 	.word	0x000298a0
        /*125c*/ 	.short	0x010a
        /*125e*/ 	.byte	0x3f
	.zero		1


	//   ....[62]....
        /*1260*/ 	.word	0x00031330
        /*1264*/ 	.word	0x00000009
        /*1268*/ 	.word	0x000298c0
        /*126c*/ 	.short	0x010a
        /*126e*/ 	.byte	0x3f
	.zero		1


	//   ....[63]....
        /*1270*/ 	.word	0x00032750
        /*1274*/ 	.word	0x00000002
        /*1278*/ 	.word	0x00029880
        /*127c*/ 	.short	0x010a
        /*127e*/ 	.byte	0x3f
	.zero		1


	//   ....[64]....
        /*1280*/ 	.word	0x00032900
        /*1284*/ 	.word	0x00000002
        /*1288*/ 	.word	0x00029840
        /*128c*/ 	.short	0x010a
        /*128e*/ 	.byte	0x3f
	.zero		1


	//   ....[65]....
        /*1290*/ 	.word	0x000334e0
        /*1294*/ 	.word	0x00000013
        /*1298*/ 	.word	0x00029800
        /*129c*/ 	.short	0x0107
        /*129e*/ 	.byte	0x3f
	.zero		1


	//   ....[66]....
        /*12a0*/ 	.word	0x000335e0
        /*12a4*/ 	.word	0x00000013
        /*12a8*/ 	.word	0x00029800
        /*12ac*/ 	.short	0x0101
        /*12ae*/ 	.byte	0x3f
	.zero		1


	//   ....[67]....
        /*12b0*/ 	.word	0x00033600
        /*12b4*/ 	.word	0x00000013
        /*12b8*/ 	.word	0x00029820
        /*12bc*/ 	.short	0x010a
        /*12be*/ 	.byte	0x3f
	.zero		1


	//   ....[68]....
        /*12c0*/ 	.word	0x00033930
        /*12c4*/ 	.word	0x00000005
        /*12c8*/ 	.word	0x00029880
        /*12cc*/ 	.short	0x010a
        /*12ce*/ 	.byte	0x3f
	.zero		1


	//   ....[69]....
        /*12d0*/ 	.word	0x00033b70
        /*12d4*/ 	.word	0x00000005
        /*12d8*/ 	.word	0x00029840
        /*12dc*/ 	.short	0x010a
        /*12de*/ 	.byte	0x3f
	.zero		1


	//   ....[70]....
        /*12e0*/ 	.word	0x00034040
        /*12e4*/ 	.word	0x00000014
        /*12e8*/ 	.word	0x00029870
        /*12ec*/ 	.short	0x010a
        /*12ee*/ 	.byte	0x3f
	.zero		1


	//   ....[71]....
        /*12f0*/ 	.word	0x000340b0
        /*12f4*/ 	.word	0x00000014
        /*12f8*/ 	.word	0x00029860
        /*12fc*/ 	.short	0x010a
        /*12fe*/ 	.byte	0x3f
	.zero		1


	//   ....[72]....
        /*1300*/ 	.word	0x000345e0
        /*1304*/ 	.word	0x00000014
        /*1308*/ 	.word	0x00029850
        /*130c*/ 	.short	0x0101
        /*130e*/ 	.byte	0x3f
	.zero		1


	//   ....[73]....
        /*1310*/ 	.word	0x00034660
        /*1314*/ 	.word	0x00000014
        /*1318*/ 	.word	0x00000000
        /*131c*/ 	.short	0x0101
        /*131e*/ 	.byte	0x3f
	.zero		1


	//   ....[74]....
        /*1320*/ 	.word	0x000348a0
        /*1324*/ 	.word	0x00000010
        /*1328*/ 	.word	0x00029870
        /*132c*/ 	.short	0x010a
        /*132e*/ 	.byte	0x3f
	.zero		1


	//   ....[75]....
        /*1330*/ 	.word	0x00034910
        /*1334*/ 	.word	0x00000010
        /*1338*/ 	.word	0x00029860
        /*133c*/ 	.short	0x010a
        /*133e*/ 	.byte	0x3f
	.zero		1


	//   ....[76]....
        /*1340*/ 	.word	0x00034e60
        /*1344*/ 	.word	0x00000010
        /*1348*/ 	.word	0x00029850
        /*134c*/ 	.short	0x0101
        /*134e*/ 	.byte	0x3f
	.zero		1


	//   ....[77]....
        /*1350*/ 	.word	0x00034eb0
        /*1354*/ 	.word	0x00000010
        /*1358*/ 	.word	0x00000000
        /*135c*/ 	.short	0x0101
        /*135e*/ 	.byte	0x3f
	.zero		1


	//   ....[78]....
        /*1360*/ 	.word	0x000361d0
        /*1364*/ 	.word	0x00000000
        /*1368*/ 	.word	0x00029820
        /*136c*/ 	.short	0x010a
        /*136e*/ 	.byte	0x3f
	.zero		1


	//   ....[79]....
        /*1370*/ 	.word	0x00036380
        /*1374*/ 	.word	0x00000006
        /*1378*/ 	.word	0x00000000
        /*137c*/ 	.short	0x010a
        /*137e*/ 	.byte	0x3f
	.zero		1


	//   ....[80]....
        /*1380*/ 	.word	0x000363f0
        /*1384*/ 	.word	0x00000007
        /*1388*/ 	.word	0x00000000
        /*138c*/ 	.short	0x010a
        /*138e*/ 	.byte	0x3f
	.zero		1


	//   ....[81]....
        /*1390*/ 	.word	0x00036450
        /*1394*/ 	.word	0x00000004
        /*1398*/ 	.word	0x00029860
        /*139c*/ 	.short	0x010a
        /*139e*/ 	.byte	0x3f
	.zero		1


	//   ....[82]....
        /*13a0*/ 	.word	0x000364a0
        /*13a4*/ 	.word	0x00000003
        /*13a8*/ 	.word	0x00029860
        /*13ac*/ 	.short	0x010a
        /*13ae*/ 	.byte	0x3f
	.zero		1


	//   ....[83]....
        /*13b0*/ 	.word	0x000364e0
        /*13b4*/ 	.word	0x00000004
        /*13b8*/ 	.word	0x00029880
        /*13bc*/ 	.short	0x010a
        /*13be*/ 	.byte	0x3f
	.zero		1


	//   ....[84]....
        /*13c0*/ 	.word	0x00036500
        /*13c4*/ 	.word	0x00000003
        /*13c8*/ 	.word	0x00029880
        /*13cc*/ 	.short	0x010a
        /*13ce*/ 	.byte	0x3f
	.zero		1


	//   ....[85]....
        /*13d0*/ 	.word	0x00036560
        /*13d4*/ 	.word	0x00000061
        /*13d8*/ 	.word	0x00029890
        /*13dc*/ 	.short	0x010a
        /*13de*/ 	.byte	0x3f
	.zero		1


	//   ....[86]....
        /*13e0*/ 	.word	0x000365b0
        /*13e4*/ 	.word	0x00000061
        /*13e8*/ 	.word	0x00029890
        /*13ec*/ 	.short	0x010a
        /*13ee*/ 	.byte	0x3f
	.zero		1


	//   ....[87]....
        /*13f0*/ 	.word	0x00036600
        /*13f4*/ 	.word	0x00000061
        /*13f8*/ 	.word	0x00029890
        /*13fc*/ 	.short	0x010a
        /*13fe*/ 	.byte	0x3f
	.zero		1


	//   ....[88]....
        /*1400*/ 	.word	0x00036650
        /*1404*/ 	.word	0x00000061
        /*1408*/ 	.word	0x000298b0
        /*140c*/ 	.short	0x010a
        /*140e*/ 	.byte	0x3f
	.zero		1


	//   ....[89]....
        /*1410*/ 	.word	0x00036960
        /*1414*/ 	.word	0x00000010
        /*1418*/ 	.word	0x00029800
        /*141c*/ 	.short	0x010a
        /*141e*/ 	.byte	0x3f
	.zero		1


	//   ....[90]....
        /*1420*/ 	.word	0x00036b70
        /*1424*/ 	.word	0x00000010
        /*1428*/ 	.word	0x00029800
        /*142c*/ 	.short	0x010a
        /*142e*/ 	.byte	0x3f
	.zero		1


	//   ....[91]....
        /*1430*/ 	.word	0x00036bc0
        /*1434*/ 	.word	0x00000007
        /*1438*/ 	.word	0x00029830
        /*143c*/ 	.short	0x010a
        /*143e*/ 	.byte	0x3f
	.zero		1


	//   ....[92]....
        /*1440*/ 	.word	0x00036c10
        /*1444*/ 	.word	0x0000000c
        /*1448*/ 	.word	0x00029830
        /*144c*/ 	.short	0x010a
        /*144e*/ 	.byte	0x3f
	.zero		1


	//   ....[93]....
        /*1450*/ 	.word	0x00036c60
        /*1454*/ 	.word	0x0000000c
        /*1458*/ 	.word	0x00029850
        /*145c*/ 	.short	0x010a
        /*145e*/ 	.byte	0x3f
	.zero		1


	//   ....[94]....
        /*1460*/ 	.word	0x00036cb0
        /*1464*/ 	.word	0x00000003
        /*1468*/ 	.word	0x00029830
        /*146c*/ 	.short	0x010a
        /*146e*/ 	.byte	0x3f
	.zero		1


	//   ....[95]....
        /*1470*/ 	.word	0x00036d00
        /*1474*/ 	.word	0x00000003
        /*1478*/ 	.word	0x00029850
        /*147c*/ 	.short	0x010a
        /*147e*/ 	.byte	0x3f
	.zero		1


	//   ....[96]....
        /*1480*/ 	.word	0x00036d50
        /*1484*/ 	.word	0x00000003
        /*1488*/ 	.word	0x00029830
        /*148c*/ 	.short	0x010a
        /*148e*/ 	.byte	0x3f
	.zero		1


	//   ....[97]....
        /*1490*/ 	.word	0x00036da0
        /*1494*/ 	.word	0x00000003
        /*1498*/ 	.word	0x00029850
        /*149c*/ 	.short	0x010a
        /*149e*/ 	.byte	0x3f
	.zero		1


	//   ....[98]....
        /*14a0*/ 	.word	0x00036df0
        /*14a4*/ 	.word	0x0000000f
        /*14a8*/ 	.word	0x00029850
        /*14ac*/ 	.short	0x010a
        /*14ae*/ 	.byte	0x3f
	.zero		1


	//   ....[99]....
        /*14b0*/ 	.word	0x00039790
        /*14b4*/ 	.word	0x00000013
        /*14b8*/ 	.word	0x00029820
        /*14bc*/ 	.short	0x010a
        /*14be*/ 	.byte	0x3f
	.zero		1


	//   ....[100]....
        /*14c0*/ 	.word	0x000397e0
        /*14c4*/ 	.word	0x00000008
        /*14c8*/ 	.word	0x000298a0
        /*14cc*/ 	.short	0x010a
        /*14ce*/ 	.byte	0x3f
	.zero		1


	//   ....[101]....
        /*14d0*/ 	.word	0x00039830
        /*14d4*/ 	.word	0x00000008
        /*14d8*/ 	.word	0x000298c0
        /*14dc*/ 	.short	0x010a
        /*14de*/ 	.byte	0x3f
	.zero		1


	//   ....[102]....
        /*14e0*/ 	.word	0x00039880
        /*14e4*/ 	.word	0x00000009
        /*14e8*/ 	.word	0x000298a0
        /*14ec*/ 	.short	0x010a
        /*14ee*/ 	.byte	0x3f
	.zero		1


	//   ....[103]....
        /*14f0*/ 	.word	0x000398d0
        /*14f4*/ 	.word	0x00000009
        /*14f8*/ 	.word	0x000298c0
        /*14fc*/ 	.short	0x010a
        /*14fe*/ 	.byte	0x3f
	.zero		1


	//   ....[104]....
        /*1500*/ 	.word	0x00039a70
        /*1504*/ 	.word	0x00000002
        /*1508*/ 	.word	0x00029880
        /*150c*/ 	.short	0x010a
        /*150e*/ 	.byte	0x3f
	.zero		1


	//   ....[105]....
        /*1510*/ 	.word	0x00039ac0
        /*1514*/ 	.word	0x00000002
        /*1518*/ 	.word	0x00029840
        /*151c*/ 	.short	0x010a
        /*151e*/ 	.byte	0x3f
	.zero		1


	//   ....[106]....
        /*1520*/ 	.word	0x0003a0b0
        /*1524*/ 	.word	0x00000013
        /*1528*/ 	.word	0x00029820
        /*152c*/ 	.short	0x010a
        /*152e*/ 	.byte	0x3f
	.zero		1


	//   ....[107]....
        /*1530*/ 	.word	0x0003a100
        /*1534*/ 	.word	0x00000005
        /*1538*/ 	.word	0x00029880
        /*153c*/ 	.short	0x010a
        /*153e*/ 	.byte	0x3f
	.zero		1


	//   ....[108]....
        /*1540*/ 	.word	0x0003a150
        /*1544*/ 	.word	0x00000005
        /*1548*/ 	.word	0x00029840
        /*154c*/ 	.short	0x010a
        /*154e*/ 	.byte	0x3f
	.zero		1


	//   ....[109]....
        /*1550*/ 	.word	0x0003a1a0
        /*1554*/ 	.word	0x00000014
        /*1558*/ 	.word	0x00029870
        /*155c*/ 	.short	0x010a
        /*155e*/ 	.byte	0x3f
	.zero		1


	//   ....[110]....
        /*1560*/ 	.word	0x0003a1f0
        /*1564*/ 	.word	0x00000014
        /*1568*/ 	.word	0x00029860
        /*156c*/ 	.short	0x010a
        /*156e*/ 	.byte	0x3f
	.zero		1


	//   ....[111]....
        /*1570*/ 	.word	0x0003a240
        /*1574*/ 	.word	0x00000010
        /*1578*/ 	.word	0x00029870
        /*157c*/ 	.short	0x010a
        /*157e*/ 	.byte	0x3f
	.zero		1


	//   ....[112]....
        /*1580*/ 	.word	0x0003a290
        /*1584*/ 	.word	0x00000010
        /*1588*/ 	.word	0x00029860
        /*158c*/ 	.short	0x010a
        /*158e*/ 	.byte	0x3f
	.zero		1


	//   ....[113]....
        /*1590*/ 	.word	0x0003ae10
        /*1594*/ 	.word	0x00000000
        /*1598*/ 	.word	0x00029820
        /*159c*/ 	.short	0x010a
        /*159e*/ 	.byte	0x3f
	.zero		1


	//   ....[114]....
        /*15a0*/ 	.word	0x0003afb0
        /*15a4*/ 	.word	0x00000006
        /*15a8*/ 	.word	0x00000000
        /*15ac*/ 	.short	0x010a
        /*15ae*/ 	.byte	0x3f
	.zero		1


	//   ....[115]....
        /*15b0*/ 	.word	0x0003b000
        /*15b4*/ 	.word	0x00000007
        /*15b8*/ 	.word	0x00000000
        /*15bc*/ 	.short	0x010a
        /*15be*/ 	.byte	0x3f
	.zero		1


	//   ....[116]....
        /*15c0*/ 	.word	0x0003b050
        /*15c4*/ 	.word	0x00000004
        /*15c8*/ 	.word	0x00029860
        /*15cc*/ 	.short	0x010a
        /*15ce*/ 	.byte	0x3f
	.zero		1


	//   ....[117]....
        /*15d0*/ 	.word	0x0003b0a0
        /*15d4*/ 	.word	0x00000003
        /*15d8*/ 	.word	0x00029860
        /*15dc*/ 	.short	0x010a
        /*15de*/ 	.byte	0x3f
	.zero		1


	//   ....[118]....
        /*15e0*/ 	.word	0x0003b0f0
        /*15e4*/ 	.word	0x00000004
        /*15e8*/ 	.word	0x00029880
        /*15ec*/ 	.short	0x010a
        /*15ee*/ 	.byte	0x3f
	.zero		1


	//----- nvinfo : EIATTR_NUM_MBARRIERS
	.align		4
.L_240:
        /*15f0*/ 	.byte	0x03, 0x38
        /*15f2*/ 	.short	0x0016


	//----- nvinfo : EIATTR_EXIT_INSTR_OFFSETS
	.align		4
        /*15f4*/ 	.byte	0x04, 0x1c
        /*15f6*/ 	.short	(.L_242 - .L_241)


	//   ....[0]....
.L_241:
        /*15f8*/ 	.word	0x00036550


	//----- nvinfo : EIATTR_MAX_THREADS
	.align		4
.L_242:
        /*15fc*/ 	.byte	0x04, 0x05
        /*15fe*/ 	.short	(.L_244 - .L_243)
.L_243:
        /*1600*/ 	.word	0x00000180
        /*1604*/ 	.word	0x00000001
        /*1608*/ 	.word	0x00000001


	//----- nvinfo : EIATTR_CRS_STACK_SIZE
	.align		4
.L_244:
        /*160c*/ 	.byte	0x04, 0x1e
        /*160e*/ 	.short	(.L_246 - .L_245)
.L_245:
        /*1610*/ 	.word	0x00000000


	//----- nvinfo : EIATTR_CBANK_PARAM_SIZE
	.align		4
.L_246:
        /*1614*/ 	.byte	0x03, 0x19
        /*1616*/ 	.short	0x0af0


	//----- nvinfo : EIATTR_PARAM_CBANK
	.align		4
        /*1618*/ 	.byte	0x04, 0x0a
        /*161a*/ 	.short	(.L_248 - .L_247)
	.align		4
.L_247:
        /*161c*/ 	.word	index@(.nv.constant0._ZN7cutlass13device_kernelIN5flash11enable_sm90INS1_16FlashAttnFwdSm90INS1_25CollectiveMainloopFwdSm90ILi2EN4cute5tupleIJNS5_1CILi1EEES8_S8_EEENS6_IJNS7_ILi128EEENS7_ILi160EEENS7_ILi192EEEEEELi128ENS_12float_e4m3_tEfNS_4arch4Sm90ELb0ELb1ELb0ELb1ELb0ELb1ELb0ELb1ELb1ELb1ELb1ELb0EEENS1_21CollectiveEpilogueFwdINS6_IJSA_SA_SB_EEES9_NS_10bfloat16_tESG_Li256ELb1ELb1ELb1ELb1EEENS1_36VarlenDynamicPersistentTileSchedulerILi128ELi160ELi256ELi128ELb1ELb1ELb1ELb1ELb0ELb1EEEEEEEEEvNT_6ParamsE)
        /*1620*/ 	.short	0x0210
        /*1622*/ 	.short	0x0af0


	//----- nvinfo : EIATTR_SW_WAR
	.align		4
.L_248:
        /*1624*/ 	.byte	0x04, 0x36
        /*1626*/ 	.short	(.L_250 - .L_249)
.L_249:
        /*1628*/ 	.word	0x00000008
.L_250:


//--------------------- .nv.info._ZN7cutlass13device_kernelIN5flash11enable_sm90INS1_16FlashAttnFwdSm90INS1_25CollectiveMainloopFwdSm90ILi2EN4cute5tupleIJNS5_1CILi1EEES8_S8_EEENS6_IJNS7_ILi128EEENS7_ILi160EEENS7_ILi192EEEEEELi128ENS_12float_e4m3_tEfNS_4arch4Sm90ELb1ELb0ELb0ELb0ELb0ELb0ELb0ELb1ELb1ELb1ELb1ELb0EEENS1_21CollectiveEpilogueFwdINS6_IJSA_SA_SB_EEES9_NS_10bfloat16_tESG_Li256ELb0ELb1ELb1ELb1EEENS1_19SingleTileSchedulerILb0ELb1ELb1ELi128EEEEEEEEEvNT_6ParamsE --------------------------
	.section	.nv.info._ZN7cutlass13device_kernelIN5flash11enable_sm90INS1_16FlashAttnFwdSm90INS1_25CollectiveMainloopFwdSm90ILi2EN4cute5tupleIJNS5_1CILi1EEES8_S8_EEENS6_IJNS7_ILi128EEENS7_ILi160EEENS7_ILi192EEEEEELi128ENS_12float_e4m3_tEfNS_4arch4Sm90ELb1ELb0ELb0ELb0ELb0ELb0ELb0ELb1ELb1ELb1ELb1ELb0EEENS1_21CollectiveEpilogueFwdINS6_IJSA_SA_SB_EEES9_NS_10bfloat16_tESG_Li256ELb0ELb1ELb1ELb1EEENS1_19SingleTileSchedulerILb0ELb1ELb1ELi128EEEEEEEEEvNT_6ParamsE,"",@"SHT_CUDA_INFO"
	.sectionflags	@""
	.align	4


	//----- nvinfo : EIATTR_CUDA_API_VERSION
	.align		4
        /*0000*/ 	.byte	0x04, 0x37
        /*0002*/ 	.short	(.L_252 - .L_251)
.L_251:
        /*0004*/ 	.word	0x00000082


	//----- nvinfo : EIATTR_KPARAM_INFO
	.align		4
.L_252:
        /*0008*/ 	.byte	0x04, 0x17
        /*000a*/ 	.short	(.L_254 - .L_253)
.L_253:
        /*000c*/ 	.word	0x00000000
        /*0010*/ 	.short	0x0000
        /*0012*/ 	.short	0x0070
        /*0014*/ 	.byte	0x00, 0xf0, 0x01, 0x28


	//----- nvinfo : EIATTR_SPARSE_MMA_MASK
	.align		4
.L_254:
        /*0018*/ 	.byte	0x03, 0x50
        /*001a*/ 	.short	0x0000


	//----- nvinfo : EIATTR_MAXREG_COUNT
	.align		4
        /*001c*/ 	.byte	0x03, 0x1b
        /*001e*/ 	.short	0x00a8


	//----- nvinfo : EIATTR_NUM_BARRIERS
	.align		4
        /*0020*/ 	.byte	0x02, 0x4c
        /*0022*/ 	.byte	0x10
	.zero		1


	//----- nvinfo : EIATTR_EXTERNS
	.align		4
        /*0024*/ 	.byte	0x04, 0x0f
        /*0026*/ 	.short	(.L_256 - .L_255)


	//   ....[0]....
	.align		4
.L_255:
        /*0028*/ 	.word	index@(__assertfail)


	//----- nvinfo : EIATTR_ANNOTATIONS
	.align		4
.L_256:
        /*002c*/ 	.byte	0x04, 0x55
        /*002e*/ 	.short	(.L_258 - .L_257)


	//   ....[0]....
.L_257:
        /* <DEDUP_REMOVED lines=14> */


	//----- nvinfo : EIATTR_MERCURY_ISA_VERSION
	.align		4
.L_258:
        /*00f8*/ 	.byte	0x03, 0x5f
        /*00fa*/ 	.short	0x0101


	//----- nvinfo : EIATTR_INT_WARP_WIDE_INSTR_OFFSETS
	.align		4
        /*00fc*/ 	.byte	0x04, 0x31
        /*00fe*/ 	.short	(.L_260 - .L_259)


	//   ....[0]....
.L_259:
        /*0100*/ 	.word	0x00000120


	//   ....[1]....
        /*0104*/ 	.word	0x000001c0


	//   ....[2]....
        /*0108*/ 	.word	0x00000230


	//----- nvinfo : EIATTR_COOP_GROUP_MASK_REGIDS
	.align		4
.L_260:
        /*010c*/ 	.byte	0x04, 0x29
        /*010e*/ 	.short	(.L_262 - .L_261)


	//   ....[0]....
.L_261:
        /*0110*/ 	.word	0xffffffff


	//   ....[1]....
        /*0114*/ 	.word	0xffffffff


	//   ....[2]....
        /*0118*/ 	.word	0xffffffff


	//   ....[3]....
        /*011c*/ 	.word	0xffffffff


	//   ....[4]....
        /*0120*/ 	.word	0xffffffff


	//   ....[5]....
        /*0124*/ 	.word	0xffffffff


	//   ....[6]....
        /*0128*/ 	.word	0xffffffff


	//   ....[7]....
        /*012c*/ 	.word	0xffffffff


	//   ....[8]....
        /*0130*/ 	.word	0xffffffff


	//   ....[9]....
        /*0134*/ 	.word	0xffffffff


	//   ....[10]....
        /*0138*/ 	.word	0xffffffff


	//   ....[11]....
        /*013c*/ 	.word	0xffffffff


	//   ....[12]....
        /*0140*/ 	.word	0xffffffff


	//   ....[13]....
        /*0144*/ 	.word	0xffffffff


	//   ....[14]....
        /*0148*/ 	.word	0xffffffff


	//   ....[15]....
        /*014c*/ 	.word	0xffffffff


	//   ....[16]....
        /*0150*/ 	.word	0xffffffff


	//   ....[17]....
        /*0154*/ 	.word	0xffffffff


	//   ....[18]....
        /*0158*/ 	.word	0xffffffff


	//   ....[19]....
        /*015c*/ 	.word	0xffffffff


	//   ....[20]....
        /*0160*/ 	.word	0xffffffff


	//   ....[21]....
        /*0164*/ 	.word	0xffffffff


	//   ....[22]....
        /*0168*/ 	.word	0xffffffff


	//   ....[23]....
        /*016c*/ 	.word	0xffffffff


	//   ....[24]....
        /*0170*/ 	.word	0xffffffff


	//   ....[25]....
        /*0174*/ 	.word	0xffffffff


	//   ....[26]....
        /*0178*/ 	.word	0xffffffff


	//   ....[27]....
        /*017c*/ 	.word	0xffffffff


	//   ....[28]....
        /*0180*/ 	.word	0xffffffff


	//   ....[29]....
        /*0184*/ 	.word	0xffffffff


	//   ....[30]....
        /*0188*/ 	.word	0xffffffff


	//   ....[31]....
        /*018c*/ 	.word	0xffffffff


	//   ....[32]....
        /*0190*/ 	.word	0xffffffff


	//   ....[33]....
        /*0194*/ 	.word	0xffffffff


	//   ....[34]....
        /*0198*/ 	.word	0xffffffff


	//   ....[35]....
        /*019c*/ 	.word	0xffffffff


	//   ....[36]....
        /*01a0*/ 	.word	0xffffffff


	//   ....[37]....
        /*01a4*/ 	.word	0xffffffff


	//   ....[38]....
        /*01a8*/ 	.word	0xffffffff


	//   ....[39]....
        /*01ac*/ 	.word	0xffffffff


	//   ....[40]....
        /*01b0*/ 	.word	0xffffffff


	//   ....[41]....
        /*01b4*/ 	.word	0xffffffff


	//   ....[42]....
        /*01b8*/ 	.word	0xffffffff


	//   ....[43]....
        /*01bc*/ 	.word	0xffffffff


	//   ....[44]....
        /*01c0*/ 	.word	0xffffffff


	//   ....[45]....
        /*01c4*/ 	.word	0xffffffff


	//   ....[46]....
        /*01c8*/ 	.word	0xffffffff


	//   ....[47]....
        /*01cc*/ 	.word	0xffffffff


	//   ....[48]....
        /*01d0*/ 	.word	0xffffffff


	//   ....[49]....
        /*01d4*/ 	.word	0xffffffff


	//   ....[50]....
        /*01d8*/ 	.word	0xffffffff


	//   ....[51]....
        /*01dc*/ 	.word	0xffffffff


	//   ....[52]....
        /*01e0*/ 	.word	0xffffffff


	//   ....[53]....
        /*01e4*/ 	.word	0xffffffff


	//   ....[54]....
        /*01e8*/ 	.word	0xffffffff


	//   ....[55]....
        /*01ec*/ 	.word	0xffffffff


	//   ....[56]....
        /*01f0*/ 	.word	0xffffffff


	//   ....[57]....
        /*01f4*/ 	.word	0xffffffff


	//   ....[58]....
        /*01f8*/ 	.word	0xffffffff


	//   ....[59]....
        /*01fc*/ 	.word	0xffffffff


	//   ....[60]....
        /*0200*/ 	.word	0xffffffff


	//   ....[61]....
        /*0204*/ 	.word	0xffffffff


	//   ....[62]....
        /*0208*/ 	.word	0xffffffff


	//   ....[63]....
        /*020c*/ 	.word	0xffffffff


	//   ....[64]....
        /*0210*/ 	.word	0xffffffff


	//   ....[65]....
        /*0214*/ 	.word	0xffffffff


	//   ....[66]....
        /*0218*/ 	.word	0xffffffff


	//   ....[67]....
        /*021c*/ 	.word	0xffffffff


	//   ....[68]....
        /*0220*/ 	.word	0xffffffff


	//   ....[69]....
        /*0224*/ 	.word	0xffffffff


	//   ....[70]....
        /*0228*/ 	.word	0xffffffff


	//   ....[71]....
        /*022c*/ 	.word	0xffffffff


	//   ....[72]....
        /*0230*/ 	.word	0xffffffff


	//   ....[73]....
        /*0234*/ 	.word	0xffffffff


	//   ....[74]....
        /*0238*/ 	.word	0xffffffff


	//   ....[75]....
        /*023c*/ 	.word	0xffffffff


	//   ....[76]....
        /*0240*/ 	.word	0xffffffff


	//   ....[77]....
        /*0244*/ 	.word	0xffffffff


	//   ....[78]....
        /*0248*/ 	.word	0xffffffff


	//   ....[79]....
        /*024c*/ 	.word	0xffffffff


	//   ....[80]....
        /*0250*/ 	.word	0xffffffff


	//   ....[81]....
        /*0254*/ 	.word	0xffffffff


	//   ....[82]....
        /*0258*/ 	.word	0xffffffff


	//   ....[83]....
        /*025c*/ 	.word	0xffffffff


	//   ....[84]....
        /*0260*/ 	.word	0xffffffff


	//   ....[85]....
        /*0264*/ 	.word	0xffffffff


	//   ....[86]....
        /*0268*/ 	.word	0xffffffff


	//   ....[87]....
        /*026c*/ 	.word	0xffffffff


	//   ....[88]....
        /*0270*/ 	.word	0xffffffff


	//   ....[89]....
        /*0274*/ 	.word	0xffffffff


	//   ....[90]....
        /*0278*/ 	.word	0xffffffff


	//   ....[91]....
        /*027c*/ 	.word	0xffffffff


	//   ....[92]....
        /*0280*/ 	.word	0xffffffff


	//   ....[93]....
        /*0284*/ 	.word	0xffffffff


	//   ....[94]....
        /*0288*/ 	.word	0xffffffff


	//   ....[95]....
        /*028c*/ 	.word	0xffffffff


	//   ....[96]....
        /*0290*/ 	.word	0xffffffff


	//   ....[97]....
        /*0294*/ 	.word	0xffffffff


	//   ....[98]....
        /*0298*/ 	.word	0xffffffff


	//   ....[99]....
        /*029c*/ 	.word	0xffffffff


	//   ....[100]....
        /*02a0*/ 	.word	0xffffffff


	//   ....[101]....
        /*02a4*/ 	.word	0xffffffff


	//   ....[102]....
        /*02a8*/ 	.word	0xffffffff


	//   ....[103]....
        /*02ac*/ 	.word	0xffffffff


	//   ....[104]....
        /*02b0*/ 	.word	0xffffffff


	//   ....[105]....
        /*02b4*/ 	.word	0xffffffff


	//   ....[106]....
        /*02b8*/ 	.word	0xffffffff


	//   ....[107]....
        /*02bc*/ 	.word	0xffffffff


	//   ....[108]....
        /*02c0*/ 	.word	0xffffffff


	//   ....[109]....
        /*02c4*/ 	.word	0xffffffff


	//   ....[110]....
        /*02c8*/ 	.word	0xffffffff


	//   ....[111]....
        /*02cc*/ 	.word	0x0500000f


	//   ....[112]....
        /*02d0*/ 	.word	0x0500000f


	//   ....[113]....
        /*02d4*/ 	.word	0x0500000f


	//   ....[114]....
        /*02d8*/ 	.word	0x0500000f


	//   ....[115]....
        /*02dc*/ 	.word	0x0500000f


	//   ....[116]....
        /*02e0*/ 	.word	0x0500000f


	//   ....[117]....
        /*02e4*/ 	.word	0x0500000f


	//   ....[118]....
        /*02e8*/ 	.word	0x0500000f


	//   ....[119]....
        /*02ec*/ 	.word	0x0500000f


	//----- nvinfo : EIATTR_COOP_GROUP_INSTR_OFFSETS
	.align		4
.L_262:
        /*02f0*/ 	.byte	0x04, 0x28
        /*02f2*/ 	.short	(.L_264 - .L_263)


	//   ....[0]....
.L_263:
        /*02f4*/ 	.word	0x00000060


	//   ....[1]....
        /*02f8*/ 	.word	0x00000130


	//   ....[2]....
        /*02fc*/ 	.word	0x000001e0


	//   ....[3]....
        /*0300*/ 	.word	0x000003a0


	//   ....[4]....
        /*0304*/ 	.word	0x00000500


	//   ....[5]....
        /*0308*/ 	.word	0x00000620


	//   ....[6]....
        /*030c*/ 	.word	0x00000780


	//   ....[7]....
        /*0310*/ 	.word	0x00001410


	//   ....[8]....
        /*0314*/ 	.word	0x00001c50


	//   ....[9]....
        /*0318*/ 	.word	0x00001c80


	//   ....[10]....
        /*031c*/ 	.word	0x00002e80


	//   ....[11]....
        /*0320*/ 	.word	0x00002f30


	//   ....[12]....
        /*0324*/ 	.word	0x00003a40


	//   ....[13]....
        /*0328*/ 	.word	0x00003b40


	//   ....[14]....
        /*032c*/ 	.word	0x00005c30


	//   ....[15]....
        /*0330*/ 	.word	0x00005c50


	//   ....[16]....
        /*0334*/ 	.word	0x00006490


	//   ....[17]....
        /*0338*/ 	.word	0x00006600


	//   ....[18]....
        /*033c*/ 	.word	0x00007070


	//   ....[19]....
        /*0340*/ 	.word	0x000070e0


	//   ....[20]....
        /*0344*/ 	.word	0x00009890


	//   ....[21]....
        /*0348*/ 	.word	0x000098d0


	//   ....[22]....
        /*034c*/ 	.word	0x00009900


	//   ....[23]....
        /*0350*/ 	.word	0x00009920


	//   ....[24]....
        /*0354*/ 	.word	0x0000b4a0


	//   ....[25]....
        /*0358*/ 	.word	0x0000b4c0


	//   ....[26]....
        /*035c*/ 	.word	0x0000b520


	//   ....[27]....
        /*0360*/ 	.word	0x0000b530


	//   ....[28]....
        /*0364*/ 	.word	0x0000c350


	//   ....[29]....
        /*0368*/ 	.word	0x0000c360


	//   ....[30]....
        /*036c*/ 	.word	0x0000c370


	//   ....[31]....
        /*0370*/ 	.word	0x0000c390


	//   ....[32]....
        /*0374*/ 	.word	0x0000c3a0


	//   ....[33]....
        /*0378*/ 	.word	0x0000c3b0


	//   ....[34]....
        /*037c*/ 	.word	0x0000c3c0


	//   ....[35]....
        /*0380*/ 	.word	0x0000c3d0


	//   ....[36]....
        /*0384*/ 	.word	0x0000c3e0


	//   ....[37]....
        /*0388*/ 	.word	0x0000c3f0


	//   ....[38]....
        /*038c*/ 	.word	0x0000c400


	//   ....[39]....
        /*0390*/ 	.word	0x0000c420


	//   ....[40]....
        /*0394*/ 	.word	0x0000c430


	//   ....[41]....
        /*0398*/ 	.word	0x0000c440


	//   ....[42]....
        /*039c*/ 	.word	0x0000c450


	//   ....[43]....
        /*03a0*/ 	.word	0x0000c460


	//   ....[44]....
        /*03a4*/ 	.word	0x0000c470


	//   ....[45]....
        /*03a8*/ 	.word	0x0000c480


	//   ....[46]....
        /*03ac*/ 	.word	0x0000c490


	//   ....[47]....
        /*03b0*/ 	.word	0x0000c4a0


	//   ....[48]....
        /*03b4*/ 	.word	0x0000c4b0


	//   ....[49]....
        /*03b8*/ 	.word	0x0000c4c0


	//   ....[50]....
        /*03bc*/ 	.word	0x0000c4d0


	//   ....[51]....
        /*03c0*/ 	.word	0x0000c4e0


	//   ....[52]....
        /*03c4*/ 	.word	0x0000c4f0


	//   ....[53]....
        /*03c8*/ 	.word	0x0000c500


	//   ....[54]....
        /*03cc*/ 	.word	0x0000c510


	//   ....[55]....
        /*03d0*/ 	.word	0x0000c520


	//   ....[56]....
        /*03d4*/ 	.word	0x0000c530


	//   ....[57]....
        /*03d8*/ 	.word	0x0000c550


	//   ....[58]....
        /*03dc*/ 	.word	0x0000c560


	//   ....[59]....
        /*03e0*/ 	.word	0x0000c570


	//   ....[60]....
        /*03e4*/ 	.word	0x0000c580


	//   ....[61]....
        /*03e8*/ 	.word	0x0000c590


	//   ....[62]....
        /*03ec*/ 	.word	0x0000c5a0


	//   ....[63]....
        /*03f0*/ 	.word	0x0000c5b0


	//   ....[64]....
        /*03f4*/ 	.word	0x0000c5c0


	//   ....[65]....
        /*03f8*/ 	.word	0x0000c5e0


	//   ....[66]....
        /*03fc*/ 	.word	0x0000c5f0


	//   ....[67]....
        /*0400*/ 	.word	0x0000c610


	//   ....[68]....
        /*0404*/ 	.word	0x0000c620


	//   ....[69]....
        /*0408*/ 	.word	0x0000c640


	//   ....[70]....
        /*040c*/ 	.word	0x0000c650


	//   ....[71]....
        /*0410*/ 	.word	0x0000c660


	//   ....[72]....
        /*0414*/ 	.word	0x0000c670


	//   ....[73]....
        /*0418*/ 	.word	0x0000c690


	//   ....[74]....
        /*041c*/ 	.word	0x0000c6a0


	//   ....[75]....
        /*0420*/ 	.word	0x0000c6c0


	//   ....[76]....
        /*0424*/ 	.word	0x0000c6d0


	//   ....[77]....
        /*0428*/ 	.word	0x0000c6f0


	//   ....[78]....
        /*042c*/ 	.word	0x0000c720


	//   ....[79]....
        /*0430*/ 	.word	0x0000c750


	//   ....[80]....
        /*0434*/ 	.word	0x0000c780


	//   ....[81]....
        /*0438*/ 	.word	0x0000c7b0


	//   ....[82]....
        /*043c*/ 	.word	0x0000c7f0


	//   ....[83]....
        /*0440*/ 	.word	0x0000c820


	//   ....[84]....
        /*0444*/ 	.word	0x0000c850


	//   ....[85]....
        /*0448*/ 	.word	0x0000c880


	//   ....[86]....
        /*044c*/ 	.word	0x0000c8c0


	//   ....[87]....
        /*0450*/ 	.word	0x0000c8f0


	//   ....[88]....
        /*0454*/ 	.word	0x0000c910


	//   ....[89]....
        /*0458*/ 	.word	0x0000c920


	//   ....[90]....
        /*045c*/ 	.word	0x0000c930


	//   ....[91]....
        /*0460*/ 	.word	0x0000c940


	//   ....[92]....
        /*0464*/ 	.word	0x0000cd40


	//   ....[93]....
        /*0468*/ 	.word	0x0000cd80


	//   ....[94]....
        /*046c*/ 	.word	0x0000cdc0


	//   ....[95]....
        /*0470*/ 	.word	0x0000cdf0


	//   ....[96]....
        /*0474*/ 	.word	0x0000ce40


	//   ....[97]....
        /*0478*/ 	.word	0x0000ce70


	//   ....[98]....
        /*047c*/ 	.word	0x0000d530


	//   ....[99]....
        /*0480*/ 	.word	0x0000d560


	//   ....[100]....
        /*0484*/ 	.word	0x0000e080


	//   ....[101]....
        /*0488*/ 	.word	0x0000ee70


	//   ....[102]....
        /*048c*/ 	.word	0x0000f960


	//   ....[103]....
        /*0490*/ 	.word	0x0000f9a0


	//   ....[104]....
        /*0494*/ 	.word	0x0000f9d0


	//   ....[105]....
        /*0498*/ 	.word	0x0000fa90


	//   ....[106]....
        /*049c*/ 	.word	0x0000fab0


	//   ....[107]....
        /*04a0*/ 	.word	0x0000fb50


	//   ....[108]....
        /*04a4*/ 	.word	0x0000fb70


	//   ....[109]....
        /*04a8*/ 	.word	0x0000fb80


	//   ....[110]....
        /*04ac*/ 	.word	0x00011520


	//   ....[111]....
        /*04b0*/ 	.word	0x00011ad0


	//   ....[112]....
        /*04b4*/ 	.word	0x00011cb0


	//   ....[113]....
        /*04b8*/ 	.word	0x00011d00


	//   ....[114]....
        /*04bc*/ 	.word	0x00011da0


	//   ....[115]....
        /*04c0*/ 	.word	0x00011ec0


	//   ....[116]....
        /*04c4*/ 	.word	0x00011f30


	//   ....[117]....
        /*04c8*/ 	.word	0x00012040


	//   ....[118]....
        /*04cc*/ 	.word	0x000120b0


	//   ....[119]....
        /*04d0*/ 	.word	0x000121b0


	//----- nvinfo : EIATTR_REG_RECONFIG
	.align		4
.L_264:
        /*04d4*/ 	.byte	0x01, 0x54
	.zero		2


	//----- nvinfo : EIATTR_SYSCALL_OFFSETS
	.align		4
        /*04d8*/ 	.byte	0x04, 0x46
        /*04da*/ 	.short	(.L_266 - .L_265)


	//   ....[0]....
.L_265:
        /*04dc*/ 	.word	0x000015d0


	//   ....[1]....
        /*04e0*/ 	.word	0x0000e800


	//   ....[2]....
        /*04e4*/ 	.word	0x0000e940


	//   ....[3]....
        /*04e8*/ 	.word	0x0000ea80


	//   ....[4]....
        /*04ec*/ 	.word	0x0000eba0


	//   ....[5]....
        /*04f0*/ 	.word	0x0000f590


	//----- nvinfo : EIATTR_MBARRIER_INSTR_OFFSETS
	.align		4
.L_266:
        /*04f4*/ 	.byte	0x04, 0x39
        /*04f6*/ 	.short	(.L_268 - .L_267)


	//   ....[0]....
.L_267:
        /*04f8*/ 	.word	0x00000250
        /*04fc*/ 	.word	0x000000ff
        /*0500*/ 	.word	0x00029800
        /*0504*/ 	.short	0x0100
        /*0506*/ 	.byte	0x08
	.zero		1


	//   ....[1]....
        /*0508*/ 	.word	0x00000260
        /*050c*/ 	.word	0x000000ff
        /*0510*/ 	.word	0x00029820
        /*0514*/ 	.short	0x0100
        /*0516*/ 	.byte	0x08
	.zero		1


	//   ....[2]....
        /*0518*/ 	.word	0x00000350
        /*051c*/ 	.word	0x000000ff
        /*0520*/ 	.word	0x00029830
        /*0524*/ 	.short	0x0100
        /*0526*/ 	.byte	0x08
	.zero		1


	//   ....[3]....
        /*0528*/ 	.word	0x00000360
        /*052c*/ 	.word	0x000000ff
        /*0530*/ 	.word	0x00029840
        /*0534*/ 	.short	0x0100
        /*0536*/ 	.byte	0x08
	.zero		1


	//   ....[4]....
        /*0538*/ 	.word	0x00000370
        /*053c*/ 	.word	0x000000ff
        /*0540*/ 	.word	0x00029838
        /*0544*/ 	.short	0x0100
        /*0546*/ 	.byte	0x08
	.zero		1


	//   ....[5]....
        /*0548*/ 	.word	0x00000380
        /*054c*/ 	.word	0x000000ff
        /*0550*/ 	.word	0x00029848
        /*0554*/ 	.short	0x0100
        /*0556*/ 	.byte	0x08
	.zero		1


	//   ....[6]....
        /*0558*/ 	.word	0x000004b0
        /*055c*/ 	.word	0x000000ff
        /*0560*/ 	.word	0x00029850
        /*0564*/ 	.short	0x0100
        /*0566*/ 	.byte	0x08
	.zero		1


	//   ....[7]....
        /*0568*/ 	.word	0x000004c0
        /*056c*/ 	.word	0x000000ff
        /*0570*/ 	.word	0x00029860
        /*0574*/ 	.short	0x0100
        /*0576*/ 	.byte	0x08
	.zero		1


	//   ....[8]....
        /*0578*/ 	.word	0x000004d0
        /*057c*/ 	.word	0x000000ff
        /*0580*/ 	.word	0x00029858
        /*0584*/ 	.short	0x0100
        /*0586*/ 	.byte	0x08
	.zero		1


	//   ....[9]....
        /*0588*/ 	.word	0x000004e0
        /*058c*/ 	.word	0x000000ff
        /*0590*/ 	.word	0x00029868
        /*0594*/ 	.short	0x0100
        /*0596*/ 	.byte	0x08
	.zero		1


	//   ....[10]....
        /*0598*/ 	.word	0x000005d0
        /*059c*/ 	.word	0x000000ff
        /*05a0*/ 	.word	0x00029870
        /*05a4*/ 	.short	0x0100
        /*05a6*/ 	.byte	0x06
	.zero		1


	//   ....[11]....
        /*05a8*/ 	.word	0x000005e0
        /*05ac*/ 	.word	0x000000ff
        /*05b0*/ 	.word	0x00029880
        /*05b4*/ 	.short	0x0100
        /*05b6*/ 	.byte	0x06
	.zero		1


	//   ....[12]....
        /*05b8*/ 	.word	0x000005f0
        /*05bc*/ 	.word	0x000000ff
        /*05c0*/ 	.word	0x00029878
        /*05c4*/ 	.short	0x0100
        /*05c6*/ 	.byte	0x06
	.zero		1


	//   ....[13]....
        /*05c8*/ 	.word	0x00000600
        /*05cc*/ 	.word	0x000000ff
        /*05d0*/ 	.word	0x00029888
        /*05d4*/ 	.short	0x0100
        /*05d6*/ 	.byte	0x06
	.zero		1


	//   ....[14]....
        /*05d8*/ 	.word	0x00000730
        /*05dc*/ 	.word	0x000000ff
        /*05e0*/ 	.word	0x00029890
        /*05e4*/ 	.short	0x0100
        /*05e6*/ 	.byte	0x08
	.zero		1


	//   ....[15]....
        /*05e8*/ 	.word	0x00000740
        /*05ec*/ 	.word	0x000000ff
        /*05f0*/ 	.word	0x000298a0
        /*05f4*/ 	.short	0x0100
        /*05f6*/ 	.byte	0x08
	.zero		1


	//   ....[16]....
        /*05f8*/ 	.word	0x00000750
        /*05fc*/ 	.word	0x000000ff
        /*0600*/ 	.word	0x00029898
        /*0604*/ 	.short	0x0100
        /*0606*/ 	.byte	0x08
	.zero		1


	//   ....[17]....
        /*0608*/ 	.word	0x00000760
        /*060c*/ 	.word	0x000000ff
        /*0610*/ 	.word	0x000298a8
        /*0614*/ 	.short	0x0100
        /*0616*/ 	.byte	0x08
	.zero		1


	//   ....[18]....
        /*0618*/ 	.word	0x00000890
        /*061c*/ 	.word	0x000000ff
        /*0620*/ 	.word	0x000298b0
        /*0624*/ 	.short	0x0100
        /*0626*/ 	.byte	0x08
	.zero		1


	//   ....[19]....
        /*0628*/ 	.word	0x000008a0
        /*062c*/ 	.word	0x000000ff
        /*0630*/ 	.word	0x000298c0
        /*0634*/ 	.short	0x0100
        /*0636*/ 	.byte	0x08
	.zero		1


	//   ....[20]....
        /*0638*/ 	.word	0x000008b0
        /*063c*/ 	.word	0x000000ff
        /*0640*/ 	.word	0x000298b8
        /*0644*/ 	.short	0x0100
        /*0646*/ 	.byte	0x08
	.zero		1


	//   ....[21]....
        /*0648*/ 	.word	0x000008c0
        /*064c*/ 	.word	0x000000ff
        /*0650*/ 	.word	0x000298c8
        /*0654*/ 	.short	0x0100
        /*0656*/ 	.byte	0x08
	.zero		1


	//   ....[22]....
        /*0658*/ 	.word	0x00001600
        /*065c*/ 	.word	0x000000ff
        /*0660*/ 	.word	0x00029800
        /*0664*/ 	.short	0x010a
        /*0666*/ 	.byte	0x27
	.zero		1


	//   ....[23]....
        /*0668*/ 	.word	0x00001660
        /*066c*/ 	.word	0x000000ff
        /*0670*/ 	.word	0x00029830
        /*0674*/ 	.short	0x010a
        /*0676*/ 	.byte	0x27
	.zero		1


	//   ....[24]....
        /*0678*/ 	.word	0x000016f0
        /*067c*/ 	.word	0x000000ff
        /*0680*/ 	.word	0x00029830
        /*0684*/ 	.short	0x010a
        /*0686*/ 	.byte	0x27
	.zero		1


	//   ....[25]....
        /*0688*/ 	.word	0x00003a20
        /*068c*/ 	.word	0x00000038
        /*0690*/ 	.word	0x00000000
        /*0694*/ 	.short	0x0101
        /*0696*/ 	.byte	0x3f
	.zero		1


	//   ....[26]....
        /*0698*/ 	.word	0x00004e20
        /*069c*/ 	.word	0x000000ff
        /*06a0*/ 	.word	0x00029830
        /*06a4*/ 	.short	0x010a
        /*06a6*/ 	.byte	0x06
	.zero		1


	//   ....[27]....
        /*06a8*/ 	.word	0x00004e60
        /*06ac*/ 	.word	0x000000ff
        /*06b0*/ 	.word	0x00029830
        /*06b4*/ 	.short	0x010a
        /*06b6*/ 	.byte	0x06
	.zero		1


	//   ....[28]....
        /*06b8*/ 	.word	0x00005ac0
        /*06bc*/ 	.word	0x000000ff
        /*06c0*/ 	.word	0x00029850
        /*06c4*/ 	.short	0x010a
        /*06c6*/ 	.byte	0x06
	.zero		1


	//   ....[29]....
        /*06c8*/ 	.word	0x00005b00
        /*06cc*/ 	.word	0x000000ff
        /*06d0*/ 	.word	0x00029850
        /*06d4*/ 	.short	0x010a
        /*06d6*/ 	.byte	0x06
	.zero		1


	//   ....[30]....
        /*06d8*/ 	.word	0x00007bf0
        /*06dc*/ 	.word	0x00000003
        /*06e0*/ 	.word	0x00000000
        /*06e4*/ 	.short	0x0101
        /*06e6*/ 	.byte	0x3f
	.zero		1


	//   ....[31]....
        /*06e8*/ 	.word	0x00007ed0
        /*06ec*/ 	.word	0x000000ff
        /*06f0*/ 	.word	0x00000000
        /*06f4*/ 	.short	0x0101
        /*06f6*/ 	.byte	0x06
	.zero		1


	//   ....[32]....
        /*06f8*/ 	.word	0x00008610
        /*06fc*/ 	.word	0x000000ff
        /*0700*/ 	.word	0x00029830
        /*0704*/ 	.short	0x010a
        /*0706*/ 	.byte	0x06
	.zero		1


	//   ....[33]....
        /*0708*/ 	.word	0x00008650
        /*070c*/ 	.word	0x000000ff
        /*0710*/ 	.word	0x00029830
        /*0714*/ 	.short	0x010a
        /*0716*/ 	.byte	0x06
	.zero		1


	//   ....[34]....
        /*0718*/ 	.word	0x00009270
        /*071c*/ 	.word	0x000000ff
        /*0720*/ 	.word	0x00029850
        /*0724*/ 	.short	0x010a
        /*0726*/ 	.byte	0x06
	.zero		1


	//   ....[35]....
        /*0728*/ 	.word	0x000092b0
        /*072c*/ 	.word	0x000000ff
        /*0730*/ 	.word	0x00029850
        /*0734*/ 	.short	0x010a
        /*0736*/ 	.byte	0x06
	.zero		1


	//   ....[36]....
        /*0738*/ 	.word	0x0000a870
        /*073c*/ 	.word	0x00000003
        /*0740*/ 	.word	0x00000000
        /*0744*/ 	.short	0x0101
        /*0746*/ 	.byte	0x3f
	.zero		1


	//   ....[37]....
        /*0748*/ 	.word	0x0000ab40
        /*074c*/ 	.word	0x000000ff
        /*0750*/ 	.word	0x00000000
        /*0754*/ 	.short	0x0101
        /*0756*/ 	.byte	0x06
	.zero		1


	//   ....[38]....
        /*0758*/ 	.word	0x0000b1a0
        /*075c*/ 	.word	0x000000ff
        /*0760*/ 	.word	0x00029850
        /*0764*/ 	.short	0x010a
        /*0766*/ 	.byte	0x05
	.zero		1


	//   ....[39]....
        /*0768*/ 	.word	0x0000b1e0
        /*076c*/ 	.word	0x000000ff
        /*0770*/ 	.word	0x00029850
        /*0774*/ 	.short	0x010a
        /*0776*/ 	.byte	0x05
	.zero		1


	//   ....[40]....
        /*0778*/ 	.word	0x0000b7f0
        /*077c*/ 	.word	0x000000ff
        /*0780*/ 	.word	0x00000000
        /*0784*/ 	.short	0x0101
        /*0786*/ 	.byte	0x04
	.zero		1


	//   ....[41]....
        /*0788*/ 	.word	0x0000ce30
        /*078c*/ 	.word	0x000000ff
        /*0790*/ 	.word	0x00000000
        /*0794*/ 	.short	0x0101
        /*0796*/ 	.byte	0x04
	.zero		1


	//   ....[42]....
        /*0798*/ 	.word	0x0000f080
        /*079c*/ 	.word	0x000000ff
        /*07a0*/ 	.word	0x00029880
        /*07a4*/ 	.short	0x010a
        /*07a6*/ 	.byte	0x26
	.zero		1


	//   ....[43]....
        /*07a8*/ 	.word	0x0000f1e0
        /*07ac*/ 	.word	0x000000ff
        /*07b0*/ 	.word	0x00029840
        /*07b4*/ 	.short	0x010a
        /*07b6*/ 	.byte	0x26
	.zero		1


	//   ....[44]....
        /*07b8*/ 	.word	0x0000fcf0
        /*07bc*/ 	.word	0x000000ff
        /*07c0*/ 	.word	0x00029800
        /*07c4*/ 	.short	0x0107
        /*07c6*/ 	.byte	0x26
	.zero		1


	//   ....[45]....
        /*07c8*/ 	.word	0x0000fd60
        /*07cc*/ 	.word	0x000000ff
        /*07d0*/ 	.word	0x00029800
        /*07d4*/ 	.short	0x0101
        /*07d6*/ 	.byte	0x26
	.zero		1


	//   ....[46]....
        /*07d8*/ 	.word	0x0000fd80
        /*07dc*/ 	.word	0x000000ff
        /*07e0*/ 	.word	0x00029820
        /*07e4*/ 	.short	0x010a
        /*07e6*/ 	.byte	0x26
	.zero		1


	//   ....[47]....
        /*07e8*/ 	.word	0x00010090
        /*07ec*/ 	.word	0x00000006
        /*07f0*/ 	.word	0x00029880
        /*07f4*/ 	.short	0x010a
        /*07f6*/ 	.byte	0x3f
	.zero		1


	//   ....[48]....
        /*07f8*/ 	.word	0x000102a0
        /*07fc*/ 	.word	0x00000006
        /*0800*/ 	.word	0x00029840
        /*0804*/ 	.short	0x010a
        /*0806*/ 	.byte	0x3f
	.zero		1


	//   ....[49]....
        /*0808*/ 	.word	0x000106f0
        /*080c*/ 	.word	0x00000012
        /*0810*/ 	.word	0x00029870
        /*0814*/ 	.short	0x010a
        /*0816*/ 	.byte	0x3f
	.zero		1


	//   ....[50]....
        /*0818*/ 	.word	0x00010750
        /*081c*/ 	.word	0x00000012
        /*0820*/ 	.word	0x00029860
        /*0824*/ 	.short	0x010a
        /*0826*/ 	.byte	0x3f
	.zero		1


	//   ....[51]....
        /*0828*/ 	.word	0x00010c80
        /*082c*/ 	.word	0x00000012
        /*0830*/ 	.word	0x00029850
        /*0834*/ 	.short	0x0101
        /*0836*/ 	.byte	0x3f
	.zero		1


	//   ....[52]....
        /*0838*/ 	.word	0x00010cf0
        /*083c*/ 	.word	0x00000000
        /*0840*/ 	.word	0x00000000
        /*0844*/ 	.short	0x0101
        /*0846*/ 	.byte	0x3f
	.zero		1


	//   ....[53]....
        /*0848*/ 	.word	0x00010e10
        /*084c*/ 	.word	0x00000003
        /*0850*/ 	.word	0x00029870
        /*0854*/ 	.short	0x010a
        /*0856*/ 	.byte	0x3f
	.zero		1


	//   ....[54]....
        /*0858*/ 	.word	0x00010ea0
        /*085c*/ 	.word	0x00000003
        /*0860*/ 	.word	0x00029860
        /*0864*/ 	.short	0x010a
        /*0866*/ 	.byte	0x3f
	.zero		1


	//   ....[55]....
        /*0868*/ 	.word	0x000113c0
        /*086c*/ 	.word	0x00000003
        /*0870*/ 	.word	0x00029850
        /*0874*/ 	.short	0x0101
        /*0876*/ 	.byte	0x3f
	.zero		1


	//   ....[56]....
        /*0878*/ 	.word	0x00011430
        /*087c*/ 	.word	0x00000000
        /*0880*/ 	.word	0x00000000
        /*0884*/ 	.short	0x0101
        /*0886*/ 	.byte	0x3f
	.zero		1


	//   ....[57]....
        /*0888*/ 	.word	0x000114d0
        /*088c*/ 	.word	0x00000009
        /*0890*/ 	.word	0x00029820
        /*0894*/ 	.short	0x010a
        /*0896*/ 	.byte	0x3f
	.zero		1


	//   ....[58]....
        /*0898*/ 	.word	0x00011610
        /*089c*/ 	.word	0x00000005
        /*08a0*/ 	.word	0x00000000
        /*08a4*/ 	.short	0x010a
        /*08a6*/ 	.byte	0x3f
	.zero		1


	//   ....[59]....
        /*08a8*/ 	.word	0x00011680
        /*08ac*/ 	.word	0x00000007
        /*08b0*/ 	.word	0x00000000
        /*08b4*/ 	.short	0x010a
        /*08b6*/ 	.byte	0x3f
	.zero		1


	//   ....[60]....
        /*08b8*/ 	.word	0x000116d0
        /*08bc*/ 	.word	0x00000005
        /*08c0*/ 	.word	0x00029860
        /*08c4*/ 	.short	0x010a
        /*08c6*/ 	.byte	0x3f
	.zero		1


	//   ....[61]....
        /*08c8*/ 	.word	0x00011720
        /*08cc*/ 	.word	0x00000003
        /*08d0*/ 	.word	0x00029860
        /*08d4*/ 	.short	0x010a
        /*08d6*/ 	.byte	0x3f
	.zero		1


	//   ....[62]....
        /*08d8*/ 	.word	0x00011760
        /*08dc*/ 	.word	0x00000005
        /*08e0*/ 	.word	0x00029880
        /*08e4*/ 	.short	0x010a
        /*08e6*/ 	.byte	0x3f
	.zero		1


	//   ....[63]....
        /*08e8*/ 	.word	0x00011780
        /*08ec*/ 	.word	0x00000003
        /*08f0*/ 	.word	0x00029880
        /*08f4*/ 	.short	0x010a
        /*08f6*/ 	.byte	0x3f
	.zero		1


	//   ....[64]....
        /*08f8*/ 	.word	0x000117f0
        /*08fc*/ 	.word	0x00000000
        /*0900*/ 	.word	0x00029800
        /*0904*/ 	.short	0x010a
        /*0906*/ 	.byte	0x3f
	.zero		1


	//   ....[65]....
        /*0908*/ 	.word	0x00011850
        /*090c*/ 	.word	0x00000000
        /*0910*/ 	.word	0x00029830
        /*0914*/ 	.short	0x010a
        /*0916*/ 	.byte	0x3f
	.zero		1


	//   ....[66]....
        /*0918*/ 	.word	0x000118b0
        /*091c*/ 	.word	0x00000014
        /*0920*/ 	.word	0x00029830
        /*0924*/ 	.short	0x010a
        /*0926*/ 	.byte	0x3f
	.zero		1


	//   ....[67]....
        /*0928*/ 	.word	0x00011910
        /*092c*/ 	.word	0x0000000e
        /*0930*/ 	.word	0x00029850
        /*0934*/ 	.short	0x010a
        /*0936*/ 	.byte	0x3f
	.zero		1


	//   ....[68]....
        /*0938*/ 	.word	0x00011970
        /*093c*/ 	.word	0x0000000e
        /*0940*/ 	.word	0x00029830
        /*0944*/ 	.short	0x010a
        /*0946*/ 	.byte	0x3f
	.zero		1


	//   ....[69]....
        /*0948*/ 	.word	0x000119d0
        /*094c*/ 	.word	0x0000000e
        /*0950*/ 	.word	0x00029850
        /*0954*/ 	.short	0x010a
        /*0956*/ 	.byte	0x3f
	.zero		1


	//   ....[70]....
        /*0958*/ 	.word	0x00011a30
        /*095c*/ 	.word	0x00000005
        /*0960*/ 	.word	0x00029850
        /*0964*/ 	.short	0x010a
        /*0966*/ 	.byte	0x3f
	.zero		1


	//   ....[71]....
        /*0968*/ 	.word	0x00011b90
        /*096c*/ 	.word	0x00000003
        /*0970*/ 	.word	0x00029880
        /*0974*/ 	.short	0x010a
        /*0976*/ 	.byte	0x3f
	.zero		1


	//   ....[72]....
        /*0978*/ 	.word	0x00011bf0
        /*097c*/ 	.word	0x00000003
        /*0980*/ 	.word	0x00029840
        /*0984*/ 	.short	0x010a
        /*0986*/ 	.byte	0x3f
	.zero		1


	//   ....[73]....
        /*0988*/ 	.word	0x000121f0
        /*098c*/ 	.word	0x00000003
        /*0990*/ 	.word	0x00029820
        /*0994*/ 	.short	0x010a
        /*0996*/ 	.byte	0x3f
	.zero		1


	//   ....[74]....
        /*0998*/ 	.word	0x00012240
        /*099c*/ 	.word	0x00000006
        /*09a0*/ 	.word	0x00029880
        /*09a4*/ 	.short	0x010a
        /*09a6*/ 	.byte	0x3f
	.zero		1


	//   ....[75]....
        /*09a8*/ 	.word	0x00012290
        /*09ac*/ 	.word	0x00000006
        /*09b0*/ 	.word	0x00029840
        /*09b4*/ 	.short	0x010a
        /*09b6*/ 	.byte	0x3f
	.zero		1


	//   ....[76]....
        /*09b8*/ 	.word	0x000122e0
        /*09bc*/ 	.word	0x00000012
        /*09c0*/ 	.word	0x00029870
        /*09c4*/ 	.short	0x010a
        /*09c6*/ 	.byte	0x3f
	.zero		1


	//   ....[77]....
        /*09c8*/ 	.word	0x00012330
        /*09cc*/ 	.word	0x00000012
        /*09d0*/ 	.word	0x00029860
        /*09d4*/ 	.short	0x010a
        /*09d6*/ 	.byte	0x3f
	.zero		1


	//   ....[78]....
        /*09d8*/ 	.word	0x00012380
        /*09dc*/ 	.word	0x00000003
        /*09e0*/ 	.word	0x00029870
        /*09e4*/ 	.short	0x010a
        /*09e6*/ 	.byte	0x3f
	.zero		1


	//   ....[79]....
        /*09e8*/ 	.word	0x000123d0
        /*09ec*/ 	.word	0x00000003
        /*09f0*/ 	.word	0x00029860
        /*09f4*/ 	.short	0x010a
        /*09f6*/ 	.byte	0x3f
	.zero		1


	//   ....[80]....
        /*09f8*/ 	.word	0x00012420
        /*09fc*/ 	.word	0x00000009
        /*0a00*/ 	.word	0x00029820
        /*0a04*/ 	.short	0x010a
        /*0a06*/ 	.byte	0x3f
	.zero		1


	//   ....[81]....
        /*0a08*/ 	.word	0x00012470
        /*0a0c*/ 	.word	0x00000005
        /*0a10*/ 	.word	0x00000000
        /*0a14*/ 	.short	0x010a
        /*0a16*/ 	.byte	0x3f
	.zero		1


	//   ....[82]....
        /*0a18*/ 	.word	0x000124c0
        /*0a1c*/ 	.word	0x00000007
        /*0a20*/ 	.word	0x00000000
        /*0a24*/ 	.short	0x010a
        /*0a26*/ 	.byte	0x3f
	.zero		1


	//   ....[83]....
        /*0a28*/ 	.word	0x00012510
        /*0a2c*/ 	.word	0x00000005
        /*0a30*/ 	.word	0x00029860
        /*0a34*/ 	.short	0x010a
        /*0a36*/ 	.byte	0x3f
	.zero		1


	//   ....[84]....
        /*0a38*/ 	.word	0x00012560
        /*0a3c*/ 	.word	0x00000003
        /*0a40*/ 	.word	0x00029860
        /*0a44*/ 	.short	0x010a
        /*0a46*/ 	.byte	0x3f
	.zero		1


	//   ....[85]....
        /*0a48*/ 	.word	0x000125b0
        /*0a4c*/ 	.word	0x00000005
        /*0a50*/ 	.word	0x00029880
        /*0a54*/ 	.short	0x010a
        /*0a56*/ 	.byte	0x3f
	.zero		1


	//----- nvinfo : EIATTR_NUM_MBARRIERS
	.align		4
.L_268:
        /*0a58*/ 	.byte	0x03, 0x38
        /*0a5a*/ 	.short	0x0016


	//----- nvinfo : EIATTR_EXIT_INSTR_OFFSETS
	.align		4
        /*0a5c*/ 	.byte	0x04, 0x1c
        /*0a5e*/ 	.short	(.L_270 - .L_269)


	//   ....[0]....
.L_269:
        /*0a60*/ 	.word	0x000117d0


	//----- nvinfo : EIATTR_MAX_THREADS
	.align		4
.L_270:
        /*0a64*/ 	.byte	0x04, 0x05
        /*0a66*/ 	.short	(.L_272 - .L_271)
.L_271:
        /*0a68*/ 	.word	0x00000180
        /*0a6c*/ 	.word	0x00000001
        /*0a70*/ 	.word	0x00000001


	//----- nvinfo : EIATTR_CRS_STACK_SIZE
	.align		4
.L_272:
        /*0a74*/ 	.byte	0x04, 0x1e
        /*0a76*/ 	.short	(.L_274 - .L_273)
.L_273:
        /*0a78*/ 	.word	0x00000000


	//----- nvinfo : EIATTR_CBANK_PARAM_SIZE
	.align		4
.L_274:
        /*0a7c*/ 	.byte	0x03, 0x19
        /*0a7e*/ 	.short	0x0a70


	//----- nvinfo : EIATTR_PARAM_CBANK
	.align		4
        /*0a80*/ 	.byte	0x04, 0x0a
        /*0a82*/ 	.short	(.L_276 - .L_275)
	.align		4
.L_275:
        /*0a84*/ 	.word	index@(.nv.constant0._ZN7cutlass13device_kernelIN5flash11enable_sm90INS1_16FlashAttnFwdSm90INS1_25CollectiveMainloopFwdSm90ILi2EN4cute5tupleIJNS5_1CILi1EEES8_S8_EEENS6_IJNS7_ILi128EEENS7_ILi160EEENS7_ILi192EEEEEELi128ENS_12float_e4m3_tEfNS_4arch4Sm90ELb1ELb0ELb0ELb0ELb0ELb0ELb0ELb1ELb1ELb1ELb1ELb0EEENS1_21CollectiveEpilogueFwdINS6_IJSA_SA_SB_EEES9_NS_10bfloat16_tESG_Li256ELb0ELb1ELb1ELb1EEENS1_19SingleTileSchedulerILb0ELb1ELb1ELi128EEEEEEEEEvNT_6ParamsE)
        /*0a88*/ 	.short	0x0210
        /*0a8a*/ 	.short	0x0a70


	//----- nvinfo : EIATTR_SW_WAR
	.align		4
.L_276:
        /*0a8c*/ 	.byte	0x04, 0x36
        /*0a8e*/ 	.short	(.L_278 - .L_277)
.L_277:
        /*0a90*/ 	.word	0x00000008
.L_278:


//--------------------- .nv.info._ZN7cutlass13device_kernelIN5flash11enable_sm90INS1_16FlashAttnFwdSm90INS1_25CollectiveMainloopFwdSm90ILi2EN4cute5tupleIJNS5_1CILi1EEES8_S8_EEENS6_IJNS7_ILi128EEENS7_ILi160EEENS7_ILi192EEEEEELi128ENS_12float_e4m3_tEfNS_4arch4Sm90ELb1ELb0ELb0ELb1ELb0ELb0ELb0ELb1ELb1ELb1ELb1ELb0EEENS1_21CollectiveEpilogueFwdINS6_IJSA_SA_SB_EEES9_NS_10bfloat16_tESG_Li256ELb1ELb1ELb1ELb1EEENS1_36VarlenDynamicPersistentTileSchedulerILi128ELi160ELi256ELi128ELb1ELb1ELb1ELb1ELb1ELb1EEEEEEEEEvNT_6ParamsE --------------------------
	.section	.nv.info._ZN7cutlass13device_kernelIN5flash11enable_sm90INS1_16FlashAttnFwdSm90INS1_25CollectiveMainloopFwdSm90ILi2EN4cute5tupleIJNS5_1CILi1EEES8_S8_EEENS6_IJNS7_ILi128EEENS7_ILi160EEENS7_ILi192EEEEEELi128ENS_12float_e4m3_tEfNS_4arch4Sm90ELb1ELb0ELb0ELb1ELb0ELb0ELb0ELb1ELb1ELb1ELb1ELb0EEENS1_21CollectiveEpilogueFwdINS6_IJSA_SA_SB_EEES9_NS_10bfloat16_tESG_Li256ELb1ELb1ELb1ELb1EEENS1_36VarlenDynamicPersistentTileSchedulerILi128ELi160ELi256ELi128ELb1ELb1ELb1ELb1ELb1ELb1EEEEEEEEEvNT_6ParamsE,"",@"SHT_CUDA_INFO"
	.sectionflags	@""
	.align	4


	//----- nvinfo : EIATTR_CUDA_API_VERSION
	.align		4
        /*0000*/ 	.byte	0x04, 0x37
        /*0002*/ 	.short	(.L_280 - .L_279)
.L_279:
        /*0004*/ 	.word	0x00000082


	//----- nvinfo : EIATTR_KPARAM_INFO
	.align		4
.L_280:
        /*0008*/ 	.byte	0x04, 0x17
        /*000a*/ 	.short	(.L_282 - .L_281)
.L_281:
        /*000c*/ 	.word	0x00000000
        /*0010*/ 	.short	0x0000
        /*0012*/ 	.short	0x0070
        /*0014*/ 	.byte	0x00, 0xf0, 0x01, 0x2a


	//----- nvinfo : EIATTR_SPARSE_MMA_MASK
	.align		4
.L_282:
        /*0018*/ 	.byte	0x03, 0x50
        /*001a*/ 	.short	0x0000


	//----- nvinfo : EIATTR_MAXREG_COUNT
	.align		4
        /*001c*/ 	.byte	0x03, 0x1b
        /*001e*/ 	.short	0x00a8


	//----- nvinfo : EIATTR_NUM_BARRIERS
	.align		4
        /*0020*/ 	.byte	0x02, 0x4c
        /*0022*/ 	.byte	0x10
	.zero		1


	//----- nvinfo : EIATTR_EXTERNS
	.align		4
        /*0024*/ 	.byte	0x04, 0x0f
        /*0026*/ 	.short	(.L_284 - .L_283)


	//   ....[0]....
	.align		4
.L_283:
        /*0028*/ 	.word	index@(__assertfail)


	//----- nvinfo : EIATTR_ANNOTATIONS
	.align		4
.L_284:
        /*002c*/ 	.byte	0x04, 0x55
        /*002e*/ 	.short	(.L_286 - .L_285)


	//   ....[0]....
.L_285:
        /* <DEDUP_REMOVED lines=38> */


	//----- nvinfo : EIATTR_MERCURY_ISA_VERSION
	.align		4
.L_286:
        /*0280*/ 	.byte	0x03, 0x5f
        /*0282*/ 	.short	0x0101


	//----- nvinfo : EIATTR_UNUSED_LOAD_BYTE_OFFSET
	.align		4
        /*0284*/ 	.byte	0x04, 0x44
        /*0286*/ 	.short	(.L_288 - .L_287)


	//   ....[0]....
.L_287:
        /*0288*/ 	.word	0x00000a40
        /*028c*/ 	.word	0x0000fff0


	//   ....[1]....
        /*0290*/ 	.word	0x0000c3a0
        /*0294*/ 	.word	0x0000fff0


	//----- nvinfo : EIATTR_INT_WARP_WIDE_INSTR_OFFSETS
	.align		4
.L_288:
        /*0298*/ 	.byte	0x04, 0x31
        /*029a*/ 	.short	(.L_290 - .L_289)


	//   ....[0]....
.L_289:
        /*029c*/ 	.word	0x00000130


	//   ....[1]....
        /*02a0*/ 	.word	0x00000170


	//   ....[2]....
        /*02a4*/ 	.word	0x000001e0


	//   ....[3]....
        /*02a8*/ 	.word	0x00011b60


	//   ....[4]....
        /*02ac*/ 	.word	0x00011bf0


	//   ....[5]....
        /*02b0*/ 	.word	0x00014450


	//   ....[6]....
        /*02b4*/ 	.word	0x000144e0


	//----- nvinfo : EIATTR_COOP_GROUP_MASK_REGIDS
	.align		4
.L_290:
        /*02b8*/ 	.byte	0x04, 0x29
        /*02ba*/ 	.short	(.L_292 - .L_291)


	//   ....[0]....
.L_291:
        /*02bc*/ 	.word	0xffffffff


	//   ....[1]....
        /*02c0*/ 	.word	0xffffffff


	//   ....[2]....
        /*02c4*/ 	.word	0xffffffff


	//   ....[3]....
        /*02c8*/ 	.word	0xffffffff


	//   ....[4]....
        /*02cc*/ 	.word	0xffffffff


	//   ....[5]....
        /*02d0*/ 	.word	0xffffffff


	//   ....[6]....
        /*02d4*/ 	.word	0xffffffff


	//   ....[7]....
        /*02d8*/ 	.word	0xffffffff


	//   ....[8]....
        /*02dc*/ 	.word	0xffffffff


	//   ....[9]....
        /*02e0*/ 	.word	0xffffffff


	//   ....[10]....
        /*02e4*/ 	.word	0xffffffff


	//   ....[11]....
        /*02e8*/ 	.word	0xffffffff


	//   ....[12]....
        /*02ec*/ 	.word	0xffffffff


	//   ....[13]....
        /*02f0*/ 	.word	0xffffffff


	//   ....[14]....
        /*02f4*/ 	.word	0xffffffff


	//   ....[15]....
        /*02f8*/ 	.word	0xffffffff


	//   ....[16]....
        /*02fc*/ 	.word	0xffffffff


	//   ....[17]....
        /*0300*/ 	.word	0xffffffff


	//   ....[18]....
        /*0304*/ 	.word	0xffffffff


	//   ....[19]....
        /*0308*/ 	.word	0xffffffff


	//   ....[20]....
        /*030c*/ 	.word	0xffffffff


	//   ....[21]....
        /*0310*/ 	.word	0xffffffff


	//   ....[22]....
        /*0314*/ 	.word	0xffffffff


	//   ....[23]....
        /*0318*/ 	.word	0xffffffff


	//   ....[24]....
        /*031c*/ 	.word	0xffffffff


	//   ....[25]....
        /*0320*/ 	.word	0xffffffff


	//   ....[26]....
        /*0324*/ 	.word	0xffffffff


	//   ....[27]....
        /*0328*/ 	.word	0xffffffff


	//   ....[28]....
        /*032c*/ 	.word	0xffffffff


	//   ....[29]....
        /*0330*/ 	.word	0xffffffff


	//   ....[30]....
        /*0334*/ 	.word	0xffffffff


	//   ....[31]....
        /*0338*/ 	.word	0xffffffff


	//   ....[32]....
        /*033c*/ 	.word	0xffffffff


	//   ....[33]....
        /*0340*/ 	.word	0xffffffff


	//   ....[34]....
        /*0344*/ 	.word	0xffffffff


	//   ....[35]....
        /*0348*/ 	.word	0xffffffff


	//   ....[36]....
        /*034c*/ 	.word	0xffffffff


	//   ....[37]....
        /*0350*/ 	.word	0xffffffff


	//   ....[38]....
        /*0354*/ 	.word	0xffffffff


	//   ....[39]....
        /*0358*/ 	.word	0xffffffff


	//   ....[40]....
        /*035c*/ 	.word	0xffffffff


	//   ....[41]....
        /*0360*/ 	.word	0xffffffff


	//   ....[42]....
        /*0364*/ 	.word	0xffffffff


	//   ....[43]....
        /*0368*/ 	.word	0xffffffff


	//   ....[44]....
        /*036c*/ 	.word	0xffffffff


	//   ....[45]....
        /*0370*/ 	.word	0xffffffff


	//   ....[46]....
        /*0374*/ 	.word	0xffffffff


	//   ....[47]....
        /*0378*/ 	.word	0xffffffff


	//   ....[48]....
        /*037c*/ 	.word	0xffffffff


	//   ....[49]....
        /*0380*/ 	.word	0xffffffff


	//   ....[50]....
        /*0384*/ 	.word	0xffffffff


	//   ....[51]....
        /*0388*/ 	.word	0xffffffff


	//   ....[52]....
        /*038c*/ 	.word	0xffffffff


	//   ....[53]....
        /*0390*/ 	.word	0xffffffff


	//   ....[54]....
        /*0394*/ 	.word	0xffffffff


	//   ....[55]....
        /*0398*/ 	.word	0xffffffff


	//   ....[56]....
        /*039c*/ 	.word	0xffffffff


	//   ....[57]....
        /*03a0*/ 	.word	0xffffffff


	//   ....[58]....
        /*03a4*/ 	.word	0xffffffff


	//   ....[59]....
        /*03a8*/ 	.word	0xffffffff


	//   ....[60]....
        /*03ac*/ 	.word	0xffffffff


	//   ....[61]....
        /*03b0*/ 	.word	0xffffffff


	//   ....[62]....
        /*03b4*/ 	.word	0xffffffff


	//   ....[63]....
        /*03b8*/ 	.word	0xffffffff


	//   ....[64]....
        /*03bc*/ 	.word	0xffffffff


	//   ....[65]....
        /*03c0*/ 	.word	0xffffffff


	//   ....[66]....
        /*03c4*/ 	.word	0xffffffff


	//   ....[67]....
        /*03c8*/ 	.word	0xffffffff


	//   ....[68]....
        /*03cc*/ 	.word	0xffffffff


	//   ....[69]....
        /*03d0*/ 	.word	0xffffffff


	//   ....[70]....
        /*03d4*/ 	.word	0xffffffff


	//   ....[71]....
        /*03d8*/ 	.word	0xffffffff


	//   ....[72]....
        /*03dc*/ 	.word	0xffffffff


	//   ....[73]....
        /*03e0*/ 	.word	0xffffffff


	//   ....[74]....
        /*03e4*/ 	.word	0xffffffff


	//   ....[75]....
        /*03e8*/ 	.word	0xffffffff


	//   ....[76]....
        /*03ec*/ 	.word	0xffffffff


	//   ....[77]....
        /*03f0*/ 	.word	0xffffffff


	//   ....[78]....
        /*03f4*/ 	.word	0xffffffff


	//   ....[79]....
        /*03f8*/ 	.word	0xffffffff


	//   ....[80]....
        /*03fc*/ 	.word	0xffffffff


	//   ....[81]....
        /*0400*/ 	.word	0xffffffff


	//   ....[82]....
        /*0404*/ 	.word	0xffffffff


	//   ....[83]....
        /*0408*/ 	.word	0xffffffff


	//   ....[84]....
        /*040c*/ 	.word	0xffffffff


	//   ....[85]....
        /*0410*/ 	.word	0xffffffff


	//   ....[86]....
        /*0414*/ 	.word	0xffffffff


	//   ....[87]....
        /*0418*/ 	.word	0xffffffff


	//   ....[88]....
        /*041c*/ 	.word	0xffffffff


	//   ....[89]....
        /*0420*/ 	.word	0xffffffff


	//   ....[90]....
        /*0424*/ 	.word	0xffffffff


	//   ....[91]....
        /*0428*/ 	.word	0xffffffff


	//   ....[92]....
        /*042c*/ 	.word	0xffffffff


	//   ....[93]....
        /*0430*/ 	.word	0xffffffff


	//   ....[94]....
        /*0434*/ 	.word	0xffffffff


	//   ....[95]....
        /*0438*/ 	.word	0xffffffff


	//   ....[96]....
        /*043c*/ 	.word	0xffffffff


	//   ....[97]....
        /*0440*/ 	.word	0xffffffff


	//   ....[98]....
        /*0444*/ 	.word	0xffffffff


	//   ....[99]....
        /*0448*/ 	.word	0xffffffff


	//   ....[100]....
        /*044c*/ 	.word	0xffffffff


	//   ....[101]....
        /*0450*/ 	.word	0xffffffff


	//   ....[102]....
        /*0454*/ 	.word	0xffffffff


	//   ....[103]....
        /*0458*/ 	.word	0xffffffff


	//   ....[104]....
        /*045c*/ 	.word	0xffffffff


	//   ....[105]....
        /*0460*/ 	.word	0xffffffff


	//   ....[106]....
        /*0464*/ 	.word	0xffffffff


	//   ....[107]....
        /*0468*/ 	.word	0xffffffff


	//   ....[108]....
        /*046c*/ 	.word	0xffffffff


	//   ....[109]....
        /*0470*/ 	.word	0xffffffff


	//   ....[110]....
        /*0474*/ 	.word	0xffffffff


	//   ....[111]....
        /*0478*/ 	.word	0xffffffff


	//   ....[112]....
        /*047c*/ 	.word	0xffffffff


	//   ....[113]....
        /*0480*/ 	.word	0xffffffff


	//   ....[114]....
        /*0484*/ 	.word	0xffffffff


	//   ....[115]....
        /*0488*/ 	.word	0xffffffff


	//   ....[116]....
        /*048c*/ 	.word	0xffffffff


	//   ....[117]....
        /*0490*/ 	.word	0xffffffff


	//   ....[118]....
        /*0494*/ 	.word	0xffffffff


	//   ....[119]....
        /*0498*/ 	.word	0xffffffff


	//   ....[120]....
        /*049c*/ 	.word	0xffffffff


	//   ....[121]....
        /*04a0*/ 	.word	0xffffffff


	//   ....[122]....
        /*04a4*/ 	.word	0xffffffff


	//   ....[123]....
        /*04a8*/ 	.word	0xffffffff


	//   ....[124]....
        /*04ac*/ 	.word	0xffffffff


	//   ....[125]....
        /*04b0*/ 	.word	0xffffffff


	//   ....[126]....
        /*04b4*/ 	.word	0xffffffff


	//   ....[127]....
        /*04b8*/ 	.word	0xffffffff


	//   ....[128]....
        /*04bc*/ 	.word	0xffffffff


	//   ....[129]....
        /*04c0*/ 	.word	0xffffffff


	//   ....[130]....
        /*04c4*/ 	.word	0xffffffff


	//   ....[131]....
        /*04c8*/ 	.word	0xffffffff


	//   ....[132]....
        /*04cc*/ 	.word	0xffffffff


	//   ....[133]....
        /*04d0*/ 	.word	0xffffffff


	//   ....[134]....
        /*04d4*/ 	.word	0xffffffff


	//   ....[135]....
        /*04d8*/ 	.word	0xffffffff


	//   ....[136]....
        /*04dc*/ 	.word	0xffffffff


	//   ....[137]....
        /*04e0*/ 	.word	0xffffffff


	//   ....[138]....
        /*04e4*/ 	.word	0xffffffff


	//   ....[139]....
        /*04e8*/ 	.word	0xffffffff


	//   ....[140]....
        /*04ec*/ 	.word	0xffffffff


	//   ....[141]....
        /*04f0*/ 	.word	0xffffffff


	//   ....[142]....
        /*04f4*/ 	.word	0xffffffff


	//   ....[143]....
        /*04f8*/ 	.word	0xffffffff


	//   ....[144]....
        /*04fc*/ 	.word	0xffffffff


	//   ....[145]....
        /*0500*/ 	.word	0xffffffff


	//   ....[146]....
        /*0504*/ 	.word	0xffffffff


	//   ....[147]....
        /*0508*/ 	.word	0xffffffff


	//   ....[148]....
        /*050c*/ 	.word	0xffffffff


	//   ....[149]....
        /*0510*/ 	.word	0xffffffff


	//   ....[150]....
        /*0514*/ 	.word	0xffffffff


	//   ....[151]....
        /*0518*/ 	.word	0xffffffff


	//   ....[152]....
        /*051c*/ 	.word	0xffffffff


	//   ....[153]....
        /*0520*/ 	.word	0xffffffff


	//   ....[154]....
        /*0524*/ 	.word	0xffffffff


	//   ....[155]....
        /*0528*/ 	.word	0xffffffff


	//   ....[156]....
        /*052c*/ 	.word	0xffffffff


	//   ....[157]....
        /*0530*/ 	.word	0xffffffff


	//   ....[158]....
        /*0534*/ 	.word	0xffffffff


	//   ....[159]....
        /*0538*/ 	.word	0xffffffff


	//   ....[160]....
        /*053c*/ 	.word	0xffffffff


	//   ....[161]....
        /*0540*/ 	.word	0x0500000f


	//   ....[162]....
        /*0544*/ 	.word	0x0500000f


	//   ....[163]....
        /*0548*/ 	.word	0x0500000f


	//   ....[164]....
        /*054c*/ 	.word	0x0500000f


	//   ....[165]....
        /*0550*/ 	.word	0x0500000f


	//   ....[166]....
        /*0554*/ 	.word	0x0500000f


	//   ....[167]....
        /*0558*/ 	.word	0x0500000f


	//   ....[168]....
        /*055c*/ 	.word	0x0500000f


	//   ....[169]....
        /*0560*/ 	.word	0x0500000f


	//   ....[170]....
        /*0564*/ 	.word	0x0500000f


	//----- nvinfo : EIATTR_COOP_GROUP_INSTR_OFFSETS
	.align		4
.L_292:
        /*0568*/ 	.byte	0x04, 0x28
        /*056a*/ 	.short	(.L_294 - .L_293)


	//   ....[0]....
.L_293:
        /*056c*/ 	.word	0x00000070


	//   ....[1]....
        /*0570*/ 	.word	0x00000140


	//   ....[2]....
        /*0574*/ 	.word	0x00000190


	//   ....[3]....
        /*0578*/ 	.word	0x000003c0


	//   ....[4]....
        /*057c*/ 	.word	0x00000520


	//   ....[5]....
        /*0580*/ 	.word	0x00000640


	//   ....[6]....
        /*0584*/ 	.word	0x000007a0


	//   ....[7]....
        /*0588*/ 	.word	0x00001d70


	//   ....[8]....
        /*058c*/ 	.word	0x00002b40


	//   ....[9]....
        /*0590*/ 	.word	0x00002b70


	//   ....[10]....
        /*0594*/ 	.word	0x00003640


	//   ....[11]....
        /*0598*/ 	.word	0x00003700


	//   ....[12]....
        /*059c*/ 	.word	0x00004180


	//   ....[13]....
        /*05a0*/ 	.word	0x00004200


	//   ....[14]....
        /*05a4*/ 	.word	0x00006290


	//   ....[15]....
        /*05a8*/ 	.word	0x000062c0


	//   ....[16]....
        /*05ac*/ 	.word	0x00006ba0


	//   ....[17]....
        /*05b0*/ 	.word	0x00006ca0


	//   ....[18]....
        /*05b4*/ 	.word	0x000077b0


	//   ....[19]....
        /*05b8*/ 	.word	0x00007800


	//   ....[20]....
        /*05bc*/ 	.word	0x00009fb0


	//   ....[21]....
        /*05c0*/ 	.word	0x0000a010


	//   ....[22]....
        /*05c4*/ 	.word	0x0000a040


	//   ....[23]....
        /*05c8*/ 	.word	0x0000a060


	//   ....[24]....
        /*05cc*/ 	.word	0x0000bbe0


	//   ....[25]....
        /*05d0*/ 	.word	0x0000bbf0


	//   ....[26]....
        /*05d4*/ 	.word	0x0000bc70


	//   ....[27]....
        /*05d8*/ 	.word	0x0000bc80


	//   ....[28]....
        /*05dc*/ 	.word	0x0000cbf0


	//   ....[29]....
        /*05e0*/ 	.word	0x0000cc00


	//   ....[30]....
        /*05e4*/ 	.word	0x0000cc10


	//   ....[31]....
        /*05e8*/ 	.word	0x0000cc20


	//   ....[32]....
        /*05ec*/ 	.word	0x0000cc30


	//   ....[33]....
        /*05f0*/ 	.word	0x0000cc40


	//   ....[34]....
        /*05f4*/ 	.word	0x0000cc50


	//   ....[35]....
        /*05f8*/ 	.word	0x0000cc60


	//   ....[36]....
        /*05fc*/ 	.word	0x0000cc70


	//   ....[37]....
        /*0600*/ 	.word	0x0000cca0


	//   ....[38]....
        /*0604*/ 	.word	0x0000ccd0


	//   ....[39]....
        /*0608*/ 	.word	0x0000cce0


	//   ....[40]....
        /*060c*/ 	.word	0x0000ccf0


	//   ....[41]....
        /*0610*/ 	.word	0x0000cd00


	//   ....[42]....
        /*0614*/ 	.word	0x0000cd10


	//   ....[43]....
        /*0618*/ 	.word	0x0000cd20


	//   ....[44]....
        /*061c*/ 	.word	0x0000cd50


	//   ....[45]....
        /*0620*/ 	.word	0x0000cd60


	//   ....[46]....
        /*0624*/ 	.word	0x0000cd70


	//   ....[47]....
        /*0628*/ 	.word	0x0000cd80


	//   ....[48]....
        /*062c*/ 	.word	0x0000cd90


	//   ....[49]....
        /*0630*/ 	.word	0x0000cda0


	//   ....[50]....
        /*0634*/ 	.word	0x0000cdb0


	//   ....[51]....
        /*0638*/ 	.word	0x0000cdc0


	//   ....[52]....
        /*063c*/ 	.word	0x0000cdd0


	//   ....[53]....
        /*0640*/ 	.word	0x0000cdf0


	//   ....[54]....
        /*0644*/ 	.word	0x0000ce20


	//   ....[55]....
        /*0648*/ 	.word	0x0000ce30


	//   ....[56]....
        /*064c*/ 	.word	0x0000ce40


	//   ....[57]....
        /*0650*/ 	.word	0x0000ce60


	//   ....[58]....
        /*0654*/ 	.word	0x0000ce70


	//   ....[59]....
        /*0658*/ 	.word	0x0000ce80


	//   ....[60]....
        /*065c*/ 	.word	0x0000ce90


	//   ....[61]....
        /*0660*/ 	.word	0x0000ceb0


	//   ....[62]....
        /*0664*/ 	.word	0x0000cec0


	//   ....[63]....
        /*0668*/ 	.word	0x0000ced0


	//   ....[64]....
        /*066c*/ 	.word	0x0000cee0


	//   ....[65]....
        /*0670*/ 	.word	0x0000cf00


	//   ....[66]....
        /*0674*/ 	.word	0x0000cf30


	//   ....[67]....
        /*0678*/ 	.word	0x0000cf60


	//   ....[68]....
        /*067c*/ 	.word	0x0000cf80


	//   ....[69]....
        /*0680*/ 	.word	0x0000cf90


	//   ....[70]....
        /*0684*/ 	.word	0x0000cfa0


	//   ....[71]....
        /*0688*/ 	.word	0x0000cfc0


	//   ....[72]....
        /*068c*/ 	.word	0x0000cfe0


	//   ....[73]....
        /*0690*/ 	.word	0x0000d000


	//   ....[74]....
        /*0694*/ 	.word	0x0000d020


	//   ....[75]....
        /*0698*/ 	.word	0x0000d050


	//   ....[76]....
        /*069c*/ 	.word	0x0000d080


	//   ....[77]....
        /*06a0*/ 	.word	0x0000d0a0


	//   ....[78]....
        /*06a4*/ 	.word	0x0000d0d0


	//   ....[79]....
        /*06a8*/ 	.word	0x0000d100


	//   ....[80]....
        /*06ac*/ 	.word	0x0000d110


	//   ....[81]....
        /*06b0*/ 	.word	0x0000d140


	//   ....[82]....
        /*06b4*/ 	.word	0x0000d150


	//   ....[83]....
        /*06b8*/ 	.word	0x0000d170


	//   ....[84]....
        /*06bc*/ 	.word	0x0000d180


	//   ....[85]....
        /*06c0*/ 	.word	0x0000d190


	//   ....[86]....
        /*06c4*/ 	.word	0x0000d1b0


	//   ....[87]....
        /*06c8*/ 	.word	0x0000d1e0


	//   ....[88]....
        /*06cc*/ 	.word	0x0000d210


	//   ....[89]....
        /*06d0*/ 	.word	0x0000d240


	//   ....[90]....
        /*06d4*/ 	.word	0x0000d270


	//   ....[91]....
        /*06d8*/ 	.word	0x0000d2a0


	//   ....[92]....
        /*06dc*/ 	.word	0x0000db20


	//   ....[93]....
        /*06e0*/ 	.word	0x0000db60


	//   ....[94]....
        /*06e4*/ 	.word	0x0000db80


	//   ....[95]....
        /*06e8*/ 	.word	0x0000dbb0


	//   ....[96]....
        /*06ec*/ 	.word	0x0000e270


	//   ....[97]....
        /*06f0*/ 	.word	0x0000e2a0


	//   ....[98]....
        /*06f4*/ 	.word	0x0000e360


	//   ....[99]....
        /*06f8*/ 	.word	0x0000e380


	//   ....[100]....
        /*06fc*/ 	.word	0x0000e440


	//   ....[101]....
        /*0700*/ 	.word	0x0000e460


	//   ....[102]....
        /*0704*/ 	.word	0x0000e530


	//   ....[103]....
        /*0708*/ 	.word	0x0000e550


	//   ....[104]....
        /*070c*/ 	.word	0x0000e920


	//   ....[105]....
        /*0710*/ 	.word	0x0000e930


	//   ....[106]....
        /*0714*/ 	.word	0x0000ed70


	//   ....[107]....
        /*0718*/ 	.word	0x0000ed80


	//   ....[108]....
        /*071c*/ 	.word	0x0000fa70


	//   ....[109]....
        /*0720*/ 	.word	0x0000fa90


	//   ....[110]....
        /*0724*/ 	.word	0x0000fb50


	//   ....[111]....
        /*0728*/ 	.word	0x0000fb70


	//   ....[112]....
        /*072c*/ 	.word	0x0000fc30


	//   ....[113]....
        /*0730*/ 	.word	0x0000fc50


	//   ....[114]....
        /*0734*/ 	.word	0x0000fd20


	//   ....[115]....
        /*0738*/ 	.word	0x0000fd40


	//   ....[116]....
        /*073c*/ 	.word	0x0000fe80


	//   ....[117]....
        /*0740*/ 	.word	0x000100b0


	//   ....[118]....
        /*0744*/ 	.word	0x000100f0


	//   ....[119]....
        /*0748*/ 	.word	0x00010130


	//   ....[120]....
        /*074c*/ 	.word	0x00010160


	//   ....[121]....
        /*0750*/ 	.word	0x00010190


	//   ....[122]....
        /*0754*/ 	.word	0x000101c0


	//   ....[123]....
        /*0758*/ 	.word	0x00010350


	//   ....[124]....
        /*075c*/ 	.word	0x00010380


	//   ....[125]....
        /*0760*/ 	.word	0x000103c0


	//   ....[126]....
        /*0764*/ 	.word	0x000103f0


	//   ....[127]....
        /*0768*/ 	.word	0x00010420


	//   ....[128]....
        /*076c*/ 	.word	0x00010450


	//   ....[129]....
        /*0770*/ 	.word	0x000104f0


	//   ....[130]....
        /*0774*/ 	.word	0x00010540


	//   ....[131]....
        /*0778*/ 	.word	0x00010550


	//   ....[132]....
        /*077c*/ 	.word	0x00010590


	//   ....[133]....
        /*0780*/ 	.word	0x000122e0


	//   ....[134]....
        /*0784*/ 	.word	0x00012f30


	//   ....[135]....
        /*0788*/ 	.word	0x00012f60


	//   ....[136]....
        /*078c*/ 	.word	0x00013030


	//   ....[137]....
        /*0790*/ 	.word	0x00013040


	//   ....[138]....
        /*0794*/ 	.word	0x000130d0


	//   ....[139]....
        /*0798*/ 	.word	0x000130e0


	//   ....[140]....
        /*079c*/ 	.word	0x000130f0


	//   ....[141]....
        /*07a0*/ 	.word	0x00013100


	//   ....[142]....
        /*07a4*/ 	.word	0x00014e80


	//   ....[143]....
        /*07a8*/ 	.word	0x00014eb0


	//   ....[144]....
        /*07ac*/ 	.word	0x00014ee0


	//   ....[145]....
        /*07b0*/ 	.word	0x00014f10


	//   ....[146]....
        /*07b4*/ 	.word	0x00014f40


	//   ....[147]....
        /*07b8*/ 	.word	0x00014f70


	//   ....[148]....
        /*07bc*/ 	.word	0x00014fa0


	//   ....[149]....
        /*07c0*/ 	.word	0x00014fd0


	//   ....[150]....
        /*07c4*/ 	.word	0x00015140


	//   ....[151]....
        /*07c8*/ 	.word	0x00015170


	//   ....[152]....
        /*07cc*/ 	.word	0x000151a0


	//   ....[153]....
        /*07d0*/ 	.word	0x000151d0


	//   ....[154]....
        /*07d4*/ 	.word	0x00015200


	//   ....[155]....
        /*07d8*/ 	.word	0x00015230


	//   ....[156]....
        /*07dc*/ 	.word	0x000152b0


	//   ....[157]....
        /*07e0*/ 	.word	0x000152f0


	//   ....[158]....
        /*07e4*/ 	.word	0x00015300


	//   ....[159]....
        /*07e8*/ 	.word	0x00015340


	//   ....[160]....
        /*07ec*/ 	.word	0x00015e20


	//   ....[161]....
        /*07f0*/ 	.word	0x00016400


	//   ....[162]....
        /*07f4*/ 	.word	0x000165e0


	//   ....[163]....
        /*07f8*/ 	.word	0x00016640


	//   ....[164]....
        /*07fc*/ 	.word	0x000166a0


	//   ....[165]....
        /*0800*/ 	.word	0x000167a0


	//   ....[166]....
        /*0804*/ 	.word	0x00016840


	//   ....[167]....
        /*0808*/ 	.word	0x00016940


	//   ....[168]....
        /*080c*/ 	.word	0x000169a0


	//   ....[169]....
        /*0810*/ 	.word	0x00016a80


	//   ....[170]....
        /*0814*/ 	.word	0x00016dd0


	//----- nvinfo : EIATTR_REG_RECONFIG
	.align		4
.L_294:
        /*0818*/ 	.byte	0x01, 0x54
	.zero		2


	//----- nvinfo : EIATTR_SYSCALL_OFFSETS
	.align		4
        /*081c*/ 	.byte	0x04, 0x46
        /*081e*/ 	.short	(.L_296 - .L_295)


	//   ....[0]....
.L_295:
        /*0820*/ 	.word	0x00001f50


	//   ....[1]....
        /*0824*/ 	.word	0x00011d60


	//   ....[2]....
        /*0828*/ 	.word	0x00011ec0


	//   ....[3]....
        /*082c*/ 	.word	0x00012010


	//   ....[4]....
        /*0830*/ 	.word	0x00012150


	//   ....[5]....
        /*0834*/ 	.word	0x00012b70


	//----- nvinfo : EIATTR_MBARRIER_INSTR_OFFSETS
	.align		4
.L_296:
        /*0838*/ 	.byte	0x04, 0x39
        /*083a*/ 	.short	(.L_298 - .L_297)


	//   ....[0]....
.L_297:
        /*083c*/ 	.word	0x00000270
        /*0840*/ 	.word	0x000000ff
        /*0844*/ 	.word	0x00029800
        /*0848*/ 	.short	0x0100
        /*084a*/ 	.byte	0x08
	.zero		1


	//   ....[1]....
        /*084c*/ 	.word	0x00000280
        /*0850*/ 	.word	0x000000ff
        /*0854*/ 	.word	0x00029820
        /*0858*/ 	.short	0x0100
        /*085a*/ 	.byte	0x08
	.zero		1


	//   ....[2]....
        /*085c*/ 	.word	0x00000370
        /*0860*/ 	.word	0x000000ff
        /*0864*/ 	.word	0x00029830
        /*0868*/ 	.short	0x0100
        /*086a*/ 	.byte	0x08
	.zero		1


	//   ....[3]....
        /*086c*/ 	.word	0x00000380
        /*0870*/ 	.word	0x000000ff
        /*0874*/ 	.word	0x00029840
        /*0878*/ 	.short	0x0100
        /*087a*/ 	.byte	0x08
	.zero		1


	//   ....[4]....
        /*087c*/ 	.word	0x00000390
        /*0880*/ 	.word	0x000000ff
        /*0884*/ 	.word	0x00029838
        /*0888*/ 	.short	0x0100
        /*088a*/ 	.byte	0x08
	.zero		1


	//   ....[5]....
        /*088c*/ 	.word	0x000003a0
        /*0890*/ 	.word	0x000000ff
        /*0894*/ 	.word	0x00029848
        /*0898*/ 	.short	0x0100
        /*089a*/ 	.byte	0x08
	.zero		1


	//   ....[6]....
        /*089c*/ 	.word	0x000004d0
        /*08a0*/ 	.word	0x000000ff
        /*08a4*/ 	.word	0x00029850
        /*08a8*/ 	.short	0x0100
        /*08aa*/ 	.byte	0x08
	.zero		1


	//   ....[7]....
        /*08ac*/ 	.word	0x000004e0
        /*08b0*/ 	.word	0x000000ff
        /*08b4*/ 	.word	0x00029860
        /*08b8*/ 	.short	0x0100
        /*08ba*/ 	.byte	0x08
	.zero		1


	//   ....[8]....
        /*08bc*/ 	.word	0x000004f0
        /*08c0*/ 	.word	0x000000ff
        /*08c4*/ 	.word	0x00029858
        /*08c8*/ 	.short	0x0100
        /*08ca*/ 	.byte	0x08
	.zero		1


	//   ....[9]....
        /*08cc*/ 	.word	0x00000500
        /*08d0*/ 	.word	0x000000ff
        /*08d4*/ 	.word	0x00029868
        /*08d8*/ 	.short	0x0100
        /*08da*/ 	.byte	0x08
	.zero		1


	//   ....[10]....
        /*08dc*/ 	.word	0x000005f0
        /*08e0*/ 	.word	0x000000ff
        /*08e4*/ 	.word	0x00029870
        /*08e8*/ 	.short	0x0100
        /*08ea*/ 	.byte	0x06
	.zero		1


	//   ....[11]....
        /*08ec*/ 	.word	0x00000600
        /*08f0*/ 	.word	0x000000ff
        /*08f4*/ 	.word	0x00029880
        /*08f8*/ 	.short	0x0100
        /*08fa*/ 	.byte	0x06
	.zero		1


	//   ....[12]....
        /*08fc*/ 	.word	0x00000610
        /*0900*/ 	.word	0x000000ff
        /*0904*/ 	.word	0x00029878
        /*0908*/ 	.short	0x0100
        /*090a*/ 	.byte	0x06
	.zero		1


	//   ....[13]....
        /*090c*/ 	.word	0x00000620
        /*0910*/ 	.word	0x000000ff
        /*0914*/ 	.word	0x00029888
        /*0918*/ 	.short	0x0100
        /*091a*/ 	.byte	0x06
	.zero		1


	//   ....[14]....
        /*091c*/ 	.word	0x00000750
        /*0920*/ 	.word	0x000000ff
        /*0924*/ 	.word	0x00029890
        /*0928*/ 	.short	0x0100
        /*092a*/ 	.byte	0x08
	.zero		1


	//   ....[15]....
        /*092c*/ 	.word	0x00000760
        /*0930*/ 	.word	0x000000ff
        /*0934*/ 	.word	0x000298a0
        /*0938*/ 	.short	0x0100
        /*093a*/ 	.byte	0x08
	.zero		1


	//   ....[16]....
        /*093c*/ 	.word	0x00000770
        /*0940*/ 	.word	0x000000ff
        /*0944*/ 	.word	0x00029898
        /*0948*/ 	.short	0x0100
        /*094a*/ 	.byte	0x08
	.zero		1


	//   ....[17]....
        /*094c*/ 	.word	0x00000780
        /*0950*/ 	.word	0x000000ff
        /*0954*/ 	.word	0x000298a8
        /*0958*/ 	.short	0x0100
        /*095a*/ 	.byte	0x08
	.zero		1


	//   ....[18]....
        /*095c*/ 	.word	0x000008b0
        /*0960*/ 	.word	0x000000ff
        /*0964*/ 	.word	0x000298b0
        /*0968*/ 	.short	0x0100
        /*096a*/ 	.byte	0x08
	.zero		1


	//   ....[19]....
        /*096c*/ 	.word	0x000008c0
        /*0970*/ 	.word	0x000000ff
        /*0974*/ 	.word	0x000298c0
        /*0978*/ 	.short	0x0100
        /*097a*/ 	.byte	0x08
	.zero		1


	//   ....[20]....
        /*097c*/ 	.word	0x000008d0
        /*0980*/ 	.word	0x000000ff
        /*0984*/ 	.word	0x000298b8
        /*0988*/ 	.short	0x0100
        /*098a*/ 	.byte	0x08
	.zero		1


	//   ....[21]....
        /*098c*/ 	.word	0x000008e0
        /*0990*/ 	.word	0x000000ff
        /*0994*/ 	.word	0x000298c8
        /*0998*/ 	.short	0x0100
        /*099a*/ 	.byte	0x08
	.zero		1


	//   ....[22]....
        /*099c*/ 	.word	0x00001fd0
        /*09a0*/ 	.word	0x000000ff
        /*09a4*/ 	.word	0x00029800
        /*09a8*/ 	.short	0x010a
        /*09aa*/ 	.byte	0x29
	.zero		1


	//   ....[23]....
        /*09ac*/ 	.word	0x00002050
        /*09b0*/ 	.word	0x00000002
        /*09b4*/ 	.word	0x00029830
        /*09b8*/ 	.short	0x010a
        /*09ba*/ 	.byte	0x3f
	.zero		1


	//   ....[24]....
        /*09bc*/ 	.word	0x000020b0
        /*09c0*/ 	.word	0x00000002
        /*09c4*/ 	.word	0x00029830
        /*09c8*/ 	.short	0x010a
        /*09ca*/ 	.byte	0x3f
	.zero		1


	//   ....[25]....
        /*09cc*/ 	.word	0x00004420
        /*09d0*/ 	.word	0x0000002a
        /*09d4*/ 	.word	0x00000000
        /*09d8*/ 	.short	0x0101
        /*09da*/ 	.byte	0x3f
	.zero		1


	//   ....[26]....
        /*09dc*/ 	.word	0x00005500
        /*09e0*/ 	.word	0x000000ff
        /*09e4*/ 	.word	0x00029830
        /*09e8*/ 	.short	0x010a
        /*09ea*/ 	.byte	0x06
	.zero		1


	//   ....[27]....
        /*09ec*/ 	.word	0x00005540
        /*09f0*/ 	.word	0x000000ff
        /*09f4*/ 	.word	0x00029830
        /*09f8*/ 	.short	0x010a
        /*09fa*/ 	.byte	0x06
	.zero		1


	//   ....[28]....
        /*09fc*/ 	.word	0x00006180
        /*0a00*/ 	.word	0x000000ff
        /*0a04*/ 	.word	0x00029850
        /*0a08*/ 	.short	0x010a
        /*0a0a*/ 	.byte	0x06
	.zero		1


	//   ....[29]....
        /*0a0c*/ 	.word	0x000061c0
        /*0a10*/ 	.word	0x000000ff
        /*0a14*/ 	.word	0x00029850
        /*0a18*/ 	.short	0x010a
        /*0a1a*/ 	.byte	0x06
	.zero		1


	//   ....[30]....
        /*0a1c*/ 	.word	0x000082e0
        /*0a20*/ 	.word	0x00000002
        /*0a24*/ 	.word	0x00000000
        /*0a28*/ 	.short	0x0101
        /*0a2a*/ 	.byte	0x3f
	.zero		1


	//   ....[31]....
        /*0a2c*/ 	.word	0x00008610
        /*0a30*/ 	.word	0x000000ff
        /*0a34*/ 	.word	0x00000000
        /*0a38*/ 	.short	0x0101
        /*0a3a*/ 	.byte	0x06
	.zero		1


	//   ....[32]....
        /*0a3c*/ 	.word	0x00008d40
        /*0a40*/ 	.word	0x000000ff
        /*0a44*/ 	.word	0x00029830
        /*0a48*/ 	.short	0x010a
        /*0a4a*/ 	.byte	0x06
	.zero		1


	//   ....[33]....
        /*0a4c*/ 	.word	0x00008d80
        /*0a50*/ 	.word	0x000000ff
        /*0a54*/ 	.word	0x00029830
        /*0a58*/ 	.short	0x010a
        /*0a5a*/ 	.byte	0x06
	.zero		1


	//   ....[34]....
        /*0a5c*/ 	.word	0x00009990
        /*0a60*/ 	.word	0x000000ff
        /*0a64*/ 	.word	0x00029850
        /*0a68*/ 	.short	0x010a
        /*0a6a*/ 	.byte	0x06
	.zero		1


	//   ....[35]....
        /*0a6c*/ 	.word	0x000099d0
        /*0a70*/ 	.word	0x000000ff
        /*0a74*/ 	.word	0x00029850
        /*0a78*/ 	.short	0x010a
        /*0a7a*/ 	.byte	0x06
	.zero		1


	//   ....[36]....
        /*0a7c*/ 	.word	0x0000afb0
        /*0a80*/ 	.word	0x00000002
        /*0a84*/ 	.word	0x00000000
        /*0a88*/ 	.short	0x0101
        /*0a8a*/ 	.byte	0x3f
	.zero		1


	//   ....[37]....
        /*0a8c*/ 	.word	0x0000b2e0
        /*0a90*/ 	.word	0x000000ff
        /*0a94*/ 	.word	0x00000000
        /*0a98*/ 	.short	0x0101
        /*0a9a*/ 	.byte	0x06
	.zero		1


	//   ....[38]....
        /*0a9c*/ 	.word	0x0000b940
        /*0aa0*/ 	.word	0x000000ff
        /*0aa4*/ 	.word	0x00029850
        /*0aa8*/ 	.short	0x010a
        /*0aaa*/ 	.byte	0x05
	.zero		1


	//   ....[39]....
        /*0aac*/ 	.word	0x0000b980
        /*0ab0*/ 	.word	0x000000ff
        /*0ab4*/ 	.word	0x00029850
        /*0ab8*/ 	.short	0x010a
        /*0aba*/ 	.byte	0x05
	.zero		1


	//   ....[40]....
        /*0abc*/ 	.word	0x0000bf60
        /*0ac0*/ 	.word	0x000000ff
        /*0ac4*/ 	.word	0x00000000
        /*0ac8*/ 	.short	0x0101
        /*0aca*/ 	.byte	0x04
	.zero		1


	//   ....[41]....
        /*0acc*/ 	.word	0x0000e260
        /*0ad0*/ 	.word	0x00000000
        /*0ad4*/ 	.word	0x00000000
        /*0ad8*/ 	.short	0x0101
        /*0ada*/ 	.byte	0x3f
	.zero		1


	//   ....[42]....
        /*0adc*/ 	.word	0x0000e910
        /*0ae0*/ 	.word	0x00000004
        /*0ae4*/ 	.word	0x00000000
        /*0ae8*/ 	.short	0x0101
        /*0aea*/ 	.byte	0x3f
	.zero		1


	//   ....[43]....
        /*0aec*/ 	.word	0x00012540
        /*0af0*/ 	.word	0x00000002
        /*0af4*/ 	.word	0x00029880
        /*0af8*/ 	.short	0x010a
        /*0afa*/ 	.byte	0x3f
	.zero		1


	//   ....[44]....
        /*0afc*/ 	.word	0x000126d0
        /*0b00*/ 	.word	0x00000002
        /*0b04*/ 	.word	0x00029840
        /*0b08*/ 	.short	0x010a
        /*0b0a*/ 	.byte	0x3f
	.zero		1


	//   ....[45]....
        /*0b0c*/ 	.word	0x00013240
        /*0b10*/ 	.word	0x00000011
        /*0b14*/ 	.word	0x00029800
        /*0b18*/ 	.short	0x0107
        /*0b1a*/ 	.byte	0x3f
	.zero		1


	//   ....[46]....
        /*0b1c*/ 	.word	0x00013340
        /*0b20*/ 	.word	0x00000011
        /*0b24*/ 	.word	0x00029800
        /*0b28*/ 	.short	0x0101
        /*0b2a*/ 	.byte	0x3f
	.zero		1


	//   ....[47]....
        /*0b2c*/ 	.word	0x00013360
        /*0b30*/ 	.word	0x00000011
        /*0b34*/ 	.word	0x00029820
        /*0b38*/ 	.short	0x010a
        /*0b3a*/ 	.byte	0x3f
	.zero		1


	//   ....[48]....
        /*0b3c*/ 	.word	0x00013690
        /*0b40*/ 	.word	0x00000005
        /*0b44*/ 	.word	0x00029880
        /*0b48*/ 	.short	0x010a
        /*0b4a*/ 	.byte	0x3f
	.zero		1


	//   ....[49]....
        /*0b4c*/ 	.word	0x000138c0
        /*0b50*/ 	.word	0x00000005
        /*0b54*/ 	.word	0x00029840
        /*0b58*/ 	.short	0x010a
        /*0b5a*/ 	.byte	0x3f
	.zero		1


	//   ....[50]....
        /*0b5c*/ 	.word	0x00013d80
        /*0b60*/ 	.word	0x00000013
        /*0b64*/ 	.word	0x00029870
        /*0b68*/ 	.short	0x010a
        /*0b6a*/ 	.byte	0x3f
	.zero		1


	//   ....[51]....
        /*0b6c*/ 	.word	0x00013df0
        /*0b70*/ 	.word	0x00000013
        /*0b74*/ 	.word	0x00029860
        /*0b78*/ 	.short	0x010a
        /*0b7a*/ 	.byte	0x3f
	.zero		1


	//   ....[52]....
        /*0b7c*/ 	.word	0x00014320
        /*0b80*/ 	.word	0x00000013
        /*0b84*/ 	.word	0x00029850
        /*0b88*/ 	.short	0x0101
        /*0b8a*/ 	.byte	0x3f
	.zero		1


	//   ....[53]....
        /*0b8c*/ 	.word	0x00014390
        /*0b90*/ 	.word	0x00000013
        /*0b94*/ 	.word	0x00000000
        /*0b98*/ 	.short	0x0101
        /*0b9a*/ 	.byte	0x3f
	.zero		1


	//   ....[54]....
        /*0b9c*/ 	.word	0x000145d0
        /*0ba0*/ 	.word	0x00000010
        /*0ba4*/ 	.word	0x00029870
        /*0ba8*/ 	.short	0x010a
        /*0baa*/ 	.byte	0x3f
	.zero		1


	//   ....[55]....
        /*0bac*/ 	.word	0x00014640
        /*0bb0*/ 	.word	0x00000010
        /*0bb4*/ 	.word	0x00029860
        /*0bb8*/ 	.short	0x010a
        /*0bba*/ 	.byte	0x3f
	.zero		1


	//   ....[56]....
        /*0bbc*/ 	.word	0x00014b80
        /*0bc0*/ 	.word	0x00000010
        /*0bc4*/ 	.word	0x00029850
        /*0bc8*/ 	.short	0x0101
        /*0bca*/ 	.byte	0x3f
	.zero		1


	//   ....[57]....
        /*0bcc*/ 	.word	0x00014bd0
        /*0bd0*/ 	.word	0x00000010
        /*0bd4*/ 	.word	0x00000000
        /*0bd8*/ 	.short	0x0101
        /*0bda*/ 	.byte	0x3f
	.zero		1


	//   ....[58]....
        /*0bdc*/ 	.word	0x00015da0
        /*0be0*/ 	.word	0x00000003
        /*0be4*/ 	.word	0x00029820
        /*0be8*/ 	.short	0x010a
        /*0bea*/ 	.byte	0x3f
	.zero		1


	//   ....[59]....
        /*0bec*/ 	.word	0x00015f70
        /*0bf0*/ 	.word	0x00000007
        /*0bf4*/ 	.word	0x00000000
        /*0bf8*/ 	.short	0x010a
        /*0bfa*/ 	.byte	0x3f
	.zero		1


	//   ....[60]....
        /*0bfc*/ 	.word	0x00015fc0
        /*0c00*/ 	.word	0x00000005
        /*0c04*/ 	.word	0x00000000
        /*0c08*/ 	.short	0x010a
        /*0c0a*/ 	.byte	0x3f
	.zero		1


	//   ....[61]....
        /*0c0c*/ 	.word	0x00016010
        /*0c10*/ 	.word	0x00000005
        /*0c14*/ 	.word	0x00029860
        /*0c18*/ 	.short	0x010a
        /*0c1a*/ 	.byte	0x3f
	.zero		1


	//   ....[62]....
        /*0c1c*/ 	.word	0x00016060
        /*0c20*/ 	.word	0x00000003
        /*0c24*/ 	.word	0x00029860
        /*0c28*/ 	.short	0x010a
        /*0c2a*/ 	.byte	0x3f
	.zero		1


	//   ....[63]....
        /*0c2c*/ 	.word	0x000160a0
        /*0c30*/ 	.word	0x00000005
        /*0c34*/ 	.word	0x00029880
        /*0c38*/ 	.short	0x010a
        /*0c3a*/ 	.byte	0x3f
	.zero		1


	//   ....[64]....
        /*0c3c*/ 	.word	0x000160c0
        /*0c40*/ 	.word	0x00000003
        /*0c44*/ 	.word	0x00029880
        /*0c48*/ 	.short	0x010a
        /*0c4a*/ 	.byte	0x3f
	.zero		1


	//   ....[65]....
        /*0c4c*/ 	.word	0x00016130
        /*0c50*/ 	.word	0x00000003
        /*0c54*/ 	.word	0x00029800
        /*0c58*/ 	.short	0x010a
        /*0c5a*/ 	.byte	0x3f
	.zero		1


	//   ....[66]....
        /*0c5c*/ 	.word	0x00016180
        /*0c60*/ 	.word	0x00000002
        /*0c64*/ 	.word	0x00029830
        /*0c68*/ 	.short	0x010a
        /*0c6a*/ 	.byte	0x3f
	.zero		1


	//   ....[67]....
        /*0c6c*/ 	.word	0x000161e0
        /*0c70*/ 	.word	0x00000007
        /*0c74*/ 	.word	0x00029830
        /*0c78*/ 	.short	0x010a
        /*0c7a*/ 	.byte	0x3f
	.zero		1


	//   ....[68]....
        /*0c7c*/ 	.word	0x00016240
        /*0c80*/ 	.word	0x00000007
        /*0c84*/ 	.word	0x00029850
        /*0c88*/ 	.short	0x010a
        /*0c8a*/ 	.byte	0x3f
	.zero		1


	//   ....[69]....
        /*0c8c*/ 	.word	0x000162a0
        /*0c90*/ 	.word	0x00000009
        /*0c94*/ 	.word	0x00029830
        /*0c98*/ 	.short	0x010a
        /*0c9a*/ 	.byte	0x3f
	.zero		1


	//   ....[70]....
        /*0c9c*/ 	.word	0x00016300
        /*0ca0*/ 	.word	0x00000009
        /*0ca4*/ 	.word	0x00029850
        /*0ca8*/ 	.short	0x010a
        /*0caa*/ 	.byte	0x3f
	.zero		1


	//   ....[71]....
        /*0cac*/ 	.word	0x00016360
        /*0cb0*/ 	.word	0x00000006
        /*0cb4*/ 	.word	0x00029850
        /*0cb8*/ 	.short	0x010a
        /*0cba*/ 	.byte	0x3f
	.zero		1


	//   ....[72]....
        /*0cbc*/ 	.word	0x000164b0
        /*0cc0*/ 	.word	0x00000002
        /*0cc4*/ 	.word	0x00029880
        /*0cc8*/ 	.short	0x010a
        /*0cca*/ 	.byte	0x3f
	.zero		1


	//   ....[73]....
        /*0ccc*/ 	.word	0x00016500
        /*0cd0*/ 	.word	0x00000002
        /*0cd4*/ 	.word	0x00029840
        /*0cd8*/ 	.short	0x010a
        /*0cda*/ 	.byte	0x3f
	.zero		1


	//   ....[74]....
        /*0cdc*/ 	.word	0x00016ac0
        /*0ce0*/ 	.word	0x00000011
        /*0ce4*/ 	.word	0x00029820
        /*0ce8*/ 	.short	0x010a
        /*0cea*/ 	.byte	0x3f
	.zero		1


	//   ....[75]....
        /*0cec*/ 	.word	0x00016b10
        /*0cf0*/ 	.word	0x00000005
        /*0cf4*/ 	.word	0x00029880
        /*0cf8*/ 	.short	0x010a
        /*0cfa*/ 	.byte	0x3f
	.zero		1


	//   ....[76]....
        /*0cfc*/ 	.word	0x00016b60
        /*0d00*/ 	.word	0x00000005
        /*0d04*/ 	.word	0x00029840
        /*0d08*/ 	.short	0x010a
        /*0d0a*/ 	.byte	0x3f
	.zero		1


	//   ....[77]....
        /*0d0c*/ 	.word	0x00016bb0
        /*0d10*/ 	.word	0x00000013
        /*0d14*/ 	.word	0x00029870
        /*0d18*/ 	.short	0x010a
        /*0d1a*/ 	.byte	0x3f
	.zero		1


	//   ....[78]....
        /*0d1c*/ 	.word	0x00016c00
        /*0d20*/ 	.word	0x00000013
        /*0d24*/ 	.word	0x00029860
        /*0d28*/ 	.short	0x010a
        /*0d2a*/ 	.byte	0x3f
	.zero		1


	//   ....[79]....
        /*0d2c*/ 	.word	0x00016c50
        /*0d30*/ 	.word	0x00000010
        /*0d34*/ 	.word	0x00029870
        /*0d38*/ 	.short	0x010a
        /*0d3a*/ 	.byte	0x3f
	.zero		1


	//   ....[80]....
        /*0d3c*/ 	.word	0x00016ca0
        /*0d40*/ 	.word	0x00000010
        /*0d44*/ 	.word	0x00029860
        /*0d48*/ 	.short	0x010a
        /*0d4a*/ 	.byte	0x3f
	.zero		1


	//   ....[81]....
        /*0d4c*/ 	.word	0x00016cf0
        /*0d50*/ 	.word	0x00000003
        /*0d54*/ 	.word	0x00029820
        /*0d58*/ 	.short	0x010a
        /*0d5a*/ 	.byte	0x3f
	.zero		1


	//   ....[82]....
        /*0d5c*/ 	.word	0x00016e90
        /*0d60*/ 	.word	0x00000007
        /*0d64*/ 	.word	0x00000000
        /*0d68*/ 	.short	0x010a
        /*0d6a*/ 	.byte	0x3f
	.zero		1


	//   ....[83]....
        /*0d6c*/ 	.word	0x00016ee0
        /*0d70*/ 	.word	0x00000005
        /*0d74*/ 	.word	0x00000000
        /*0d78*/ 	.short	0x010a
        /*0d7a*/ 	.byte	0x3f
	.zero		1


	//   ....[84]....
        /*0d7c*/ 	.word	0x00016f30
        /*0d80*/ 	.word	0x00000005
        /*0d84*/ 	.word	0x00029860
        /*0d88*/ 	.short	0x010a
        /*0d8a*/ 	.byte	0x3f
	.zero		1


	//   ....[85]....
        /*0d8c*/ 	.word	0x00016f80
        /*0d90*/ 	.word	0x00000003
        /*0d94*/ 	.word	0x00029860
        /*0d98*/ 	.short	0x010a
        /*0d9a*/ 	.byte	0x3f
	.zero		1


	//   ....[86]....
        /*0d9c*/ 	.word	0x00016fd0
        /*0da0*/ 	.word	0x00000005
        /*0da4*/ 	.word	0x00029880
        /*0da8*/ 	.short	0x010a
        /*0daa*/ 	.byte	0x3f
	.zero		1


	//----- nvinfo : EIATTR_NUM_MBARRIERS
	.align		4
.L_298:
        /*0dac*/ 	.byte	0x03, 0x38
        /*0dae*/ 	.short	0x0016


	//----- nvinfo : EIATTR_EXIT_INSTR_OFFSETS
	.align		4
        /*0db0*/ 	.byte	0x04, 0x1c
        /*0db2*/ 	.short	(.L_300 - .L_299)


	//   ....[0]....
.L_299:
        /*0db4*/ 	.word	0x00000a80


	//   ....[1]....
        /*0db8*/ 	.word	0x0000fe30


	//   ....[2]....
        /*0dbc*/ 	.word	0x00016110


	//----- nvinfo : EIATTR_MAX_THREADS
	.align		4
.L_300:
        /*0dc0*/ 	.byte	0x04, 0x05
        /*0dc2*/ 	.short	(.L_302 - .L_301)
.L_301:
        /*0dc4*/ 	.word	0x00000180
        /*0dc8*/ 	.word	0x00000001
        /*0dcc*/ 	.word	0x00000001


	//----- nvinfo : EIATTR_CRS_STACK_SIZE
	.align		4
.L_302:
        /*0dd0*/ 	.byte	0x04, 0x1e
        /*0dd2*/ 	.short	(.L_304 - .L_303)
.L_303:
        /*0dd4*/ 	.word	0x00000000


	//----- nvinfo : EIATTR_CBANK_PARAM_SIZE
	.align		4
.L_304:
        /*0dd8*/ 	.byte	0x03, 0x19
        /*0dda*/ 	.short	0x0af0


	//----- nvinfo : EIATTR_PARAM_CBANK
	.align		4
        /*0ddc*/ 	.byte	0x04, 0x0a
        /*0dde*/ 	.short	(.L_306 - .L_305)
	.align		4
.L_305:
        /*0de0*/ 	.word	index@(.nv.constant0._ZN7cutlass13device_kernelIN5flash11enable_sm90INS1_16FlashAttnFwdSm90INS1_25CollectiveMainloopFwdSm90ILi2EN4cute5tupleIJNS5_1CILi1EEES8_S8_EEENS6_IJNS7_ILi128EEENS7_ILi160EEENS7_ILi192EEEEEELi128ENS_12float_e4m3_tEfNS_4arch4Sm90ELb1ELb0ELb0ELb1ELb0ELb0ELb0ELb1ELb1ELb1ELb1ELb0EEENS1_21CollectiveEpilogueFwdINS6_IJSA_SA_SB_EEES9_NS_10bfloat16_tESG_Li256ELb1ELb1ELb1ELb1EEENS1_36VarlenDynamicPersistentTileSchedulerILi128ELi160ELi256ELi128ELb1ELb1ELb1ELb1ELb1ELb1EEEEEEEEEvNT_6ParamsE)
        /*0de4*/ 	.short	0x0210
        /*0de6*/ 	.short	0x0af0


	//----- nvinfo : EIATTR_SW_WAR
	.align		4
.L_306:
        /*0de8*/ 	.byte	0x04, 0x36
        /*0dea*/ 	.short	(.L_308 - .L_307)
.L_307:
        /*0dec*/ 	.word	0x00000008
.L_308:


//--------------------- .nv.info._ZN7cutlass13device_kernelIN5flash11enable_sm90INS1_16FlashAttnFwdSm90INS1_25CollectiveMainloopFwdSm90ILi2EN4cute5tupleIJNS5_1CILi1EEES8_S8_EEENS6_IJNS7_ILi128EEENS7_ILi160EEENS7_ILi192EEEEEELi128ENS_12float_e4m3_tEfNS_4arch4Sm90ELb1ELb0ELb0ELb1ELb0ELb1ELb0ELb1ELb1ELb1ELb1ELb0EEENS1_21CollectiveEpilogueFwdINS6_IJSA_SA_SB_EEES9_NS_10bfloat16_tESG_Li256ELb1ELb1ELb1ELb1EEENS1_36VarlenDynamicPersistentTileSchedulerILi128ELi160ELi256ELi128ELb1ELb1ELb1ELb1ELb1ELb1EEEEEEEEEvNT_6ParamsE --------------------------
	.section	.nv.info._ZN7cutlass13device_kernelIN5flash11enable_sm90INS1_16FlashAttnFwdSm90INS1_25CollectiveMainloopFwdSm90ILi2EN4cute5tupleIJNS5_1CILi1EEES8_S8_EEENS6_IJNS7_ILi128EEENS7_ILi160EEENS7_ILi192EEEEEELi128ENS_12float_e4m3_tEfNS_4arch4Sm90ELb1ELb0ELb0ELb1ELb0ELb1ELb0ELb1ELb1ELb1ELb1ELb0EEENS1_21CollectiveEpilogueFwdINS6_IJSA_SA_SB_EEES9_NS_10bfloat16_tESG_Li256ELb1ELb1ELb1ELb1EEENS1_36VarlenDynamicPersistentTileSchedulerILi128ELi160ELi256ELi128ELb1ELb1ELb1ELb1ELb1ELb1EEEEEEEEEvNT_6ParamsE,"",@"SHT_CUDA_INFO"
	.sectionflags	@""
	.align	4


	//----- nvinfo : EIATTR_CUDA_API_VERSION
	.align		4
        /*0000*/ 	.byte	0x04, 0x37
        /*0002*/ 	.short	(.L_310 - .L_309)
.L_309:
        /*0004*/ 	.word	0x00000082


	//----- nvinfo : EIATTR_KPARAM_INFO
	.align		4
.L_310:
        /*0008*/ 	.byte	0x04, 0x17
        /*000a*/ 	.short	(.L_312 - .L_311)
.L_311:
        /*000c*/ 	.word	0x00000000
        /*0010*/ 	.short	0x0000
        /*0012*/ 	.short	0x0070
        /*0014*/ 	.byte	0x00, 0xf0, 0x01, 0x2a


	//----- nvinfo : EIATTR_SPARSE_MMA_MASK
	.align		4
.L_312:
        /*0018*/ 	.byte	0x03, 0x50
        /*001a*/ 	.short	0x0000


	//----- nvinfo : EIATTR_MAXREG_COUNT
	.align		4
        /*001c*/ 	.byte	0x03, 0x1b
        /*001e*/ 	.short	0x00a8


	//----- nvinfo : EIATTR_NUM_BARRIERS
	.align		4
        /*0020*/ 	.byte	0x02, 0x4c
        /*0022*/ 	.byte	0x10
	.zero		1


	//----- nvinfo : EIATTR_EXTERNS
	.align		4
        /*0024*/ 	.byte	0x04, 0x0f
        /*0026*/ 	.short	(.L_314 - .L_313)


	//   ....[0]....
	.align		4
.L_313:
        /*0028*/ 	.word	index@(__assertfail)


	//----- nvinfo : EIATTR_ANNOTATIONS
	.align		4
.L_314:
        /*002c*/ 	.byte	0x04, 0x55
        /*002e*/ 	.short	(.L_316 - .L_315)


	//   ....[0]....
.L_315:
        /* <DEDUP_REMOVED lines=91> */


	//----- nvinfo : EIATTR_MERCURY_ISA_VERSION
	.align		4
.L_316:
        /*05d0*/ 	.byte	0x03, 0x5f
        /*05d2*/ 	.short	0x0101


	//----- nvinfo : EIATTR_UNUSED_LOAD_BYTE_OFFSET
	.align		4
        /*05d4*/ 	.byte	0x04, 0x44
        /*05d6*/ 	.short	(.L_318 - .L_317)


	//   ....[0]....
.L_317:
        /*05d8*/ 	.word	0x00000ae0
        /*05dc*/ 	.word	0x0000fff0


	//   ....[1]....
        /*05e0*/ 	.word	0x00022e40
        /*05e4*/ 	.word	0x0000fff0


	//----- nvinfo : EIATTR_INT_WARP_WIDE_INSTR_OFFSETS
	.align		4
.L_318:
        /*05e8*/ 	.byte	0x04, 0x31
        /*05ea*/ 	.short	(.L_320 - .L_319)


	//   ....[0]....
.L_319:
        /*05ec*/ 	.word	0x00000190


	//   ....[1]....
        /*05f0*/ 	.word	0x000001d0


	//   ....[2]....
        /*05f4*/ 	.word	0x00000240


	//   ....[3]....
        /*05f8*/ 	.word	0x0002a2a0


	//   ....[4]....
        /*05fc*/ 	.word	0x0002a300


	//   ....[5]....
        /*0600*/ 	.word	0x0002cca0


	//   ....[6]....
        /*0604*/ 	.word	0x0002cd00


	//----- nvinfo : EIATTR_COOP_GROUP_MASK_REGIDS
	.align		4
.L_320:
        /*0608*/ 	.byte	0x04, 0x29
        /*060a*/ 	.short	(.L_322 - .L_321)


	//   ....[0]....
.L_321:
        /*060c*/ 	.word	0xffffffff


	//   ....[1]....
        /*0610*/ 	.word	0xffffffff


	//   ....[2]....
        /*0614*/ 	.word	0xffffffff


	//   ....[3]....
        /*0618*/ 	.word	0xffffffff


	//   ....[4]....
        /*061c*/ 	.word	0xffffffff


	//   ....[5]....
        /*0620*/ 	.word	0xffffffff


	//   ....[6]....
        /*0624*/ 	.word	0xffffffff


	//   ....[7]....
        /*0628*/ 	.word	0xffffffff


	//   ....[8]....
        /*062c*/ 	.word	0xffffffff


	//   ....[9]....
        /*0630*/ 	.word	0xffffffff


	//   ....[10]....
        /*0634*/ 	.word	0xffffffff


	//   ....[11]....
        /*0638*/ 	.word	0xffffffff


	//   ....[12]....
        /*063c*/ 	.word	0xffffffff


	//   ....[13]....
        /*0640*/ 	.word	0xffffffff


	//   ....[14]....
        /*0644*/ 	.word	0xffffffff


	//   ....[15]....
        /*0648*/ 	.word	0xffffffff


	//   ....[16]....
        /*064c*/ 	.word	0xffffffff


	//   ....[17]....
        /*0650*/ 	.word	0xffffffff


	//   ....[18]....
        /*0654*/ 	.word	0xffffffff


	//   ....[19]....
        /*0658*/ 	.word	0xffffffff


	//   ....[20]....
        /*065c*/ 	.word	0xffffffff


	//   ....[21]....
        /*0660*/ 	.word	0xffffffff


	//   ....[22]....
        /*0664*/ 	.word	0xffffffff


	//   ....[23]....
        /*0668*/ 	.word	0xffffffff


	//   ....[24]....
        /*066c*/ 	.word	0xffffffff


	//   ....[25]....
        /*0670*/ 	.word	0xffffffff


	//   ....[26]....
        /*0674*/ 	.word	0xffffffff


	//   ....[27]....
        /*0678*/ 	.word	0xffffffff


	//   ....[28]....
        /*067c*/ 	.word	0xffffffff


	//   ....[29]....
        /*0680*/ 	.word	0xffffffff


	//   ....[30]....
        /*0684*/ 	.word	0xffffffff


	//   ....[31]....
        /*0688*/ 	.word	0xffffffff


	//   ....[32]....
        /*068c*/ 	.word	0xffffffff


	//   ....[33]....
        /*0690*/ 	.word	0xffffffff


	//   ....[34]....
        /*0694*/ 	.word	0xffffffff


	//   ....[35]....
        /*0698*/ 	.word	0xffffffff


	//   ....[36]....
        /*069c*/ 	.word	0xffffffff


	//   ....[37]....
        /*06a0*/ 	.word	0xffffffff


	//   ....[38]....
        /*06a4*/ 	.word	0xffffffff


	//   ....[39]....
        /*06a8*/ 	.word	0xffffffff


	//   ....[40]....
        /*06ac*/ 	.word	0xffffffff


	//   ....[41]....
        /*06b0*/ 	.word	0xffffffff


	//   ....[42]....
        /*06b4*/ 	.word	0xffffffff


	//   ....[43]....
        /*06b8*/ 	.word	0xffffffff


	//   ....[44]....
        /*06bc*/ 	.word	0xffffffff


	//   ....[45]....
        /*06c0*/ 	.word	0xffffffff


	//   ....[46]....
        /*06c4*/ 	.word	0xffffffff


	//   ....[47]....
        /*06c8*/ 	.word	0xffffffff


	//   ....[48]....
        /*06cc*/ 	.word	0xffffffff


	//   ....[49]....
        /*06d0*/ 	.word	0xffffffff


	//   ....[50]....
        /*06d4*/ 	.word	0xffffffff


	//   ....[51]....
        /*06d8*/ 	.word	0xffffffff


	//   ....[52]....
        /*06dc*/ 	.word	0xffffffff


	//   ....[53]....
        /*06e0*/ 	.word	0xffffffff


	//   ....[54]....
        /*06e4*/ 	.word	0xffffffff


	//   ....[55]....
        /*06e8*/ 	.word	0xffffffff


	//   ....[56]....
        /*06ec*/ 	.word	0xffffffff


	//   ....[57]....
        /*06f0*/ 	.word	0xffffffff


	//   ....[58]....
        /*06f4*/ 	.word	0xffffffff


	//   ....[59]....
        /*06f8*/ 	.word	0xffffffff


	//   ....[60]....
        /*06fc*/ 	.word	0xffffffff


	//   ....[61]....
        /*0700*/ 	.word	0xffffffff


	//   ....[62]....
        /*0704*/ 	.word	0xffffffff


	//   ....[63]....
        /*0708*/ 	.word	0xffffffff


	//   ....[64]....
        /*070c*/ 	.word	0xffffffff


	//   ....[65]....
        /*0710*/ 	.word	0xffffffff


	//   ....[66]....
        /*0714*/ 	.word	0xffffffff


	//   ....[67]....
        /*0718*/ 	.word	0xffffffff


	//   ....[68]....
        /*071c*/ 	.word	0xffffffff


	//   ....[69]....
        /*0720*/ 	.word	0xffffffff


	//   ....[70]....
        /*0724*/ 	.word	0xffffffff


	//   ....[71]....
        /*0728*/ 	.word	0xffffffff


	//   ....[72]....
        /*072c*/ 	.word	0xffffffff


	//   ....[73]....
        /*0730*/ 	.word	0xffffffff


	//   ....[74]....
        /*0734*/ 	.word	0xffffffff


	//   ....[75]....
        /*0738*/ 	.word	0xffffffff


	//   ....[76]....
        /*073c*/ 	.word	0xffffffff


	//   ....[77]....
        /*0740*/ 	.word	0xffffffff


	//   ....[78]....
        /*0744*/ 	.word	0xffffffff


	//   ....[79]....
        /*0748*/ 	.word	0xffffffff


	//   ....[80]....
        /*074c*/ 	.word	0xffffffff


	//   ....[81]....
        /*0750*/ 	.word	0xffffffff


	//   ....[82]....
        /*0754*/ 	.word	0xffffffff


	//   ....[83]....
        /*0758*/ 	.word	0xffffffff


	//   ....[84]....
        /*075c*/ 	.word	0xffffffff


	//   ....[85]....
        /*0760*/ 	.word	0xffffffff


	//   ....[86]....
        /*0764*/ 	.word	0xffffffff


	//   ....[87]....
        /*0768*/ 	.word	0xffffffff


	//   ....[88]....
        /*076c*/ 	.word	0xffffffff


	//   ....[89]....
        /*0770*/ 	.word	0xffffffff


	//   ....[90]....
        /*0774*/ 	.word	0xffffffff


	//   ....[91]....
        /*0778*/ 	.word	0xffffffff


	//   ....[92]....
        /*077c*/ 	.word	0xffffffff


	//   ....[93]....
        /*0780*/ 	.word	0xffffffff


	//   ....[94]....
        /*0784*/ 	.word	0xffffffff


	//   ....[95]....
        /*0788*/ 	.word	0xffffffff


	//   ....[96]....
        /*078c*/ 	.word	0xffffffff


	//   ....[97]....
        /*0790*/ 	.word	0xffffffff


	//   ....[98]....
        /*0794*/ 	.word	0xffffffff


	//   ....[99]....
        /*0798*/ 	.word	0xffffffff


	//   ....[100]....
        /*079c*/ 	.word	0xffffffff


	//   ....[101]....
        /*07a0*/ 	.word	0xffffffff


	//   ....[102]....
        /*07a4*/ 	.word	0xffffffff


	//   ....[103]....
        /*07a8*/ 	.word	0xffffffff


	//   ....[104]....
        /*07ac*/ 	.word	0xffffffff


	//   ....[105]....
        /*07b0*/ 	.word	0xffffffff


	//   ....[106]....
        /*07b4*/ 	.word	0xffffffff


	//   ....[107]....
        /*07b8*/ 	.word	0xffffffff


	//   ....[108]....
        /*07bc*/ 	.word	0xffffffff


	//   ....[109]....
        /*07c0*/ 	.word	0xffffffff


	//   ....[110]....
        /*07c4*/ 	.word	0xffffffff


	//   ....[111]....
        /*07c8*/ 	.word	0xffffffff


	//   ....[112]....
        /*07cc*/ 	.word	0xffffffff


	//   ....[113]....
        /*07d0*/ 	.word	0xffffffff


	//   ....[114]....
        /*07d4*/ 	.word	0xffffffff


	//   ....[115]....
        /*07d8*/ 	.word	0xffffffff


	//   ....[116]....
        /*07dc*/ 	.word	0xffffffff


	//   ....[117]....
        /*07e0*/ 	.word	0xffffffff


	//   ....[118]....
        /*07e4*/ 	.word	0xffffffff


	//   ....[119]....
        /*07e8*/ 	.word	0xffffffff


	//   ....[120]....
        /*07ec*/ 	.word	0xffffffff


	//   ....[121]....
        /*07f0*/ 	.word	0xffffffff


	//   ....[122]....
        /*07f4*/ 	.word	0xffffffff


	//   ....[123]....
        /*07f8*/ 	.word	0xffffffff


	//   ....[124]....
        /*07fc*/ 	.word	0xffffffff


	//   ....[125]....
        /*0800*/ 	.word	0xffffffff


	//   ....[126]....
        /*0804*/ 	.word	0xffffffff


	//   ....[127]....
        /*0808*/ 	.word	0xffffffff


	//   ....[128]....
        /*080c*/ 	.word	0xffffffff


	//   ....[129]....
        /*0810*/ 	.word	0xffffffff


	//   ....[130]....
        /*0814*/ 	.word	0xffffffff


	//   ....[131]....
        /*0818*/ 	.word	0xffffffff


	//   ....[132]....
        /*081c*/ 	.word	0xffffffff


	//   ....[133]....
        /*0820*/ 	.word	0xffffffff


	//   ....[134]....
        /*0824*/ 	.word	0xffffffff


	//   ....[135]....
        /*0828*/ 	.word	0xffffffff


	//   ....[136]....
        /*082c*/ 	.word	0xffffffff


	//   ....[137]....
        /*0830*/ 	.word	0xffffffff


	//   ....[138]....
        /*0834*/ 	.word	0xffffffff


	//   ....[139]....
        /*0838*/ 	.word	0xffffffff


	//   ....[140]....
        /*083c*/ 	.word	0xffffffff


	//   ....[141]....
        /*0840*/ 	.word	0xffffffff


	//   ....[142]....
        /*0844*/ 	.word	0xffffffff


	//   ....[143]....
        /*0848*/ 	.word	0xffffffff


	//   ....[144]....
        /*084c*/ 	.word	0xffffffff


	//   ....[145]....
        /*0850*/ 	.word	0xffffffff


	//   ....[146]....
        /*0854*/ 	.word	0xffffffff


	//   ....[147]....
        /*0858*/ 	.word	0xffffffff


	//   ....[148]....
        /*085c*/ 	.word	0xffffffff


	//   ....[149]....
        /*0860*/ 	.word	0xffffffff


	//   ....[150]....
        /*0864*/ 	.word	0xffffffff


	//   ....[151]....
        /*0868*/ 	.word	0xffffffff


	//   ....[152]....
        /*086c*/ 	.word	0xffffffff


	//   ....[153]....
        /*0870*/ 	.word	0xffffffff


	//   ....[154]....
        /*0874*/ 	.word	0xffffffff


	//   ....[155]....
        /*0878*/ 	.word	0xffffffff


	//   ....[156]....
        /*087c*/ 	.word	0xffffffff


	//   ....[157]....
        /*0880*/ 	.word	0xffffffff


	//   ....[158]....
        /*0884*/ 	.word	0xffffffff


	//   ....[159]....
        /*0888*/ 	.word	0xffffffff


	//   ....[160]....
        /*088c*/ 	.word	0xffffffff


	//   ....[161]....
        /*0890*/ 	.word	0xffffffff


	//   ....[162]....
        /*0894*/ 	.word	0xffffffff


	//   ....[163]....
        /*0898*/ 	.word	0xffffffff


	//   ....[164]....
        /*089c*/ 	.word	0xffffffff


	//   ....[165]....
        /*08a0*/ 	.word	0xffffffff


	//   ....[166]....
        /*08a4*/ 	.word	0xffffffff


	//   ....[167]....
        /*08a8*/ 	.word	0xffffffff


	//   ....[168]....
        /*08ac*/ 	.word	0xffffffff


	//   ....[169]....
        /*08b0*/ 	.word	0xffffffff


	//   ....[170]....
        /*08b4*/ 	.word	0x0500000f


	//   ....[171]....
        /*08b8*/ 	.word	0x0500000f


	//   ....[172]....
        /*08bc*/ 	.word	0x0500000f


	//   ....[173]....
        /*08c0*/ 	.word	0x0500000f


	//   ....[174]....
        /*08c4*/ 	.word	0x0500000f


	//   ....[175]....
        /*08c8*/ 	.word	0x0500000f


	//   ....[176]....
        /*08cc*/ 	.word	0x0500000f


	//   ....[177]....
        /*08d0*/ 	.word	0x0500000f


	//   ....[178]....
        /*08d4*/ 	.word	0x0500000f


	//   ....[179]....
        /*08d8*/ 	.word	0x0500000f


	//   ....[180]....
        /*08dc*/ 	.word	0x0500000f


	//   ....[181]....
        /*08e0*/ 	.word	0x0500000f


	//   ....[182]....
        /*08e4*/ 	.word	0x0500000f


	//   ....[183]....
        /*08e8*/ 	.word	0x0500000f


	//   ....[184]....
        /*08ec*/ 	.word	0x0500000f


	//   ....[185]....
        /*08f0*/ 	.word	0x0500000f


	//   ....[186]....
        /*08f4*/ 	.word	0x0500000f


	//   ....[187]....
        /*08f8*/ 	.word	0x0500000f


	//   ....[188]....
        /*08fc*/ 	.word	0x0500000f


	//   ....[189]....
        /*0900*/ 	.word	0x0500000f


	//   ....[190]....
        /*0904*/ 	.word	0x0500000f


	//   ....[191]....
        /*0908*/ 	.word	0x0500000f


	//   ....[192]....
        /*090c*/ 	.word	0x0500000f


	//   ....[193]....
        /*0910*/ 	.word	0x0500000f


	//   ....[194]....
        /*0914*/ 	.word	0x0500000f


	//   ....[195]....
        /*0918*/ 	.word	0x0500000f


	//   ....[196]....
        /*091c*/ 	.word	0x0500000f


	//   ....[197]....
        /*0920*/ 	.word	0x0500000f


	//   ....[198]....
        /*0924*/ 	.word	0x0500000f


	//   ....[199]....
        /*0928*/ 	.word	0x0500000f


	//   ....[200]....
        /*092c*/ 	.word	0x0500000f


	//   ....[201]....
        /*0930*/ 	.word	0x0500000f


	//   ....[202]....
        /*0934*/ 	.word	0x0500000f


	//   ....[203]....
        /*0938*/ 	.word	0x0500000f


	//   ....[204]....
        /*093c*/ 	.word	0x0500000f


	//   ....[205]....
        /*0940*/ 	.word	0x0500000f


	//   ....[206]....
        /*0944*/ 	.word	0x0500000f


	//   ....[207]....
        /*0948*/ 	.word	0x0500000f


	//   ....[208]....
        /*094c*/ 	.word	0x0500000f


	//   ....[209]....
        /*0950*/ 	.word	0x0500000f


	//   ....[210]....
        /*0954*/ 	.word	0x0500000f


	//   ....[211]....
        /*0958*/ 	.word	0x0500000f


	//   ....[212]....
        /*095c*/ 	.word	0x0500000f


	//   ....[213]....
        /*0960*/ 	.word	0x0500000f


	//   ....[214]....
        /*0964*/ 	.word	0x0500000f


	//   ....[215]....
        /*0968*/ 	.word	0x0500000f


	//   ....[216]....
        /*096c*/ 	.word	0x0500000f


	//   ....[217]....
        /*0970*/ 	.word	0x0500000f


	//   ....[218]....
        /*0974*/ 	.word	0x0500000f


	//   ....[219]....
        /*0978*/ 	.word	0x0500000f


	//   ....[220]....
        /*097c*/ 	.word	0x0500000f


	//   ....[221]....
        /*0980*/ 	.word	0x0500000f


	//   ....[222]....
        /*0984*/ 	.word	0x0500000f


	//   ....[223]....
        /*0988*/ 	.word	0x0500000f


	//   ....[224]....
        /*098c*/ 	.word	0x0500000f


	//   ....[225]....
        /*0990*/ 	.word	0x0500000f


	//   ....[226]....
        /*0994*/ 	.word	0x0500000f


	//   ....[227]....
        /*0998*/ 	.word	0x0500000f


	//   ....[228]....
        /*099c*/ 	.word	0x0500000f


	//   ....[229]....
        /*09a0*/ 	.word	0x0500000f


	//   ....[230]....
        /*09a4*/ 	.word	0x0500000f


	//   ....[231]....
        /*09a8*/ 	.word	0x0500000f


	//   ....[232]....
        /*09ac*/ 	.word	0x0500000f


	//   ....[233]....
        /*09b0*/ 	.word	0x0500000f


	//   ....[234]....
        /*09b4*/ 	.word	0x0500000f


	//   ....[235]....
        /*09b8*/ 	.word	0x0500000f


	//   ....[236]....
        /*09bc*/ 	.word	0x0500000f


	//   ....[237]....
        /*09c0*/ 	.word	0x0500000f


	//   ....[238]....
        /*09c4*/ 	.word	0x0500000f


	//   ....[239]....
        /*09c8*/ 	.word	0x0500000f


	//   ....[240]....
        /*09cc*/ 	.word	0x0500000f


	//   ....[241]....
        /*09d0*/ 	.word	0x0500000f


	//   ....[242]....
        /*09d4*/ 	.word	0x0500000f


	//   ....[243]....
        /*09d8*/ 	.word	0x0500000f


	//   ....[244]....
        /*09dc*/ 	.word	0x0500000f


	//   ....[245]....
        /*09e0*/ 	.word	0x0500000f


	//   ....[246]....
        /*09e4*/ 	.word	0x0500000f


	//   ....[247]....
        /*09e8*/ 	.word	0x0500000f


	//   ....[248]....
        /*09ec*/ 	.word	0x0500000f


	//   ....[249]....
        /*09f0*/ 	.word	0x0500000f


	//   ....[250]....
        /*09f4*/ 	.word	0x0500000f


	//   ....[251]....
        /*09f8*/ 	.word	0x0500000f


	//   ....[252]....
        /*09fc*/ 	.word	0x0500000f


	//   ....[253]....
        /*0a00*/ 	.word	0x0500000f


	//   ....[254]....
        /*0a04*/ 	.word	0x0500000f


	//   ....[255]....
        /*0a08*/ 	.word	0x0500000f


	//   ....[0]....
        /*0a0c*/ 	.word	0x0500000f


	//   ....[1]....
        /*0a10*/ 	.word	0x0500000f


	//   ....[2]....
        /*0a14*/ 	.word	0x0500000f


	//   ....[3]....
        /*0a18*/ 	.word	0x0500000f


	//   ....[4]....
        /*0a1c*/ 	.word	0x0500000f


	//   ....[5]....
        /*0a20*/ 	.word	0x0500000f


	//   ....[6]....
        /*0a24*/ 	.word	0x0500000f


	//   ....[7]....
        /*0a28*/ 	.word	0x0500000f


	//   ....[8]....
        /*0a2c*/ 	.word	0x0500000f


	//   ....[9]....
        /*0a30*/ 	.word	0x0500000f


	//   ....[10]....
        /*0a34*/ 	.word	0x0500000f


	//   ....[11]....
        /*0a38*/ 	.word	0x0500000f


	//   ....[12]....
        /*0a3c*/ 	.word	0x0500000f


	//   ....[13]....
        /*0a40*/ 	.word	0x0500000f


	//   ....[14]....
        /*0a44*/ 	.word	0x0500000f


	//   ....[15]....
        /*0a48*/ 	.word	0x0500000f


	//   ....[16]....
        /*0a4c*/ 	.word	0x0500000f


	//   ....[17]....
        /*0a50*/ 	.word	0x0500000f


	//   ....[18]....
        /*0a54*/ 	.word	0x0500000f


	//   ....[19]....
        /*0a58*/ 	.word	0x0500000f


	//   ....[20]....
        /*0a5c*/ 	.word	0x0500000f


	//   ....[21]....
        /*0a60*/ 	.word	0x0500000f


	//   ....[22]....
        /*0a64*/ 	.word	0x0500000f


	//   ....[23]....
        /*0a68*/ 	.word	0x0500000f


	//   ....[24]....
        /*0a6c*/ 	.word	0x0500000f


	//   ....[25]....
        /*0a70*/ 	.word	0x0500000f


	//   ....[26]....
        /*0a74*/ 	.word	0x0500000f


	//   ....[27]....
        /*0a78*/ 	.word	0x0500000f


	//   ....[28]....
        /*0a7c*/ 	.word	0x0500000f


	//   ....[29]....
        /*0a80*/ 	.word	0x0500000f


	//   ....[30]....
        /*0a84*/ 	.word	0x0500000f


	//   ....[31]....
        /*0a88*/ 	.word	0x0500000f


	//   ....[32]....
        /*0a8c*/ 	.word	0x0500000f


	//   ....[33]....
        /*0a90*/ 	.word	0x0500000f


	//   ....[34]....
        /*0a94*/ 	.word	0x0500000f


	//   ....[35]....
        /*0a98*/ 	.word	0x0500000f


	//----- nvinfo : EIATTR_COOP_GROUP_INSTR_OFFSETS
	.align		4
.L_322:
        /*0a9c*/ 	.byte	0x04, 0x28
        /*0a9e*/ 	.short	(.L_324 - .L_323)


	//   ....[0]....
.L_323:
        /*0aa0*/ 	.word	0x00000070


	//   ....[1]....
        /*0aa4*/ 	.word	0x000001a0


	//   ....[2]....
        /*0aa8*/ 	.word	0x000001f0


	//   ....[3]....
        /*0aac*/ 	.word	0x00000420


	//   ....[4]....
        /*0ab0*/ 	.word	0x00000580


	//   ....[5]....
        /*0ab4*/ 	.word	0x000006a0


	//   ....[6]....
        /*0ab8*/ 	.word	0x00000800


	//   ....[7]....
        /*0abc*/ 	.word	0x00010910


	//   ....[8]....
        /*0ac0*/ 	.word	0x00010fd0


	//   ....[9]....
        /*0ac4*/ 	.word	0x00010fe0


	//   ....[10]....
        /*0ac8*/ 	.word	0x00010ff0


	//   ....[11]....
        /*0acc*/ 	.word	0x00011000


	//   ....[12]....
        /*0ad0*/ 	.word	0x00014630


	//   ....[13]....
        /*0ad4*/ 	.word	0x00014640


	//   ....[14]....
        /*0ad8*/ 	.word	0x00014650


	//   ....[15]....
        /*0adc*/ 	.word	0x00014660


	//   ....[16]....
        /*0ae0*/ 	.word	0x00018a60


	//   ....[17]....
        /*0ae4*/ 	.word	0x000191f0


	//   ....[18]....
        /*0ae8*/ 	.word	0x000194d0


	//   ....[19]....
        /*0aec*/ 	.word	0x000194f0


	//   ....[20]....
        /*0af0*/ 	.word	0x0001a0d0


	//   ....[21]....
        /*0af4*/ 	.word	0x0001a1e0


	//   ....[22]....
        /*0af8*/ 	.word	0x0001c840


	//   ....[23]....
        /*0afc*/ 	.word	0x0001d040


	//   ....[24]....
        /*0b00*/ 	.word	0x0001d050


	//   ....[25]....
        /*0b04*/ 	.word	0x0001d0d0


	//   ....[26]....
        /*0b08*/ 	.word	0x0001dc80


	//   ....[27]....
        /*0b0c*/ 	.word	0x0001dcd0


	//   ....[28]....
        /*0b10*/ 	.word	0x000209c0


	//   ....[29]....
        /*0b14*/ 	.word	0x00020a90


	//   ....[30]....
        /*0b18*/ 	.word	0x00020ac0


	//   ....[31]....
        /*0b1c*/ 	.word	0x00020e10


	//   ....[32]....
        /*0b20*/ 	.word	0x00022670


	//   ....[33]....
        /*0b24*/ 	.word	0x00022680


	//   ....[34]....
        /*0b28*/ 	.word	0x00022700


	//   ....[35]....
        /*0b2c*/ 	.word	0x00022710


	//   ....[36]....
        /*0b30*/ 	.word	0x000232a0


	//   ....[37]....
        /*0b34*/ 	.word	0x000232f0


	//   ....[38]....
        /*0b38*/ 	.word	0x00023330


	//   ....[39]....
        /*0b3c*/ 	.word	0x00023360


	//   ....[40]....
        /*0b40*/ 	.word	0x00023390


	//   ....[41]....
        /*0b44*/ 	.word	0x000233c0


	//   ....[42]....
        /*0b48*/ 	.word	0x000233f0


	//   ....[43]....
        /*0b4c*/ 	.word	0x00023420


	//   ....[44]....
        /*0b50*/ 	.word	0x00023450


	//   ....[45]....
        /*0b54*/ 	.word	0x00023480


	//   ....[46]....
        /*0b58*/ 	.word	0x000234b0


	//   ....[47]....
        /*0b5c*/ 	.word	0x000234e0


	//   ....[48]....
        /*0b60*/ 	.word	0x00023510


	//   ....[49]....
        /*0b64*/ 	.word	0x00023540


	//   ....[50]....
        /*0b68*/ 	.word	0x00023570


	//   ....[51]....
        /*0b6c*/ 	.word	0x000235a0


	//   ....[52]....
        /*0b70*/ 	.word	0x000235d0


	//   ....[53]....
        /*0b74*/ 	.word	0x00023600


	//   ....[54]....
        /*0b78*/ 	.word	0x00023630


	//   ....[55]....
        /*0b7c*/ 	.word	0x00023660


	//   ....[56]....
        /*0b80*/ 	.word	0x00023690


	//   ....[57]....
        /*0b84*/ 	.word	0x000236c0


	//   ....[58]....
        /*0b88*/ 	.word	0x000236f0


	//   ....[59]....
        /*0b8c*/ 	.word	0x00023720


	//   ....[60]....
        /*0b90*/ 	.word	0x00023750


	//   ....[61]....
        /*0b94*/ 	.word	0x00023780


	//   ....[62]....
        /*0b98*/ 	.word	0x000237b0


	//   ....[63]....
        /*0b9c*/ 	.word	0x000237e0


	//   ....[64]....
        /*0ba0*/ 	.word	0x00023810


	//   ....[65]....
        /*0ba4*/ 	.word	0x00023840


	//   ....[66]....
        /*0ba8*/ 	.word	0x00023870


	//   ....[67]....
        /*0bac*/ 	.word	0x000238a0


	//   ....[68]....
        /*0bb0*/ 	.word	0x000238d0


	//   ....[69]....
        /*0bb4*/ 	.word	0x00023900


	//   ....[70]....
        /*0bb8*/ 	.word	0x00023930


	//   ....[71]....
        /*0bbc*/ 	.word	0x00023960


	//   ....[72]....
        /*0bc0*/ 	.word	0x00023990


	//   ....[73]....
        /*0bc4*/ 	.word	0x000239c0


	//   ....[74]....
        /*0bc8*/ 	.word	0x000239f0


	//   ....[75]....
        /*0bcc*/ 	.word	0x00023a10


	//   ....[76]....
        /*0bd0*/ 	.word	0x00023a20


	//   ....[77]....
        /*0bd4*/ 	.word	0x00023a30


	//   ....[78]....
        /*0bd8*/ 	.word	0x00023a40


	//   ....[79]....
        /*0bdc*/ 	.word	0x00023a50


	//   ....[80]....
        /*0be0*/ 	.word	0x00023a60


	//   ....[81]....
        /*0be4*/ 	.word	0x00023a70


	//   ....[82]....
        /*0be8*/ 	.word	0x00023a80


	//   ....[83]....
        /*0bec*/ 	.word	0x00023a90


	//   ....[84]....
        /*0bf0*/ 	.word	0x00023ac0


	//   ....[85]....
        /*0bf4*/ 	.word	0x00023af0


	//   ....[86]....
        /*0bf8*/ 	.word	0x00023b00


	//   ....[87]....
        /*0bfc*/ 	.word	0x00023b30


	//   ....[88]....
        /*0c00*/ 	.word	0x00023b60


	//   ....[89]....
        /*0c04*/ 	.word	0x00023b90


	//   ....[90]....
        /*0c08*/ 	.word	0x00023bc0


	//   ....[91]....
        /*0c0c*/ 	.word	0x00023bf0


	//   ....[92]....
        /*0c10*/ 	.word	0x00023c20


	//   ....[93]....
        /*0c14*/ 	.word	0x00023c50


	//   ....[94]....
        /*0c18*/ 	.word	0x00023c80


	//   ....[95]....
        /*0c1c*/ 	.word	0x00023cb0


	//   ....[96]....
        /*0c20*/ 	.word	0x00023ce0


	//   ....[97]....
        /*0c24*/ 	.word	0x00023d10


	//   ....[98]....
        /*0c28*/ 	.word	0x00023d40


	//   ....[99]....
        /*0c2c*/ 	.word	0x00023d70


	//   ....[100]....
        /*0c30*/ 	.word	0x00024570


	//   ....[101]....
        /*0c34*/ 	.word	0x00024590


	//   ....[102]....
        /*0c38*/ 	.word	0x000245a0


	//   ....[103]....
        /*0c3c*/ 	.word	0x000245b0


	//   ....[104]....
        /*0c40*/ 	.word	0x00024cb0


	//   ....[105]....
        /*0c44*/ 	.word	0x00024cc0


	//   ....[106]....
        /*0c48*/ 	.word	0x00024df0


	//   ....[107]....
        /*0c4c*/ 	.word	0x00024e00


	//   ....[108]....
        /*0c50*/ 	.word	0x00024f30


	//   ....[109]....
        /*0c54*/ 	.word	0x00024f40


	//   ....[110]....
        /*0c58*/ 	.word	0x00025070


	//   ....[111]....
        /*0c5c*/ 	.word	0x00025080


	//   ....[112]....
        /*0c60*/ 	.word	0x00025470


	//   ....[113]....
        /*0c64*/ 	.word	0x00025480


	//   ....[114]....
        /*0c68*/ 	.word	0x00025be0


	//   ....[115]....
        /*0c6c*/ 	.word	0x00025bf0


	//   ....[116]....
        /*0c70*/ 	.word	0x00026a50


	//   ....[117]....
        /*0c74*/ 	.word	0x00026a60


	//   ....[118]....
        /*0c78*/ 	.word	0x00026ba0


	//   ....[119]....
        /*0c7c*/ 	.word	0x00026bb0


	//   ....[120]....
        /*0c80*/ 	.word	0x00026ce0


	//   ....[121]....
        /*0c84*/ 	.word	0x00026cf0


	//   ....[122]....
        /*0c88*/ 	.word	0x00026e20


	//   ....[123]....
        /*0c8c*/ 	.word	0x00026e30


	//   ....[124]....
        /*0c90*/ 	.word	0x00026fc0


	//   ....[125]....
        /*0c94*/ 	.word	0x00027200


	//   ....[126]....
        /*0c98*/ 	.word	0x00027230


	//   ....[127]....
        /*0c9c*/ 	.word	0x00027260


	//   ....[128]....
        /*0ca0*/ 	.word	0x00027290


	//   ....[129]....
        /*0ca4*/ 	.word	0x000272c0


	//   ....[130]....
        /*0ca8*/ 	.word	0x000272f0


	//   ....[131]....
        /*0cac*/ 	.word	0x00027490


	//   ....[132]....
        /*0cb0*/ 	.word	0x000274c0


	//   ....[133]....
        /*0cb4*/ 	.word	0x000274f0


	//   ....[134]....
        /*0cb8*/ 	.word	0x00027520


	//   ....[135]....
        /*0cbc*/ 	.word	0x00027550


	//   ....[136]....
        /*0cc0*/ 	.word	0x00027580


	//   ....[137]....
        /*0cc4*/ 	.word	0x00027620


	//   ....[138]....
        /*0cc8*/ 	.word	0x00027650


	//   ....[139]....
        /*0ccc*/ 	.word	0x00027660


	//   ....[140]....
        /*0cd0*/ 	.word	0x00027690


	//   ....[141]....
        /*0cd4*/ 	.word	0x00028e10


	//   ....[142]....
        /*0cd8*/ 	.word	0x0002aa40


	//   ....[143]....
        /*0cdc*/ 	.word	0x0002b7a0


	//   ....[144]....
        /*0ce0*/ 	.word	0x0002b7c0


	//   ....[145]....
        /*0ce4*/ 	.word	0x0002b800


	//   ....[146]....
        /*0ce8*/ 	.word	0x0002b880


	//   ....[147]....
        /*0cec*/ 	.word	0x0002b910


	//   ....[148]....
        /*0cf0*/ 	.word	0x0002b920


	//   ....[149]....
        /*0cf4*/ 	.word	0x0002b970


	//   ....[150]....
        /*0cf8*/ 	.word	0x0002b9b0


	//   ....[151]....
        /*0cfc*/ 	.word	0x0002d6b0


	//   ....[152]....
        /*0d00*/ 	.word	0x0002d6e0


	//   ....[153]....
        /*0d04*/ 	.word	0x0002d740


	//   ....[154]....
        /*0d08*/ 	.word	0x0002d770


	//   ....[155]....
        /*0d0c*/ 	.word	0x0002d7a0


	//   ....[156]....
        /*0d10*/ 	.word	0x0002d7d0


	//   ....[157]....
        /*0d14*/ 	.word	0x0002d800


	//   ....[158]....
        /*0d18*/ 	.word	0x0002d830


	//   ....[159]....
        /*0d1c*/ 	.word	0x0002da00


	//   ....[160]....
        /*0d20*/ 	.word	0x0002da30


	//   ....[161]....
        /*0d24*/ 	.word	0x0002da60


	//   ....[162]....
        /*0d28*/ 	.word	0x0002da90


	//   ....[163]....
        /*0d2c*/ 	.word	0x0002dac0


	//   ....[164]....
        /*0d30*/ 	.word	0x0002daf0


	//   ....[165]....
        /*0d34*/ 	.word	0x0002dbc0


	//   ....[166]....
        /*0d38*/ 	.word	0x0002dbe0


	//   ....[167]....
        /*0d3c*/ 	.word	0x0002dbf0


	//   ....[168]....
        /*0d40*/ 	.word	0x0002dc70


	//   ....[169]....
        /*0d44*/ 	.word	0x0002e7c0


	//   ....[170]....
        /*0d48*/ 	.word	0x0002ecb0


	//   ....[171]....
        /*0d4c*/ 	.word	0x0002ed50


	//   ....[172]....
        /*0d50*/ 	.word	0x0002ede0


	//   ....[173]....
        /*0d54*/ 	.word	0x0002ee30


	//   ....[174]....
        /*0d58*/ 	.word	0x0002ee80


	//   ....[175]....
        /*0d5c*/ 	.word	0x0002ef50


	//   ....[176]....
        /*0d60*/ 	.word	0x0002efe0


	//   ....[177]....
        /*0d64*/ 	.word	0x0002f030


	//   ....[178]....
        /*0d68*/ 	.word	0x0002f080


	//   ....[179]....
        /*0d6c*/ 	.word	0x0002f430


	//   ....[180]....
        /*0d70*/ 	.word	0x0002f550


	//   ....[181]....
        /*0d74*/ 	.word	0x0002f670


	//   ....[182]....
        /*0d78*/ 	.word	0x0002f790


	//   ....[183]....
        /*0d7c*/ 	.word	0x0002f880


	//   ....[184]....
        /*0d80*/ 	.word	0x0002f8f0


	//   ....[185]....
        /*0d84*/ 	.word	0x0002f950


	//   ....[186]....
        /*0d88*/ 	.word	0x0002f9a0


	//   ....[187]....
        /*0d8c*/ 	.word	0x0002fa20


	//   ....[188]....
        /*0d90*/ 	.word	0x0002fa90


	//   ....[189]....
        /*0d94*/ 	.word	0x0002faf0


	//   ....[190]....
        /*0d98*/ 	.word	0x0002fb40


	//   ....[191]....
        /*0d9c*/ 	.word	0x0002fbc0


	//   ....[192]....
        /*0da0*/ 	.word	0x0002fc30


	//   ....[193]....
        /*0da4*/ 	.word	0x0002fc90


	//   ....[194]....
        /*0da8*/ 	.word	0x0002fce0


	//   ....[195]....
        /*0dac*/ 	.word	0x0002fd60


	//   ....[196]....
        /*0db0*/ 	.word	0x0002fdd0


	//   ....[197]....
        /*0db4*/ 	.word	0x0002fe30


	//   ....[198]....
        /*0db8*/ 	.word	0x0002fe80


	//   ....[199]....
        /*0dbc*/ 	.word	0x0002ff00


	//   ....[200]....
        /*0dc0*/ 	.word	0x0002ff50


	//   ....[201]....
        /*0dc4*/ 	.word	0x0002ffb0


	//   ....[202]....
        /*0dc8*/ 	.word	0x00030000


	//   ....[203]....
        /*0dcc*/ 	.word	0x00030060


	//   ....[204]....
        /*0dd0*/ 	.word	0x000300d0


	//   ....[205]....
        /*0dd4*/ 	.word	0x00030130


	//   ....[206]....
        /*0dd8*/ 	.word	0x00030180


	//   ....[207]....
        /*0ddc*/ 	.word	0x00030200


	//   ....[208]....
        /*0de0*/ 	.word	0x00030280


	//   ....[209]....
        /*0de4*/ 	.word	0x000302e0


	//   ....[210]....
        /*0de8*/ 	.word	0x00030330


	//   ....[211]....
        /*0dec*/ 	.word	0x00030390


	//   ....[212]....
        /*0df0*/ 	.word	0x00030400


	//   ....[213]....
        /*0df4*/ 	.word	0x00030480


	//   ....[214]....
        /*0df8*/ 	.word	0x000304f0


	//   ....[215]....
        /*0dfc*/ 	.word	0x00030570


	//   ....[216]....
        /*0e00*/ 	.word	0x000305c0


	//   ....[217]....
        /*0e04*/ 	.word	0x00030640


	//   ....[218]....
        /*0e08*/ 	.word	0x00030690


	//   ....[219]....
        /*0e0c*/ 	.word	0x00030700


	//   ....[220]....
        /*0e10*/ 	.word	0x00030770


	//   ....[221]....
        /*0e14*/ 	.word	0x000307d0


	//   ....[222]....
        /*0e18*/ 	.word	0x00030840


	//   ....[223]....
        /*0e1c*/ 	.word	0x000308b0


	//   ....[224]....
        /*0e20*/ 	.word	0x00030900


	//   ....[225]....
        /*0e24*/ 	.word	0x00030960


	//   ....[226]....
        /*0e28*/ 	.word	0x000309b0


	//   ....[227]....
        /*0e2c*/ 	.word	0x00030a10


	//   ....[228]....
        /*0e30*/ 	.word	0x00030a80


	//   ....[229]....
        /*0e34*/ 	.word	0x00030ae0


	//   ....[230]....
        /*0e38*/ 	.word	0x00030b30


	//   ....[231]....
        /*0e3c*/ 	.word	0x00030bb0


	//   ....[232]....
        /*0e40*/ 	.word	0x00030c20


	//   ....[233]....
        /*0e44*/ 	.word	0x00030cd0


	//   ....[234]....
        /*0e48*/ 	.word	0x00030d20


	//   ....[235]....
        /*0e4c*/ 	.word	0x00030da0


	//   ....[236]....
        /*0e50*/ 	.word	0x00030e10


	//   ....[237]....
        /*0e54*/ 	.word	0x00030e80


	//   ....[238]....
        /*0e58*/ 	.word	0x00030ed0


	//   ....[239]....
        /*0e5c*/ 	.word	0x00030f50


	//   ....[240]....
        /*0e60*/ 	.word	0x00030fc0


	//   ....[241]....
        /*0e64*/ 	.word	0x00031020


	//   ....[242]....
        /*0e68*/ 	.word	0x00031070


	//   ....[243]....
        /*0e6c*/ 	.word	0x000310f0


	//   ....[244]....
        /*0e70*/ 	.word	0x00031140


	//   ....[245]....
        /*0e74*/ 	.word	0x000311d0


	//   ....[246]....
        /*0e78*/ 	.word	0x00031260


	//   ....[247]....
        /*0e7c*/ 	.word	0x000312f0


	//   ....[248]....
        /*0e80*/ 	.word	0x00031380


	//   ....[249]....
        /*0e84*/ 	.word	0x00031410


	//   ....[250]....
        /*0e88*/ 	.word	0x000314a0


	//   ....[251]....
        /*0e8c*/ 	.word	0x00031520


	//   ....[252]....
        /*0e90*/ 	.word	0x00031570


	//   ....[253]....
        /*0e94*/ 	.word	0x00031600


	//   ....[254]....
        /*0e98*/ 	.word	0x00031690


	//   ....[255]....
        /*0e9c*/ 	.word	0x00031710


	//   ....[0]....
        /*0ea0*/ 	.word	0x00031760


	//   ....[1]....
        /*0ea4*/ 	.word	0x000317f0


	//   ....[2]....
        /*0ea8*/ 	.word	0x00031880


	//   ....[3]....
        /*0eac*/ 	.word	0x00031910


	//   ....[4]....
        /*0eb0*/ 	.word	0x000319a0


	//   ....[5]....
        /*0eb4*/ 	.word	0x00031a30


	//   ....[6]....
        /*0eb8*/ 	.word	0x00031ac0


	//   ....[7]....
        /*0ebc*/ 	.word	0x00031b80


	//   ....[8]....
        /*0ec0*/ 	.word	0x00031e60


	//   ....[9]....
        /*0ec4*/ 	.word	0x00032080


	//   ....[10]....
        /*0ec8*/ 	.word	0x000320d0


	//   ....[11]....
        /*0ecc*/ 	.word	0x00032130


	//   ....[12]....
        /*0ed0*/ 	.word	0x00032240


	//   ....[13]....
        /*0ed4*/ 	.word	0x000322a0


	//   ....[14]....
        /*0ed8*/ 	.word	0x000323b0


	//   ....[15]....
        /*0edc*/ 	.word	0x00032410


	//   ....[16]....
        /*0ee0*/ 	.word	0x000324f0


	//   ....[17]....
        /*0ee4*/ 	.word	0x00032810


	//   ....[18]....
        /*0ee8*/ 	.word	0x000328b0


	//   ....[19]....
        /*0eec*/ 	.word	0x00032a50


	//   ....[20]....
        /*0ef0*/ 	.word	0x00032ad0


	//   ....[21]....
        /*0ef4*/ 	.word	0x00032b50


	//   ....[22]....
        /*0ef8*/ 	.word	0x00032bd0


	//   ....[23]....
        /*0efc*/ 	.word	0x00032c50


	//   ....[24]....
        /*0f00*/ 	.word	0x00032ce0


	//   ....[25]....
        /*0f04*/ 	.word	0x00032d80


	//   ....[26]....
        /*0f08*/ 	.word	0x00032e30


	//   ....[27]....
        /*0f0c*/ 	.word	0x00032eb0


	//   ....[28]....
        /*0f10*/ 	.word	0x00032f30


	//   ....[29]....
        /*0f14*/ 	.word	0x00032fb0


	//   ....[30]....
        /*0f18*/ 	.word	0x00033040


	//   ....[31]....
        /*0f1c*/ 	.word	0x000330c0


	//   ....[32]....
        /*0f20*/ 	.word	0x00033170


	//   ....[33]....
        /*0f24*/ 	.word	0x000331c0


	//   ....[34]....
        /*0f28*/ 	.word	0x00033280


	//   ....[35]....
        /*0f2c*/ 	.word	0x000333b0


	//----- nvinfo : EIATTR_REG_RECONFIG
	.align		4
.L_324:
        /*0f30*/ 	.byte	0x01, 0x54
	.zero		2


	//----- nvinfo : EIATTR_SYSCALL_OFFSETS
	.align		4
        /*0f34*/ 	.byte	0x04, 0x46
        /*0f36*/ 	.short	(.L_326 - .L_325)


	//   ....[0]....
.L_325:
        /*0f38*/ 	.word	0x00002180


	//   ....[1]....
        /*0f3c*/ 	.word	0x000022d0


	//   ....[2]....
        /*0f40*/ 	.word	0x00010aa0


	//   ....[3]....
        /*0f44*/ 	.word	0x00010db0


	//   ....[4]....
        /*0f48*/ 	.word	0x0002a4a0


	//   ....[5]....
        /*0f4c*/ 	.word	0x0002a630


	//   ....[6]....
        /*0f50*/ 	.word	0x0002a780


	//   ....[7]....
        /*0f54*/ 	.word	0x0002a8c0


	//   ....[8]....
        /*0f58*/ 	.word	0x0002b360


	//----- nvinfo : EIATTR_MBARRIER_INSTR_OFFSETS
	.align		4
.L_326:
        /*0f5c*/ 	.byte	0x04, 0x39
        /*0f5e*/ 	.short	(.L_328 - .L_327)


	//   ....[0]....
.L_327:
        /*0f60*/ 	.word	0x000002d0
        /*0f64*/ 	.word	0x000000ff
        /*0f68*/ 	.word	0x00029800
        /*0f6c*/ 	.short	0x0100
        /*0f6e*/ 	.byte	0x08
	.zero		1


	//   ....[1]....
        /*0f70*/ 	.word	0x000002e0
        /*0f74*/ 	.word	0x000000ff
        /*0f78*/ 	.word	0x00029820
        /*0f7c*/ 	.short	0x0100
        /*0f7e*/ 	.byte	0x08
	.zero		1


	//   ....[2]....
        /*0f80*/ 	.word	0x000003d0
        /*0f84*/ 	.word	0x000000ff
        /*0f88*/ 	.word	0x00029830
        /*0f8c*/ 	.short	0x0100
        /*0f8e*/ 	.byte	0x08
	.zero		1


	//   ....[3]....
        /*0f90*/ 	.word	0x000003e0
        /*0f94*/ 	.word	0x000000ff
        /*0f98*/ 	.word	0x00029840
        /*0f9c*/ 	.short	0x0100
        /*0f9e*/ 	.byte	0x08
	.zero		1


	//   ....[4]....
        /*0fa0*/ 	.word	0x000003f0
        /*0fa4*/ 	.word	0x000000ff
        /*0fa8*/ 	.word	0x00029838
        /*0fac*/ 	.short	0x0100
        /*0fae*/ 	.byte	0x08
	.zero		1


	//   ....[5]....
        /*0fb0*/ 	.word	0x00000400
        /*0fb4*/ 	.word	0x000000ff
        /*0fb8*/ 	.word	0x00029848
        /*0fbc*/ 	.short	0x0100
        /*0fbe*/ 	.byte	0x08
	.zero		1


	//   ....[6]....
        /*0fc0*/ 	.word	0x00000530
        /*0fc4*/ 	.word	0x000000ff
        /*0fc8*/ 	.word	0x00029850
        /*0fcc*/ 	.short	0x0100
        /*0fce*/ 	.byte	0x08
	.zero		1


	//   ....[7]....
        /*0fd0*/ 	.word	0x00000540
        /*0fd4*/ 	.word	0x000000ff
        /*0fd8*/ 	.word	0x00029860
        /*0fdc*/ 	.short	0x0100
        /*0fde*/ 	.byte	0x08
	.zero		1


	//   ....[8]....
        /*0fe0*/ 	.word	0x00000550
        /*0fe4*/ 	.word	0x000000ff
        /*0fe8*/ 	.word	0x00029858
        /*0fec*/ 	.short	0x0100
        /*0fee*/ 	.byte	0x08
	.zero		1


	//   ....[9]....
        /*0ff0*/ 	.word	0x00000560
        /*0ff4*/ 	.word	0x000000ff
        /*0ff8*/ 	.word	0x00029868
        /*0ffc*/ 	.short	0x0100
        /*0ffe*/ 	.byte	0x08
	.zero		1


	//   ....[10]....
        /*1000*/ 	.word	0x00000650
        /*1004*/ 	.word	0x000000ff
        /*1008*/ 	.word	0x00029870
        /*100c*/ 	.short	0x0100
        /*100e*/ 	.byte	0x06
	.zero		1


	//   ....[11]....
        /*1010*/ 	.word	0x00000660
        /*1014*/ 	.word	0x000000ff
        /*1018*/ 	.word	0x00029880
        /*101c*/ 	.short	0x0100
        /*101e*/ 	.byte	0x06
	.zero		1


	//   ....[12]....
        /*1020*/ 	.word	0x00000670
        /*1024*/ 	.word	0x000000ff
        /*1028*/ 	.word	0x00029878
        /*102c*/ 	.short	0x0100
        /*102e*/ 	.byte	0x06
	.zero		1


	//   ....[13]....
        /*1030*/ 	.word	0x00000680
        /*1034*/ 	.word	0x000000ff
        /*1038*/ 	.word	0x00029888
        /*103c*/ 	.short	0x0100
        /*103e*/ 	.byte	0x06
	.zero		1


	//   ....[14]....
        /*1040*/ 	.word	0x000007b0
        /*1044*/ 	.word	0x000000ff
        /*1048*/ 	.word	0x00029890
        /*104c*/ 	.short	0x0100
        /*104e*/ 	.byte	0x08
	.zero		1


	//   ....[15]....
        /*1050*/ 	.word	0x000007c0
        /*1054*/ 	.word	0x000000ff
        /*1058*/ 	.word	0x000298a0
        /*105c*/ 	.short	0x0100
        /*105e*/ 	.byte	0x08
	.zero		1


	//   ....[16]....
        /*1060*/ 	.word	0x000007d0
        /*1064*/ 	.word	0x000000ff
        /*1068*/ 	.word	0x00029898
        /*106c*/ 	.short	0x0100
        /*106e*/ 	.byte	0x08
	.zero		1


	//   ....[17]....
        /*1070*/ 	.word	0x000007e0
        /*1074*/ 	.word	0x000000ff
        /*1078*/ 	.word	0x000298a8
        /*107c*/ 	.short	0x0100
        /*107e*/ 	.byte	0x08
	.zero		1


	//   ....[18]....
        /*1080*/ 	.word	0x00000910
        /*1084*/ 	.word	0x000000ff
        /*1088*/ 	.word	0x000298b0
        /*108c*/ 	.short	0x0100
        /*108e*/ 	.byte	0x08
	.zero		1


	//   ....[19]....
        /*1090*/ 	.word	0x00000920
        /*1094*/ 	.word	0x000000ff
        /*1098*/ 	.word	0x000298c0
        /*109c*/ 	.short	0x0100
        /*109e*/ 	.byte	0x08
	.zero		1


	//   ....[20]....
        /*10a0*/ 	.word	0x00000930
        /*10a4*/ 	.word	0x000000ff
        /*10a8*/ 	.word	0x000298b8
        /*10ac*/ 	.short	0x0100
        /*10ae*/ 	.byte	0x08
	.zero		1


	//   ....[21]....
        /*10b0*/ 	.word	0x00000940
        /*10b4*/ 	.word	0x000000ff
        /*10b8*/ 	.word	0x000298c8
        /*10bc*/ 	.short	0x0100
        /*10be*/ 	.byte	0x08
	.zero		1


	//   ....[22]....
        /*10c0*/ 	.word	0x00003a20
        /*10c4*/ 	.word	0x00000061
        /*10c8*/ 	.word	0x00029890
        /*10cc*/ 	.short	0x010a
        /*10ce*/ 	.byte	0x3f
	.zero		1


	//   ....[23]....
        /*10d0*/ 	.word	0x000097d0
        /*10d4*/ 	.word	0x00000061
        /*10d8*/ 	.word	0x00029890
        /*10dc*/ 	.short	0x010a
        /*10de*/ 	.byte	0x3f
	.zero		1


	//   ....[24]....
        /*10e0*/ 	.word	0x0000f720
        /*10e4*/ 	.word	0x00000061
        /*10e8*/ 	.word	0x00029890
        /*10ec*/ 	.short	0x010a
        /*10ee*/ 	.byte	0x3f
	.zero		1


	//   ....[25]....
        /*10f0*/ 	.word	0x0000faf0
        /*10f4*/ 	.word	0x00000028
        /*10f8*/ 	.word	0x00000000
        /*10fc*/ 	.short	0x0101
        /*10fe*/ 	.byte	0x3f
	.zero		1


	//   ....[26]....
        /*1100*/ 	.word	0x0000fb30
        /*1104*/ 	.word	0x00000061
        /*1108*/ 	.word	0x000298b0
        /*110c*/ 	.short	0x010a
        /*110e*/ 	.byte	0x3f
	.zero		1


	//   ....[27]....
        /*1110*/ 	.word	0x0000ffd0
        /*1114*/ 	.word	0x00000061
        /*1118*/ 	.word	0x00000000
        /*111c*/ 	.short	0x0101
        /*111e*/ 	.byte	0x3f
	.zero		1


	//   ....[28]....
        /*1120*/ 	.word	0x00010b30
        /*1124*/ 	.word	0x00000010
        /*1128*/ 	.word	0x00029800
        /*112c*/ 	.short	0x010a
        /*112e*/ 	.byte	0x3f
	.zero		1


	//   ....[29]....
        /*1130*/ 	.word	0x00010b80
        /*1134*/ 	.word	0x00000010
        /*1138*/ 	.word	0x00029800
        /*113c*/ 	.short	0x010a
        /*113e*/ 	.byte	0x3f
	.zero		1


	//   ....[30]....
        /*1140*/ 	.word	0x00011570
        /*1144*/ 	.word	0x00000010
        /*1148*/ 	.word	0x00029800
        /*114c*/ 	.short	0x010a
        /*114e*/ 	.byte	0x3f
	.zero		1


	//   ....[31]....
        /*1150*/ 	.word	0x00014ab0
        /*1154*/ 	.word	0x00000010
        /*1158*/ 	.word	0x00029800
        /*115c*/ 	.short	0x010a
        /*115e*/ 	.byte	0x3f
	.zero		1


	//   ....[32]....
        /*1160*/ 	.word	0x00017bb0
        /*1164*/ 	.word	0x00000003
        /*1168*/ 	.word	0x00029830
        /*116c*/ 	.short	0x010a
        /*116e*/ 	.byte	0x3f
	.zero		1


	//   ....[33]....
        /*1170*/ 	.word	0x00017c20
        /*1174*/ 	.word	0x00000003
        /*1178*/ 	.word	0x00029830
        /*117c*/ 	.short	0x010a
        /*117e*/ 	.byte	0x3f
	.zero		1


	//   ....[34]....
        /*1180*/ 	.word	0x00019360
        /*1184*/ 	.word	0x00000003
        /*1188*/ 	.word	0x00000000
        /*118c*/ 	.short	0x0101
        /*118e*/ 	.byte	0x3f
	.zero		1


	//   ....[35]....
        /*1190*/ 	.word	0x0001b420
        /*1194*/ 	.word	0x0000000b
        /*1198*/ 	.word	0x00029830
        /*119c*/ 	.short	0x010a
        /*119e*/ 	.byte	0x3f
	.zero		1


	//   ....[36]....
        /*11a0*/ 	.word	0x0001b470
        /*11a4*/ 	.word	0x0000000b
        /*11a8*/ 	.word	0x00029830
        /*11ac*/ 	.short	0x010a
        /*11ae*/ 	.byte	0x3f
	.zero		1


	//   ....[37]....
        /*11b0*/ 	.word	0x0001c570
        /*11b4*/ 	.word	0x0000000a
        /*11b8*/ 	.word	0x00029850
        /*11bc*/ 	.short	0x010a
        /*11be*/ 	.byte	0x3f
	.zero		1


	//   ....[38]....
        /*11c0*/ 	.word	0x0001c5b0
        /*11c4*/ 	.word	0x0000000a
        /*11c8*/ 	.word	0x00029850
        /*11cc*/ 	.short	0x010a
        /*11ce*/ 	.byte	0x3f
	.zero		1


	//   ....[39]....
        /*11d0*/ 	.word	0x0001e740
        /*11d4*/ 	.word	0x00000003
        /*11d8*/ 	.word	0x00000000
        /*11dc*/ 	.short	0x0101
        /*11de*/ 	.byte	0x3f
	.zero		1


	//   ....[40]....
        /*11e0*/ 	.word	0x0001ea40
        /*11e4*/ 	.word	0x00000067
        /*11e8*/ 	.word	0x00000000
        /*11ec*/ 	.short	0x0101
        /*11ee*/ 	.byte	0x3f
	.zero		1


	//   ....[41]....
        /*11f0*/ 	.word	0x0001f1c0
        /*11f4*/ 	.word	0x00000000
        /*11f8*/ 	.word	0x00029830
        /*11fc*/ 	.short	0x010a
        /*11fe*/ 	.byte	0x3f
	.zero		1


	//   ....[42]....
        /*1200*/ 	.word	0x0001f210
        /*1204*/ 	.word	0x00000000
        /*1208*/ 	.word	0x00029830
        /*120c*/ 	.short	0x010a
        /*120e*/ 	.byte	0x3f
	.zero		1


	//   ....[43]....
        /*1210*/ 	.word	0x000202e0
        /*1214*/ 	.word	0x00000008
        /*1218*/ 	.word	0x00029850
        /*121c*/ 	.short	0x010a
        /*121e*/ 	.byte	0x3f
	.zero		1


	//   ....[44]....
        /*1220*/ 	.word	0x00020320
        /*1224*/ 	.word	0x00000008
        /*1228*/ 	.word	0x00029850
        /*122c*/ 	.short	0x010a
        /*122e*/ 	.byte	0x3f
	.zero		1


	//   ....[45]....
        /*1230*/ 	.word	0x00021980
        /*1234*/ 	.word	0x00000003
        /*1238*/ 	.word	0x00000000
        /*123c*/ 	.short	0x0101
        /*123e*/ 	.byte	0x3f
	.zero		1


	//   ....[46]....
        /*1240*/ 	.word	0x00021c70
        /*1244*/ 	.word	0x0000000a
        /*1248*/ 	.word	0x00000000
        /*124c*/ 	.short	0x0101
        /*124e*/ 	.byte	0x3f
	.zero		1


	//   ....[47]....
        /*1250*/ 	.word	0x00022330
        /*1254*/ 	.word	0x00000014
        /*1258*/ 	.word	0x00029850
        /*125c*/ 	.short	0x010a
        /*125e*/ 	.byte	0x3f
	.zero		1


	//   ....[48]....
        /*1260*/ 	.word	0x000223b0
        /*1264*/ 	.word	0x00000014
        /*1268*/ 	.word	0x00029850
        /*126c*/ 	.short	0x010a
        /*126e*/ 	.byte	0x3f
	.zero		1


	//   ....[49]....
        /*1270*/ 	.word	0x00022990
        /*1274*/ 	.word	0x00000002
        /*1278*/ 	.word	0x00000000
        /*127c*/ 	.short	0x0101
        /*127e*/ 	.byte	0x3f
	.zero		1


	//   ....[50]....
        /*1280*/ 	.word	0x00024be0
        /*1284*/ 	.word	0x00000000
        /*1288*/ 	.word	0x00000000
        /*128c*/ 	.short	0x0101
        /*128e*/ 	.byte	0x3f
	.zero		1


	//   ....[51]....
        /*1290*/ 	.word	0x00025370
        /*1294*/ 	.word	0x0000000c
        /*1298*/ 	.word	0x00000000
        /*129c*/ 	.short	0x0101
        /*129e*/ 	.byte	0x3f
	.zero		1


	//   ....[52]....
        /*12a0*/ 	.word	0x00028ef0
        /*12a4*/ 	.word	0x00000012
        /*12a8*/ 	.word	0x00029820
        /*12ac*/ 	.short	0x010a
        /*12ae*/ 	.byte	0x3f
	.zero		1


	//   ....[53]....
        /*12b0*/ 	.word	0x00028fc0
        /*12b4*/ 	.word	0x00000007
        /*12b8*/ 	.word	0x000298a0
        /*12bc*/ 	.short	0x010a
        /*12be*/ 	.byte	0x3f
	.zero		1


	//   ....[54]....
        /*12c0*/ 	.word	0x000293e0
        /*12c4*/ 	.word	0x00000007
        /*12c8*/ 	.word	0x000298c0
        /*12cc*/ 	.short	0x010a
        /*12ce*/ 	.byte	0x3f
	.zero		1


	//   ....[55]....
        /*12d0*/ 	.word	0x000297b0
        /*12d4*/ 	.word	0x00000008
        /*12d8*/ 	.word	0x000298a0
        /*12dc*/ 	.short	0x010a
        /*12de*/ 	.byte	0x3f
	.zero		1


	//   ....[56]....
        /*12e0*/ 	.word	0x00029bc0
        /*12e4*/ 	.word	0x00000008
        /*12e8*/ 	.word	0x000298c0
        /*12ec*/ 	.short	0x010a
        /*12ee*/ 	.byte	0x3f
	.zero		1


	//   ....[57]....
        /*12f0*/ 	.word	0x0002acc0
        /*12f4*/ 	.word	0x00000002
        /*12f8*/ 	.word	0x00029880
        /*12fc*/ 	.short	0x010a
        /*12fe*/ 	.byte	0x3f
	.zero		1


	//   ....[58]....
        /*1300*/ 	.word	0x0002ae60
        /*1304*/ 	.word	0x00000002
        /*1308*/ 	.word	0x00029840
        /*130c*/ 	.short	0x010a
        /*130e*/ 	.byte	0x3f
	.zero		1


	//   ....[59]....
        /*1310*/ 	.word	0x0002ba90
        /*1314*/ 	.word	0x00000012
        /*1318*/ 	.word	0x00029800
        /*131c*/ 	.short	0x0107
        /*131e*/ 	.byte	0x3f
	.zero		1


	//   ....[60]....
        /*1320*/ 	.word	0x0002bb90
        /*1324*/ 	.word	0x00000012
        /*1328*/ 	.word	0x00029800
        /*132c*/ 	.short	0x0101
        /*132e*/ 	.byte	0x3f
	.zero		1


	//   ....[61]....
        /*1330*/ 	.word	0x0002bbb0
        /*1334*/ 	.word	0x00000012
        /*1338*/ 	.word	0x00029820
        /*133c*/ 	.short	0x010a
        /*133e*/ 	.byte	0x3f
	.zero		1


	//   ....[62]....
        /*1340*/ 	.word	0x0002bee0
        /*1344*/ 	.word	0x00000005
        /*1348*/ 	.word	0x00029880
        /*134c*/ 	.short	0x010a
        /*134e*/ 	.byte	0x3f
	.zero		1


	//   ....[63]....
        /*1350*/ 	.word	0x0002c110
        /*1354*/ 	.word	0x00000005
        /*1358*/ 	.word	0x00029840
        /*135c*/ 	.short	0x010a
        /*135e*/ 	.byte	0x3f
	.zero		1


	//   ....[64]....
        /*1360*/ 	.word	0x0002c5d0
        /*1364*/ 	.word	0x00000014
        /*1368*/ 	.word	0x00029870
        /*136c*/ 	.short	0x010a
        /*136e*/ 	.byte	0x3f
	.zero		1


	//   ....[65]....
        /*1370*/ 	.word	0x0002c640
        /*1374*/ 	.word	0x00000014
        /*1378*/ 	.word	0x00029860
        /*137c*/ 	.short	0x010a
        /*137e*/ 	.byte	0x3f
	.zero		1


	//   ....[66]....
        /*1380*/ 	.word	0x0002cb70
        /*1384*/ 	.word	0x00000014
        /*1388*/ 	.word	0x00029850
        /*138c*/ 	.short	0x0101
        /*138e*/ 	.byte	0x3f
	.zero		1


	//   ....[67]....
        /*1390*/ 	.word	0x0002cbf0
        /*1394*/ 	.word	0x00000014
        /*1398*/ 	.word	0x00000000
        /*139c*/ 	.short	0x0101
        /*139e*/ 	.byte	0x3f
	.zero		1


	//   ....[68]....
        /*13a0*/ 	.word	0x0002ce20
        /*13a4*/ 	.word	0x00000010
        /*13a8*/ 	.word	0x00029870
        /*13ac*/ 	.short	0x010a
        /*13ae*/ 	.byte	0x3f
	.zero		1


	//   ....[69]....
        /*13b0*/ 	.word	0x0002ce90
        /*13b4*/ 	.word	0x00000010
        /*13b8*/ 	.word	0x00029860
        /*13bc*/ 	.short	0x010a
        /*13be*/ 	.byte	0x3f
	.zero		1


	//   ....[70]....
        /*13c0*/ 	.word	0x0002d3d0
        /*13c4*/ 	.word	0x00000010
        /*13c8*/ 	.word	0x00029850
        /*13cc*/ 	.short	0x0101
        /*13ce*/ 	.byte	0x3f
	.zero		1


	//   ....[71]....
        /*13d0*/ 	.word	0x0002d420
        /*13d4*/ 	.word	0x00000010
        /*13d8*/ 	.word	0x00000000
        /*13dc*/ 	.short	0x0101
        /*13de*/ 	.byte	0x3f
	.zero		1


	//   ....[72]....
        /*13e0*/ 	.word	0x0002e740
        /*13e4*/ 	.word	0x00000000
        /*13e8*/ 	.word	0x00029820
        /*13ec*/ 	.short	0x010a
        /*13ee*/ 	.byte	0x3f
	.zero		1


	//   ....[73]....
        /*13f0*/ 	.word	0x0002e910
        /*13f4*/ 	.word	0x00000006
        /*13f8*/ 	.word	0x00000000
        /*13fc*/ 	.short	0x010a
        /*13fe*/ 	.byte	0x3f
	.zero		1


	//   ....[74]....
        /*1400*/ 	.word	0x0002e950
        /*1404*/ 	.word	0x00000007
        /*1408*/ 	.word	0x00000000
        /*140c*/ 	.short	0x010a
        /*140e*/ 	.byte	0x3f
	.zero		1


	//   ....[75]....
        /*1410*/ 	.word	0x0002e9a0
        /*1414*/ 	.word	0x00000004
        /*1418*/ 	.word	0x00029860
        /*141c*/ 	.short	0x010a
        /*141e*/ 	.byte	0x3f
	.zero		1


	//   ....[76]....
        /*1420*/ 	.word	0x0002e9f0
        /*1424*/ 	.word	0x00000003
        /*1428*/ 	.word	0x00029860
        /*142c*/ 	.short	0x010a
        /*142e*/ 	.byte	0x3f
	.zero		1


	//   ....[77]....
        /*1430*/ 	.word	0x0002ea30
        /*1434*/ 	.word	0x00000004
        /*1438*/ 	.word	0x00029880
        /*143c*/ 	.short	0x010a
        /*143e*/ 	.byte	0x3f
	.zero		1


	//   ....[78]....
        /*1440*/ 	.word	0x0002ea50
        /*1444*/ 	.word	0x00000003
        /*1448*/ 	.word	0x00029880
        /*144c*/ 	.short	0x010a
        /*144e*/ 	.byte	0x3f
	.zero		1


	//   ....[79]....
        /*1450*/ 	.word	0x0002eab0
        /*1454*/ 	.word	0x00000061
        /*1458*/ 	.word	0x00029890
        /*145c*/ 	.short	0x010a
        /*145e*/ 	.byte	0x3f
	.zero		1


	//   ....[80]....
        /*1460*/ 	.word	0x0002eb00
        /*1464*/ 	.word	0x00000061
        /*1468*/ 	.word	0x00029890
        /*146c*/ 	.short	0x010a
        /*146e*/ 	.byte	0x3f
	.zero		1


	//   ....[81]....
        /*1470*/ 	.word	0x0002eb50
        /*1474*/ 	.word	0x00000061
        /*1478*/ 	.word	0x00029890
        /*147c*/ 	.short	0x010a
        /*147e*/ 	.byte	0x3f
	.zero		1


	//   ....[82]....
        /*1480*/ 	.word	0x0002eba0
        /*1484*/ 	.word	0x00000061
        /*1488*/ 	.word	0x000298b0
        /*148c*/ 	.short	0x010a
        /*148e*/ 	.byte	0x3f
	.zero		1


	//   ....[83]....
        /*1490*/ 	.word	0x0002eeb0
        /*1494*/ 	.word	0x00000010
        /*1498*/ 	.word	0x00029800
        /*149c*/ 	.short	0x010a
        /*149e*/ 	.byte	0x3f
	.zero		1


	//   ....[84]....
        /*14a0*/ 	.word	0x0002f0c0
        /*14a4*/ 	.word	0x00000010
        /*14a8*/ 	.word	0x00029800
        /*14ac*/ 	.short	0x010a
        /*14ae*/ 	.byte	0x3f
	.zero		1


	//   ....[85]....
        /*14b0*/ 	.word	0x0002f110
        /*14b4*/ 	.word	0x00000003
        /*14b8*/ 	.word	0x00029830
        /*14bc*/ 	.short	0x010a
        /*14be*/ 	.byte	0x3f
	.zero		1


	//   ....[86]....
        /*14c0*/ 	.word	0x0002f160
        /*14c4*/ 	.word	0x0000000b
        /*14c8*/ 	.word	0x00029830
        /*14cc*/ 	.short	0x010a
        /*14ce*/ 	.byte	0x3f
	.zero		1


	//   ....[87]....
        /*14d0*/ 	.word	0x0002f1b0
        /*14d4*/ 	.word	0x0000000a
        /*14d8*/ 	.word	0x00029850
        /*14dc*/ 	.short	0x010a
        /*14de*/ 	.byte	0x3f
	.zero		1


	//   ....[88]....
        /*14e0*/ 	.word	0x0002f200
        /*14e4*/ 	.word	0x00000000
        /*14e8*/ 	.word	0x00029830
        /*14ec*/ 	.short	0x010a
        /*14ee*/ 	.byte	0x3f
	.zero		1


	//   ....[89]....
        /*14f0*/ 	.word	0x0002f250
        /*14f4*/ 	.word	0x00000008
        /*14f8*/ 	.word	0x00029850
        /*14fc*/ 	.short	0x010a
        /*14fe*/ 	.byte	0x3f
	.zero		1


	//   ....[90]....
        /*1500*/ 	.word	0x0002f2a0
        /*1504*/ 	.word	0x00000014
        /*1508*/ 	.word	0x00029850
        /*150c*/ 	.short	0x010a
        /*150e*/ 	.byte	0x3f
	.zero		1


	//   ....[91]....
        /*1510*/ 	.word	0x00031c40
        /*1514*/ 	.word	0x00000012
        /*1518*/ 	.word	0x00029820
        /*151c*/ 	.short	0x010a
        /*151e*/ 	.byte	0x3f
	.zero		1


	//   ....[92]....
        /*1520*/ 	.word	0x00031c90
        /*1524*/ 	.word	0x00000007
        /*1528*/ 	.word	0x000298a0
        /*152c*/ 	.short	0x010a
        /*152e*/ 	.byte	0x3f
	.zero		1


	//   ....[93]....
        /*1530*/ 	.word	0x00031ce0
        /*1534*/ 	.word	0x00000007
        /*1538*/ 	.word	0x000298c0
        /*153c*/ 	.short	0x010a
        /*153e*/ 	.byte	0x3f
	.zero		1


	//   ....[94]....
        /*1540*/ 	.word	0x00031d30
        /*1544*/ 	.word	0x00000008
        /*1548*/ 	.word	0x000298a0
        /*154c*/ 	.short	0x010a
        /*154e*/ 	.byte	0x3f
	.zero		1


	//   ....[95]....
        /*1550*/ 	.word	0x00031d80
        /*1554*/ 	.word	0x00000008
        /*1558*/ 	.word	0x000298c0
        /*155c*/ 	.short	0x010a
        /*155e*/ 	.byte	0x3f
	.zero		1


	//   ....[96]....
        /*1560*/ 	.word	0x00031f20
        /*1564*/ 	.word	0x00000002
        /*1568*/ 	.word	0x00029880
        /*156c*/ 	.short	0x010a
        /*156e*/ 	.byte	0x3f
	.zero		1


	//   ....[97]....
        /*1570*/ 	.word	0x00031f70
        /*1574*/ 	.word	0x00000002
        /*1578*/ 	.word	0x00029840
        /*157c*/ 	.short	0x010a
        /*157e*/ 	.byte	0x3f
	.zero		1


	//   ....[98]....
        /*1580*/ 	.word	0x00032570
        /*1584*/ 	.word	0x00000012
        /*1588*/ 	.word	0x00029820
        /*158c*/ 	.short	0x010a
        /*158e*/ 	.byte	0x3f
	.zero		1


	//   ....[99]....
        /*1590*/ 	.word	0x000325c0
        /*1594*/ 	.word	0x00000005
        /*1598*/ 	.word	0x00029880
        /*159c*/ 	.short	0x010a
        /*159e*/ 	.byte	0x3f
	.zero		1


	//   ....[100]....
        /*15a0*/ 	.word	0x00032610
        /*15a4*/ 	.word	0x00000005
        /*15a8*/ 	.word	0x00029840
        /*15ac*/ 	.short	0x010a
        /*15ae*/ 	.byte	0x3f
	.zero		1


	//   ....[101]....
        /*15b0*/ 	.word	0x00032660
        /*15b4*/ 	.word	0x00000014
        /*15b8*/ 	.word	0x00029870
        /*15bc*/ 	.short	0x010a
        /*15be*/ 	.byte	0x3f
	.zero		1


	//   ....[102]....
        /*15c0*/ 	.word	0x000326b0
        /*15c4*/ 	.word	0x00000014
        /*15c8*/ 	.word	0x00029860
        /*15cc*/ 	.short	0x010a
        /*15ce*/ 	.byte	0x3f
	.zero		1


	//   ....[103]....
        /*15d0*/ 	.word	0x00032700
        /*15d4*/ 	.word	0x00000010
        /*15d8*/ 	.word	0x00029870
        /*15dc*/ 	.short	0x010a
        /*15de*/ 	.byte	0x3f
	.zero		1


	//   ....[104]....
        /*15e0*/ 	.word	0x00032750
        /*15e4*/ 	.word	0x00000010
        /*15e8*/ 	.word	0x00029860
        /*15ec*/ 	.short	0x010a
        /*15ee*/ 	.byte	0x3f
	.zero		1


	//   ....[105]....
        /*15f0*/ 	.word	0x000332d0
        /*15f4*/ 	.word	0x00000000
        /*15f8*/ 	.word	0x00029820
        /*15fc*/ 	.short	0x010a
        /*15fe*/ 	.byte	0x3f
	.zero		1


	//   ....[106]....
        /*1600*/ 	.word	0x00033470
        /*1604*/ 	.word	0x00000006
        /*1608*/ 	.word	0x00000000
        /*160c*/ 	.short	0x010a
        /*160e*/ 	.byte	0x3f
	.zero		1


	//   ....[107]....
        /*1610*/ 	.word	0x000334c0
        /*1614*/ 	.word	0x00000007
        /*1618*/ 	.word	0x00000000
        /*161c*/ 	.short	0x010a
        /*161e*/ 	.byte	0x3f
	.zero		1


	//   ....[108]....
        /*1620*/ 	.word	0x00033510
        /*1624*/ 	.word	0x00000004
        /*1628*/ 	.word	0x00029860
        /*162c*/ 	.short	0x010a
        /*162e*/ 	.byte	0x3f
	.zero		1


	//   ....[109]....
        /*1630*/ 	.word	0x00033560
        /*1634*/ 	.word	0x00000003
        /*1638*/ 	.word	0x00029860
        /*163c*/ 	.short	0x010a
        /*163e*/ 	.byte	0x3f
	.zero		1


	//   ....[110]....
        /*1640*/ 	.word	0x000335b0
        /*1644*/ 	.word	0x00000004
        /*1648*/ 	.word	0x00029880
        /*164c*/ 	.short	0x010a
        /*164e*/ 	.byte	0x3f
	.zero		1


	//----- nvinfo : EIATTR_NUM_MBARRIERS
	.align		4
.L_328:
        /*1650*/ 	.byte	0x03, 0x38
        /*1652*/ 	.short	0x0016


	//----- nvinfo : EIATTR_EXIT_INSTR_OFFSETS
	.align		4
        /*1654*/ 	.byte	0x04, 0x1c
        /*1656*/ 	.short	(.L_330 - .L_329)


	//   ....[0]....
.L_329:
        /*1658*/ 	.word	0x0002eaa0


	//----- nvinfo : EIATTR_MAX_THREADS
	.align		4
.L_330:
        /*165c*/ 	.byte	0x04, 0x05
        /*165e*/ 	.short	(.L_332 - .L_331)
.L_331:
        /*1660*/ 	.word	0x00000180
        /*1664*/ 	.word	0x00000001
        /*1668*/ 	.word	0x00000001


	//----- nvinfo : EIATTR_CRS_STACK_SIZE
	.align		4
.L_332:
        /*166c*/ 	.byte	0x04, 0x1e
        /*166e*/ 	.short	(.L_334 - .L_333)
.L_333:
        /*1670*/ 	.word	0x00000000


	//----- nvinfo : EIATTR_CBANK_PARAM_SIZE
	.align		4
.L_334:
        /*1674*/ 	.byte	0x03, 0x19
        /*1676*/ 	.short	0x0af0


	//----- nvinfo : EIATTR_PARAM_CBANK
	.align		4
        /*1678*/ 	.byte	0x04, 0x0a
        /*167a*/ 	.short	(.L_336 - .L_335)
	.align		4
.L_335:
        /*167c*/ 	.word	index@(.nv.constant0._ZN7cutlass13device_kernelIN5flash11enable_sm90INS1_16FlashAttnFwdSm90INS1_25CollectiveMainloopFwdSm90ILi2EN4cute5tupleIJNS5_1CILi1EEES8_S8_EEENS6_IJNS7_ILi128EEENS7_ILi160EEENS7_ILi192EEEEEELi128ENS_12float_e4m3_tEfNS_4arch4Sm90ELb1ELb0ELb0ELb1ELb0ELb1ELb0ELb1ELb1ELb1ELb1ELb0EEENS1_21CollectiveEpilogueFwdINS6_IJSA_SA_SB_EEES9_NS_10bfloat16_tESG_Li256ELb1ELb1ELb1ELb1EEENS1_36VarlenDynamicPersistentTileSchedulerILi128ELi160ELi256ELi128ELb1ELb1ELb1ELb1ELb1ELb1EEEEEEEEEvNT_6ParamsE)
        /*1680*/ 	.short	0x0210
        /*1682*/ 	.short	0x0af0


	//----- nvinfo : EIATTR_SW_WAR
	.align		4
.L_336:
        /*1684*/ 	.byte	0x04, 0x36
        /*1686*/ 	.short	(.L_338 - .L_337)
.L_337:
        /*1688*/ 	.word	0x00000008
.L_338:


//--------------------- .nv.callgraph             --------------------------
	.section	.nv.callgraph,"",@"SHT_CUDA_CALLGRAPH"
	.align	4
	.sectionentsize	8
	.align		4
        /*0000*/ 	.word	0x00000000
	.align		4
        /*0004*/ 	.word	0xffffffff
	.align		4
        /*0008*/ 	.word	index@(_ZN7cutlass13device_kernelIN5flash11enable_sm90INS1_16FlashAttnFwdSm90INS1_25CollectiveMainloopFwdSm90ILi2EN4cute5tupleIJNS5_1CILi1EEES8_S8_EEENS6_IJNS7_ILi128EEENS7_ILi160EEENS7_ILi192EEEEEELi128ENS_12float_e4m3_tEfNS_4arch4Sm90ELb0ELb0ELb0ELb0ELb0ELb0ELb0ELb1ELb1ELb1ELb1ELb0EEENS1_21CollectiveEpilogueFwdINS6_IJSA_SA_SB_EEES9_NS_10bfloat16_tESG_Li256ELb0ELb1ELb1ELb1EEENS1_19SingleTileSchedulerILb0ELb1ELb1ELi128EEEEEEEEEvNT_6ParamsE)
	.align		4
        /*000c*/ 	.word	index@(__assertfail)
	.align		4
        /*0010*/ 	.word	index@(_ZN7cutlass13device_kernelIN5flash11enable_sm90INS1_16FlashAttnFwdSm90INS1_25CollectiveMainloopFwdSm90ILi2EN4cute5tupleIJNS5_1CILi1EEES8_S8_EEENS6_IJNS7_ILi128EEENS7_ILi160EEENS7_ILi192EEEEEELi128ENS_12float_e4m3_tEfNS_4arch4Sm90ELb0ELb0ELb0ELb1ELb0ELb0ELb0ELb1ELb1ELb1ELb1ELb0EEENS1_21CollectiveEpilogueFwdINS6_IJSA_SA_SB_EEES9_NS_10bfloat16_tESG_Li256ELb1ELb1ELb1ELb1EEENS1_36VarlenDynamicPersistentTileSchedulerILi128ELi160ELi256ELi128ELb1ELb1ELb1ELb0ELb1ELb1EEEEEEEEEvNT_6ParamsE)
	.align		4
        /*0014*/ 	.word	index@(__assertfail)
	.align		4
        /*0018*/ 	.word	index@(_ZN7cutlass13device_kernelIN5flash11enable_sm90INS1_16FlashAttnFwdSm90INS1_25CollectiveMainloopFwdSm90ILi2EN4cute5tupleIJNS5_1CILi1EEES8_S8_EEENS6_IJNS7_ILi128EEENS7_ILi160EEENS7_ILi192EEEEEELi128ENS_12float_e4m3_tEfNS_4arch4Sm90ELb0ELb0ELb0ELb1ELb0ELb1ELb0ELb1ELb1ELb1ELb1ELb0EEENS1_21CollectiveEpilogueFwdINS6_IJSA_SA_SB_EEES9_NS_10bfloat16_tESG_Li256ELb1ELb1ELb1ELb1EEENS1_36VarlenDynamicPersistentTileSchedulerILi128ELi160ELi256ELi128ELb1ELb1ELb1ELb0ELb1ELb1EEEEEEEEEvNT_6ParamsE)
	.align		4
        /*001c*/ 	.word	index@(__assertfail)
	.align		4
        /*0020*/ 	.word	index@(_ZN7cutlass13device_kernelIN5flash11enable_sm90INS1_16FlashAttnFwdSm90INS1_25CollectiveMainloopFwdSm90ILi2EN4cute5tupleIJNS5_1CILi1EEES8_S8_EEENS6_IJNS7_ILi128EEENS7_ILi160EEENS7_ILi192EEEEEELi128ENS_12float_e4m3_tEfNS_4arch4Sm90ELb0ELb1ELb0ELb0ELb0ELb0ELb0ELb1ELb1ELb1ELb1ELb0EEENS1_21CollectiveEpilogueFwdINS6_IJSA_SA_SB_EEES9_NS_10bfloat16_tESG_Li256ELb0ELb1ELb1ELb1EEENS1_19SingleTileSchedulerILb0ELb1ELb1ELi128EEEEEEEEEvNT_6ParamsE)
	.align		4
        /*0024*/ 	.word	index@(__assertfail)
	.align		4
        /*0028*/ 	.word	index@(_ZN7cutlass13device_kernelIN5flash11enable_sm90INS1_16FlashAttnFwdSm90INS1_25CollectiveMainloopFwdSm90ILi2EN4cute5tupleIJNS5_1CILi1EEES8_S8_EEENS6_IJNS7_ILi128EEENS7_ILi160EEENS7_ILi192EEEEEELi128ENS_12float_e4m3_tEfNS_4arch4Sm90ELb0ELb1ELb0ELb1ELb0ELb0ELb0ELb1ELb1ELb1ELb1ELb0EEENS1_21CollectiveEpilogueFwdINS6_IJSA_SA_SB_EEES9_NS_10bfloat16_tESG_Li256ELb1ELb1ELb1ELb1EEENS1_36VarlenDynamicPersistentTileSchedulerILi128ELi160ELi256ELi128ELb1ELb1ELb1ELb1ELb0ELb1EEEEEEEEEvNT_6ParamsE)
	.align		4
        /*002c*/ 	.word	index@(__assertfail)
	.align		4
        /*0030*/ 	.word	index@(_ZN7cutlass13device_kernelIN5flash11enable_sm90INS1_16FlashAttnFwdSm90INS1_25CollectiveMainloopFwdSm90ILi2EN4cute5tupleIJNS5_1CILi1EEES8_S8_EEENS6_IJNS7_ILi128EEENS7_ILi160EEENS7_ILi192EEEEEELi128ENS_12float_e4m3_tEfNS_4arch4Sm90ELb0ELb1ELb0ELb1ELb0ELb1ELb0ELb1ELb1ELb1ELb1ELb0EEENS1_21CollectiveEpilogueFwdINS6_IJSA_SA_SB_EEES9_NS_10bfloat16_tESG_Li256ELb1ELb1ELb1ELb1EEENS1_36VarlenDynamicPersistentTileSchedulerILi128ELi160ELi256ELi128ELb1ELb1ELb1ELb1ELb0ELb1EEEEEEEEEvNT_6ParamsE)
	.align		4
        /*0034*/ 	.word	index@(__assertfail)
	.align		4
        /*0038*/ 	.word	index@(_ZN7cutlass13device_kernelIN5flash11enable_sm90INS1_16FlashAttnFwdSm90INS1_25CollectiveMainloopFwdSm90ILi2EN4cute5tupleIJNS5_1CILi1EEES8_S8_EEENS6_IJNS7_ILi128EEENS7_ILi160EEENS7_ILi192EEEEEELi128ENS_12float_e4m3_tEfNS_4arch4Sm90ELb1ELb0ELb0ELb0ELb0ELb0ELb0ELb1ELb1ELb1ELb1ELb0EEENS1_21CollectiveEpilogueFwdINS6_IJSA_SA_SB_EEES9_NS_10bfloat16_tESG_Li256ELb0ELb1ELb1ELb1EEENS1_19SingleTileSchedulerILb0ELb1ELb1ELi128EEEEEEEEEvNT_6ParamsE)
	.align		4
        /*003c*/ 	.word	index@(__assertfail)
	.align		4
        /*0040*/ 	.word	index@(_ZN7cutlass13device_kernelIN5flash11enable_sm90INS1_16FlashAttnFwdSm90INS1_25CollectiveMainloopFwdSm90ILi2EN4cute5tupleIJNS5_1CILi1EEES8_S8_EEENS6_IJNS7_ILi128EEENS7_ILi160EEENS7_ILi192EEEEEELi128ENS_12float_e4m3_tEfNS_4arch4Sm90ELb1ELb0ELb0ELb1ELb0ELb0ELb0ELb1ELb1ELb1ELb1ELb0EEENS1_21CollectiveEpilogueFwdINS6_IJSA_SA_SB_EEES9_NS_10bfloat16_tESG_Li256ELb1ELb1ELb1ELb1EEENS1_36VarlenDynamicPersistentTileSchedulerILi128ELi160ELi256ELi128ELb1ELb1ELb1ELb1ELb1ELb1EEEEEEEEEvNT_6ParamsE)
	.align		4
        /*0044*/ 	.word	index@(__assertfail)
	.align		4
        /*0048*/ 	.word	index@(_ZN7cutlass13device_kernelIN5flash11enable_sm90INS1_16FlashAttnFwdSm90INS1_25CollectiveMainloopFwdSm90ILi2EN4cute5tupleIJNS5_1CILi1EEES8_S8_EEENS6_IJNS7_ILi128EEENS7_ILi160EEENS7_ILi192EEEEEELi128ENS_12float_e4m3_tEfNS_4arch4Sm90ELb1ELb0ELb0ELb1ELb0ELb1ELb0ELb1ELb1ELb1ELb1ELb0EEENS1_21CollectiveEpilogueFwdINS6_IJSA_SA_SB_EEES9_NS_10bfloat16_tESG_Li256ELb1ELb1ELb1ELb1EEENS1_36VarlenDynamicPersistentTileSchedulerILi128ELi160ELi256ELi128ELb1ELb1ELb1ELb1ELb1ELb1EEEEEEEEEvNT_6ParamsE)
	.align		4
        /*004c*/ 	.word	index@(__assertfail)
	.align		4
        /*0050*/ 	.word	0x00000000
	.align		4
        /*0054*/ 	.word	0xfffffffe
	.align		4
        /*0058*/ 	.word	0x00000000
	.align		4
        /*005c*/ 	.word	0xfffffffd
	.align		4
        /*0060*/ 	.word	0x00000000
	.align		4
        /*0064*/ 	.word	0xfffffffc


//--------------------- .nv.constant4             --------------------------
	.section	.nv.constant4,"a",@progbits
	.align	8
	.align		8
.nv.constant4:
        /*0000*/ 	.dword	__assertfail
	.align		8
        /*0008*/ 	.dword	__unnamed_1
	.align		8
        /*0010*/ 	.dword	__unnamed_2
	.align		8
        /*0018*/ 	.dword	__unnamed_3
	.align		8
        /*0020*/ 	.dword	__unnamed_4
	.align		8
        /*0028*/ 	.dword	__unnamed_5
	.align		8
        /*0030*/ 	.dword	__unnamed_6
	.align		8
        /*0038*/ 	.dword	__unnamed_7
	.align		8
        /*0040*/ 	.dword	_ZZN5flash28permute_output_fp8_VcolmajorIN4cute6TensorINS1_11ArrayEngineIfLm64EEENS1_6LayoutINS1_5tupleIJNS6_IJNS1_1CILi2EEES8_NS7_ILi16EEEEEENS7_ILi1EEESB_EEENS6_IJNS6_IJSB_S8_NS7_ILi4EEEEEENS7_ILi0EEESF_EEEEEEEEEvRT_E9upper_map
	.align		8
        /*0048*/ 	.dword	_ZN76_INTERNAL_afc1836f_40_flash_fwd_hdim192_128_e4m3_split_sm90_cu_61719c98_34454cuda3std3__45__cpo5beginE
	.align		8
        /*0050*/ 	.dword	_ZN76_INTERNAL_afc1836f_40_flash_fwd_hdim192_128_e4m3_split_sm90_cu_61719c98_34454cuda3std3__45__cpo3endE
	.align		8
        /*0058*/ 	.dword	_ZN76_INTERNAL_afc1836f_40_flash_fwd_hdim192_128_e4m3_split_sm90_cu_61719c98_34454cuda3std3__45__cpo6cbeginE
	.align		8
        /*0060*/ 	.dword	_ZN76_INTERNAL_afc1836f_40_flash_fwd_hdim192_128_e4m3_split_sm90_cu_61719c98_34454cuda3std3__45__cpo4cendE
	.align		8
        /*0068*/ 	.dword	_ZN76_INTERNAL_afc1836f_40_flash_fwd_hdim192_128_e4m3_split_sm90_cu_61719c98_34454cuda3std3__478_GLOBAL__N__afc1836f_40_flash_fwd_hdim192_128_e4m3_split_sm90_cu_61719c98_34456ignoreE
	.align		8
        /*0070*/ 	.dword	_ZN76_INTERNAL_afc1836f_40_flash_fwd_hdim192_128_e4m3_split_sm90_cu_61719c98_34454cuda3std3__419piecewise_constructE
	.align		8
        /*0078*/ 	.dword	_ZN76_INTERNAL_afc1836f_40_flash_fwd_hdim192_128_e4m3_split_sm90_cu_61719c98_34454cuda3std3__48in_placeE
	.align		8
        /*0080*/ 	.dword	_ZN76_INTERNAL_afc1836f_40_flash_fwd_hdim192_128_e4m3_split_sm90_cu_61719c98_34454cuda3std6ranges3__45__cpo4swapE
	.align		8
        /*0088*/ 	.dword	_ZN76_INTERNAL_afc1836f_40_flash_fwd_hdim192_128_e4m3_split_sm90_cu_61719c98_34454cuda3std6ranges3__45__cpo9iter_moveE
	.align		8
        /*0090*/ 	.dword	_ZN76_INTERNAL_afc1836f_40_flash_fwd_hdim192_128_e4m3_split_sm90_cu_61719c98_34454cute7productE
	.align		8
        /*0098*/ 	.dword	_ZN76_INTERNAL_afc1836f_40_flash_fwd_hdim192_128_e4m3_split_sm90_cu_61719c98_34454cute1_E
	.align		8
        /*00a0*/ 	.dword	$str$23
	.align		8
        /*00a8*/ 	.dword	$str$24


//--------------------- .text._ZN7cutlass13device_kernelIN5flash11enable_sm90INS1_16FlashAttnFwdSm90INS1_25CollectiveMainloopFwdSm90ILi2EN4cute5tupleIJNS5_1CILi1EEES8_S8_EEENS6_IJNS7_ILi128EEENS7_ILi160EEENS7_ILi192EEEEEELi128ENS_12float_e4m3_tEfNS_4arch4Sm90ELb0ELb0ELb0ELb0ELb0ELb0ELb0ELb1ELb1ELb1ELb1ELb0EEENS1_21CollectiveEpilogueFwdINS6_IJSA_SA_SB_EEES9_NS_10bfloat16_tESG_Li256ELb0ELb1ELb1ELb1EEENS1_19SingleTileSchedulerILb0ELb1ELb1ELi128EEEEEEEEEvNT_6ParamsE --------------------------
	.section	.text._ZN7cutlass13device_kernelIN5flash11enable_sm90INS1_16FlashAttnFwdSm90INS1_25CollectiveMainloopFwdSm90ILi2EN4cute5tupleIJNS5_1CILi1EEES8_S8_EEENS6_IJNS7_ILi128EEENS7_ILi160EEENS7_ILi192EEEEEELi128ENS_12float_e4m3_tEfNS_4arch4Sm90ELb0ELb0ELb0ELb0ELb0ELb0ELb0ELb1ELb1ELb1ELb1ELb0EEENS1_21CollectiveEpilogueFwdINS6_IJSA_SA_SB_EEES9_NS_10bfloat16_tESG_Li256ELb0ELb1ELb1ELb1EEENS1_19SingleTileSchedulerILb0ELb1ELb1ELi128EEEEEEEEEvNT_6ParamsE,"ax",@progbits
	.align	128
.text._ZN7cutlass13device_kernelIN5flash11enable_sm90INS1_16FlashAttnFwdSm90INS1_25CollectiveMainloopFwdSm90ILi2EN4cute5tupleIJNS5_1CILi1EEES8_S8_EEENS6_IJNS7_ILi128EEENS7_ILi160EEENS7_ILi192EEEEEELi128ENS_12float_e4m3_tEfNS_4arch4Sm90ELb0ELb0ELb0ELb0ELb0ELb0ELb0ELb1ELb1ELb1ELb1ELb0EEENS1_21CollectiveEpilogueFwdINS6_IJSA_SA_SB_EEES9_NS_10bfloat16_tESG_Li256ELb0ELb1ELb1ELb1EEENS1_19SingleTileSchedulerILb0ELb1ELb1ELi128EEEEEEEEEvNT_6ParamsE:
        .type           _ZN7cutlass13device_kernelIN5flash11enable_sm90INS1_16FlashAttnFwdSm90INS1_25CollectiveMainloopFwdSm90ILi2EN4cute5tupleIJNS5_1CILi1EEES8_S8_EEENS6_IJNS7_ILi128EEENS7_ILi160EEENS7_ILi192EEEEEELi128ENS_12float_e4m3_tEfNS_4arch4Sm90ELb0ELb0ELb0ELb0ELb0ELb0ELb0ELb1ELb1ELb1ELb1ELb0EEENS1_21CollectiveEpilogueFwdINS6_IJSA_SA_SB_EEES9_NS_10bfloat16_tESG_Li256ELb0ELb1ELb1ELb1EEENS1_19SingleTileSchedulerILb0ELb1ELb1ELi128EEEEEEEEEvNT_6ParamsE,@function
        .size           _ZN7cutlass13device_kernelIN5flash11enable_sm90INS1_16FlashAttnFwdSm90INS1_25CollectiveMainloopFwdSm90ILi2EN4cute5tupleIJNS5_1CILi1EEES8_S8_EEENS6_IJNS7_ILi128EEENS7_ILi160EEENS7_ILi192EEEEEELi128ENS_12float_e4m3_tEfNS_4arch4Sm90ELb0ELb0ELb0ELb0ELb0ELb0ELb0ELb1ELb1ELb1ELb1ELb0EEENS1_21CollectiveEpilogueFwdINS6_IJSA_SA_SB_EEES9_NS_10bfloat16_tESG_Li256ELb0ELb1ELb1ELb1EEENS1_19SingleTileSchedulerILb0ELb1ELb1ELi128EEEEEEEEEvNT_6ParamsE,(.L_x_2844 - _ZN7cutlass13device_kernelIN5flash11enable_sm90INS1_16FlashAttnFwdSm90INS1_25CollectiveMainloopFwdSm90ILi2EN4cute5tupleIJNS5_1CILi1EEES8_S8_EEENS6_IJNS7_ILi128EEENS7_ILi160EEENS7_ILi192EEEEEELi128ENS_12float_e4m3_tEfNS_4arch4Sm90ELb0ELb0ELb0ELb0ELb0ELb0ELb0ELb1ELb1ELb1ELb1ELb0EEENS1_21CollectiveEpilogueFwdINS6_IJSA_SA_SB_EEES9_NS_10bfloat16_tESG_Li256ELb0ELb1ELb1ELb1EEENS1_19SingleTileSchedulerILb0ELb1ELb1ELi128EEEEEEEEEvNT_6ParamsE)
        .other          _ZN7cutlass13device_kernelIN5flash11enable_sm90INS1_16FlashAttnFwdSm90INS1_25CollectiveMainloopFwdSm90ILi2EN4cute5tupleIJNS5_1CILi1EEES8_S8_EEENS6_IJNS7_ILi128EEENS7_ILi160EEENS7_ILi192EEEEEELi128ENS_12float_e4m3_tEfNS_4arch4Sm90ELb0ELb0ELb0ELb0ELb0ELb0ELb0ELb1ELb1ELb1ELb1ELb0EEENS1_21CollectiveEpilogueFwdINS6_IJSA_SA_SB_EEES9_NS_10bfloat16_tESG_Li256ELb0ELb1ELb1ELb1EEENS1_19SingleTileSchedulerILb0ELb1ELb1ELi128EEEEEEEEEvNT_6ParamsE,@"STO_CUDA_ENTRY STV_DEFAULT"
_ZN7cutlass13device_kernelIN5flash11enable_sm90INS1_16FlashAttnFwdSm90INS1_25CollectiveMainloopFwdSm90ILi2EN4cute5tupleIJNS5_1CILi1EEES8_S8_EEENS6_IJNS7_ILi128EEENS7_ILi160EEENS7_ILi192EEEEEELi128ENS_12float_e4m3_tEfNS_4arch4Sm90ELb0ELb0ELb0ELb0ELb0ELb0ELb0ELb1ELb1ELb1ELb1ELb0EEENS1_21CollectiveEpilogueFwdINS6_IJSA_SA_SB_EEES9_NS_10bfloat16_tESG_Li256ELb0ELb1ELb1ELb1EEENS1_19SingleTileSchedulerILb0ELb1ELb1ELi128EEEEEEEEEvNT_6ParamsE:
[----:B------:R-:W0:Y:S02]  /*0000*/  LDC R1, c[0x0][0x28] ;  /* 0x00000a00ff017b82 */ /* 0x000e240000000800 */
[----:B0-----:R-:W-:Y:S01]  /*0010*/  VIADD R1, R1, 0xffffffd8 ;  /* 0xffffffd801017836 */ /* 0x001fe20000000000 */
[----:B------:R-:W0:Y:S01]  /*0020*/  S2R R19, SR_TID.X ;  /* 0x0000000000137919 */ /* 0x000e220000002100 */
[----:B------:R-:W-:Y:S01]  /*0030*/  ELECT P0, URZ, PT ;  /* 0x00000000003f782f */ /* 0x000fe20003800000 */
[----:B------:R-:W-:Y:S01]  /*0040*/  BSSY B0, `(.L_x_0) ;  /* 0x000000d000007945 */ /* 0x000fe20003800000 */
[----:B0-----:R-:W-:-:S05]  /*0050*/  SHF.R.U32.HI R0, RZ, 0x5, R19 ;  /* 0x00000005ff007819 */ /* 0x001fca0000011613 */
[----:B------:R-:W0:Y:S02]  /*0060*/  SHFL.IDX PT, R2, R0, RZ, 0x1f ;  /* 0x00001fff00027589 */ /* 0x000e2400000e0000 */
[----:B0-----:R-:W-:-:S13]  /*0070*/  ISETP.EQ.AND P0, PT, R2, RZ, P0 ;  /* 0x000000ff0200720c */ /* 0x001fda0000702270 */
[----:B------:R-:W-:Y:S05]  /*0080*/  @!P0 BRA `(.L_x_1) ;  /* 0x0000000000208947 */ /* 0x000fea0003800000 */
[----:B------:R-:W-:Y:S02]  /*0090*/  ULDC.64 UR4, c[0x0][0x198] ;  /* 0x0000660000047ab9 */ /* 0x000fe40000000a00 */
[----:B------:R-:W-:Y:S02]  /*00a0*/  UIADD3 UR6, UP0, UR4, 0x370, URZ ;  /* 0x0000037004067890 */ /* 0x000fe4000ff1e03f */
[----:B------:R-:W-:Y:S02]  /*00b0*/  UIADD3 UR4, UP1, UR4, 0x470, URZ ;  /* 0x0000047004047890 */ /* 0x000fe4000ff3e03f */
[----:B------:R-:W-:Y:S02]  /*00c0*/  UIADD3.X UR7, URZ, UR5, URZ, UP0, !UPT ;  /* 0x000000053f077290 */ /* 0x000fe400087fe43f */
[----:B------:R-:W-:-:S07]  /*00d0*/  UIADD3.X UR5, URZ, UR5, URZ, UP1, !UPT ;  /* 0x000000053f057290 */ /* 0x000fce0008ffe43f */
[----:B------:R0:W-:Y:S02]  /*00e0*/  UTMACCTL.PF [UR6] ;  /* 0x00000000060079b9 */ /* 0x0001e40008040000 */
[----:B------:R0:W-:Y:S02]  /*00f0*/  UTMACCTL.PF [UR4] ;  /* 0x00000000040079b9 */ /* 0x0001e40008040000 */
[----:B0-----:R-:W-:Y:S01]  /*0100*/  NOP ;  /* 0x0000000000007918 */ /* 0x001fe20000000000 */
.L_x_1:
[----:B------:R-:W-:Y:S05]  /*0110*/  BSYNC B0 ;  /* 0x0000000000007941 */ /* 0x000fea0003800000 */
.L_x_0:
[----:B------:R-:W-:Y:S01]  /*0120*/  VOTEU.ANY UP0, P0 ;  /* 0x00000000003f7886 */ /* 0x000fe20000000100 */
[----:B------:R-:W0:Y:S01]  /*0130*/  SHFL.IDX PT, R2, R0, RZ, 0x1f ;  /* 0x00001fff00027589 */ /* 0x000e2200000e0000 */
[----:B------:R-:W-:Y:S01]  /*0140*/  UMOV UR4, 0x80 ;  /* 0x0000008000047882 */ /* 0x000fe20000000000 */
[----:B------:R-:W-:Y:S01]  /*0150*/  UMOV UR7, 0x100 ;  /* 0x0000010000077882 */ /* 0x000fe20000000000 */
[----:B------:R-:W-:Y:S01]  /*0160*/  SHF.R.U32.HI R18, RZ, 0x7, R19 ;  /* 0x00000007ff127819 */ /* 0x000fe20000011613 */
[----:B------:R-:W1:Y:S01]  /*0170*/  @UP0 S2UR UR8, SR_CgaCtaId ;  /* 0x00000000000809c3 */ /* 0x000e620000008800 */
[----:B------:R-:W-:Y:S01]  /*0180*/  @UP0 UMOV UR6, 0x400 ;  /* 0x0000040000060882 */ /* 0x000fe20000000000 */
[----:B------:R-:W-:-:S04]  /*0190*/  @UP0 UIADD3 UR4, -UR4, 0x100000, URZ ;  /* 0x0010000004040890 */ /* 0x000fc8000fffe13f */
[----:B------:R-:W-:Y:S02]  /*01a0*/  @UP0 USHF.L.U32 UR5, UR4, 0xb, URZ ;  /* 0x0000000b04050899 */ /* 0x000fe4000800063f */
[----:B------:R-:W-:Y:S01]  /*01b0*/  @UP0 USHF.L.U32 UR4, UR4, 0x1, URZ ;  /* 0x0000000104040899 */ /* 0x000fe2000800063f */
[----:B------:R-:W-:Y:S01]  /*01c0*/  VOTEU.ANY UP1, P0 ;  /* 0x00000000003f7886 */ /* 0x000fe20000020100 */
[----:B0-----:R-:W-:Y:S02]  /*01d0*/  ISETP.NE.AND P1, PT, R2, RZ, PT ;  /* 0x000000ff0200720c */ /* 0x001fe40003f25270 */
[----:B------:R0:W2:Y:S01]  /*01e0*/  SHFL.IDX PT, R2, R18, RZ, 0x1f ;  /* 0x00001fff12027589 */ /* 0x0000a200000e0000 */
[----:B-1----:R-:W-:Y:S02]  /*01f0*/  @UP0 ULEA UR8, UR8, UR6, 0x18 ;  /* 0x0000000608080291 */ /* 0x002fe4000f8ec03f */
[----:B------:R-:W-:-:S04]  /*0200*/  @UP0 UIADD3 UR6, -UR7, 0x100000, URZ ;  /* 0x0010000007060890 */ /* 0x000fc8000fffe13f */
[----:B------:R-:W-:Y:S02]  /*0210*/  @UP0 USHF.L.U32 UR7, UR6, 0xb, URZ ;  /* 0x0000000b06070899 */ /* 0x000fe4000800063f */
[----:B------:R-:W-:Y:S01]  /*0220*/  @UP0 USHF.L.U32 UR6, UR6, 0x1, URZ ;  /* 0x0000000106060899 */ /* 0x000fe2000800063f */
[----:B------:R-:W-:Y:S01]  /*0230*/  VOTEU.ANY UP0, P0 ;  /* 0x00000000003f7886 */ /* 0x000fe20000000100 */
[----:B------:R-:W1:Y:S04]  /*0240*/  FENCE.VIEW.ASYNC.S ;  /* 0x00000000000073c6 */ /* 0x000e680000000000 */
[----:B-1----:R0:W1:Y:S06]  /*0250*/  @UP0 SYNCS.EXCH.64 URZ, [UR8+0x29800], UR4 ;  /* 0x02980004083f05b2 */ /* 0x00206c0008000100 */
[----:B------:R0:W3:Y:S02]  /*0260*/  @UP1 SYNCS.EXCH.64 URZ, [UR8+0x29820], UR6 ;  /* 0x02982006083f15b2 */ /* 0x0000e40008000100 */
[----:B0-----:R-:W-:Y:S05]  /*0270*/  @P1 BRA `(.L_x_2) ;  /* 0x0000000000481947 */ /* 0x001fea0003800000 */
[----:B------:R-:W0:Y:S01]  /*0280*/  S2UR UR5, SR_CgaCtaId ;  /* 0x00000000000579c3 */ /* 0x000e220000008800 */
[----:B------:R-:W-:Y:S01]  /*0290*/  UMOV UR4, 0x400 ;  /* 0x0000040000047882 */ /* 0x000fe20000000000 */
[----:B------:R-:W-:Y:S01]  /*02a0*/  UMOV UR6, 0x1 ;  /* 0x0000000100067882 */ /* 0x000fe20000000000 */
[----:B------:R-:W-:Y:S01]  /*02b0*/  UMOV UR7, 0x2 ;  /* 0x0000000200077882 */ /* 0x000fe20000000000 */
[----:B------:R-:W-:Y:S01]  /*02c0*/  ELECT P0, URZ, PT ;  /* 0x00000000003f782f */ /* 0x000fe20003800000 */
[----:B0-----:R-:W-:Y:S02]  /*02d0*/  ULEA UR8, UR5, UR4, 0x18 ;  /* 0x0000000405087291 */ /* 0x001fe4000f8ec03f */
[----:B------:R-:W-:-:S04]  /*02e0*/  UIADD3 UR4, -UR6, 0x100000, URZ ;  /* 0x0010000006047890 */ /* 0x000fc8000fffe13f */
[----:B------:R-:W-:Y:S02]  /*02f0*/  USHF.L.U32 UR5, UR4, 0xb, URZ ;  /* 0x0000000b04057899 */ /* 0x000fe4000800063f */
[----:B------:R-:W-:Y:S02]  /*0300*/  USHF.L.U32 UR4, UR4, 0x1, URZ ;  /* 0x0000000104047899 */ /* 0x000fe4000800063f */
[----:B------:R-:W-:-:S04]  /*0310*/  UIADD3 UR6, -UR7, 0x100000, URZ ;  /* 0x0010000007067890 */ /* 0x000fc8000fffe13f */
[----:B------:R-:W-:Y:S02]  /*0320*/  USHF.L.U32 UR7, UR6, 0xb, URZ ;  /* 0x0000000b06077899 */ /* 0x000fe4000800063f */
[----:B------:R-:W-:Y:S01]  /*0330*/  USHF.L.U32 UR6, UR6, 0x1, URZ ;  /* 0x0000000106067899 */ /* 0x000fe2000800063f */
[----:B------:R-:W0:Y:S03]  /*0340*/  FENCE.VIEW.ASYNC.S ;  /* 0x00000000000073c6 */ /* 0x000e260000000000 */
[----:B0-----:R0:W4:Y:S08]  /*0350*/  SYNCS.EXCH.64 URZ, [UR8+0x29830], UR4 ;  /* 0x02983004083f75b2 */ /* 0x0011300008000100 */
[----:B------:R0:W0:Y:S01]  /*0360*/  SYNCS.EXCH.64 URZ, [UR8+0x29840], UR6 ;  /* 0x02984006083f75b2 */ /* 0x0000220008000100 */
[----:B------:R0:W0:Y:S01]  /*0370*/  SYNCS.EXCH.64 URZ, [UR8+0x29838], UR4 ;  /* 0x02983804083f75b2 */ /* 0x0000220008000100 */
[----:B------:R0:W0:Y:S01]  /*0380*/  SYNCS.EXCH.64 URZ, [UR8+0x29848], UR6 ;  /* 0x02984806083f75b2 */ /* 0x0000220008000100 */
[----:B------:R-:W-:Y:S01]  /*0390*/  NOP ;  /* 0x0000000000007918 */ /* 0x000fe20000000000 */
.L_x_2:
[----:B------:R-:W5:Y:S01]  /*03a0*/  SHFL.IDX PT, R3, R0, RZ, 0x1f ;  /* 0x00001fff00037589 */ /* 0x000f6200000e0000 */
[----:B------:R-:W-:Y:S01]  /*03b0*/  NOP ;  /* 0x0000000000007918 */ /* 0x000fe20000000000 */
[----:B-----5:R-:W-:-:S13]  /*03c0*/  ISETP.NE.AND P0, PT, R3, RZ, PT ;  /* 0x000000ff0300720c */ /* 0x020fda0003f05270 */
[----:B------:R-:W-:Y:S05]  /*03d0*/  @P0 BRA `(.L_x_3) ;  /* 0x0000000000480947 */ /* 0x000fea0003800000 */
[----:B0-----:R-:W0:Y:S01]  /*03e0*/  S2UR UR5, SR_CgaCtaId ;  /* 0x00000000000579c3 */ /* 0x001e220000008800 */
        /* <DEDUP_REMOVED lines=12> */
[----:B0-----:R0:W0:Y:S08]  /*04b0*/  SYNCS.EXCH.64 URZ, [UR8+0x29850], UR4 ;  /* 0x02985004083f75b2 */ /* 0x0010300008000100 */
[----:B------:R0:W0:Y:S01]  /*04c0*/  SYNCS.EXCH.64 URZ, [UR8+0x29860], UR6 ;  /* 0x02986006083f75b2 */ /* 0x0000220008000100 */
[----:B------:R0:W0:Y:S01]  /*04d0*/  SYNCS.EXCH.64 URZ, [UR8+0x29858], UR4 ;  /* 0x02985804083f75b2 */ /* 0x0000220008000100 */
[----:B------:R0:W0:Y:S01]  /*04e0*/  SYNCS.EXCH.64 URZ, [UR8+0x29868], UR6 ;  /* 0x02986806083f75b2 */ /* 0x0000220008000100 */
[----:B------:R-:W-:Y:S01]  /*04f0*/  NOP ;  /* 0x0000000000007918 */ /* 0x000fe20000000000 */
.L_x_3:
[----:B------:R-:W5:Y:S01]  /*0500*/  SHFL.IDX PT, R3, R0, RZ, 0x1f ;  /* 0x00001fff00037589 */ /* 0x000f6200000e0000 */
[----:B------:R-:W-:Y:S01]  /*0510*/  NOP ;  /* 0x0000000000007918 */ /* 0x000fe20000000000 */
[----:B-----5:R-:W-:-:S13]  /*0520*/  ISETP.NE.AND P0, PT, R3, RZ, PT ;  /* 0x000000ff0300720c */ /* 0x020fda0003f05270 */
[----:B------:R-:W-:Y:S05]  /*0530*/  @P0 BRA `(.L_x_4) ;  /* 0x0000000000380947 */ /* 0x000fea0003800000 */
[----:B0-----:R-:W0:Y:S01]  /*0540*/  S2UR UR5, SR_CgaCtaId ;  /* 0x00000000000579c3 */ /* 0x001e220000008800 */
[----:B------:R-:W-:Y:S01]  /*0550*/  UMOV UR4, 0x400 ;  /* 0x0000040000047882 */ /* 0x000fe20000000000 */
[----:B------:R-:W-:Y:S01]  /*0560*/  UMOV UR7, 0x1 ;  /* 0x0000000100077882 */ /* 0x000fe20000000000 */
[----:B------:R-:W-:Y:S01]  /*0570*/  ELECT P0, URZ, PT ;  /* 0x00000000003f782f */ /* 0x000fe20003800000 */
[----:B0-----:R-:W-:Y:S02]  /*0580*/  ULEA UR6, UR5, UR4, 0x18 ;  /* 0x0000000405067291 */ /* 0x001fe4000f8ec03f */
[----:B------:R-:W-:-:S04]  /*0590*/  UIADD3 UR4, -UR7, 0x100000, URZ ;  /* 0x0010000007047890 */ /* 0x000fc8000fffe13f */
[----:B------:R-:W-:Y:S02]  /*05a0*/  USHF.L.U32 UR5, UR4, 0xb, URZ ;  /* 0x0000000b04057899 */ /* 0x000fe4000800063f */
[----:B------:R-:W-:Y:S01]  /*05b0*/  USHF.L.U32 UR4, UR4, 0x1, URZ ;  /* 0x0000000104047899 */ /* 0x000fe2000800063f */
[----:B------:R-:W0:Y:S11]  /*05c0*/  FENCE.VIEW.ASYNC.S ;  /* 0x00000000000073c6 */ /* 0x000e360000000000 */
[----:B0-----:R0:W0:Y:S01]  /*05d0*/  SYNCS.EXCH.64 URZ, [UR6+0x29870], UR4 ;  /* 0x02987004063f75b2 */ /* 0x0010220008000100 */
[----:B------:R0:W0:Y:S01]  /*05e0*/  SYNCS.EXCH.64 URZ, [UR6+0x29880], UR4 ;  /* 0x02988004063f75b2 */ /* 0x0000220008000100 */
[----:B------:R0:W0:Y:S01]  /*05f0*/  SYNCS.EXCH.64 URZ, [UR6+0x29878], UR4 ;  /* 0x02987804063f75b2 */ /* 0x0000220008000100 */
[----:B------:R0:W0:Y:S01]  /*0600*/  SYNCS.EXCH.64 URZ, [UR6+0x29888], UR4 ;  /* 0x02988804063f75b2 */ /* 0x0000220008000100 */
[----:B------:R-:W-:Y:S01]  /*0610*/  NOP ;  /* 0x0000000000007918 */ /* 0x000fe20000000000 */
.L_x_4:
        /* <DEDUP_REMOVED lines=22> */
.L_x_5:
        /* <DEDUP_REMOVED lines=22> */
.L_x_6:
[----:B--2---:R-:W-:Y:S01]  /*08e0*/  ISETP.NE.AND P0, PT, R2, RZ, PT ;  /* 0x000000ff0200720c */ /* 0x004fe20003f05270 */
[----:B------:R-:W-:Y:S01]  /*08f0*/  IMAD.MOV.U32 R2, RZ, RZ, 0x1 ;  /* 0x00000001ff027424 */ /* 0x000fe200078e00ff */
[----:B------:R-:W-:Y:S01]  /*0900*/  NOP ;  /* 0x0000000000007918 */ /* 0x000fe20000000000 */
[----:B------:R-:W-:Y:S01]  /*0910*/  ULDC.64 UR38, c[0x0][0x208] ;  /* 0x0000820000267ab9 */ /* 0x000fe20000000a00 */
[----:B------:R-:W-:Y:S02]  /*0920*/  BSSY B6, `(.L_x_7) ;  /* 0x0000d23000067945 */ /* 0x000fe40003800000 */
[----:B------:R-:W-:-:S05]  /*0930*/  SEL R2, R2, 0x2, !P0 ;  /* 0x0000000202027807 */ /* 0x000fca0004000000 */
[----:B------:R2:W-:Y:S01]  /*0940*/  STL [R1+0x1c], R2 ;  /* 0x00001c0201007387 */ /* 0x0005e20000100800 */
[----:B01-34-:R-:W-:Y:S06]  /*0950*/  BAR.SYNC.DEFER_BLOCKING 0x0 ;  /* 0x0000000000007b1d */ /* 0x01bfec0000010000 */
[----:B------:R-:W-:Y:S05]  /*0960*/  @!P0 BRA `(.L_x_8) ;  /* 0x0000009800e08947 */ /* 0x000fea0003800000 */
.L_x_9:
[----:B------:R-:W-:-:S08]  /*0970*/  NOP ;  /* 0x0000000000007918 */ /* 0x000fd00000000000 */
[----:B------:R-:W0:Y:S02]  /*0980*/  USETMAXREG.TRY_ALLOC.CTAPOOL UP0, 0xf0 ;  /* 0x000000f0000079c8 */ /* 0x000e240008000600 */
[----:B0-----:R-:W-:-:S13]  /*0990*/  PLOP3.LUT P0, PT, PT, PT, UP0, 0x80, 0x0 ;  /* 0x000000000000781c */ /* 0x001fda0003f0f008 */
[----:B------:R-:W-:Y:S05]  /*09a0*/  @!P0 BRA `(.L_x_9) ;  /* 0xfffffffc00f08947 */ /* 0x000fea000383ffff */
[----:B--2---:R-:W0:Y:S01]  /*09b0*/  LDC R2, c[0x0][0xc50] ;  /* 0x00031400ff027b82 */ /* 0x004e220000000800 */
[----:B------:R-:W-:-:S07]  /*09c0*/  LOP3.LUT R4, R19, 0xffffff80, RZ, 0xc0, !PT ;  /* 0xffffff8013047812 */ /* 0x000fce00078ec0ff */
[----:B------:R-:W-:Y:S08]  /*09d0*/  BAR.ARV 0x8, 0x180 ;  /* 0x0206000000007b1d */ /* 0x000ff00000002000 */
[----:B------:R-:W1:Y:S01]  /*09e0*/  S2UR UR4, SR_CTAID.Y ;  /* 0x00000000000479c3 */ /* 0x000e620000002600 */
[----:B------:R-:W-:-:S07]  /*09f0*/  ISETP.NE.AND P0, PT, R4, 0x80, PT ;  /* 0x000000800400780c */ /* 0x000fce0003f05270 */
[----:B------:R-:W2:Y:S08]  /*0a00*/  S2UR UR36, SR_CTAID.Z ;  /* 0x00000000002479c3 */ /* 0x000eb00000002700 */
[----:B------:R-:W-:Y:S06]  /*0a10*/  @!P0 BAR.ARV 0x9, 0x100 ;  /* 0x0244000000008b1d */ /* 0x000fec0000002000 */
[----:B0-----:R-:W-:Y:S01]  /*0a20*/  ISETP.NE.AND P1, PT, R2, 0x1, PT ;  /* 0x000000010200780c */ /* 0x001fe20003f25270 */
[----:B-1----:R-:W-:Y:S01]  /*0a30*/  IMAD.U32 R16, RZ, RZ, UR4 ;  /* 0x00000004ff107e24 */ /* 0x002fe2000f8e00ff */
[----:B--2---:R-:W-:-:S11]  /*0a40*/  ISETP.LE.AND P0, PT, RZ, UR36, PT ;  /* 0x00000024ff007c0c */ /* 0x004fd6000bf03270 */
[----:B------:R-:W0:Y:S08]  /*0a50*/  @P1 LDC R0, c[0x0][0xc54] ;  /* 0x00031500ff001b82 */ /* 0x000e300000000800 */
[----:B------:R-:W1:Y:S01]  /*0a60*/  @P1 LDC R3, c[0x0][0xc58] ;  /* 0x00031600ff031b82 */ /* 0x000e620000000800 */
[----:B0-----:R-:W-:-:S05]  /*0a70*/  @P1 IMAD.HI.U32 R0, R0, UR4, RZ ;  /* 0x0000000400001c27 */ /* 0x001fca000f8e00ff */
[----:B-1----:R-:W-:-:S05]  /*0a80*/  @P1 SHF.R.U32.HI R16, RZ, R3, R0 ;  /* 0x00000003ff101219 */ /* 0x002fca0000011600 */
[----:B------:R-:W-:-:S04]  /*0a90*/  IMAD.MOV R3, RZ, RZ, -R16 ;  /* 0x000000ffff037224 */ /* 0x000fc800078e0a10 */
[----:B------:R-:W-:Y:S01]  /*0aa0*/  IMAD R24, R2, R3, UR4 ;  /* 0x0000000402187e24 */ /* 0x000fe2000f8e0203 */
[----:B------:R-:W-:Y:S06]  /*0ab0*/  @!P0 BRA `(.L_x_10) ;  /* 0x000000d000248947 */ /* 0x000fec0003800000 */
[----:B------:R-:W0:Y:S01]  /*0ac0*/  LDC.64 R12, c[0x0][0x990] ;  /* 0x00026400ff0c7b82 */ /* 0x000e220000000a00 */
[----:B------:R-:W-:-:S07]  /*0ad0*/  USHF.R.S32.HI UR37, URZ, 0x1f, UR36 ;  /* 0x0000001f3f257899 */ /* 0x000fce0008011424 */
[----:B------:R-:W1:Y:S01]  /*0ae0*/  LDC.64 R20, c[0x0][0x998] ;  /* 0x00026600ff147b82 */ /* 0x000e620000000a00 */
[----:B0-----:R-:W-:-:S04]  /*0af0*/  ISETP.NE.U32.AND P0, PT, R12, RZ, PT ;  /* 0x000000ff0c00720c */ /* 0x001fc80003f05070 */
[----:B------:R-:W-:Y:S02]  /*0b00*/  ISETP.NE.AND.EX P0, PT, R13, RZ, PT, P0 ;  /* 0x000000ff0d00720c */ /* 0x000fe40003f05300 */
[----:B-1----:R-:W-:-:S04]  /*0b10*/  ISETP.NE.U32.AND P1, PT, R20, RZ, PT ;  /* 0x000000ff1400720c */ /* 0x002fc80003f25070 */
[----:B------:R-:W-:-:S07]  /*0b20*/  ISETP.NE.AND.EX P1, PT, R21, RZ, PT, P1 ;  /* 0x000000ff1500720c */ /* 0x000fce0003f25310 */
[----:B------:R-:W0:Y:S01]  /*0b30*/  @P0 LDC.64 R8, c[0x0][0x9a8] ;  /* 0x00026a00ff080b82 */ /* 0x000e220000000a00 */
[----:B------:R-:W-:-:S07]  /*0b40*/  @P0 SHF.R.S32.HI R7, RZ, 0x1f, R16 ;  /* 0x0000001fff070819 */ /* 0x000fce0000011410 */
[----:B------:R-:W1:Y:S08]  /*0b50*/  @P1 LDC.64 R10, c[0x0][0x9b8] ;  /* 0x00026e00ff0a1b82 */ /* 0x000e700000000a00 */
[----:B------:R-:W2:Y:S08]  /*0b60*/  @P0 LDC.64 R14, c[0x0][0x9b0] ;  /* 0x00026c00ff0e0b82 */ /* 0x000eb00000000a00 */
[----:B------:R-:W3:Y:S01]  /*0b70*/  @P1 LDC.64 R22, c[0x0][0x9c0] ;  /* 0x00027000ff161b82 */ /* 0x000ee20000000a00 */
[----:B0-----:R-:W-:-:S02]  /*0b80*/  @P0 IMAD R0, R8, UR37, RZ ;  /* 0x0000002508000c24 */ /* 0x001fc4000f8e02ff */
[----:B------:R-:W-:-:S04]  /*0b90*/  @P0 IMAD.WIDE.U32 R2, R8, UR36, RZ ;  /* 0x0000002408020c25 */ /* 0x000fc8000f8e00ff */
[----:B------:R-:W-:Y:S02]  /*0ba0*/  @P0 IMAD R9, R9, UR36, R0 ;  /* 0x0000002409090c24 */ /* 0x000fe4000f8e0200 */
[C---:B-1----:R-:W-:Y:S02]  /*0bb0*/  @P1 IMAD R4, R10.reuse, UR37, RZ ;  /* 0x000000250a041c24 */ /* 0x042fe4000f8e02ff */
[----:B------:R-:W-:Y:S01]  /*0bc0*/  @P0 IMAD.IADD R3, R3, 0x1, R9 ;  /* 0x0000000103030824 */ /* 0x000fe200078e0209 */
[----:B------:R-:W-:Y:S01]  /*0bd0*/  @P1 SHF.R.S32.HI R9, RZ, 0x1f, R16 ;  /* 0x0000001fff091819 */ /* 0x000fe20000011410 */
[----:B------:R-:W-:Y:S02]  /*0be0*/  @P1 IMAD R11, R11, UR36, R4 ;  /* 0x000000240b0b1c24 */ /* 0x000fe4000f8e0204 */
[----:B------:R-:W-:-:S04]  /*0bf0*/  @P1 IMAD.WIDE.U32 R4, R10, UR36, RZ ;  /* 0x000000240a041c25 */ /* 0x000fc8000f8e00ff */
[-C--:B--2---:R-:W-:Y:S02]  /*0c00*/  @P0 IMAD R7, R7, R14.reuse, RZ ;  /* 0x0000000e07070224 */ /* 0x084fe400078e02ff */
[----:B------:R-:W-:Y:S02]  /*0c10*/  @P1 IMAD.IADD R5, R5, 0x1, R11 ;  /* 0x0000000105051824 */ /* 0x000fe400078e020b */
[----:B------:R-:W-:-:S04]  /*0c20*/  @P0 IMAD.WIDE.U32 R2, R16, R14, R2 ;  /* 0x0000000e10020225 */ /* 0x000fc800078e0002 */
[-C--:B---3--:R-:W-:Y:S02]  /*0c30*/  @P1 IMAD R0, R9, R22.reuse, RZ ;  /* 0x0000001609001224 */ /* 0x088fe400078e02ff */
[C---:B------:R-:W-:Y:S02]  /*0c40*/  @P0 IMAD R9, R16.reuse, R15, R7 ;  /* 0x0000000f10090224 */ /* 0x040fe400078e0207 */
[C---:B------:R-:W-:Y:S02]  /*0c50*/  @P1 IMAD R11, R16.reuse, R23, R0 ;  /* 0x00000017100b1224 */ /* 0x040fe400078e0200 */
[----:B------:R-:W-:Y:S01]  /*0c60*/  @P1 IMAD.WIDE.U32 R6, R16, R22, R4 ;  /* 0x0000001610061225 */ /* 0x000fe200078e0004 */
[----:B------:R-:W-:-:S03]  /*0c70*/  @P0 LEA R4, P2, R2, R12, 0x2 ;  /* 0x0000000c02040211 */ /* 0x000fc600078410ff */
[----:B------:R-:W-:Y:S01]  /*0c80*/  @P1 IMAD.IADD R0, R7, 0x1, R11 ;  /* 0x0000000107001824 */ /* 0x000fe200078e020b */
[C---:B------:R-:W-:Y:S01]  /*0c90*/  @P1 LEA R8, P3, R6.reuse, R20, 0x2 ;  /* 0x0000001406081211 */ /* 0x040fe200078610ff */
[----:B------:R-:W-:Y:S01]  /*0ca0*/  @P0 IMAD.IADD R3, R3, 0x1, R9 ;  /* 0x0000000103030824 */ /* 0x000fe200078e0209 */
[----:B------:R-:W0:Y:S01]  /*0cb0*/  LDC R11, c[0x0][0x2f0] ;  /* 0x0000bc00ff0b7b82 */ /* 0x000e220000000800 */
[----:B------:R-:W-:Y:S01]  /*0cc0*/  IMAD.MOV.U32 R7, RZ, RZ, 0x3f800000 ;  /* 0x3f800000ff077424 */ /* 0x000fe200078e00ff */
[----:B------:R-:W-:Y:S01]  /*0cd0*/  @P1 LEA.HI.X R9, R6, R21, R0, 0x2, P3 ;  /* 0x0000001506091211 */ /* 0x000fe200018f1400 */
[----:B------:R-:W-:Y:S01]  /*0ce0*/  IMAD.MOV.U32 R0, RZ, RZ, 0x3f800000 ;  /* 0x3f800000ff007424 */ /* 0x000fe200078e00ff */
[----:B------:R-:W-:-:S04]  /*0cf0*/  @P0 LEA.HI.X R5, R2, R13, R3, 0x2, P2 ;  /* 0x0000000d02050211 */ /* 0x000fc800010f1403 */
[----:B------:R-:W1:Y:S01]  /*0d00*/  LDC.64 R2, c[0x0][0x418] ;  /* 0x00010600ff027b82 */ /* 0x000e620000000a00 */
[----:B------:R2:W5:Y:S04]  /*0d10*/  @P1 LDG.E R0, desc[UR38][R8.64] ;  /* 0x0000002608001981 */ /* 0x000568000c1e1900 */
[----:B------:R2:W5:Y:S03]  /*0d20*/  @P0 LDG.E R7, desc[UR38][R4.64] ;  /* 0x0000002604070981 */ /* 0x000566000c1e1900 */
[----:B------:R-:W3:Y:S01]  /*0d30*/  LDC R6, c[0x0][0x424] ;  /* 0x00010900ff067b82 */ /* 0x000ee20000000800 */
[----:B-1----:R-:W-:-:S04]  /*0d40*/  ISETP.NE.U32.AND P0, PT, R2, RZ, PT ;  /* 0x000000ff0200720c */ /* 0x002fc80003f05070 */
[----:B------:R-:W-:-:S04]  /*0d50*/  ISETP.NE.AND.EX P0, PT, R3, RZ, PT, P0 ;  /* 0x000000ff0300720c */ /* 0x000fc80003f05300 */
[----:B---3--:R-:W-:-:S05]  /*0d60*/  SEL R2, R6, 0x1, P0 ;  /* 0x0000000106027807 */ /* 0x008fca0000000000 */
[----:B0-----:R-:W-:-:S04]  /*0d70*/  IMAD R110, R2, R11, RZ ;  /* 0x0000000b026e7224 */ /* 0x001fc800078e02ff */
[C---:B------:R-:W-:Y:S01]  /*0d80*/  VIADD R2, R110.reuse, 0x9f ;  /* 0x0000009f6e027836 */ /* 0x040fe20000000000 */
[----:B------:R-:W-:-:S03]  /*0d90*/  ISETP.GE.AND P0, PT, R110, 0x1, PT ;  /* 0x000000016e00780c */ /* 0x000fc60003f06270 */
[----:B------:R-:W-:-:S05]  /*0da0*/  IMAD.HI R2, R2, 0x66666667, RZ ;  /* 0x6666666702027827 */ /* 0x000fca00078e02ff */
[----:B------:R-:W-:Y:S02]  /*0db0*/  SHF.R.U32.HI R3, RZ, 0x1f, R2 ;  /* 0x0000001fff037819 */ /* 0x000fe40000011602 */
[----:B------:R-:W-:Y:S02]  /*0dc0*/  LOP3.LUT R17, R24, 0xffff, RZ, 0xc0, !PT ;  /* 0x0000ffff18117812 */ /* 0x000fe400078ec0ff */
[----:B------:R-:W-:Y:S01]  /*0dd0*/  LEA.HI.SX32 R22, R2, R3, 0x1a ;  /* 0x0000000302167211 */ /* 0x000fe200078fd2ff */
[----:B------:R-:W-:Y:S01]  /*0de0*/  IMAD.MOV.U32 R2, RZ, RZ, RZ ;  /* 0x000000ffff027224 */ /* 0x000fe200078e00ff */
[----:B--2---:R-:W-:Y:S06]  /*0df0*/  @!P0 BRA `(.L_x_11) ;  /* 0x0000000000788947 */ /* 0x004fec0003800000 */
[----:B------:R-:W-:-:S04]  /*0e00*/  SHF.R.U32.HI R5, RZ, 0x10, R24 ;  /* 0x00000010ff057819 */ /* 0x000fc80000011618 */
[----:B------:R-:W-:-:S13]  /*0e10*/  ISETP.NE.AND P0, PT, R5, RZ, PT ;  /* 0x000000ff0500720c */ /* 0x000fda0003f05270 */
[----:B------:R-:W0:Y:S02]  /*0e20*/  @!P0 LDC R5, c[0x0][0x9f0] ;  /* 0x00027c00ff058b82 */ /* 0x000e240000000800 */
[-C--:B0-----:R-:W-:Y:S02]  /*0e30*/  IABS R9, R5.reuse ;  /* 0x0000000500097213 */ /* 0x081fe40000000000 */
[----:B------:R-:W-:Y:S02]  /*0e40*/  IADD3 R4, R22, -0x1, R5 ;  /* 0xffffffff16047810 */ /* 0x000fe40007ffe005 */
[----:B------:R-:W0:Y:S01]  /*0e50*/  I2F.RP R6, R9 ;  /* 0x0000000900067306 */ /* 0x000e220000209400 */
[----:B------:R-:W-:-:S05]  /*0e60*/  IABS R10, R5 ;  /* 0x00000005000a7213 */ /* 0x000fca0000000000 */
[----:B------:R-:W-:Y:S02]  /*0e70*/  IMAD.MOV R10, RZ, RZ, -R10 ;  /* 0x000000ffff0a7224 */ /* 0x000fe400078e0a0a */
[----:B0-----:R-:W0:Y:S02]  /*0e80*/  MUFU.RCP R6, R6 ;  /* 0x0000000600067308 */ /* 0x001e240000001000 */
[----:B0-----:R-:W-:Y:S01]  /*0e90*/  VIADD R2, R6, 0xffffffe ;  /* 0x0ffffffe06027836 */ /* 0x001fe20000000000 */
[----:B------:R-:W-:Y:S02]  /*0ea0*/  IABS R6, R4 ;  /* 0x0000000400067213 */ /* 0x000fe40000000000 */
[----:B------:R-:W-:-:S03]  /*0eb0*/  LOP3.LUT R4, R4, R5, RZ, 0x3c, !PT ;  /* 0x0000000504047212 */ /* 0x000fc600078e3cff */
[----:B------:R0:W1:Y:S01]  /*0ec0*/  F2I.FTZ.U32.TRUNC.NTZ R3, R2 ;  /* 0x0000000200037305 */ /* 0x000062000021f000 */
[----:B------:R-:W-:Y:S01]  /*0ed0*/  ISETP.GE.AND P2, PT, R4, RZ, PT ;  /* 0x000000ff0400720c */ /* 0x000fe20003f46270 */
[----:B0-----:R-:W-:Y:S02]  /*0ee0*/  IMAD.MOV.U32 R2, RZ, RZ, RZ ;  /* 0x000000ffff027224 */ /* 0x001fe400078e00ff */
[----:B-1----:R-:W-:-:S04]  /*0ef0*/  IMAD.MOV R8, RZ, RZ, -R3 ;  /* 0x000000ffff087224 */ /* 0x002fc800078e0a03 */
[----:B------:R-:W-:-:S04]  /*0f00*/  IMAD R11, R8, R9, RZ ;  /* 0x00000009080b7224 */ /* 0x000fc800078e02ff */
[----:B------:R-:W-:-:S04]  /*0f10*/  IMAD.HI.U32 R3, R3, R11, R2 ;  /* 0x0000000b03037227 */ /* 0x000fc800078e0002 */
[----:B------:R-:W-:Y:S02]  /*0f20*/  IMAD.MOV.U32 R2, RZ, RZ, R10 ;  /* 0x000000ffff027224 */ /* 0x000fe400078e000a */
[----:B------:R-:W-:-:S04]  /*0f30*/  IMAD.HI.U32 R3, R3, R6, RZ ;  /* 0x0000000603037227 */ /* 0x000fc800078e00ff */
[----:B------:R-:W-:-:S05]  /*0f40*/  IMAD R2, R3, R2, R6 ;  /* 0x0000000203027224 */ /* 0x000fca00078e0206 */
[----:B------:R-:W-:-:S13]  /*0f50*/  ISETP.GT.U32.AND P1, PT, R9, R2, PT ;  /* 0x000000020900720c */ /* 0x000fda0003f24070 */
[----:B------:R-:W-:Y:S02]  /*0f60*/  @!P1 IMAD.IADD R2, R2, 0x1, -R9 ;  /* 0x0000000102029824 */ /* 0x000fe400078e0a09 */
[----:B------:R-:W-:Y:S01]  /*0f70*/  @!P1 VIADD R3, R3, 0x1 ;  /* 0x0000000103039836 */ /* 0x000fe20000000000 */
[----:B------:R-:W-:Y:S02]  /*0f80*/  ISETP.NE.AND P1, PT, R5, RZ, PT ;  /* 0x000000ff0500720c */ /* 0x000fe40003f25270 */
[----:B------:R-:W-:-:S13]  /*0f90*/  ISETP.GE.U32.AND P0, PT, R2, R9, PT ;  /* 0x000000090200720c */ /* 0x000fda0003f06070 */
[----:B------:R-:W-:-:S04]  /*0fa0*/  @P0 VIADD R3, R3, 0x1 ;  /* 0x0000000103030836 */ /* 0x000fc80000000000 */
[----:B------:R-:W-:-:S04]  /*0fb0*/  IMAD.MOV.U32 R2, RZ, RZ, R3 ;  /* 0x000000ffff027224 */ /* 0x000fc800078e0003 */
[----:B------:R-:W-:Y:S01]  /*0fc0*/  @!P2 IMAD.MOV R2, RZ, RZ, -R2 ;  /* 0x000000ffff02a224 */ /* 0x000fe200078e0a02 */
[----:B------:R-:W-:-:S07]  /*0fd0*/  @!P1 LOP3.LUT R2, RZ, R5, RZ, 0x33, !PT ;  /* 0x00000005ff029212 */ /* 0x000fce00078e33ff */
.L_x_11:
[-C--:B------:R-:W-:Y:S01]  /*0fe0*/  IMAD R17, R17, R2.reuse, RZ ;  /* 0x0000000211117224 */ /* 0x080fe200078e02ff */
[----:B------:R-:W-:Y:S01]  /*0ff0*/  ULDC UR4, c[0x0][0x988] ;  /* 0x0002620000047ab9 */ /* 0x000fe20000000800 */
[----:B------:R-:W-:Y:S01]  /*1000*/  VIADD R19, R19, 0xffffff80 ;  /* 0xffffff8013137836 */ /* 0x000fe20000000000 */
[----:B------:R-:W-:Y:S02]  /*1010*/  PLOP3.LUT P0, PT, PT, PT, PT, 0x80, 0x0 ;  /* 0x000000000000781c */ /* 0x000fe40003f0f070 */
[----:B------:R-:W-:Y:S02]  /*1020*/  CS2R R4, SRZ ;  /* 0x0000000000047805 */ /* 0x000fe4000001ff00 */
[----:B------:R-:W-:Y:S01]  /*1030*/  VIADDMNMX R22, R17, R2, R22, PT ;  /* 0x0000000211167246 */ /* 0x000fe20003800116 */
[----:B-----5:R-:W-:Y:S01]  /*1040*/  FMUL.FTZ R2, R7, R0 ;  /* 0x0000000007027220 */ /* 0x020fe20000410000 */
[----:B------:R-:W-:Y:S01]  /*1050*/  IMAD.MOV.U32 R0, RZ, RZ, RZ ;  /* 0x000000ffff007224 */ /* 0x000fe200078e00ff */
[----:B------:R-:W-:-:S02]  /*1060*/  CS2R R6, SRZ ;  /* 0x0000000000067805 */ /* 0x000fc4000001ff00 */
[----:B------:R-:W-:Y:S01]  /*1070*/  ISETP.GT.AND P1, PT, R22, R17, PT ;  /* 0x000000111600720c */ /* 0x000fe20003f24270 */
[----:B------:R-:W-:Y:S01]  /*1080*/  FMUL.FTZ R2, R2, UR4 ;  /* 0x0000000402027c20 */ /* 0x000fe20008410000 */
[----:B------:R-:W-:Y:S02]  /*1090*/  CS2R R30, SRZ ;  /* 0x00000000001e7805 */ /* 0x000fe4000001ff00 */
[----:B------:R-:W-:Y:S02]  /*10a0*/  CS2R R26, SRZ ;  /* 0x00000000001a7805 */ /* 0x000fe4000001ff00 */
[----:B------:R-:W-:Y:S02]  /*10b0*/  CS2R R8, SRZ ;  /* 0x0000000000087805 */ /* 0x000fe4000001ff00 */
[----:B------:R-:W-:Y:S02]  /*10c0*/  CS2R R36, SRZ ;  /* 0x0000000000247805 */ /* 0x000fe4000001ff00 */
[----:B------:R-:W-:-:S02]  /*10d0*/  CS2R R38, SRZ ;  /* 0x0000000000267805 */ /* 0x000fc4000001ff00 */
[----:B------:R-:W-:Y:S02]  /*10e0*/  CS2R R34, SRZ ;  /* 0x0000000000227805 */ /* 0x000fe4000001ff00 */
[----:B------:R-:W-:Y:S02]  /*10f0*/  CS2R R10, SRZ ;  /* 0x00000000000a7805 */ /* 0x000fe4000001ff00 */
[----:B------:R-:W-:Y:S02]  /*1100*/  CS2R R44, SRZ ;  /* 0x00000000002c7805 */ /* 0x000fe4000001ff00 */
[----:B------:R-:W-:Y:S02]  /*1110*/  CS2R R12, SRZ ;  /* 0x00000000000c7805 */ /* 0x000fe4000001ff00 */
[----:B------:R-:W-:Y:S02]  /*1120*/  CS2R R46, SRZ ;  /* 0x00000000002e7805 */ /* 0x000fe4000001ff00 */
[----:B------:R-:W-:-:S02]  /*1130*/  CS2R R42, SRZ ;  /* 0x00000000002a7805 */ /* 0x000fc4000001ff00 */
[----:B------:R-:W-:Y:S01]  /*1140*/  CS2R R40, SRZ ;  /* 0x0000000000287805 */ /* 0x000fe2000001ff00 */
[----:B------:R-:W-:Y:S01]  /*1150*/  IMAD.MOV.U32 R52, RZ, RZ, RZ ;  /* 0x000000ffff347224 */ /* 0x000fe200078e00ff */
[----:B------:R-:W-:Y:S02]  /*1160*/  CS2R R14, SRZ ;  /* 0x00000000000e7805 */ /* 0x000fe4000001ff00 */
[----:B------:R-:W-:Y:S02]  /*1170*/  CS2R R54, SRZ ;  /* 0x0000000000367805 */ /* 0x000fe4000001ff00 */
[----:B------:R-:W-:Y:S01]  /*1180*/  CS2R R50, SRZ ;  /* 0x0000000000327805 */ /* 0x000fe2000001ff00 */
[----:B------:R-:W-:Y:S01]  /*1190*/  IMAD.MOV.U32 R49, RZ, RZ, RZ ;  /* 0x000000ffff317224 */ /* 0x000fe200078e00ff */
[----:B------:R-:W-:Y:S01]  /*11a0*/  CS2R R20, SRZ ;  /* 0x0000000000147805 */ /* 0x000fe2000001ff00 */
[----:B------:R-:W-:Y:S01]  /*11b0*/  IMAD.MOV.U32 R60, RZ, RZ, RZ ;  /* 0x000000ffff3c7224 */ /* 0x000fe200078e00ff */
[----:B------:R-:W-:-:S02]  /*11c0*/  CS2R R62, SRZ ;  /* 0x00000000003e7805 */ /* 0x000fc4000001ff00 */
[----:B------:R-:W-:Y:S01]  /*11d0*/  CS2R R58, SRZ ;  /* 0x00000000003a7805 */ /* 0x000fe2000001ff00 */
[----:B------:R-:W-:Y:S01]  /*11e0*/  IMAD.MOV.U32 R57, RZ, RZ, RZ ;  /* 0x000000ffff397224 */ /* 0x000fe200078e00ff */
        /* <DEDUP_REMOVED lines=11> */
[----:B------:R-:W-:-:S02]  /*12a0*/  IMAD.MOV.U32 R32, RZ, RZ, RZ ;  /* 0x000000ffff207224 */ /* 0x000fc400078e00ff */
[----:B------:R-:W-:Y:S02]  /*12b0*/  IMAD.MOV.U32 R73, RZ, RZ, RZ ;  /* 0x000000ffff497224 */ /* 0x000fe400078e00ff */
[----:B------:R-:W-:Y:S02]  /*12c0*/  IMAD.MOV.U32 R84, RZ, RZ, RZ ;  /* 0x000000ffff547224 */ /* 0x000fe400078e00ff */
[----:B------:R-:W-:Y:S01]  /*12d0*/  IMAD.MOV.U32 R81, RZ, RZ, RZ ;  /* 0x000000ffff517224 */ /* 0x000fe200078e00ff */
[----:B------:R-:W-:Y:S06]  /*12e0*/  @!P1 BRA `(.L_x_12) ;  /* 0x0000006c004c9947 */ /* 0x000fec0003800000 */
[----:B------:R-:W-:Y:S01]  /*12f0*/  SHF.R.S32.HI R0, RZ, 0x1f, R19 ;  /* 0x0000001fff007819 */ /* 0x000fe20000011413 */
[----:B------:R-:W0:Y:S01]  /*1300*/  S2UR UR5, SR_CgaCtaId ;  /* 0x00000000000579c3 */ /* 0x000e220000008800 */
[----:B------:R-:W-:Y:S02]  /*1310*/  UMOV UR40, 0x400 ;  /* 0x0000040000287882 */ /* 0x000fe40000000000 */
[----:B------:R-:W-:-:S04]  /*1320*/  LEA.HI R23, R0, R19, RZ, 0x7 ;  /* 0x0000001300177211 */ /* 0x000fc800078f38ff */
[----:B------:R-:W-:-:S06]  /*1330*/  SHF.R.S32.HI R0, RZ, 0x7, R23 ;  /* 0x00000007ff007819 */ /* 0x000fcc0000011417 */
[----:B------:R-:W1:Y:S01]  /*1340*/  SHFL.IDX PT, R0, R0, RZ, 0x1f ;  /* 0x00001fff00007589 */ /* 0x000e6200000e0000 */
[----:B0-----:R-:W-:-:S04]  /*1350*/  ULEA UR40, UR5, UR40, 0x18 ;  /* 0x0000002805287291 */ /* 0x001fc8000f8ec03f */
[----:B------:R-:W-:-:S04]  /*1360*/  UIADD3 UR5, UR40, 0x14400, URZ ;  /* 0x0001440028057890 */ /* 0x000fc8000fffe03f */
[----:B------:R-:W-:Y:S01]  /*1370*/  ULOP3.LUT UP0, URZ, UR5, 0x9f, URZ, 0xc0, !UPT ;  /* 0x0000009f053f7892 */ /* 0x000fe2000f80c03f */
[----:B-1----:R-:W-:-:S05]  /*1380*/  R2UR UR41, R0 ;  /* 0x00000000002972ca */ /* 0x002fca00000e0000 */
[----:B------:R-:W-:-:S08]  /*1390*/  PLOP3.LUT P0, PT, PT, PT, UP0, 0x80, 0x0 ;  /* 0x000000000000781c */ /* 0x000fd00003f0f008 */
[----:B------:R-:W-:-:S04]  /*13a0*/  ULEA.HI UR4, UR41, UR41, URZ, 0x1 ;  /* 0x0000002929047291 */ /* 0x000fc8000f8f083f */
[----:B------:R-:W-:-:S04]  /*13b0*/  ULOP3.LUT UR4, UR4, 0x3e, URZ, 0xc0, !UPT ;  /* 0x0000003e04047892 */ /* 0x000fc8000f8ec03f */
[----:B------:R-:W-:-:S04]  /*13c0*/  UIADD3 UR4, UR41, -UR4, URZ ;  /* 0x8000000429047290 */ /* 0x000fc8000fffe03f */
[----:B------:R-:W-:-:S04]  /*13d0*/  ULEA UR4, UR4, UR5, 0xc ;  /* 0x0000000504047291 */ /* 0x000fc8000f8e603f */
[----:B------:R-:W-:-:S04]  /*13e0*/  USHF.R.U32.HI UR4, URZ, 0x4, UR4 ;  /* 0x000000043f047899 */ /* 0x000fc80008011604 */
[----:B------:R-:W-:Y:S01]  /*13f0*/  ULOP3.LUT UR42, UR4, 0x3fff, URZ, 0xc0, !UPT ;  /* 0x00003fff042a7892 */ /* 0x000fe2000f8ec03f */
[----:B------:R-:W-:Y:S11]  /*1400*/  @!P0 BRA `(.L_x_13) ;  /* 0x0000000000408947 */ /* 0x000ff60003800000 */
[----:B------:R-:W-:Y:S01]  /*1410*/  MOV R0, 0x0 ;  /* 0x0000000000007802 */ /* 0x000fe20000000f00 */
[----:B------:R-:W-:Y:S01]  /*1420*/  ULDC.64 UR4, c[0x4][0xa0] ;  /* 0x0100280000047ab9 */ /* 0x000fe20000000a00 */
[----:B------:R-:W-:Y:S01]  /*1430*/  ULDC.64 UR6, c[0x4][0x38] ;  /* 0x01000e0000067ab9 */ /* 0x000fe20000000a00 */
[----:B------:R-:W-:Y:S01]  /*1440*/  IMAD.U32 R4, RZ, RZ, UR4 ;  /* 0x00000004ff047e24 */ /* 0x000fe2000f8e00ff */
[----:B------:R0:W1:Y:S01]  /*1450*/  LDC.64 R14, c[0x4][R0] ;  /* 0x01000000000e7b82 */ /* 0x0000620000000a00 */
[----:B------:R-:W-:Y:S01]  /*1460*/  IMAD.U32 R5, RZ, RZ, UR5 ;  /* 0x00000005ff057e24 */ /* 0x000fe2000f8e00ff */
[----:B------:R-:W-:Y:S01]  /*1470*/  ULDC.64 UR4, c[0x4][0xa8] ;  /* 0x01002a0000047ab9 */ /* 0x000fe20000000a00 */
[----:B------:R-:W-:Y:S02]  /*1480*/  IMAD.U32 R10, RZ, RZ, UR6 ;  /* 0x00000006ff0a7e24 */ /* 0x000fe4000f8e00ff */
[----:B------:R-:W-:Y:S02]  /*1490*/  IMAD.U32 R6, RZ, RZ, UR4 ;  /* 0x00000004ff067e24 */ /* 0x000fe4000f8e00ff */
[----:B------:R-:W-:-:S02]  /*14a0*/  IMAD.U32 R7, RZ, RZ, UR5 ;  /* 0x00000005ff077e24 */ /* 0x000fc4000f8e00ff */
[----:B------:R-:W-:Y:S02]  /*14b0*/  IMAD.U32 R11, RZ, RZ, UR7 ;  /* 0x00000007ff0b7e24 */ /* 0x000fe4000f8e00ff */
[----:B------:R-:W-:Y:S02]  /*14c0*/  IMAD.MOV.U32 R8, RZ, RZ, 0x70 ;  /* 0x00000070ff087424 */ /* 0x000fe400078e00ff */
[----:B------:R-:W-:Y:S02]  /*14d0*/  IMAD.MOV.U32 R12, RZ, RZ, 0x1 ;  /* 0x00000001ff0c7424 */ /* 0x000fe400078e00ff */
[----:B0-----:R-:W-:-:S07]  /*14e0*/  IMAD.MOV.U32 R13, RZ, RZ, RZ ;  /* 0x000000ffff0d7224 */ /* 0x001fce00078e00ff */
[----:B------:R-:W-:-:S07]  /*14f0*/  LEPC R20, `(.L_x_13) ;  /* 0x000000001014794e */ /* 0x000fce0000000000 */
[----:B-1----:R-:W-:Y:S05]  /*1500*/  CALL.ABS.NOINC R14 ;  /* 0x000000000e007343 */ /* 0x002fea0003c00000 */
.L_x_13:
[----:B------:R-:W2:Y:S01]  /*1510*/  LDL.LU R20, [R1+0x1c] ;  /* 0x00001c0001147983 */ /* 0x000ea20000300800 */
[----:B------:R-:W-:-:S04]  /*1520*/  SHF.L.U32 R3, RZ, 0x1f, RZ ;  /* 0x0000001fff037819 */ /* 0x000fc800000006ff */
[----:B------:R-:W0:Y:S01]  /*1530*/  SYNCS.PHASECHK.TRANS64.TRYWAIT P1, [UR40+0x29800], R3 ;  /* 0x02980003ff0075a7 */ /* 0x000e220008020168 */
[----:B--2---:R-:W-:-:S04]  /*1540*/  LOP3.LUT R0, R20, 0x1, RZ, 0xfc, !PT ;  /* 0x0000000114007812 */ /* 0x004fc800078efcff */
[----:B------:R-:W-:Y:S01]  /*1550*/  ISETP.NE.AND P0, PT, R0, 0x3, PT ;  /* 0x000000030000780c */ /* 0x000fe20003f05270 */
[----:B0-----:R-:W-:-:S12]  /*1560*/  @!P1 BRA `(.L_x_14) ;  /* 0x000000c400809947 */ /* 0x001fd80003800000 */
.L_x_97:
[----:B------:R-:W-:Y:S05]  /*1570*/  @!P0 BRA `(.L_x_15) ;  /* 0x0000000000048947 */ /* 0x000fea0003800000 */
[----:B------:R-:W-:Y:S01]  /*1580*/  BPT.TRAP 0x1 ;  /* 0x000000040000795c */ /* 0x000fe20000300000 */
.L_x_15:
[----:B------:R1:W2:Y:S01]  /*1590*/  SYNCS.PHASECHK.TRANS64.TRYWAIT P2, [UR40+0x29830], R3 ;  /* 0x02983003ff0075a7 */ /* 0x0002a20008040168 */
[----:B------:R-:W-:Y:S05]  /*15a0*/  @!P0 BRA `(.L_x_16) ;  /* 0x0000000000048947 */ /* 0x000fea0003800000 */
[----:B------:R-:W-:Y:S01]  /*15b0*/  BPT.TRAP 0x1 ;  /* 0x000000040000795c */ /* 0x000fe20000300000 */
.L_x_16:
[----:B0-----:R-:W0:Y:S01]  /*15c0*/  S2R R0, SR_TID.X ;  /* 0x0000000000007919 */ /* 0x001e220000002100 */
[----:B------:R-:W-:Y:S01]  /*15d0*/  IMAD.U32 R4, RZ, RZ, UR42 ;  /* 0x0000002aff047e24 */ /* 0x000fe2000f8e00ff */
[----:B0-----:R-:W-:-:S04]  /*15e0*/  LOP3.LUT R0, R0, 0x7f, RZ, 0xc0, !PT ;  /* 0x0000007f00007812 */ /* 0x001fc800078ec0ff */
[----:B------:R-:W-:Y:S01]  /*15f0*/  ISETP.NE.AND P1, PT, R0, RZ, PT ;  /* 0x000000ff0000720c */ /* 0x000fe20003f25270 */
[----:B--2---:R-:W-:-:S12]  /*1600*/  @P2 BRA `(.L_x_17) ;  /* 0x0000000000082947 */ /* 0x004fd80003800000 */
[----:B------:R-:W0:Y:S02]  /*1610*/  SYNCS.PHASECHK.TRANS64.TRYWAIT P2, [UR40+0x29830], R3 ;  /* 0x02983003ff0075a7 */ /* 0x000e240008040168 */
[----:B0-----:R-:W-:Y:S05]  /*1620*/  @!P2 BRA `(.L_x_18) ;  /* 0x000000c40068a947 */ /* 0x001fea0003800000 */
.L_x_17:
[----:B------:R-:W-:Y:S05]  /*1630*/  WARPSYNC.ALL ;  /* 0x0000000000007948 */ /* 0x000fea0003800000 */
[----:B------:R-:W-:Y:S01]  /*1640*/  IMAD.MOV.U32 R108, RZ, RZ, RZ ;  /* 0x000000ffff6c7224 */ /* 0x000fe200078e00ff */
[----:B------:R-:W-:Y:S01]  /*1650*/  LOP3.LUT R4, R4, 0x10000, RZ, 0xfc, !PT ;  /* 0x0001000004047812 */ /* 0x000fe200078efcff */
[----:B------:R-:W-:Y:S02]  /*1660*/  IMAD.MOV.U32 R25, RZ, RZ, RZ ;  /* 0x000000ffff197224 */ /* 0x000fe400078e00ff */
[----:B------:R-:W-:Y:S01]  /*1670*/  IMAD.MOV.U32 R5, RZ, RZ, -0x7fffffe0 ;  /* 0x80000020ff057424 */ /* 0x000fe200078e00ff */
[----:B------:R-:W-:Y:S01]  /*1680*/  UIADD3 UR4, UR40, 0x1a400, URZ ;  /* 0x0001a40028047890 */ /* 0x000fe2000fffe03f */
[----:B------:R-:W-:Y:S01]  /*1690*/  R2UR UR8, R4 ;  /* 0x00000000040872ca */ /* 0x000fe200000e0000 */
[----:B------:R-:W-:-:S02]  /*16a0*/  WARPGROUP.ARRIVE ;  /* 0x00000000000079c5 */ /* 0x000fc40000000000 */
[C---:B------:R-:W-:Y:S01]  /*16b0*/  R2UR UR9, R5.reuse ;  /* 0x00000000050972ca */ /* 0x040fe200000e0000 */
[----:B------:R-:W-:Y:S01]  /*16c0*/  USHF.R.U32.HI UR4, URZ, 0x4, UR4 ;  /* 0x000000043f047899 */ /* 0x000fe20008011604 */
[C---:B------:R-:W-:Y:S01]  /*16d0*/  R2UR UR16, R4.reuse ;  /* 0x00000000041072ca */ /* 0x040fe200000e0000 */
[----:B------:R-:W-:Y:S01]  /*16e0*/  UMOV UR11, 0x80000020 ;  /* 0x80000020000b7882 */ /* 0x000fe20000000000 */
[C---:B------:R-:W-:Y:S01]  /*16f0*/  R2UR UR17, R5.reuse ;  /* 0x00000000051172ca */ /* 0x040fe200000e0000 */
[----:B------:R-:W-:Y:S01]  /*1700*/  ULOP3.LUT UR4, UR4, 0x3fff, URZ, 0xc0, !UPT ;  /* 0x00003fff04047892 */ /* 0x000fe2000f8ec03f */
[C---:B------:R-:W-:Y:S01]  /*1710*/  R2UR UR20, R4.reuse ;  /* 0x00000000041472ca */ /* 0x040fe200000e0000 */
[----:B------:R-:W-:Y:S01]  /*1720*/  UMOV UR19, 0x80000020 ;  /* 0x8000002000137882 */ /* 0x000fe20000000000 */
[C---:B------:R-:W-:Y:S01]  /*1730*/  R2UR UR21, R5.reuse ;  /* 0x00000000051572ca */ /* 0x040fe200000e0000 */
[----:B------:R-:W-:Y:S01]  /*1740*/  ULOP3.LUT UR42, UR4, 0x10000, URZ, 0xfc, !UPT ;  /* 0x00010000042a7892 */ /* 0x000fe2000f8efc3f */
[C---:B------:R-:W-:Y:S01]  /*1750*/  R2UR UR12, R4.reuse ;  /* 0x00000000040c72ca */ /* 0x040fe200000e0000 */
[----:B------:R-:W-:Y:S01]  /*1760*/  UMOV UR23, 0x80000020 ;  /* 0x8000002000177882 */ /* 0x000fe20000000000 */
[----:B------:R-:W-:Y:S01]  /*1770*/  R2UR UR13, R5 ;  /* 0x00000000050d72ca */ /* 0x000fe200000e0000 */
[----:B------:R-:W-:Y:S01]  /*1780*/  UIADD3 UR4, UR42, 0x80, URZ ;  /* 0x000000802a047890 */ /* 0x000fe2000fffe03f */
[----:B0-----:R-:W-:Y:S01]  /*1790*/  LOP3.LUT R0, R23, 0xffffff80, RZ, 0xc0, !PT ;  /* 0xffffff8017007812 */ /* 0x001fe200078ec0ff */
[----:B------:R-:W-:Y:S01]  /*17a0*/  UIADD3 UR6, UR42, 0x100, URZ ;  /* 0x000001002a067890 */ /* 0x000fe2000fffe03f */
[----:B------:R-:W-:Y:S01]  /*17b0*/  IMAD.MOV.U32 R6, RZ, RZ, -0x2 ;  /* 0xfffffffeff067424 */ /* 0x000fe200078e00ff */
[----:B------:R-:W-:Y:S01]  /*17c0*/  UMOV UR10, UR42 ;  /* 0x0000002a000a7c82 */ /* 0x000fe20008000000 */
[----:B------:R-:W-:Y:S01]  /*17d0*/  UMOV UR15, 0x80000020 ;  /* 0x80000020000f7882 */ /* 0x000fe20000000000 */
[----:B------:R-:W-:Y:S01]  /*17e0*/  QGMMA.64x32x32.F32.E4M3.E4M3 R92, gdesc[UR8], RZ, !UPT, gsb0 ;  /* 0x00600000085c79f3 */ /* 0x000fe2000c0008ff */
[C---:B------:R-:W-:Y:S01]  /*17f0*/  R2UR UR8, R4.reuse ;  /* 0x00000000040872ca */ /* 0x040fe200000e0000 */
[----:B------:R-:W-:Y:S01]  /*1800*/  UMOV UR10, UR4 ;  /* 0x00000004000a7c82 */ /* 0x000fe20008000000 */
[----:B------:R-:W-:Y:S01]  /*1810*/  R2UR UR9, R5 ;  /* 0x00000000050972ca */ /* 0x000fe200000e0000 */
[----:B------:R-:W-:Y:S01]  /*1820*/  UMOV UR11, 0x80000020 ;  /* 0x80000020000b7882 */ /* 0x000fe20000000000 */
[----:B------:R-:W-:Y:S01]  /*1830*/  UMOV UR18, UR6 ;  /* 0x0000000600127c82 */ /* 0x000fe20008000000 */
[----:B------:R-:W-:Y:S01]  /*1840*/  R2UR UR4, R4 ;  /* 0x00000000040472ca */ /* 0x000fe200000e0000 */
[----:B------:R-:W-:Y:S01]  /*1850*/  UIADD3 UR26, UR42, 0x2, URZ ;  /* 0x000000022a1a7890 */ /* 0x000fe2000fffe03f */
[----:B------:R-:W-:Y:S01]  /*1860*/  IMAD.IADD R0, R19, 0x1, -R0 ;  /* 0x0000000113007824 */ /* 0x000fe200078e0a00 */
[----:B------:R-:W-:Y:S01]  /*1870*/  UMOV UR25, 0x80000020 ;  /* 0x8000002000197882 */ /* 0x000fe20000000000 */
[----:B------:R-:W-:Y:S01]  /*1880*/  UMOV UR27, 0x80000020 ;  /* 0x80000020001b7882 */ /* 0x000fe20000000000 */
[----:B------:R-:W-:Y:S01]  /*1890*/  UIADD3 UR5, UR42, 0x182, URZ ;  /* 0x000001822a057890 */ /* 0x000fe2000fffe03f */
[----:B------:R-:W-:Y:S01]  /*18a0*/  P2R R24, PR, RZ, 0x2 ;  /* 0x00000002ff187803 */ /* 0x000fe20000000000 */
[----:B------:R-:W-:Y:S01]  /*18b0*/  UIADD3 UR6, UR42, 0x202, URZ ;  /* 0x000002022a067890 */ /* 0x000fe2000fffe03f */
[----:B-1----:R-:W-:Y:S01]  /*18c0*/  SHF.R.S32.HI R3, RZ, 0x1f, R0 ;  /* 0x0000001fff037819 */ /* 0x002fe20000011400 */
[----:B------:R-:W-:Y:S01]  /*18d0*/  UIADD3 UR30, UR42, 0x280, URZ ;  /* 0x000002802a1e7890 */ /* 0x000fe2000fffe03f */
[----:B------:R-:W-:Y:S01]  /*18e0*/  P2R R26, PR, RZ, 0x1 ;  /* 0x00000001ff1a7803 */ /* 0x000fe20000000000 */
[----:B------:R-:W-:Y:S01]  /*18f0*/  UMOV UR29, 0x80000020 ;  /* 0x80000020001d7882 */ /* 0x000fe20000000000 */
[----:B------:R-:W-:Y:S01]  /*1900*/  UMOV UR31, 0x80000020 ;  /* 0x80000020001f7882 */ /* 0x000fe20000000000 */
[----:B------:R-:W-:Y:S01]  /*1910*/  UIADD3 UR24, UR4, 0x2, URZ ;  /* 0x0000000204187890 */ /* 0x000fe2000fffe03f */
[----:B------:R-:W-:Y:S01]  /*1920*/  LEA.HI R3, R3, R0, RZ, 0x2 ;  /* 0x0000000003037211 */ /* 0x000fe200078f10ff */
[----:B------:R-:W-:Y:S01]  /*1930*/  UIADD3 UR28, UR4, 0x200, URZ ;  /* 0x00000200041c7890 */ /* 0x000fe2000fffe03f */
[----:B------:R-:W0:Y:S01]  /*1940*/  S2UR UR43, SR_CgaCtaId ;  /* 0x00000000002b79c3 */ /* 0x000e220000008800 */
[----:B------:R-:W-:Y:S01]  /*1950*/  UIADD3 UR32, UR4, 0x202, URZ ;  /* 0x0000020204207890 */ /* 0x000fe2000fffe03f */
[----:B------:R-:W-:Y:S01]  /*1960*/  LOP3.LUT R3, R3, 0x7ffffffc, RZ, 0xc0, !PT ;  /* 0x7ffffffc03037812 */ /* 0x000fe200078ec0ff */
[----:B------:R-:W-:Y:S01]  /*1970*/  UIADD3 UR34, UR42, 0x282, URZ ;  /* 0x000002822a227890 */ /* 0x000fe2000fffe03f */
[----:B------:R-:W-:Y:S01]  /*1980*/  UMOV UR33, 0x80000020 ;  /* 0x8000002000217882 */ /* 0x000fe20000000000 */
[----:B------:R-:W-:Y:S01]  /*1990*/  UMOV UR35, 0x80000020 ;  /* 0x8000002000237882 */ /* 0x000fe20000000000 */
[----:B------:R-:W-:Y:S01]  /*19a0*/  UIADD3 UR44, UR4, 0x400, URZ ;  /* 0x00000400042c7890 */ /* 0x000fe2000fffe03f */
[----:B------:R-:W-:Y:S01]  /*19b0*/  IMAD.IADD R3, R0, 0x1, -R3 ;  /* 0x0000000100037824 */ /* 0x000fe200078e0a03 */
[----:B------:R-:W-:Y:S01]  /*19c0*/  UIADD3 UR46, UR42, 0x500, URZ ;  /* 0x000005002a2e7890 */ /* 0x000fe2000fffe03f */
[----:B------:R-:W-:Y:S01]  /*19d0*/  UMOV UR45, 0x80000020 ;  /* 0x80000020002d7882 */ /* 0x000fe20000000000 */
[----:B------:R-:W-:Y:S01]  /*19e0*/  UMOV UR47, 0x80000020 ;  /* 0x80000020002f7882 */ /* 0x000fe20000000000 */
[----:B------:R-:W-:Y:S01]  /*19f0*/  UIADD3 UR48, UR4, 0x402, URZ ;  /* 0x0000040204307890 */ /* 0x000fe2000fffe03f */
[----:B------:R-:W-:Y:S01]  /*1a00*/  IMAD R3, R3, R6, 0xa0 ;  /* 0x000000a003037424 */ /* 0x000fe200078e0206 */
[----:B------:R-:W-:-:S02]  /*1a10*/  UIADD3 UR4, UR42, 0x680, URZ ;  /* 0x000006802a047890 */ /* 0x000fc4000fffe03f */
[----:B------:R-:W-:Y:S01]  /*1a20*/  UIADD3 UR50, UR42, 0x502, URZ ;  /* 0x000005022a327890 */ /* 0x000fe2000fffe03f */
[----:B------:R-:W-:Y:S01]  /*1a30*/  IMAD.IADD R3, R3, 0x1, R110 ;  /* 0x0000000103037824 */ /* 0x000fe200078e026e */
[----:B------:R-:W-:Y:S01]  /*1a40*/  UMOV UR49, 0x80000020 ;  /* 0x8000002000317882 */ /* 0x000fe20000000000 */
[----:B------:R-:W-:Y:S01]  /*1a50*/  UMOV UR51, 0x80000020 ;  /* 0x8000002000337882 */ /* 0x000fe20000000000 */
[----:B------:R-:W-:Y:S01]  /*1a60*/  UMOV UR7, 0x80000020 ;  /* 0x8000002000077882 */ /* 0x000fe20000000000 */
[----:B------:R-:W-:-:S05]  /*1a70*/  IMAD R0, R22, -0xa0, R3 ;  /* 0xffffff6016007824 */ /* 0x000fca00078e0203 */
[C---:B------:R-:W-:Y:S02]  /*1a80*/  ISETP.GT.AND P5, PT, R0.reuse, RZ, PT ;  /* 0x000000ff0000720c */ /* 0x040fe40003fa4270 */
[C---:B------:R-:W-:Y:S02]  /*1a90*/  ISETP.GT.AND P6, PT, R0.reuse, 0x1, PT ;  /* 0x000000010000780c */ /* 0x040fe40003fc4270 */
[C---:B------:R-:W-:Y:S02]  /*1aa0*/  ISETP.GT.AND P2, PT, R0.reuse, 0x8, PT ;  /* 0x000000080000780c */ /* 0x040fe40003f44270 */
[C---:B------:R-:W-:Y:S02]  /*1ab0*/  ISETP.GT.AND P3, PT, R0.reuse, 0x9, PT ;  /* 0x000000090000780c */ /* 0x040fe40003f64270 */
[C---:B------:R-:W-:Y:S02]  /*1ac0*/  ISETP.GT.AND P4, PT, R0.reuse, 0x10, PT ;  /* 0x000000100000780c */ /* 0x040fe40003f84270 */
[----:B------:R-:W-:Y:S01]  /*1ad0*/  ISETP.GT.AND P1, PT, R0, 0x79, PT ;  /* 0x000000790000780c */ /* 0x000fe20003f24270 */
[----:B------:R-:W-:-:S02]  /*1ae0*/  WARPGROUP.DEPBAR.LE gsb0, 0x0 ;  /* 0x00008000000079c5 */ /* 0x000fc40000010000 */
[----:B------:R-:W-:Y:S01]  /*1af0*/  WARPGROUP.ARRIVE ;  /* 0x00000000000079c5 */ /* 0x000fe20000000000 */
[----:B------:R-:W-:-:S05]  /*1b00*/  ISETP.GT.AND P0, PT, R0, 0x80, PT ;  /* 0x000000800000780c */ /* 0x000fca0003f04270 */
[----:B------:R-:W-:Y:S01]  /*1b10*/  QGMMA.64x32x32.F32.E4M3.E4M3 R76, gdesc[UR8], RZ, !UPT, gsb0 ;  /* 0x00600000084c79f3 */ /* 0x000fe2000c0008ff */
[----:B------:R-:W-:Y:S02]  /*1b20*/  UIADD3 UR8, UR42, 0x180, URZ ;  /* 0x000001802a087890 */ /* 0x000fe4000fffe03f */
[----:B------:R-:W-:Y:S01]  /*1b30*/  UIADD3 UR10, UR42, 0x200, URZ ;  /* 0x000002002a0a7890 */ /* 0x000fe2000fffe03f */
[----:B------:R-:W-:Y:S01]  /*1b40*/  UMOV UR9, UR49 ;  /* 0x0000003100097c82 */ /* 0x000fe20008000000 */
[----:B------:R-:W-:-:S03]  /*1b50*/  UMOV UR11, 0x80000020 ;  /* 0x80000020000b7882 */ /* 0x000fc60000000000 */
[----:B------:R-:W-:Y:S01]  /*1b60*/  UMOV UR22, UR8 ;  /* 0x0000000800167c82 */ /* 0x000fe20008000000 */
[----:B------:R-:W-:Y:S01]  /*1b70*/  UMOV UR8, UR48 ;  /* 0x0000003000087c82 */ /* 0x000fe20008000000 */
[----:B------:R-:W-:Y:S01]  /*1b80*/  UMOV UR14, UR10 ;  /* 0x0000000a000e7c82 */ /* 0x000fe20008000000 */
[----:B------:R-:W-:Y:S01]  /*1b90*/  UIADD3 UR10, UR42, 0x602, URZ ;  /* 0x000006022a0a7890 */ /* 0x000fe2000fffe03f */
[----:B------:R-:W-:Y:S02]  /*1ba0*/  WARPGROUP.DEPBAR.LE gsb0, 0x0 ;  /* 0x00008000000079c5 */ /* 0x000fe40000010000 */
[----:B------:R-:W-:-:S06]  /*1bb0*/  WARPGROUP.ARRIVE ;  /* 0x00000000000079c5 */ /* 0x000fcc0000000000 */
[----:B------:R-:W-:Y:S03]  /*1bc0*/  QGMMA.64x32x32.F32.E4M3.E4M3 R60, gdesc[UR16], RZ, !UPT, gsb0 ;  /* 0x00600000103c79f3 */ /* 0x000fe6000c0008ff */
        /* <DEDUP_REMOVED lines=8> */
[----:B------:R-:W-:Y:S01]  /*1c50*/  QGMMA.64x32x32.F32.E4M3.E4M3 R92, gdesc[UR24], R92, gsb0 ;  /* 0x00600000185c79f3 */ /* 0x000fe2000800085c */
[----:B------:R-:W-:Y:S01]  /*1c60*/  UIADD3 UR26, UR42, 0x82, URZ ;  /* 0x000000822a1a7890 */ /* 0x000fe2000fffe03f */
[----:B------:R-:W-:Y:S01]  /*1c70*/  UMOV UR27, 0x80000020 ;  /* 0x80000020001b7882 */ /* 0x000fe20000000000 */
        /* <DEDUP_REMOVED lines=8> */
[----:B------:R-:W-:Y:S01]  /*1d00*/  UMOV UR26, UR5 ;  /* 0x00000005001a7c82 */ /* 0x000fe20008000000 */
[----:B------:R-:W-:Y:S01]  /*1d10*/  UMOV UR27, 0x80000020 ;  /* 0x80000020001b7882 */ /* 0x000fe20000000000 */
[----:B------:R-:W-:Y:S01]  /*1d20*/  UIADD3 UR5, UR42, 0x400, URZ ;  /* 0x000004002a057890 */ /* 0x000fe2000fffe03f */
        /* <DEDUP_REMOVED lines=8> */
[----:B------:R-:W-:Y:S03]  /*1db0*/  QGMMA.64x32x32.F32.E4M3.E4M3 R28, gdesc[UR24], R28, gsb0 ;  /* 0x00600000181c79f3 */ /* 0x000fe6000800081c */
        /* <DEDUP_REMOVED lines=65> */
[----:B------:R-:W-:Y:S01]  /*21d0*/  UMOV UR4, UR48 ;  /* 0x0000003000047c82 */ /* 0x000fe20008000000 */
        /* <DEDUP_REMOVED lines=15> */
[----:B------:R-:W-:Y:S01]  /*22d0*/  WARPGROUP.ARRIVE ;  /* 0x00000000000079c5 */ /* 0x000fe20000000000 */
[----:B------:R-:W-:Y:S02]  /*22e0*/  FSEL R7, R94, -INF , P5 ;  /* 0xff8000005e077808 */ /* 0x000fe40002800000 */
[----:B------:R-:W-:Y:S02]  /*22f0*/  FSEL R95, R95, -INF , P6 ;  /* 0xff8000005f5f7808 */ /* 0x000fe40003000000 */
[----:B------:R-:W-:Y:S01]  /*2300*/  FSEL R109, R98, -INF , P2 ;  /* 0xff800000626d7808 */ /* 0x000fe20001000000 */
[----:B------:R-:W-:Y:S01]  /*2310*/  QGMMA.64x32x32.F32.E4M3.E4M3 R76, gdesc[UR48], R76, gsb0 ;  /* 0x00600000304c79f3 */ /* 0x000fe2000800084c */
[----:B------:R-:W-:Y:S01]  /*2320*/  FMNMX.FTZ R6, R7, R95, !PT ;  /* 0x0000005f07067209 */ /* 0x000fe20007810000 */
[----:B------:R-:W-:Y:S01]  /*2330*/  UIADD3 UR50, UR42, 0x702, URZ ;  /* 0x000007022a327890 */ /* 0x000fe2000fffe03f */
[----:B------:R-:W-:Y:S01]  /*2340*/  FSEL R99, R99, -INF , P3 ;  /* 0xff80000063637808 */ /* 0x000fe20001800000 */
[----:B------:R-:W-:Y:S01]  /*2350*/  UMOV UR51, 0x80000020 ;  /* 0x8000002000337882 */ /* 0x000fe20000000000 */
[----:B------:R-:W-:-:S02]  /*2360*/  FMNMX.FTZ R6, R109, R6, !PT ;  /* 0x000000066d067209 */ /* 0x000fc40007810000 */
[----:B------:R-:W-:Y:S02]  /*2370*/  FSEL R9, R92, -INF , P5 ;  /* 0xff8000005c097808 */ /* 0x000fe40002800000 */
[----:B------:R-:W-:Y:S02]  /*2380*/  ISETP.GT.AND P5, PT, R0, 0x11, PT ;  /* 0x000000110000780c */ /* 0x000fe40003fa4270 */
[----:B------:R-:W-:Y:S02]  /*2390*/  FSEL R111, R102, -INF , P4 ;  /* 0xff800000666f7808 */ /* 0x000fe40002000000 */
[----:B------:R-:W-:Y:S02]  /*23a0*/  FMNMX.FTZ R6, R99, R6, !PT ;  /* 0x0000000663067209 */ /* 0x000fe40007810000 */
[----:B------:R-:W-:Y:S02]  /*23b0*/  FSEL R11, R96, -INF , P2 ;  /* 0xff800000600b7808 */ /* 0x000fe40001000000 */
[----:B------:R-:W-:-:S02]  /*23c0*/  ISETP.GT.AND P2, PT, R0, 0x18, PT ;  /* 0x000000180000780c */ /* 0x000fc40003f44270 */
[----:B------:R-:W-:Y:S02]  /*23d0*/  FSEL R103, R103, -INF , P5 ;  /* 0xff80000067677808 */ /* 0x000fe40002800000 */
[----:B------:R-:W-:Y:S02]  /*23e0*/  FMNMX.FTZ R6, R111, R6, !PT ;  /* 0x000000066f067209 */ /* 0x000fe40007810000 */
[----:B------:R-:W-:Y:S02]  /*23f0*/  FSEL R97, R97, -INF , P3 ;  /* 0xff80000061617808 */ /* 0x000fe40001800000 */
[----:B------:R-:W-:Y:S02]  /*2400*/  ISETP.GT.AND P3, PT, R0, 0x19, PT ;  /* 0x000000190000780c */ /* 0x000fe40003f64270 */
[----:B------:R-:W-:Y:S02]  /*2410*/  FSEL R113, R106, -INF , P2 ;  /* 0xff8000006a717808 */ /* 0x000fe40001000000 */
[----:B------:R-:W-:-:S02]  /*2420*/  FMNMX.FTZ R6, R103, R6, !PT ;  /* 0x0000000667067209 */ /* 0x000fc40007810000 */
[----:B------:R-:W-:Y:S02]  /*2430*/  FSEL R13, R100, -INF , P4 ;  /* 0xff800000640d7808 */ /* 0x000fe40002000000 */
[----:B------:R-:W-:Y:S02]  /*2440*/  FSEL R107, R107, -INF , P3 ;  /* 0xff8000006b6b7808 */ /* 0x000fe40001800000 */
[C---:B------:R-:W-:Y:S02]  /*2450*/  ISETP.GT.AND P4, PT, R0.reuse, 0x20, PT ;  /* 0x000000200000780c */ /* 0x040fe40003f84270 */
[----:B------:R-:W-:Y:S02]  /*2460*/  FMNMX.FTZ R6, R113, R6, !PT ;  /* 0x0000000671067209 */ /* 0x000fe40007810000 */
[----:B------:R-:W-:Y:S02]  /*2470*/  FSEL R105, R105, -INF , P3 ;  /* 0xff80000069697808 */ /* 0x000fe40001800000 */
[----:B------:R-:W-:-:S02]  /*2480*/  ISETP.GT.AND P3, PT, R0, 0x21, PT ;  /* 0x000000210000780c */ /* 0x000fc40003f64270 */
[----:B------:R-:W-:Y:S02]  /*2490*/  FMNMX.FTZ R6, R107, R6, !PT ;  /* 0x000000066b067209 */ /* 0x000fe40007810000 */
[----:B------:R-:W-:Y:S02]  /*24a0*/  FSEL R15, R104, -INF , P2 ;  /* 0xff800000680f7808 */ /* 0x000fe40001000000 */
[C---:B------:R-:W-:Y:S02]  /*24b0*/  ISETP.GT.AND P2, PT, R0.reuse, 0x28, PT ;  /* 0x000000280000780c */ /* 0x040fe40003f44270 */
[----:B------:R-:W-:Y:S02]  /*24c0*/  FSEL R93, R93, -INF , P6 ;  /* 0xff8000005d5d7808 */ /* 0x000fe40003000000 */
[----:B------:R-:W-:Y:S02]  /*24d0*/  ISETP.GT.AND P6, PT, R0, 0x29, PT ;  /* 0x000000290000780c */ /* 0x000fe40003fc4270 */
[----:B------:R-:W-:-:S02]  /*24e0*/  FSEL R101, R101, -INF , P5 ;  /* 0xff80000065657808 */ /* 0x000fc40002800000 */
[----:B------:R-:W-:Y:S01]  /*24f0*/  ISETP.GT.AND P5, PT, R0, 0x30, PT ;  /* 0x000000300000780c */ /* 0x000fe20003fa4270 */
[----:B------:R-:W-:Y:S02]  /*2500*/  WARPGROUP.DEPBAR.LE gsb0, 0x0 ;  /* 0x00008000000079c5 */ /* 0x000fe40000010000 */
[----:B------:R-:W-:Y:S01]  /*2510*/  WARPGROUP.ARRIVE ;  /* 0x00000000000079c5 */ /* 0x000fe20000000000 */
[----:B------:R-:W-:Y:S02]  /*2520*/  FSEL R115, R78, -INF , P4 ;  /* 0xff8000004e737808 */ /* 0x000fe40002000000 */
[----:B------:R-:W-:Y:S02]  /*2530*/  FSEL R117, R79, -INF , P3 ;  /* 0xff8000004f757808 */ /* 0x000fe40001800000 */
[----:B------:R-:W-:Y:S01]  /*2540*/  FMNMX.FTZ R6, R115, R6, !PT ;  /* 0x0000000673067209 */ /* 0x000fe20007810000 */
[----:B------:R-:W-:Y:S01]  /*2550*/  QGMMA.64x32x32.F32.E4M3.E4M3 R60, gdesc[UR8], R60, gsb0 ;  /* 0x00600000083c79f3 */ /* 0x000fe2000800083c */
[----:B------:R-:W-:-:S02]  /*2560*/  FSEL R119, R82, -INF , P2 ;  /* 0xff80000052777808 */ /* 0x000fc40001000000 */
[----:B------:R-:W-:Y:S02]  /*2570*/  FMNMX.FTZ R6, R117, R6, !PT ;  /* 0x0000000675067209 */ /* 0x000fe40007810000 */
[----:B------:R-:W-:Y:S02]  /*2580*/  FSEL R121, R83, -INF , P6 ;  /* 0xff80000053797808 */ /* 0x000fe40003000000 */
[----:B------:R-:W-:Y:S02]  /*2590*/  FMNMX.FTZ R6, R119, R6, !PT ;  /* 0x0000000677067209 */ /* 0x000fe40007810000 */
[----:B------:R-:W-:Y:S02]  /*25a0*/  FSEL R19, R76, -INF , P4 ;  /* 0xff8000004c137808 */ /* 0x000fe40002000000 */
[----:B------:R-:W-:Y:S02]  /*25b0*/  ISETP.GT.AND P4, PT, R0, 0x31, PT ;  /* 0x000000310000780c */ /* 0x000fe40003f84270 */
[----:B------:R-:W-:Y:S01]  /*25c0*/  FSEL R123, R86, -INF , P5 ;  /* 0xff800000567b7808 */ /* 0x000fe20002800000 */
[----:B------:R-:W-:Y:S01]  /*25d0*/  IMAD.MOV.U32 R86, RZ, RZ, R25 ;  /* 0x000000ffff567224 */ /* 0x000fe200078e0019 */
        /* <DEDUP_REMOVED lines=14> */
[C---:B------:R-:W-:Y:S02]  /*26c0*/  ISETP.GT.AND P5, PT, R0.reuse, 0x41, PT ;  /* 0x000000410000780c */ /* 0x040fe40003fa4270 */
[----:B------:R-:W-:Y:S02]  /*26d0*/  FMNMX.FTZ R6, R129, R6, !PT ;  /* 0x0000000681067209 */ /* 0x000fe40007810000 */
[----:B------:R-:W-:Y:S02]  /*26e0*/  FSEL R85, R85, -INF , P4 ;  /* 0xff80000055557808 */ /* 0x000fe40002000000 */
[----:B------:R-:W-:Y:S02]  /*26f0*/  ISETP.GT.AND P4, PT, R0, 0x48, PT ;  /* 0x000000480000780c */ /* 0x000fe40003f84270 */
[----:B------:R-:W-:-:S02]  /*2700*/  FSEL R27, R88, -INF , P3 ;  /* 0xff800000581b7808 */ /* 0x000fc40001800000 */
[C---:B------:R-:W-:Y:S02]  /*2710*/  ISETP.GT.AND P3, PT, R0.reuse, 0x49, PT ;  /* 0x000000490000780c */ /* 0x040fe40003f64270 */
[----:B------:R-:W-:Y:S02]  /*2720*/  FSEL R89, R89, -INF , P2 ;  /* 0xff80000059597808 */ /* 0x000fe40001000000 */
[----:B------:R-:W-:Y:S01]  /*2730*/  ISETP.GT.AND P2, PT, R0, 0x50, PT ;  /* 0x000000500000780c */ /* 0x000fe20003f44270 */
[----:B------:R-:W-:Y:S02]  /*2740*/  WARPGROUP.DEPBAR.LE gsb0, 0x0 ;  /* 0x00008000000079c5 */ /* 0x000fe40000010000 */
[----:B------:R-:W-:Y:S01]  /*2750*/  WARPGROUP.ARRIVE ;  /* 0x00000000000079c5 */ /* 0x000fe20000000000 */
[----:B------:R-:W-:Y:S02]  /*2760*/  FSEL R131, R62, -INF , P6 ;  /* 0xff8000003e837808 */ /* 0x000fe40003000000 */
[----:B------:R-:W-:-:S02]  /*2770*/  FSEL R133, R63, -INF , P5 ;  /* 0xff8000003f857808 */ /* 0x000fc40002800000 */
[----:B------:R-:W-:Y:S01]  /*2780*/  FMNMX.FTZ R6, R131, R6, !PT ;  /* 0x0000000683067209 */ /* 0x000fe20007810000 */
[----:B------:R-:W-:Y:S01]  /*2790*/  QGMMA.64x32x32.F32.E4M3.E4M3 R44, gdesc[UR4], R44, gsb0 ;  /* 0x00600000042c79f3 */ /* 0x000fe2000800082c */
[----:B------:R-:W-:Y:S02]  /*27a0*/  FSEL R135, R66, -INF , P4 ;  /* 0xff80000042877808 */ /* 0x000fe40002000000 */
[----:B------:R-:W-:Y:S02]  /*27b0*/  FMNMX.FTZ R6, R133, R6, !PT ;  /* 0x0000000685067209 */ /* 0x000fe40007810000 */
[----:B------:R-:W-:Y:S02]  /*27c0*/  FSEL R137, R67, -INF , P3 ;  /* 0xff80000043897808 */ /* 0x000fe40001800000 */
[----:B------:R-:W-:Y:S02]  /*27d0*/  FMNMX.FTZ R6, R135, R6, !PT ;  /* 0x0000000687067209 */ /* 0x000fe40007810000 */
[----:B------:R-:W-:-:S02]  /*27e0*/  FSEL R63, R60, -INF , P6 ;  /* 0xff8000003c3f7808 */ /* 0x000fc40003000000 */
[----:B------:R-:W-:Y:S02]  /*27f0*/  ISETP.GT.AND P6, PT, R0, 0x51, PT ;  /* 0x000000510000780c */ /* 0x000fe40003fc4270 */
[----:B------:R-:W-:Y:S02]  /*2800*/  FSEL R139, R70, -INF , P2 ;  /* 0xff800000468b7808 */ /* 0x000fe40001000000 */
[----:B------:R-:W-:Y:S02]  /*2810*/  FMNMX.FTZ R6, R137, R6, !PT ;  /* 0x0000000689067209 */ /* 0x000fe40007810000 */
[----:B------:R-:W-:Y:S02]  /*2820*/  FSEL R61, R61, -INF , P5 ;  /* 0xff8000003d3d7808 */ /* 0x000fe40002800000 */
[----:B------:R-:W-:Y:S02]  /*2830*/  ISETP.GT.AND P5, PT, R0, 0x58, PT ;  /* 0x000000580000780c */ /* 0x000fe40003fa4270 */
[----:B------:R-:W-:-:S02]  /*2840*/  FSEL R141, R71, -INF , P6 ;  /* 0xff800000478d7808 */ /* 0x000fc40003000000 */
[----:B------:R-:W-:Y:S02]  /*2850*/  FMNMX.FTZ R6, R139, R6, !PT ;  /* 0x000000068b067209 */ /* 0x000fe40007810000 */
[----:B------:R-:W-:Y:S02]  /*2860*/  FSEL R67, R64, -INF , P4 ;  /* 0xff80000040437808 */ /* 0x000fe40002000000 */
[----:B------:R-:W-:Y:S02]  /*2870*/  ISETP.GT.AND P4, PT, R0, 0x59, PT ;  /* 0x000000590000780c */ /* 0x000fe40003f84270 */
        /* <DEDUP_REMOVED lines=8> */
[----:B------:R-:W-:-:S02]  /*2900*/  FMNMX.FTZ R6, R145, R6, !PT ;  /* 0x0000000691067209 */ /* 0x000fc40007810000 */
[----:B------:R-:W-:Y:S02]  /*2910*/  FSEL R69, R69, -INF , P6 ;  /* 0xff80000045457808 */ /* 0x000fe40003000000 */
[C---:B------:R-:W-:Y:S02]  /*2920*/  ISETP.GT.AND P6, PT, R0.reuse, 0x68, PT ;  /* 0x000000680000780c */ /* 0x040fe40003fc4270 */
[----:B------:R-:W-:Y:S02]  /*2930*/  FSEL R73, R73, -INF , P4 ;  /* 0xff80000049497808 */ /* 0x000fe40002000000 */
[----:B------:R-:W-:Y:S01]  /*2940*/  ISETP.GT.AND P4, PT, R0, 0x70, PT ;  /* 0x000000700000780c */ /* 0x000fe20003f84270 */
[----:B------:R-:W-:Y:S02]  /*2950*/  WARPGROUP.DEPBAR.LE gsb0, 0x0 ;  /* 0x00008000000079c5 */ /* 0x000fe40000010000 */
[----:B------:R-:W-:Y:S01]  /*2960*/  WARPGROUP.ARRIVE ;  /* 0x00000000000079c5 */ /* 0x000fe20000000000 */
[----:B------:R-:W-:-:S02]  /*2970*/  FSEL R147, R46, -INF , P3 ;  /* 0xff8000002e937808 */ /* 0x000fc40001800000 */
[----:B------:R-:W-:Y:S02]  /*2980*/  FSEL R149, R47, -INF , P2 ;  /* 0xff8000002f957808 */ /* 0x000fe40001000000 */
[----:B------:R-:W-:Y:S01]  /*2990*/  FMNMX.FTZ R6, R147, R6, !PT ;  /* 0x0000000693067209 */ /* 0x000fe20007810000 */
[----:B------:R-:W-:Y:S01]  /*29a0*/  QGMMA.64x32x32.F32.E4M3.E4M3 R28, gdesc[UR48], R28, gsb0 ;  /* 0x00600000301c79f3 */ /* 0x000fe2000800081c */
[----:B------:R-:W-:Y:S02]  /*29b0*/  FSEL R47, R72, -INF , P5 ;  /* 0xff800000482f7808 */ /* 0x000fe40002800000 */
[----:B------:R-:W-:Y:S02]  /*29c0*/  ISETP.GT.AND P5, PT, R0, 0x69, PT ;  /* 0x000000690000780c */ /* 0x000fe40003fa4270 */
[----:B------:R-:W-:Y:S02]  /*29d0*/  FSEL R151, R50, -INF , P6 ;  /* 0xff80000032977808 */ /* 0x000fe40003000000 */
[----:B------:R-:W-:-:S02]  /*29e0*/  FMNMX.FTZ R6, R149, R6, !PT ;  /* 0x0000000695067209 */ /* 0x000fc40007810000 */
[----:B------:R-:W-:Y:S02]  /*29f0*/  FSEL R153, R51, -INF , P5 ;  /* 0xff80000033997808 */ /* 0x000fe40002800000 */
[----:B------:R-:W-:Y:S02]  /*2a00*/  FMNMX.FTZ R6, R151, R6, !PT ;  /* 0x0000000697067209 */ /* 0x000fe40007810000 */
[----:B------:R-:W-:Y:S02]  /*2a10*/  FSEL R51, R44, -INF , P3 ;  /* 0xff8000002c337808 */ /* 0x000fe40001800000 */
[----:B------:R-:W-:Y:S02]  /*2a20*/  ISETP.GT.AND P3, PT, R0, 0x71, PT ;  /* 0x000000710000780c */ /* 0x000fe40003f64270 */
[----:B------:R-:W-:Y:S02]  /*2a30*/  FSEL R155, R54, -INF , P4 ;  /* 0xff800000369b7808 */ /* 0x000fe40002000000 */
[----:B------:R-:W-:-:S02]  /*2a40*/  FMNMX.FTZ R6, R153, R6, !PT ;  /* 0x0000000699067209 */ /* 0x000fc40007810000 */
[----:B------:R-:W-:Y:S02]  /*2a50*/  FSEL R45, R45, -INF , P2 ;  /* 0xff8000002d2d7808 */ /* 0x000fe40001000000 */
[----:B------:R-:W-:Y:S02]  /*2a60*/  ISETP.GT.AND P2, PT, R0, 0x78, PT ;  /* 0x000000780000780c */ /* 0x000fe40003f44270 */
[----:B------:R-:W-:Y:S02]  /*2a70*/  FSEL R157, R55, -INF , P3 ;  /* 0xff800000379d7808 */ /* 0x000fe40001800000 */
[----:B------:R-:W-:Y:S02]  /*2a80*/  FMNMX.FTZ R6, R155, R6, !PT ;  /* 0x000000069b067209 */ /* 0x000fe40007810000 */
[----:B------:R-:W-:Y:S02]  /*2a90*/  FSEL R159, R58, -INF , P2 ;  /* 0xff8000003a9f7808 */ /* 0x000fe40001000000 */
[----:B------:R-:W-:-:S02]  /*2aa0*/  FMNMX.FTZ R6, R157, R6, !PT ;  /* 0x000000069d067209 */ /* 0x000fc40007810000 */
[----:B------:R-:W-:Y:S02]  /*2ab0*/  FSEL R161, R59, -INF , P1 ;  /* 0xff8000003ba17808 */ /* 0x000fe40000800000 */
[----:B------:R-:W-:Y:S02]  /*2ac0*/  FMNMX.FTZ R6, R159, R6, !PT ;  /* 0x000000069f067209 */ /* 0x000fe40007810000 */
[C---:B------:R-:W-:Y:S02]  /*2ad0*/  ISETP.GT.AND P1, PT, R0.reuse, 0x81, PT ;  /* 0x000000810000780c */ /* 0x040fe40003f24270 */
[----:B------:R-:W-:Y:S02]  /*2ae0*/  FMNMX.FTZ R6, R161, R6, !PT ;  /* 0x00000006a1067209 */ /* 0x000fe40007810000 */
[----:B------:R-:W-:Y:S02]  /*2af0*/  FSEL R53, R53, -INF , P3 ;  /* 0xff80000035357808 */ /* 0x000fe40001800000 */
[----:B------:R-:W-:-:S02]  /*2b00*/  ISETP.GT.AND P3, PT, R0, 0x90, PT ;  /* 0x000000900000780c */ /* 0x000fc40003f64270 */
[----:B------:R-:W-:Y:S02]  /*2b10*/  FSEL R59, R52, -INF , P4 ;  /* 0xff800000343b7808 */ /* 0x000fe40002000000 */
[C---:B------:R-:W-:Y:S02]  /*2b20*/  ISETP.GT.AND P4, PT, R0.reuse, 0x91, PT ;  /* 0x000000910000780c */ /* 0x040fe40003f84270 */
[----:B------:R-:W-:Y:S02]  /*2b30*/  FSEL R49, R49, -INF , P5 ;  /* 0xff80000031317808 */ /* 0x000fe40002800000 */
[----:B------:R-:W-:Y:S02]  /*2b40*/  ISETP.GT.AND P5, PT, R0, 0x98, PT ;  /* 0x000000980000780c */ /* 0x000fe40003fa4270 */
[----:B------:R-:W-:Y:S02]  /*2b50*/  FSEL R55, R48, -INF , P6 ;  /* 0xff80000030377808 */ /* 0x000fe40003000000 */
[----:B------:R-:W-:-:S02]  /*2b60*/  ISETP.GT.AND P6, PT, R0, 0x99, PT ;  /* 0x000000990000780c */ /* 0x000fc40003fc4270 */
[----:B------:R-:W-:Y:S01]  /*2b70*/  P2R R20, PR, RZ, 0x2 ;  /* 0x00000002ff147803 */ /* 0x000fe20000000000 */
[----:B------:R-:W-:Y:S02]  /*2b80*/  WARPGROUP.DEPBAR.LE gsb0, 0x0 ;  /* 0x00008000000079c5 */ /* 0x000fe40000010000 */
        /* <DEDUP_REMOVED lines=9> */
[----:B------:R-:W-:Y:S02]  /*2c20*/  FMNMX.FTZ R6, R167, R6, !PT ;  /* 0x00000006a7067209 */ /* 0x000fe40007810000 */
[----:B------:R-:W-:-:S02]  /*2c30*/  FSEL R171, R38, -INF , P3 ;  /* 0xff80000026ab7808 */ /* 0x000fc40001800000 */
[----:B------:R-:W-:Y:S02]  /*2c40*/  FMNMX.FTZ R6, R169, R6, !PT ;  /* 0x00000006a9067209 */ /* 0x000fe40007810000 */
[----:B------:R-:W-:Y:S02]  /*2c50*/  FSEL R173, R39, -INF , P4 ;  /* 0xff80000027ad7808 */ /* 0x000fe40002000000 */
[----:B------:R-:W-:Y:S02]  /*2c60*/  FMNMX.FTZ R6, R171, R6, !PT ;  /* 0x00000006ab067209 */ /* 0x000fe40007810000 */
[----:B------:R-:W-:Y:S02]  /*2c70*/  FSEL R175, R42, -INF , P5 ;  /* 0xff8000002aaf7808 */ /* 0x000fe40002800000 */
[----:B------:R-:W-:Y:S02]  /*2c80*/  FMNMX.FTZ R6, R173, R6, !PT ;  /* 0x00000006ad067209 */ /* 0x000fe40007810000 */
[----:B------:R-:W-:-:S02]  /*2c90*/  FSEL R177, R43, -INF , P6 ;  /* 0xff8000002bb17808 */ /* 0x000fc40003000000 */
[----:B------:R-:W-:Y:S02]  /*2ca0*/  FMNMX.FTZ R6, R175, R6, !PT ;  /* 0x00000006af067209 */ /* 0x000fe40007810000 */
[----:B------:R-:W-:Y:S02]  /*2cb0*/  P2R R12, PR, RZ, 0x4 ;  /* 0x00000004ff0c7803 */ /* 0x000fe40000000000 */
[----:B------:R-:W-:Y:S02]  /*2cc0*/  FMNMX.FTZ R6, R177, R6, !PT ;  /* 0x00000006b1067209 */ /* 0x000fe40007810000 */
[----:B------:R-:W-:Y:S02]  /*2cd0*/  P2R R14, PR, RZ, 0x1 ;  /* 0x00000001ff0e7803 */ /* 0x000fe40000000000 */
[C---:B------:R-:W-:Y:S01]  /*2ce0*/  ISETP.GT.AND P0, PT, R0.reuse, 0x79, PT ;  /* 0x000000790000780c */ /* 0x040fe20003f04270 */
[----:B------:R-:W1:Y:S01]  /*2cf0*/  SHFL.BFLY PT, R3, R6, 0x2, 0x1f ;  /* 0x0c401f0006037f89 */ /* 0x000e6200000e0000 */
[----:B------:R-:W-:-:S02]  /*2d00*/  ISETP.GT.AND P1, PT, R0, 0x80, PT ;  /* 0x000000800000780c */ /* 0x000fc40003f24270 */
[----:B------:R-:W-:Y:S02]  /*2d10*/  FSEL R57, R57, -INF , P0 ;  /* 0xff80000039397808 */ /* 0x000fe40000000000 */
[----:B------:R-:W-:Y:S02]  /*2d20*/  ISETP.NE.AND P0, PT, R14, RZ, PT ;  /* 0x000000ff0e00720c */ /* 0x000fe40003f05270 */
[----:B------:R-:W-:Y:S02]  /*2d30*/  FSEL R35, R28, -INF , P1 ;  /* 0xff8000001c237808 */ /* 0x000fe40000800000 */
[----:B------:R-:W-:Y:S02]  /*2d40*/  ISETP.NE.AND P1, PT, R20, RZ, PT ;  /* 0x000000ff1400720c */ /* 0x000fe40003f25270 */
[----:B------:R-:W-:Y:S02]  /*2d50*/  FSEL R39, R32, -INF , P0 ;  /* 0xff80000020277808 */ /* 0x000fe40000000000 */
[----:B------:R-:W-:-:S02]  /*2d60*/  FSEL R29, R29, -INF , P1 ;  /* 0xff8000001d1d7808 */ /* 0x000fc40000800000 */
[----:B------:R-:W-:Y:S02]  /*2d70*/  ISETP.NE.AND P1, PT, R24, RZ, PT ;  /* 0x000000ff1800720c */ /* 0x000fe40003f25270 */
[----:B------:R-:W-:Y:S02]  /*2d80*/  ISETP.NE.AND P0, PT, R26, RZ, PT ;  /* 0x000000ff1a00720c */ /* 0x000fe40003f05270 */
[----:B-1----:R-:W-:-:S05]  /*2d90*/  FMNMX.FTZ R8, R6, R3, !PT ;  /* 0x0000000306087209 */ /* 0x002fca0007810000 */
[----:B------:R-:W1:Y:S02]  /*2da0*/  SHFL.BFLY PT, R3, R8, 0x1, 0x1f ;  /* 0x0c201f0008037f89 */ /* 0x000e6400000e0000 */
[----:B-1----:R-:W-:-:S04]  /*2db0*/  FMNMX.FTZ R3, R8, R3, !PT ;  /* 0x0000000308037209 */ /* 0x002fc80007810000 */
[----:B------:R-:W-:Y:S01]  /*2dc0*/  FSETP.NEU.FTZ.AND P2, PT, R3, -INF , PT ;  /* 0xff8000000300780b */ /* 0x000fe20003f5d000 */
[----:B------:R-:W-:-:S05]  /*2dd0*/  FFMA.FTZ R10, R2, R3, -8 ;  /* 0xc1000000020a7423 */ /* 0x000fca0000010003 */
[----:B------:R-:W-:Y:S02]  /*2de0*/  FSEL R52, R10, RZ, P2 ;  /* 0x000000ff0a347208 */ /* 0x000fe40001000000 */
[----:B------:R-:W-:Y:S02]  /*2df0*/  ISETP.NE.AND P2, PT, R12, RZ, PT ;  /* 0x000000ff0c00720c */ /* 0x000fe40003f45270 */
[----:B------:R-:W-:Y:S01]  /*2e00*/  FMNMX.FTZ R12, R9, R93, !PT ;  /* 0x0000005d090c7209 */ /* 0x000fe20007810000 */
[C-C-:B------:R-:W-:Y:S01]  /*2e10*/  FFMA.FTZ R123, R2.reuse, R123, -R52.reuse ;  /* 0x0000007b027b7223 */ /* 0x140fe20000010834 */
[C-C-:B------:R-:W-:Y:S01]  /*2e20*/  FFMA.FTZ R43, R2.reuse, R95, -R52.reuse ;  /* 0x0000005f022b7223 */ /* 0x140fe20000010834 */
[C-C-:B------:R-:W-:Y:S01]  /*2e30*/  FFMA.FTZ R95, R2.reuse, R125, -R52.reuse ;  /* 0x0000007d025f7223 */ /* 0x140fe20000010834 */
[----:B------:R-:W-:Y:S01]  /*2e40*/  FMNMX.FTZ R12, R11, R12, !PT ;  /* 0x0000000c0b0c7209 */ /* 0x000fe20007810000 */
[--C-:B------:R-:W-:Y:S01]  /*2e50*/  FFMA.FTZ R127, R2, R127, -R52.reuse ;  /* 0x0000007f027f7223 */ /* 0x100fe20000010834 */
[----:B------:R-:W-:Y:S01]  /*2e60*/  FSEL R125, R36, -INF , P3 ;  /* 0xff800000247d7808 */ /* 0x000fe20001800000 */
[C-C-:B------:R-:W-:Y:S01]  /*2e70*/  FFMA.FTZ R75, R2.reuse, R99, -R52.reuse ;  /* 0x00000063024b7223 */ /* 0x140fe20000010834 */
[----:B------:R-:W-:Y:S01]  /*2e80*/  FMNMX.FTZ R14, R97, R12, !PT ;  /* 0x0000000c610e7209 */ /* 0x000fe20007810000 */
[C-C-:B------:R-:W-:Y:S01]  /*2e90*/  FFMA.FTZ R99, R2.reuse, R129, -R52.reuse ;  /* 0x0000008102637223 */ /* 0x140fe20000010834 */
[--C-:B------:R-:W-:Y:S01]  /*2ea0*/  FFMA.FTZ R131, R2, R131, -R52.reuse ;  /* 0x0000008302837223 */ /* 0x100fe20000010834 */
[----:B------:R-:W-:Y:S01]  /*2eb0*/  FSEL R129, R40, -INF , P5 ;  /* 0xff80000028817808 */ /* 0x000fe20002800000 */
[C-C-:B------:R-:W-:Y:S01]  /*2ec0*/  FFMA.FTZ R0, R2.reuse, R7, -R52.reuse ;  /* 0x0000000702007223 */ /* 0x140fe20000010834 */
[----:B------:R-:W-:Y:S01]  /*2ed0*/  FMNMX.FTZ R14, R13, R14, !PT ;  /* 0x0000000e0d0e7209 */ /* 0x000fe20007810000 */
[C-C-:B------:R-:W-:Y:S01]  /*2ee0*/  FFMA.FTZ R6, R2.reuse, R109, -R52.reuse ;  /* 0x0000006d02067223 */ /* 0x140fe20000010834 */
[----:B------:R-:W-:Y:S01]  /*2ef0*/  MUFU.EX2 R43, R43 ;  /* 0x0000002b002b7308 */ /* 0x000fe20000000800 */
[C-C-:B------:R-:W-:Y:S01]  /*2f00*/  FFMA.FTZ R115, R2.reuse, R115, -R52.reuse ;  /* 0x0000007302737223 */ /* 0x140fe20000010834 */
[----:B------:R-:W-:Y:S01]  /*2f10*/  FMNMX.FTZ R14, R101, R14, !PT ;  /* 0x0000000e650e7209 */ /* 0x000fe20007810000 */
[C-C-:B------:R-:W-:Y:S01]  /*2f20*/  FFMA.FTZ R119, R2.reuse, R119, -R52.reuse ;  /* 0x0000007702777223 */ /* 0x140fe20000010834 */
[C-C-:B------:R-:W-:Y:S01]  /*2f30*/  FFMA.FTZ R8, R2.reuse, R111, -R52.reuse ;  /* 0x0000006f02087223 */ /* 0x140fe20000010834 */
[C-C-:B------:R-:W-:Y:S01]  /*2f40*/  FFMA.FTZ R79, R2.reuse, R103, -R52.reuse ;  /* 0x00000067024f7223 */ /* 0x140fe20000010834 */
[----:B------:R-:W-:Y:S01]  /*2f50*/  FMNMX.FTZ R14, R15, R14, !PT ;  /* 0x0000000e0f0e7209 */ /* 0x000fe20007810000 */
[C-C-:B------:R-:W-:Y:S01]  /*2f60*/  FFMA.FTZ R10, R2.reuse, R113, -R52.reuse ;  /* 0x00000071020a7223 */ /* 0x140fe20000010834 */
[----:B------:R-:W1:Y:S01]  /*2f70*/  MUFU.EX2 R0, R0 ;  /* 0x0000000000007308 */ /* 0x000e620000000800 */
[C-C-:B------:R-:W-:Y:S01]  /*2f80*/  FFMA.FTZ R83, R2.reuse, R107, -R52.reuse ;  /* 0x0000006b02537223 */ /* 0x140fe20000010834 */
[----:B------:R-:W-:Y:S01]  /*2f90*/  FMNMX.FTZ R20, R105, R14, !PT ;  /* 0x0000000e69147209 */ /* 0x000fe20007810000 */
[C-C-:B------:R-:W-:Y:S01]  /*2fa0*/  FFMA.FTZ R87, R2.reuse, R117, -R52.reuse ;  /* 0x0000007502577223 */ /* 0x140fe20000010834 */
[C-C-:B------:R-:W-:Y:S01]  /*2fb0*/  FFMA.FTZ R91, R2.reuse, R121, -R52.reuse ;  /* 0x00000079025b7223 */ /* 0x140fe20000010834 */
[C-C-:B------:R-:W-:Y:S01]  /*2fc0*/  FFMA.FTZ R103, R2.reuse, R133, -R52.reuse ;  /* 0x0000008502677223 */ /* 0x140fe20000010834 */
[----:B------:R-:W-:Y:S01]  /*2fd0*/  FMNMX.FTZ R20, R19, R20, !PT ;  /* 0x0000001413147209 */ /* 0x000fe20007810000 */
[C-C-:B------:R-:W-:Y:S01]  /*2fe0*/  FFMA.FTZ R135, R2.reuse, R135, -R52.reuse ;  /* 0x0000008702877223 */ /* 0x140fe20000010834 */
[----:B------:R-:W2:Y:S01]  /*2ff0*/  MUFU.EX2 R6, R6 ;  /* 0x0000000600067308 */ /* 0x000ea20000000800 */
[C-C-:B------:R-:W-:Y:S01]  /*3000*/  FFMA.FTZ R107, R2.reuse, R137, -R52.reuse ;  /* 0x00000089026b7223 */ /* 0x140fe20000010834 */
[----:B------:R-:W-:Y:S01]  /*3010*/  FMNMX.FTZ R20, R77, R20, !PT ;  /* 0x000000144d147209 */ /* 0x000fe20007810000 */
[C-C-:B------:R-:W-:Y:S01]  /*3020*/  FFMA.FTZ R139, R2.reuse, R139, -R52.reuse ;  /* 0x0000008b028b7223 */ /* 0x140fe20000010834 */
[C-C-:B------:R-:W-:Y:S01]  /*3030*/  FFMA.FTZ R109, R2.reuse, R141, -R52.reuse ;  /* 0x0000008d026d7223 */ /* 0x140fe20000010834 */
[C-C-:B------:R-:W-:Y:S01]  /*3040*/  FFMA.FTZ R143, R2.reuse, R143, -R52.reuse ;  /* 0x0000008f028f7223 */ /* 0x140fe20000010834 */
[----:B------:R-:W-:Y:S01]  /*3050*/  FMNMX.FTZ R20, R21, R20, !PT ;  /* 0x0000001415147209 */ /* 0x000fe20007810000 */
[C-C-:B------:R-:W-:Y:S01]  /*3060*/  FFMA.FTZ R145, R2.reuse, R145, -R52.reuse ;  /* 0x0000009102917223 */ /* 0x140fe20000010834 */
[----:B------:R-:W3:Y:S01]  /*3070*/  MUFU.EX2 R75, R75 ;  /* 0x0000004b004b7308 */ /* 0x000ee20000000800 */
[C-C-:B------:R-:W-:Y:S01]  /*3080*/  FFMA.FTZ R147, R2.reuse, R147, -R52.reuse ;  /* 0x0000009302937223 */ /* 0x140fe20000010834 */
[----:B------:R-:W-:Y:S01]  /*3090*/  FMNMX.FTZ R24, R81, R20, !PT ;  /* 0x0000001451187209 */ /* 0x000fe20007810000 */
[C-C-:B------:R-:W-:Y:S01]  /*30a0*/  FFMA.FTZ R151, R2.reuse, R151, -R52.reuse ;  /* 0x0000009702977223 */ /* 0x140fe20000010834 */
[C-C-:B------:R-:W-:Y:S01]  /*30b0*/  FFMA.FTZ R38, R2.reuse, R155, -R52.reuse ;  /* 0x0000009b02267223 */ /* 0x140fe20000010834 */
[C-C-:B------:R-:W-:Y:S01]  /*30c0*/  FFMA.FTZ R111, R2.reuse, R157, -R52.reuse ;  /* 0x0000009d026f7223 */ /* 0x140fe20000010834 */
[----:B------:R-:W-:Y:S01]  /*30d0*/  FMNMX.FTZ R24, R23, R24, !PT ;  /* 0x0000001817187209 */ /* 0x000fe20007810000 */
[C-C-:B------:R-:W-:Y:S01]  /*30e0*/  FFMA.FTZ R40, R2.reuse, R159, -R52.reuse ;  /* 0x0000009f02287223 */ /* 0x140fe20000010834 */
[----:B------:R4:W-:Y:S01]  /*30f0*/  MUFU.EX2 R20, R123 ;  /* 0x0000007b00147308 */ /* 0x0009e20000000800 */
[C-C-:B------:R-:W-:Y:S01]  /*3100*/  FFMA.FTZ R113, R2.reuse, R161, -R52.reuse ;  /* 0x000000a102717223 */ /* 0x140fe20000010834 */
[----:B------:R-:W-:Y:S01]  /*3110*/  FMNMX.FTZ R24, R85, R24, !PT ;  /* 0x0000001855187209 */ /* 0x000fe20007810000 */
[C-C-:B------:R-:W-:Y:S01]  /*3120*/  FFMA.FTZ R44, R2.reuse, R167, -R52.reuse ;  /* 0x000000a7022c7223 */ /* 0x140fe20000010834 */
[C-C-:B------:R-:W-:Y:S01]  /*3130*/  FFMA.FTZ R117, R2.reuse, R169, -R52.reuse ;  /* 0x000000a902757223 */ /* 0x140fe20000010834 */
[C-C-:B------:R-:W-:Y:S01]  /*3140*/  FFMA.FTZ R46, R2.reuse, R171, -R52.reuse ;  /* 0x000000ab022e7223 */ /* 0x140fe20000010834 */
[----:B------:R-:W-:Y:S01]  /*3150*/  FMNMX.FTZ R24, R27, R24, !PT ;  /* 0x000000181b187209 */ /* 0x000fe20007810000 */
[----:B------:R-:W-:Y:S01]  /*3160*/  FFMA.FTZ R121, R2, R177, -R52 ;  /* 0x000000b102797223 */ /* 0x000fe20000010834 */
[----:B------:R5:W-:Y:S01]  /*3170*/  MUFU.EX2 R12, R115 ;  /* 0x00000073000c7308 */ /* 0x000be20000000800 */
[----:B----4-:R-:W-:-:S02]  /*3180*/  FSEL R123, R33, -INF , P2 ;  /* 0xff800000217b7808 */ /* 0x010fc40001000000 */
[----:B------:R-:W-:-:S04]  /*3190*/  FMNMX.FTZ R26, R89, R24, !PT ;  /* 0x00000018591a7209 */ /* 0x000fc80007810000 */
[----:B------:R-:W-:Y:S01]  /*31a0*/  FMNMX.FTZ R26, R63, R26, !PT ;  /* 0x0000001a3f1a7209 */ /* 0x000fe20007810000 */
[----:B------:R4:W-:Y:S01]  /*31b0*/  MUFU.EX2 R24, R127 ;  /* 0x0000007f00187308 */ /* 0x0009e20000000800 */
[----:B-----5:R-:W-:Y:S02]  /*31c0*/  FFMA.FTZ R115, R2, R165, -R52 ;  /* 0x000000a502737223 */ /* 0x020fe40000010834 */
[----:B------:R-:W-:-:S04]  /*31d0*/  FMNMX.FTZ R26, R61, R26, !PT ;  /* 0x0000001a3d1a7209 */ /* 0x000fc80007810000 */
[----:B------:R-:W-:Y:S01]  /*31e0*/  FMNMX.FTZ R26, R67, R26, !PT ;  /* 0x0000001a431a7209 */ /* 0x000fe20007810000 */
[----:B------:R5:W-:Y:S01]  /*31f0*/  MUFU.EX2 R14, R119 ;  /* 0x00000077000e7308 */ /* 0x000be20000000800 */
[----:B----4-:R-:W-:Y:S01]  /*3200*/  FSEL R127, R37, -INF , P4 ;  /* 0xff800000257f7808 */ /* 0x010fe20002000000 */
[----:B------:R-:W-:Y:S01]  /*3210*/  FFMA.FTZ R37, R2, R149, -R52 ;  /* 0x0000009502257223 */ /* 0x000fe20000010834 */
[----:B------:R-:W-:-:S04]  /*3220*/  FMNMX.FTZ R28, R65, R26, !PT ;  /* 0x0000001a411c7209 */ /* 0x000fc80007810000 */
[----:B------:R-:W-:Y:S01]  /*3230*/  FMNMX.FTZ R28, R71, R28, !PT ;  /* 0x0000001c471c7209 */ /* 0x000fe20007810000 */
[----:B------:R4:W-:Y:S01]  /*3240*/  MUFU.EX2 R26, R131 ;  /* 0x00000083001a7308 */ /* 0x0009e20000000800 */
[----:B-----5:R-:W-:Y:S02]  /*3250*/  FFMA.FTZ R119, R2, R173, -R52 ;  /* 0x000000ad02777223 */ /* 0x020fe40000010834 */
[----:B------:R-:W-:-:S04]  /*3260*/  FMNMX.FTZ R28, R69, R28, !PT ;  /* 0x0000001c451c7209 */ /* 0x000fc80007810000 */
[----:B------:R-:W-:Y:S01]  /*3270*/  FMNMX.FTZ R28, R47, R28, !PT ;  /* 0x0000001c2f1c7209 */ /* 0x000fe20007810000 */
[----:B------:R-:W5:Y:S01]  /*3280*/  MUFU.EX2 R8, R8 ;  /* 0x0000000800087308 */ /* 0x000f620000000800 */
[----:B----4-:R-:W-:Y:S01]  /*3290*/  FSEL R131, R41, -INF , P6 ;  /* 0xff80000029837808 */ /* 0x010fe20003000000 */
[----:B------:R-:W-:Y:S01]  /*32a0*/  FFMA.FTZ R41, R2, R153, -R52 ;  /* 0x0000009902297223 */ /* 0x000fe20000010834 */
[----:B------:R-:W-:-:S04]  /*32b0*/  FMNMX.FTZ R30, R73, R28, !PT ;  /* 0x0000001c491e7209 */ /* 0x000fc80007810000 */
[----:B------:R-:W-:Y:S01]  /*32c0*/  FMNMX.FTZ R30, R51, R30, !PT ;  /* 0x0000001e331e7209 */ /* 0x000fe20007810000 */
[----:B------:R-:W-:Y:S03]  /*32d0*/  MUFU.EX2 R79, R79 ;  /* 0x0000004f004f7308 */ /* 0x000fe60000000800 */
        /* <DEDUP_REMOVED lines=21> */
[----:B------:R-:W-:-:S05]  /*3430*/  FMNMX.FTZ R7, R131, R36, !PT ;  /* 0x0000002483077209 */ /* 0x000fca0007810000 */
[----:B------:R-:W4:Y:S01]  /*3440*/  SHFL.BFLY PT, R42, R7, 0x2, 0x1f ;  /* 0x0c401f00072a7f89 */ /* 0x000f2200000e0000 */
[----:B------:R-:W-:Y:S08]  /*3450*/  MUFU.EX2 R28, R135 ;  /* 0x00000087001c7308 */ /* 0x000ff00000000800 */
[----:B------:R-:W-:Y:S08]  /*3460*/  MUFU.EX2 R107, R107 ;  /* 0x0000006b006b7308 */ /* 0x000ff00000000800 */
[----:B------:R-:W-:Y:S01]  /*3470*/  MUFU.EX2 R30, R139 ;  /* 0x0000008b001e7308 */ /* 0x000fe20000000800 */
[----:B----4-:R-:W-:Y:S01]  /*3480*/  FMNMX.FTZ R48, R7, R42, !PT ;  /* 0x0000002a07307209 */ /* 0x010fe20007810000 */
[----:B------:R-:W-:-:S06]  /*3490*/  FFMA.FTZ R42, R2, R163, -R52 ;  /* 0x000000a3022a7223 */ /* 0x000fcc0000010834 */
[----:B------:R-:W-:Y:S01]  /*34a0*/  MUFU.EX2 R109, R109 ;  /* 0x0000006d006d7308 */ /* 0x000fe20000000800 */
[----:B------:R-:W4:Y:S07]  /*34b0*/  SHFL.BFLY PT, R7, R48, 0x1, 0x1f ;  /* 0x0c201f0030077f89 */ /* 0x000f2e00000e0000 */
[----:B------:R-:W-:Y:S08]  /*34c0*/  MUFU.EX2 R32, R143 ;  /* 0x0000008f00207308 */ /* 0x000ff00000000800 */
[----:B------:R-:W-:Y:S08]  /*34d0*/  MUFU.EX2 R33, R145 ;  /* 0x0000009100217308 */ /* 0x000ff00000000800 */
[----:B------:R-:W-:Y:S01]  /*34e0*/  MUFU.EX2 R34, R147 ;  /* 0x0000009300227308 */ /* 0x000fe20000000800 */
[----:B----4-:R-:W-:Y:S01]  /*34f0*/  FMNMX.FTZ R7, R48, R7, !PT ;  /* 0x0000000730077209 */ /* 0x010fe20007810000 */
[----:B------:R-:W-:-:S03]  /*3500*/  FFMA.FTZ R48, R2, R175, -R52 ;  /* 0x000000af02307223 */ /* 0x000fc60000010834 */
[----:B------:R-:W-:Y:S01]  /*3510*/  FSETP.NEU.FTZ.AND P2, PT, R7, -INF , PT ;  /* 0xff8000000700780b */ /* 0x000fe20003f5d000 */
[----:B------:R-:W-:Y:S02]  /*3520*/  FFMA.FTZ R50, R2, R7, -8 ;  /* 0xc100000002327423 */ /* 0x000fe40000010007 */
[----:B------:R-:W-:Y:S03]  /*3530*/  MUFU.EX2 R37, R37 ;  /* 0x0000002500257308 */ /* 0x000fe60000000800 */
[----:B------:R-:W-:-:S05]  /*3540*/  FSEL R58, R50, RZ, P2 ;  /* 0x000000ff323a7208 */ /* 0x000fca0001000000 */
[----:B------:R-:W-:Y:S01]  /*3550*/  MUFU.EX2 R36, R151 ;  /* 0x0000009700247308 */ /* 0x000fe20000000800 */
[C-C-:B------:R-:W-:Y:S01]  /*3560*/  FFMA.FTZ R9, R2.reuse, R9, -R58.reuse ;  /* 0x0000000902097223 */ /* 0x140fe2000001083a */
[C-C-:B------:R-:W-:Y:S01]  /*3570*/  FFMA.FTZ R50, R2.reuse, R93, -R58.reuse ;  /* 0x0000005d02327223 */ /* 0x140fe2000001083a */
[C-C-:B------:R-:W-:Y:S01]  /*3580*/  FFMA.FTZ R54, R2.reuse, R11, -R58.reuse ;  /* 0x0000000b02367223 */ /* 0x140fe2000001083a */
[C-C-:B------:R-:W-:Y:S01]  /*3590*/  FFMA.FTZ R97, R2.reuse, R97, -R58.reuse ;  /* 0x0000006102617223 */ /* 0x140fe2000001083a */
[C-C-:B------:R-:W-:Y:S01]  /*35a0*/  FFMA.FTZ R11, R2.reuse, R13, -R58.reuse ;  /* 0x0000000d020b7223 */ /* 0x140fe2000001083a */
[C-C-:B------:R-:W-:Y:S01]  /*35b0*/  FFMA.FTZ R52, R2.reuse, R101, -R58.reuse ;  /* 0x0000006502347223 */ /* 0x140fe2000001083a */
[C-C-:B------:R-:W-:Y:S01]  /*35c0*/  FFMA.FTZ R15, R2.reuse, R15, -R58.reuse ;  /* 0x0000000f020f7223 */ /* 0x140fe2000001083a */
        /* <DEDUP_REMOVED lines=8> */
[----:B------:R-:W4:Y:S01]  /*3650*/  MUFU.EX2 R50, R50 ;  /* 0x0000003200327308 */ /* 0x000f220000000800 */
[C-C-:B------:R-:W-:Y:S01]  /*3660*/  FFMA.FTZ R89, R2.reuse, R89, -R58.reuse ;  /* 0x0000005902597223 */ /* 0x140fe2000001083a */
[C-C-:B------:R-:W-:Y:S01]  /*3670*/  FFMA.FTZ R19, R2.reuse, R63, -R58.reuse ;  /* 0x0000003f02137223 */ /* 0x140fe2000001083a */
[C-C-:B------:R-:W-:Y:S01]  /*3680*/  FFMA.FTZ R67, R2.reuse, R67, -R58.reuse ;  /* 0x0000004302437223 */ /* 0x140fe2000001083a */
[C-C-:B------:R-:W-:Y:S01]  /*3690*/  FFMA.FTZ R65, R2.reuse, R65, -R58.reuse ;  /* 0x0000004102417223 */ /* 0x140fe2000001083a */
[C-C-:B------:R-:W-:Y:S01]  /*36a0*/  FFMA.FTZ R71, R2.reuse, R71, -R58.reuse ;  /* 0x0000004702477223 */ /* 0x140fe2000001083a */
[C-C-:B------:R-:W-:Y:S01]  /*36b0*/  FFMA.FTZ R69, R2.reuse, R69, -R58.reuse ;  /* 0x0000004502457223 */ /* 0x140fe2000001083a */
[C-C-:B------:R-:W-:Y:S01]  /*36c0*/  FFMA.FTZ R47, R2.reuse, R47, -R58.reuse ;  /* 0x0000002f022f7223 */ /* 0x140fe2000001083a */
[----:B------:R0:W4:Y:S01]  /*36d0*/  MUFU.EX2 R60, R54 ;  /* 0x00000036003c7308 */ /* 0x0001220000000800 */
        /* <DEDUP_REMOVED lines=8> */
[C-C-:B0-----:R-:W-:Y:S01]  /*3760*/  FFMA.FTZ R54, R2.reuse, R77, -R58.reuse ;  /* 0x0000004d02367223 */ /* 0x141fe2000001083a */
[C-C-:B------:R-:W-:Y:S01]  /*3770*/  FFMA.FTZ R31, R2.reuse, R31, -R58.reuse ;  /* 0x0000001f021f7223 */ /* 0x140fe2000001083a */
[C-C-:B------:R-:W-:Y:S01]  /*3780*/  FFMA.FTZ R57, R2.reuse, R57, -R58.reuse ;  /* 0x0000003902397223 */ /* 0x140fe2000001083a */
[C-C-:B------:R-:W-:Y:S01]  /*3790*/  FFMA.FTZ R35, R2.reuse, R35, -R58.reuse ;  /* 0x0000002302237223 */ /* 0x140fe2000001083a */
[C-C-:B------:R-:W-:Y:S01]  /*37a0*/  FFMA.FTZ R29, R2.reuse, R29, -R58.reuse ;  /* 0x0000001d021d7223 */ /* 0x140fe2000001083a */
[C-C-:B------:R-:W-:Y:S01]  /*37b0*/  FFMA.FTZ R39, R2.reuse, R39, -R58.reuse ;  /* 0x0000002702277223 */ /* 0x140fe2000001083a */
[C-C-:B------:R-:W-:Y:S01]  /*37c0*/  FFMA.FTZ R123, R2.reuse, R123, -R58.reuse ;  /* 0x0000007b027b7223 */ /* 0x140fe2000001083a */
[----:B------:R-:W0:Y:S01]  /*37d0*/  MUFU.EX2 R11, R11 ;  /* 0x0000000b000b7308 */ /* 0x000e220000000800 */
[C-C-:B------:R-:W-:Y:S01]  /*37e0*/  FFMA.FTZ R125, R2.reuse, R125, -R58.reuse ;  /* 0x0000007d027d7223 */ /* 0x140fe2000001083a */
[C-C-:B------:R-:W-:Y:S01]  /*37f0*/  FFMA.FTZ R127, R2.reuse, R127, -R58.reuse ;  /* 0x0000007f027f7223 */ /* 0x140fe2000001083a */
[----:B------:R-:W-:Y:S01]  /*3800*/  FFMA.FTZ R129, R2, R129, -R58 ;  /* 0x0000008102817223 */ /* 0x000fe2000001083a */
[----:B------:R-:W-:-:S02]  /*3810*/  IMAD.MOV.U32 R63, RZ, RZ, R25 ;  /* 0x000000ffff3f7224 */ /* 0x000fc400078e0019 */
[--C-:B------:R-:W-:Y:S02]  /*3820*/  IMAD.MOV.U32 R77, RZ, RZ, R25.reuse ;  /* 0x000000ffff4d7224 */ /* 0x100fe400078e0019 */
[----:B------:R1:W-:Y:S01]  /*3830*/  MUFU.EX2 R62, R15 ;  /* 0x0000000f003e7308 */ /* 0x0003e20000000800 */
[----:B------:R-:W-:-:S07]  /*3840*/  IMAD.MOV.U32 R85, RZ, RZ, R25 ;  /* 0x000000ffff557224 */ /* 0x000fce00078e0019 */
[----:B------:R-:W0:Y:S01]  /*3850*/  MUFU.EX2 R52, R52 ;  /* 0x0000003400347308 */ /* 0x000e220000000800 */
[--C-:B-1----:R-:W-:Y:S01]  /*3860*/  FFMA.FTZ R15, R2, R23, -R58.reuse ;  /* 0x00000017020f7223 */ /* 0x102fe2000001083a */
[----:B------:R-:W-:Y:S01]  /*3870*/  FADD.FTZ R23, R0, R43 ;  /* 0x0000002b00177221 */ /* 0x000fe20000010000 */
[----:B------:R-:W-:-:S03]  /*3880*/  FFMA.FTZ R58, R2, R131, -R58 ;  /* 0x00000083023a7223 */ /* 0x000fc6000001083a */
[----:B--2---:R-:W-:Y:S02]  /*3890*/  FADD.FTZ R78, R6, R23 ;  /* 0x00000017064e7221 */ /* 0x004fe40000010000 */
[----:B------:R4:W-:Y:S02]  /*38a0*/  MUFU.EX2 R64, R21 ;  /* 0x0000001500407308 */ /* 0x0009e40000000800 */
[C---:B---3--:R-:W-:Y:S01]  /*38b0*/  FADD.FTZ R23, R75.reuse, R78 ;  /* 0x0000004e4b177221 */ /* 0x048fe20000010000 */
[----:B------:R-:W-:-:S03]  /*38c0*/  F2FP.SATFINITE.E4M3.F32.PACK_AB_MERGE_C R75, R75, R6, RZ ;  /* 0x000000064b4b723e */ /* 0x000fc600048070ff */
[----:B-----5:R-:W-:Y:S01]  /*38d0*/  FADD.FTZ R78, R8, R23 ;  /* 0x00000017084e7221 */ /* 0x020fe20000010000 */
[----:B------:R-:W-:Y:S01]  /*38e0*/  F2FP.SATFINITE.E4M3.F32.PACK_AB_MERGE_C R185, R43, R0, R75 ;  /* 0x000000002bb9723e */ /* 0x000fe2000480704b */
[----:B------:R-:W1:Y:S01]  /*38f0*/  MUFU.EX2 R105, R105 ;  /* 0x0000006900697308 */ /* 0x000e620000000800 */
[----:B----4-:R-:W-:Y:S01]  /*3900*/  FADD.FTZ R21, R9, R50 ;  /* 0x0000003209157221 */ /* 0x010fe20000010000 */
[--C-:B------:R-:W-:Y:S02]  /*3910*/  IMAD.MOV.U32 R43, RZ, RZ, R25.reuse ;  /* 0x000000ffff2b7224 */ /* 0x100fe400078e0019 */
[----:B------:R-:W-:Y:S02]  /*3920*/  IMAD.MOV.U32 R75, RZ, RZ, R25 ;  /* 0x000000ffff4b7224 */ /* 0x000fe400078e0019 */
[----:B------:R-:W-:Y:S01]  /*3930*/  FADD.FTZ R76, R60, R21 ;  /* 0x000000153c4c7221 */ /* 0x000fe20000010000 */
[C---:B------:R-:W-:Y:S01]  /*3940*/  F2FP.SATFINITE.E4M3.F32.PACK_AB_MERGE_C R60, R97.reuse, R60, RZ ;  /* 0x0000003c613c723e */ /* 0x040fe200048070ff */
[----:B------:R2:W-:Y:S02]  /*3950*/  MUFU.EX2 R68, R61 ;  /* 0x0000003d00447308 */ /* 0x0005e40000000800 */
[----:B------:R-:W-:Y:S01]  /*3960*/  FADD.FTZ R76, R97, R76 ;  /* 0x0000004c614c7221 */ /* 0x000fe20000010000 */
[----:B------:R-:W-:Y:S01]  /*3970*/  F2FP.SATFINITE.E4M3.F32.PACK_AB_MERGE_C R184, R50, R9, R60 ;  /* 0x0000000932b8723e */ /* 0x000fe2000480703c */
[----:B------:R-:W-:-:S02]  /*3980*/  IMAD.MOV.U32 R50, RZ, RZ, R25 ;  /* 0x000000ffff327224 */ /* 0x000fc400078e0019 */
[----:B0-----:R-:W-:Y:S01]  /*3990*/  FADD.FTZ R23, R11, R76 ;  /* 0x0000004c0b177221 */ /* 0x001fe20000010000 */
[----:B------:R-:W-:Y:S01]  /*39a0*/  IMAD.MOV.U32 R60, RZ, RZ, R25 ;  /* 0x000000ffff3c7224 */ /* 0x000fe200078e0019 */
[----:B------:R-:W0:Y:S01]  /*39b0*/  MUFU.EX2 R13, R13 ;  /* 0x0000000d000d7308 */ /* 0x000e220000000800 */
[----:B--2---:R-:W-:Y:S02]  /*39c0*/  IMAD.U32 R61, RZ, RZ, UR40 ;  /* 0x00000028ff3d7e24 */ /* 0x004fe4000f8e00ff */
[----:B------:R-:W-:Y:S02]  /*39d0*/  FADD.FTZ R23, R52, R23 ;  /* 0x0000001734177221 */ /* 0x000fe40000010000 */
[----:B------:R-:W-:Y:S02]  /*39e0*/  @!P1 VIADD R21, R61, 0x29840 ;  /* 0x000298403d159836 */ /* 0x000fe40000000000 */
[----:B------:R-:W-:Y:S01]  /*39f0*/  FADD.FTZ R61, R79, R78 ;  /* 0x0000004e4f3d7221 */ /* 0x000fe20000010000 */
[----:B------:R-:W-:Y:S01]  /*3a00*/  FADD.FTZ R78, R62, R23 ;  /* 0x000000173e4e7221 */ /* 0x000fe20000010000 */
[----:B------:R-:W2:Y:S01]  /*3a10*/  MUFU.EX2 R54, R54 ;  /* 0x0000003600367308 */ /* 0x000ea20000000800 */
[C---:B-1----:R-:W-:Y:S01]  /*3a20*/  F2FP.SATFINITE.E4M3.F32.PACK_AB_MERGE_C R62, R105.reuse, R62, RZ ;  /* 0x0000003e693e723e */ /* 0x042fe200048070ff */
[----:B------:R-:W-:Y:S01]  /*3a30*/  FADD.FTZ R80, R10, R61 ;  /* 0x0000003d0a507221 */ /* 0x000fe20000010000 */
[----:B------:R-:W-:Y:S01]  /*3a40*/  @!P1 PRMT R21, RZ, 0x654, R21 ;  /* 0x00000654ff159816 */ /* 0x000fe20000000015 */
[----:B------:R-:W-:Y:S01]  /*3a50*/  FADD.FTZ R78, R105, R78 ;  /* 0x0000004e694e7221 */ /* 0x000fe20000010000 */
[----:B------:R-:W-:Y:S01]  /*3a60*/  F2FP.SATFINITE.E4M3.F32.PACK_AB_MERGE_C R186, R52, R11, R62 ;  /* 0x0000000b34ba723e */ /* 0x000fe2000480703e */
[--C-:B------:R-:W-:Y:S01]  /*3a70*/  IMAD.MOV.U32 R52, RZ, RZ, R25.reuse ;  /* 0x000000ffff347224 */ /* 0x100fe200078e0019 */
[----:B------:R1:W-:Y:S01]  /*3a80*/  @!P1 SYNCS.ARRIVE.TRANS64.RED.A1T0 RZ, [R21+URZ], RZ ;  /* 0x000000ff15ff99a7 */ /* 0x0003e2000810043f */
[----:B------:R-:W3:Y:S01]  /*3a90*/  MUFU.EX2 R81, R81 ;  /* 0x0000005100517308 */ /* 0x000ee20000000800 */
[----:B------:R-:W-:-:S02]  /*3aa0*/  IMAD.MOV.U32 R61, RZ, RZ, R25 ;  /* 0x000000ffff3d7224 */ /* 0x000fc400078e0019 */
[----:B------:R-:W-:Y:S02]  /*3ab0*/  IMAD.MOV.U32 R62, RZ, RZ, R25 ;  /* 0x000000ffff3e7224 */ /* 0x000fe400078e0019 */
[----:B-1----:R-:W-:-:S03]  /*3ac0*/  FADD.FTZ R21, R83, R80 ;  /* 0x0000005053157221 */ /* 0x002fc60000010000 */
[----:B------:R-:W1:Y:S01]  /*3ad0*/  MUFU.EX2 R15, R15 ;  /* 0x0000000f000f7308 */ /* 0x000e620000000800 */
[----:B------:R-:W-:Y:S01]  /*3ae0*/  F2FP.SATFINITE.E4M3.F32.PACK_AB_MERGE_C R83, R83, R10, RZ ;  /* 0x0000000a5353723e */ /* 0x000fe200048070ff */
[----:B------:R-:W-:Y:S01]  /*3af0*/  FADD.FTZ R80, R12, R21 ;  /* 0x000000150c507221 */ /* 0x000fe20000010000 */
[----:B0-----:R-:W-:Y:S02]  /*3b00*/  FADD.FTZ R21, R13, R78 ;  /* 0x0000004e0d157221 */ /* 0x001fe40000010000 */
[----:B------:R-:W-:Y:S01]  /*3b10*/  F2FP.SATFINITE.E4M3.F32.PACK_AB_MERGE_C R187, R79, R8, R83 ;  /* 0x000000084fbb723e */ /* 0x000fe20004807053 */
[----:B------:R-:W-:Y:S02]  /*3b20*/  IMAD.MOV.U32 R79, RZ, RZ, R25 ;  /* 0x000000ffff4f7224 */ /* 0x000fe400078e0019 */
[----:B------:R-:W-:Y:S01]  /*3b30*/  FADD.FTZ R23, R87, R80 ;  /* 0x0000005057177221 */ /* 0x000fe20000010000 */
[----:B------:R-:W0:Y:S01]  /*3b40*/  MUFU.EX2 R56, R56 ;  /* 0x0000003800387308 */ /* 0x000e220000000800 */
[----:B--2---:R-:W-:Y:S01]  /*3b50*/  FADD.FTZ R21, R54, R21 ;  /* 0x0000001536157221 */ /* 0x004fe20000010000 */
[----:B------:R-:W-:-:S02]  /*3b60*/  IMAD.MOV.U32 R83, RZ, RZ, R25 ;  /* 0x000000ffff537224 */ /* 0x000fc400078e0019 */
[----:B------:R-:W-:Y:S01]  /*3b70*/  FADD.FTZ R82, R14, R23 ;  /* 0x000000170e527221 */ /* 0x000fe20000010000 */
[----:B------:R-:W-:Y:S01]  /*3b80*/  FADD.FTZ R80, R64, R21 ;  /* 0x0000001540507221 */ /* 0x000fe20000010000 */
[----:B---3--:R-:W-:Y:S02]  /*3b90*/  F2FP.SATFINITE.E4M3.F32.PACK_AB_MERGE_C R64, R81, R64, RZ ;  /* 0x000000405140723e */ /* 0x008fe400048070ff */
[----:B------:R-:W-:Y:S01]  /*3ba0*/  FADD.FTZ R21, R91, R82 ;  /* 0x000000525b157221 */ /* 0x000fe20000010000 */
[----:B------:R-:W2:Y:S01]  /*3bb0*/  MUFU.EX2 R27, R27 ;  /* 0x0000001b001b7308 */ /* 0x000ea20000000800 */
[----:B------:R-:W-:Y:S01]  /*3bc0*/  FADD.FTZ R80, R81, R80 ;  /* 0x0000005051507221 */ /* 0x000fe20000010000 */
[----:B------:R-:W-:Y:S01]  /*3bd0*/  F2FP.SATFINITE.E4M3.F32.PACK_AB_MERGE_C R91, R91, R14, RZ ;  /* 0x0000000e5b5b723e */ /* 0x000fe200048070ff */
[----:B------:R-:W-:Y:S01]  /*3be0*/  FADD.FTZ R82, R20, R21 ;  /* 0x0000001514527221 */ /* 0x000fe20000010000 */
[----:B------:R-:W-:Y:S01]  /*3bf0*/  F2FP.SATFINITE.E4M3.F32.PACK_AB_MERGE_C R180, R54, R13, R64 ;  /* 0x0000000d36b4723e */ /* 0x000fe20004807040 */
[----:B-1----:R-:W-:Y:S01]  /*3c00*/  FADD.FTZ R21, R15, R80 ;  /* 0x000000500f157221 */ /* 0x002fe20000010000 */
[----:B------:R-:W-:Y:S01]  /*3c10*/  F2FP.SATFINITE.E4M3.F32.PACK_AB_MERGE_C R181, R87, R12, R91 ;  /* 0x0000000c57b5723e */ /* 0x000fe2000480705b */
[----:B------:R-:W-:Y:S01]  /*3c20*/  FADD.FTZ R23, R95, R82 ;  /* 0x000000525f177221 */ /* 0x000fe20000010000 */
[----:B------:R-:W1:Y:S01]  /*3c30*/  MUFU.EX2 R66, R89 ;  /* 0x0000005900427308 */ /* 0x000e620000000800 */
[----:B0-----:R-:W-:Y:S01]  /*3c40*/  FADD.FTZ R82, R56, R21 ;  /* 0x0000001538527221 */ /* 0x001fe20000010000 */
[----:B------:R-:W-:-:S02]  /*3c50*/  IMAD.MOV.U32 R54, RZ, RZ, R25 ;  /* 0x000000ffff367224 */ /* 0x000fc400078e0019 */
[----:B------:R-:W-:Y:S01]  /*3c60*/  FADD.FTZ R84, R24, R23 ;  /* 0x0000001718547221 */ /* 0x000fe20000010000 */
[--C-:B------:R-:W-:Y:S02]  /*3c70*/  IMAD.MOV.U32 R64, RZ, RZ, R25.reuse ;  /* 0x000000ffff407224 */ /* 0x100fe400078e0019 */
[----:B------:R-:W-:Y:S02]  /*3c80*/  IMAD.MOV.U32 R81, RZ, RZ, R25 ;  /* 0x000000ffff517224 */ /* 0x000fe400078e0019 */
[----:B------:R-:W-:Y:S01]  /*3c90*/  FADD.FTZ R23, R99, R84 ;  /* 0x0000005463177221 */ /* 0x000fe20000010000 */
[----:B------:R-:W0:Y:S01]  /*3ca0*/  MUFU.EX2 R19, R19 ;  /* 0x0000001300137308 */ /* 0x000e220000000800 */
[----:B--2---:R-:W-:Y:S01]  /*3cb0*/  FADD.FTZ R21, R27, R82 ;  /* 0x000000521b157221 */ /* 0x004fe20000010000 */
[----:B------:R-:W-:Y:S01]  /*3cc0*/  F2FP.SATFINITE.E4M3.F32.PACK_AB_MERGE_C R99, R99, R24, RZ ;  /* 0x000000186363723e */ /* 0x000fe200048070ff */
[----:B------:R-:W-:Y:S01]  /*3cd0*/  FADD.FTZ R82, R26, R23 ;  /* 0x000000171a527221 */ /* 0x000fe20000010000 */
[----:B------:R-:W-:-:S02]  /*3ce0*/  IMAD.MOV.U32 R84, RZ, RZ, R25 ;  /* 0x000000ffff547224 */ /* 0x000fc400078e0019 */
[----:B------:R-:W-:Y:S01]  /*3cf0*/  F2FP.SATFINITE.E4M3.F32.PACK_AB_MERGE_C R183, R95, R20, R99 ;  /* 0x000000145fb7723e */ /* 0x000fe20004807063 */
[----:B------:R-:W-:Y:S01]  /*3d00*/  FADD.FTZ R23, R103, R82 ;  /* 0x0000005267177221 */ /* 0x000fe20000010000 */
[----:B------:R-:W2:Y:S01]  /*3d10*/  MUFU.EX2 R67, R67 ;  /* 0x0000004300437308 */ /* 0x000ea20000000800 */
[C---:B-1----:R-:W-:Y:S01]  /*3d20*/  FADD.FTZ R6, R66.reuse, R21 ;  /* 0x0000001542067221 */ /* 0x042fe20000010000 */
[----:B------:R-:W-:Y:S01]  /*3d30*/  F2FP.SATFINITE.E4M3.F32.PACK_AB_MERGE_C R27, R66, R27, RZ ;  /* 0x0000001b421b723e */ /* 0x000fe200048070ff */
[----:B------:R-:W-:Y:S01]  /*3d40*/  FADD.FTZ R14, R28, R23 ;  /* 0x000000171c0e7221 */ /* 0x000fe20000010000 */
[C---:B------:R-:W-:Y:S01]  /*3d50*/  F2FP.SATFINITE.E4M3.F32.PACK_AB_MERGE_C R28, R107.reuse, R28, RZ ;  /* 0x0000001c6b1c723e */ /* 0x040fe200048070ff */
[----:B------:R-:W-:Y:S01]  /*3d60*/  IMAD.MOV.U32 R66, RZ, RZ, R25 ;  /* 0x000000ffff427224 */ /* 0x000fe200078e0019 */
[----:B------:R-:W-:Y:S01]  /*3d70*/  F2FP.SATFINITE.E4M3.F32.PACK_AB_MERGE_C R182, R56, R15, R27 ;  /* 0x0000000f38b6723e */ /* 0x000fe2000480701b */
[----:B------:R-:W-:Y:S01]  /*3d80*/  FADD.FTZ R107, R107, R14 ;  /* 0x0000000e6b6b7221 */ /* 0x000fe20000010000 */
[----:B------:R-:W1:Y:S01]  /*3d90*/  MUFU.EX2 R70, R65 ;  /* 0x0000004100467308 */ /* 0x000e620000000800 */
[----:B0-----:R-:W-:Y:S01]  /*3da0*/  FADD.FTZ R21, R19, R6 ;  /* 0x0000000613157221 */ /* 0x001fe20000010000 */
[----:B------:R-:W-:Y:S01]  /*3db0*/  F2FP.SATFINITE.E4M3.F32.PACK_AB_MERGE_C R177, R103, R26, R28 ;  /* 0x0000001a67b1723e */ /* 0x000fe2000480701c */
[----:B------:R-:W-:Y:S01]  /*3dc0*/  FADD.FTZ R14, R30, R107 ;  /* 0x0000006b1e0e7221 */ /* 0x000fe20000010000 */
[----:B------:R-:W-:-:S02]  /*3dd0*/  IMAD.MOV.U32 R27, RZ, RZ, R25 ;  /* 0x000000ffff1b7224 */ /* 0x000fc400078e0019 */
[----:B------:R-:W-:Y:S01]  /*3de0*/  FADD.FTZ R10, R68, R21 ;  /* 0x00000015440a7221 */ /* 0x000fe20000010000 */
[--C-:B------:R-:W-:Y:S02]  /*3df0*/  IMAD.MOV.U32 R26, RZ, RZ, R25.reuse ;  /* 0x000000ffff1a7224 */ /* 0x100fe400078e0019 */
[----:B------:R-:W-:Y:S01]  /*3e00*/  FADD.FTZ R23, R109, R14 ;  /* 0x0000000e6d177221 */ /* 0x000fe20000010000 */
[----:B------:R-:W0:Y:S01]  /*3e10*/  MUFU.EX2 R71, R71 ;  /* 0x0000004700477308 */ /* 0x000e220000000800 */
[----:B--2---:R-:W-:Y:S01]  /*3e20*/  FADD.FTZ R21, R67, R10 ;  /* 0x0000000a43157221 */ /* 0x004fe20000010000 */
[----:B------:R-:W-:Y:S02]  /*3e30*/  IMAD.MOV.U32 R28, RZ, RZ, R25 ;  /* 0x000000ffff1c7224 */ /* 0x000fe400078e0019 */
[----:B------:R-:W-:Y:S01]  /*3e40*/  FADD.FTZ R24, R32, R23 ;  /* 0x0000001720187221 */ /* 0x000fe20000010000 */
[----:B------:R-:W-:Y:S01]  /*3e50*/  F2FP.SATFINITE.E4M3.F32.PACK_AB_MERGE_C R32, R33, R32, RZ ;  /* 0x000000202120723e */ /* 0x000fe200048070ff */
[----:B------:R-:W-:-:S02]  /*3e60*/  IMAD.MOV.U32 R56, RZ, RZ, R25 ;  /* 0x000000ffff387224 */ /* 0x000fc400078e0019 */
[----:B------:R-:W-:Y:S01]  /*3e70*/  FADD.FTZ R33, R33, R24 ;  /* 0x0000001821217221 */ /* 0x000fe20000010000 */
[----:B------:R-:W2:Y:S01]  /*3e80*/  MUFU.EX2 R72, R69 ;  /* 0x0000004500487308 */ /* 0x000ea20000000800 */
[C---:B-1----:R-:W-:Y:S01]  /*3e90*/  FADD.FTZ R10, R70.reuse, R21 ;  /* 0x00000015460a7221 */ /* 0x042fe20000010000 */
[----:B------:R-:W-:Y:S01]  /*3ea0*/  F2FP.SATFINITE.E4M3.F32.PACK_AB_MERGE_C R67, R70, R67, RZ ;  /* 0x000000434643723e */ /* 0x000fe200048070ff */
[----:B------:R-:W-:Y:S01]  /*3eb0*/  FADD.FTZ R0, R34, R33 ;  /* 0x0000002122007221 */ /* 0x000fe20000010000 */
[----:B------:R-:W-:Y:S01]  /*3ec0*/  F2FP.SATFINITE.E4M3.F32.PACK_AB_MERGE_C R179, R109, R30, R32 ;  /* 0x0000001e6db3723e */ /* 0x000fe20004807020 */
[----:B------:R-:W-:Y:S01]  /*3ed0*/  IMAD.MOV.U32 R24, RZ, RZ, R25 ;  /* 0x000000ffff187224 */ /* 0x000fe200078e0019 */
[----:B------:R-:W-:Y:S01]  /*3ee0*/  F2FP.SATFINITE.E4M3.F32.PACK_AB_MERGE_C R176, R68, R19, R67 ;  /* 0x0000001344b0723e */ /* 0x000fe20004807043 */
[----:B------:R-:W-:Y:S01]  /*3ef0*/  FADD.FTZ R23, R37, R0 ;  /* 0x0000000025177221 */ /* 0x000fe20000010000 */
[----:B------:R-:W1:Y:S01]  /*3f00*/  MUFU.EX2 R47, R47 ;  /* 0x0000002f002f7308 */ /* 0x000e620000000800 */
[----:B0-----:R-:W-:Y:S01]  /*3f10*/  FADD.FTZ R21, R71, R10 ;  /* 0x0000000a47157221 */ /* 0x001fe20000010000 */
[----:B------:R-:W-:-:S02]  /*3f20*/  IMAD.MOV.U32 R30, RZ, RZ, R25 ;  /* 0x000000ffff1e7224 */ /* 0x000fc400078e0019 */
[----:B------:R-:W-:Y:S01]  /*3f30*/  FADD.FTZ R12, R36, R23 ;  /* 0x00000017240c7221 */ /* 0x000fe20000010000 */
[--C-:B------:R-:W-:Y:S02]  /*3f40*/  IMAD.MOV.U32 R33, RZ, RZ, R25.reuse ;  /* 0x000000ffff217224 */ /* 0x100fe400078e0019 */
[----:B------:R-:W-:Y:S01]  /*3f50*/  IMAD.MOV.U32 R32, RZ, RZ, R25 ;  /* 0x000000ffff207224 */ /* 0x000fe200078e0019 */
[----:B------:R0:W3:Y:S01]  /*3f60*/  MUFU.EX2 R74, R73 ;  /* 0x00000049004a7308 */ /* 0x0000e20000000800 */
[----:B--2---:R-:W-:Y:S01]  /*3f70*/  FADD.FTZ R14, R72, R21 ;  /* 0x00000015480e7221 */ /* 0x004fe20000010000 */
[--C-:B------:R-:W-:Y:S02]  /*3f80*/  IMAD.MOV.U32 R65, RZ, RZ, R25.reuse ;  /* 0x000000ffff417224 */ /* 0x100fe400078e0019 */
[--C-:B------:R-:W-:Y:S02]  /*3f90*/  IMAD.MOV.U32 R67, RZ, RZ, R25.reuse ;  /* 0x000000ffff437224 */ /* 0x100fe400078e0019 */
[----:B------:R-:W-:-:S02]  /*3fa0*/  IMAD.MOV.U32 R69, RZ, RZ, R25 ;  /* 0x000000ffff457224 */ /* 0x000fc400078e0019 */
[----:B------:R-:W2:Y:S01]  /*3fb0*/  MUFU.EX2 R51, R51 ;  /* 0x0000003300337308 */ /* 0x000ea20000000800 */
[----:B-1----:R-:W-:Y:S01]  /*3fc0*/  FADD.FTZ R21, R47, R14 ;  /* 0x0000000e2f157221 */ /* 0x002fe20000010000 */
[--C-:B------:R-:W-:Y:S02]  /*3fd0*/  IMAD.MOV.U32 R68, RZ, RZ, R25.reuse ;  /* 0x000000ffff447224 */ /* 0x100fe400078e0019 */
[--C-:B------:R-:W-:Y:S02]  /*3fe0*/  IMAD.MOV.U32 R70, RZ, RZ, R25.reuse ;  /* 0x000000ffff467224 */ /* 0x100fe400078e0019 */
[----:B0-----:R-:W-:Y:S02]  /*3ff0*/  IMAD.MOV.U32 R73, RZ, RZ, R25 ;  /* 0x000000ffff497224 */ /* 0x001fe400078e0019 */
[----:B------:R0:W1:Y:S01]  /*4000*/  MUFU.EX2 R76, R45 ;  /* 0x0000002d004c7308 */ /* 0x0000620000000800 */
[C---:B---3--:R-:W-:Y:S01]  /*4010*/  F2FP.SATFINITE.E4M3.F32.PACK_AB_MERGE_C R47, R74.reuse, R47, RZ ;  /* 0x0000002f4a2f723e */ /* 0x048fe200048070ff */
[----:B------:R-:W-:Y:S01]  /*4020*/  FADD.FTZ R74, R74, R21 ;  /* 0x000000154a4a7221 */ /* 0x000fe20000010000 */
[----:B------:R-:W-:-:S02]  /*4030*/  IMAD.MOV.U32 R82, RZ, RZ, R25 ;  /* 0x000000ffff527224 */ /* 0x000fc400078e0019 */
[----:B------:R-:W-:Y:S01]  /*4040*/  F2FP.SATFINITE.E4M3.F32.PACK_AB_MERGE_C R178, R72, R71, R47 ;  /* 0x0000004748b2723e */ /* 0x000fe2000480702f */
[--C-:B------:R-:W-:Y:S02]  /*4050*/  IMAD.MOV.U32 R47, RZ, RZ, R25.reuse ;  /* 0x000000ffff2f7224 */ /* 0x100fe400078e0019 */
[----:B------:R-:W3:Y:S01]  /*4060*/  MUFU.EX2 R55, R55 ;  /* 0x0000003700377308 */ /* 0x000ee20000000800 */
[----:B--2---:R-:W-:Y:S01]  /*4070*/  FADD.FTZ R21, R51, R74 ;  /* 0x0000004a33157221 */ /* 0x004fe20000010000 */
[--C-:B0-----:R-:W-:Y:S02]  /*4080*/  IMAD.MOV.U32 R45, RZ, RZ, R25.reuse ;  /* 0x000000ffff2d7224 */ /* 0x101fe400078e0019 */
[--C-:B------:R-:W-:Y:S02]  /*4090*/  IMAD.MOV.U32 R71, RZ, RZ, R25.reuse ;  /* 0x000000ffff477224 */ /* 0x100fe400078e0019 */
[----:B------:R-:W-:Y:S02]  /*40a0*/  IMAD.MOV.U32 R72, RZ, RZ, R25 ;  /* 0x000000ffff487224 */ /* 0x000fe400078e0019 */
[----:B------:R0:W2:Y:S01]  /*40b0*/  MUFU.EX2 R78, R49 ;  /* 0x00000031004e7308 */ /* 0x0000a20000000800 */
[----:B-1----:R-:W-:Y:S01]  /*40c0*/  FADD.FTZ R8, R76, R21 ;  /* 0x000000154c087221 */ /* 0x002fe20000010000 */
[----:B------:R-:W-:-:S02]  /*40d0*/  IMAD.MOV.U32 R74, RZ, RZ, R25 ;  /* 0x000000ffff4a7224 */ /* 0x000fc400078e0019 */
[----:B------:R-:W-:-:S04]  /*40e0*/  IMAD.MOV.U32 R87, RZ, RZ, R25 ;  /* 0x000000ffff577224 */ /* 0x000fc800078e0019 */
[----:B------:R-:W1:Y:S01]  /*40f0*/  MUFU.EX2 R59, R59 ;  /* 0x0000003b003b7308 */ /* 0x000e620000000800 */
[----:B---3--:R-:W-:Y:S01]  /*4100*/  FADD.FTZ R21, R55, R8 ;  /* 0x0000000837157221 */ /* 0x008fe20000010000 */
[----:B0-----:R-:W-:-:S06]  /*4110*/  IMAD.MOV.U32 R49, RZ, RZ, R25 ;  /* 0x000000ffff317224 */ /* 0x001fcc00078e0019 */
[----:B------:R-:W0:Y:S01]  /*4120*/  MUFU.EX2 R41, R41 ;  /* 0x0000002900297308 */ /* 0x000e220000000800 */
[C---:B--2---:R-:W-:Y:S01]  /*4130*/  F2FP.SATFINITE.E4M3.F32.PACK_AB_MERGE_C R55, R78.reuse, R55, RZ ;  /* 0x000000374e37723e */ /* 0x044fe200048070ff */
[----:B------:R-:W-:-:S03]  /*4140*/  FADD.FTZ R78, R78, R21 ;  /* 0x000000154e4e7221 */ /* 0x000fc60000010000 */
[----:B------:R-:W-:Y:S01]  /*4150*/  F2FP.SATFINITE.E4M3.F32.PACK_AB_MERGE_C R172, R76, R51, R55 ;  /* 0x000000334cac723e */ /* 0x000fe20004807037 */
[--C-:B------:R-:W-:Y:S02]  /*4160*/  IMAD.MOV.U32 R51, RZ, RZ, R25.reuse ;  /* 0x000000ffff337224 */ /* 0x100fe400078e0019 */
[----:B------:R2:W3:Y:S01]  /*4170*/  MUFU.EX2 R80, R53 ;  /* 0x0000003500507308 */ /* 0x0004e20000000800 */
[----:B-1----:R-:W-:Y:S01]  /*4180*/  FADD.FTZ R21, R59, R78 ;  /* 0x0000004e3b157221 */ /* 0x002fe20000010000 */
[--C-:B------:R-:W-:Y:S02]  /*4190*/  IMAD.MOV.U32 R55, RZ, RZ, R25.reuse ;  /* 0x000000ffff377224 */ /* 0x100fe400078e0019 */
[--C-:B------:R-:W-:Y:S02]  /*41a0*/  IMAD.MOV.U32 R76, RZ, RZ, R25.reuse ;  /* 0x000000ffff4c7224 */ /* 0x100fe400078e0019 */
[--C-:B------:R-:W-:Y:S02]  /*41b0*/  IMAD.MOV.U32 R78, RZ, RZ, R25.reuse ;  /* 0x000000ffff4e7224 */ /* 0x100fe400078e0019 */
[----:B------:R-:W1:Y:S01]  /*41c0*/  MUFU.EX2 R38, R38 ;  /* 0x0000002600267308 */ /* 0x000e620000000800 */
[C---:B0-----:R-:W-:Y:S01]  /*41d0*/  F2FP.SATFINITE.E4M3.F32.PACK_AB_MERGE_C R36, R41.reuse, R36, RZ ;  /* 0x000000242924723e */ /* 0x041fe200048070ff */
[----:B------:R-:W-:Y:S01]  /*41e0*/  FADD.FTZ R41, R41, R12 ;  /* 0x0000000c29297221 */ /* 0x000fe20000010000 */
[----:B--2---:R-:W-:-:S02]  /*41f0*/  IMAD.MOV.U32 R53, RZ, RZ, R25 ;  /* 0x000000ffff357224 */ /* 0x004fc400078e0019 */
[----:B------:R-:W-:Y:S01]  /*4200*/  F2FP.SATFINITE.E4M3.F32.PACK_AB_MERGE_C R173, R37, R34, R36 ;  /* 0x0000002225ad723e */ /* 0x000fe20004807024 */
[----:B------:R-:W-:Y:S02]  /*4210*/  IMAD.MOV.U32 R34, RZ, RZ, R25 ;  /* 0x000000ffff227224 */ /* 0x000fe400078e0019 */
[----:B------:R-:W0:Y:S01]  /*4220*/  MUFU.EX2 R31, R31 ;  /* 0x0000001f001f7308 */ /* 0x000e220000000800 */
[----:B---3--:R-:W-:Y:S01]  /*4230*/  FADD.FTZ R12, R80, R21 ;  /* 0x00000015500c7221 */ /* 0x008fe20000010000 */
[--C-:B------:R-:W-:Y:S02]  /*4240*/  IMAD.MOV.U32 R37, RZ, RZ, R25.reuse ;  /* 0x000000ffff257224 */ /* 0x100fe400078e0019 */
[----:B------:R-:W-:-:S04]  /*4250*/  IMAD.MOV.U32 R36, RZ, RZ, R25 ;  /* 0x000000ffff247224 */ /* 0x000fc800078e0019 */
[----:B------:R-:W2:Y:S01]  /*4260*/  MUFU.EX2 R111, R111 ;  /* 0x0000006f006f7308 */ /* 0x000ea20000000800 */
[----:B-1----:R-:W-:Y:S01]  /*4270*/  FADD.FTZ R8, R38, R41 ;  /* 0x0000002926087221 */ /* 0x002fe20000010000 */
[----:B------:R-:W-:-:S06]  /*4280*/  IMAD.MOV.U32 R41, RZ, RZ, R25 ;  /* 0x000000ffff297224 */ /* 0x000fcc00078e0019 */
[----:B------:R1:W3:Y:S01]  /*4290*/  MUFU.EX2 R6, R57 ;  /* 0x0000003900067308 */ /* 0x0002e20000000800 */
[----:B0-----:R-:W-:-:S07]  /*42a0*/  FADD.FTZ R21, R31, R12 ;  /* 0x0000000c1f157221 */ /* 0x001fce0000010000 */
[----:B------:R-:W-:Y:S01]  /*42b0*/  MUFU.EX2 R40, R40 ;  /* 0x0000002800287308 */ /* 0x000fe20000000800 */
[----:B--2---:R-:W-:Y:S01]  /*42c0*/  FADD.FTZ R23, R111, R8 ;  /* 0x000000086f177221 */ /* 0x004fe20000010000 */
[----:B-1----:R-:W-:-:S06]  /*42d0*/  IMAD.MOV.U32 R57, RZ, RZ, R25 ;  /* 0x000000ffff397224 */ /* 0x002fcc00078e0019 */
[----:B------:R-:W0:Y:S01]  /*42e0*/  MUFU.EX2 R113, R113 ;  /* 0x0000007100717308 */ /* 0x000e220000000800 */
[C---:B---3--:R-:W-:Y:S01]  /*42f0*/  F2FP.SATFINITE.E4M3.F32.PACK_AB_MERGE_C R31, R6.reuse, R31, RZ ;  /* 0x0000001f061f723e */ /* 0x048fe200048070ff */
[----:B------:R-:W-:-:S03]  /*4300*/  FADD.FTZ R6, R6, R21 ;  /* 0x0000001506067221 */ /* 0x000fc60000010000 */
[----:B------:R-:W-:Y:S01]  /*4310*/  F2FP.SATFINITE.E4M3.F32.PACK_AB_MERGE_C R174, R80, R59, R31 ;  /* 0x0000003b50ae723e */ /* 0x000fe2000480701f */
[--C-:B------:R-:W-:Y:S02]  /*4320*/  IMAD.MOV.U32 R31, RZ, RZ, R25.reuse ;  /* 0x000000ffff1f7224 */ /* 0x100fe400078e0019 */
[----:B------:R-:W1:Y:S01]  /*4330*/  MUFU.EX2 R35, R35 ;  /* 0x0000002300237308 */ /* 0x000e620000000800 */
[--C-:B------:R-:W-:Y:S02]  /*4340*/  IMAD.MOV.U32 R59, RZ, RZ, R25.reuse ;  /* 0x000000ffff3b7224 */ /* 0x100fe400078e0019 */
[----:B------:R-:W-:-:S05]  /*4350*/  IMAD.MOV.U32 R80, RZ, RZ, R25 ;  /* 0x000000ffff507224 */ /* 0x000fca00078e0019 */
[----:B------:R2:W3:Y:S01]  /*4360*/  MUFU.EX2 R10, R29 ;  /* 0x0000001d000a7308 */ /* 0x0004e20000000800 */
[----:B0-----:R-:W-:Y:S01]  /*4370*/  F2FP.SATFINITE.E4M3.F32.PACK_AB_MERGE_C R14, R113, R40, RZ ;  /* 0x00000028710e723e */ /* 0x001fe200048070ff */
[----:B------:R-:W-:-:S03]  /*4380*/  FADD.FTZ R40, R40, R23 ;  /* 0x0000001728287221 */ /* 0x000fc60000010000 */
[----:B------:R-:W-:Y:S01]  /*4390*/  F2FP.SATFINITE.E4M3.F32.PACK_AB_MERGE_C R175, R111, R38, R14 ;  /* 0x000000266faf723e */ /* 0x000fe2000480700e */
[----:B------:R-:W-:Y:S01]  /*43a0*/  FADD.FTZ R113, R113, R40 ;  /* 0x0000002871717221 */ /* 0x000fe20000010000 */
[--C-:B------:R-:W-:Y:S01]  /*43b0*/  IMAD.MOV.U32 R38, RZ, RZ, R25.reuse ;  /* 0x000000ffff267224 */ /* 0x100fe200078e0019 */
[----:B------:R-:W-:Y:S01]  /*43c0*/  MUFU.EX2 R44, R44 ;  /* 0x0000002c002c7308 */ /* 0x000fe20000000800 */
[----:B-1----:R-:W-:Y:S01]  /*43d0*/  FADD.FTZ R9, R35, R6 ;  /* 0x0000000623097221 */ /* 0x002fe20000010000 */
[--C-:B--2---:R-:W-:Y:S02]  /*43e0*/  IMAD.MOV.U32 R29, RZ, RZ, R25.reuse ;  /* 0x000000ffff1d7224 */ /* 0x104fe400078e0019 */
[----:B------:R-:W-:-:S04]  /*43f0*/  IMAD.MOV.U32 R40, RZ, RZ, R25 ;  /* 0x000000ffff287224 */ /* 0x000fc800078e0019 */
[----:B------:R-:W0:Y:S01]  /*4400*/  MUFU.EX2 R117, R117 ;  /* 0x0000007500757308 */ /* 0x000e220000000800 */
[----:B---3--:R-:W-:-:S07]  /*4410*/  FADD.FTZ R6, R10, R9 ;  /* 0x000000090a067221 */ /* 0x008fce0000010000 */
[----:B------:R-:W1:Y:S08]  /*4420*/  MUFU.EX2 R42, R42 ;  /* 0x0000002a002a7308 */ /* 0x000e700000000800 */
[----:B------:R-:W2:Y:S01]  /*4430*/  MUFU.EX2 R39, R39 ;  /* 0x0000002700277308 */ /* 0x000ea20000000800 */
[----:B0-----:R-:W-:-:S07]  /*4440*/  F2FP.SATFINITE.E4M3.F32.PACK_AB_MERGE_C R14, R117, R44, RZ ;  /* 0x0000002c750e723e */ /* 0x001fce00048070ff */
[----:B------:R-:W0:Y:S01]  /*4450*/  MUFU.EX2 R115, R115 ;  /* 0x0000007300737308 */ /* 0x000e220000000800 */
[----:B-1----:R-:W-:-:S07]  /*4460*/  FADD.FTZ R12, R42, R113 ;  /* 0x000000712a0c7221 */ /* 0x002fce0000010000 */
[----:B------:R-:W1:Y:S01]  /*4470*/  MUFU.EX2 R0, R123 ;  /* 0x0000007b00007308 */ /* 0x000e620000000800 */
[----:B--2---:R-:W-:-:S07]  /*4480*/  FADD.FTZ R9, R39, R6 ;  /* 0x0000000627097221 */ /* 0x004fce0000010000 */
[----:B------:R-:W-:Y:S01]  /*4490*/  MUFU.EX2 R48, R48 ;  /* 0x0000003000307308 */ /* 0x000fe20000000800 */
[C---:B0-----:R-:W-:Y:S01]  /*44a0*/  F2FP.SATFINITE.E4M3.F32.PACK_AB_MERGE_C R169, R115.reuse, R42, R14 ;  /* 0x0000002a73a9723e */ /* 0x041fe2000480700e */
[----:B------:R-:W-:Y:S01]  /*44b0*/  FADD.FTZ R115, R115, R12 ;  /* 0x0000000c73737221 */ /* 0x000fe20000010000 */
[----:B------:R-:W-:-:S03]  /*44c0*/  IMAD.MOV.U32 R42, RZ, RZ, R25 ;  /* 0x000000ffff2a7224 */ /* 0x000fc600078e0019 */
[----:B------:R-:W-:Y:S02]  /*44d0*/  FADD.FTZ R44, R44, R115 ;  /* 0x000000732c2c7221 */ /* 0x000fe40000010000 */
[----:B------:R-:W0:Y:S01]  /*44e0*/  MUFU.EX2 R121, R121 ;  /* 0x0000007900797308 */ /* 0x000e220000000800 */
[C---:B-1----:R-:W-:Y:S01]  /*44f0*/  F2FP.SATFINITE.E4M3.F32.PACK_AB_MERGE_C R39, R0.reuse, R39, RZ ;  /* 0x000000270027723e */ /* 0x042fe200048070ff */
[----:B------:R-:W-:Y:S01]  /*4500*/  FADD.FTZ R0, R0, R9 ;  /* 0x0000000900007221 */ /* 0x000fe20000010000 */
[----:B------:R-:W-:Y:S01]  /*4510*/  FADD.FTZ R117, R117, R44 ;  /* 0x0000002c75757221 */ /* 0x000fe20000010000 */
[----:B------:R-:W-:Y:S01]  /*4520*/  IMAD.MOV.U32 R44, RZ, RZ, R25 ;  /* 0x000000ffff2c7224 */ /* 0x000fe200078e0019 */
[----:B------:R-:W-:Y:S01]  /*4530*/  F2FP.SATFINITE.E4M3.F32.PACK_AB_MERGE_C R168, R10, R35, R39 ;  /* 0x000000230aa8723e */ /* 0x000fe20004807027 */
[----:B------:R-:W-:Y:S02]  /*4540*/  VIADD R10, R22, 0xfffffffe ;  /* 0xfffffffe160a7836 */ /* 0x000fe40000000000 */
[----:B------:R-:W1:Y:S01]  /*4550*/  MUFU.EX2 R125, R125 ;  /* 0x0000007d007d7308 */ /* 0x000e620000000800 */
[----:B------:R-:W-:-:S02]  /*4560*/  IMAD.MOV.U32 R35, RZ, RZ, R25 ;  /* 0x000000ffff237224 */ /* 0x000fc400078e0019 */
[----:B------:R-:W-:Y:S01]  /*4570*/  ISETP.GE.AND P2, PT, R10, R17, PT ;  /* 0x000000110a00720c */ /* 0x000fe20003f46270 */
[----:B------:R-:W-:-:S04]  /*4580*/  IMAD.MOV.U32 R39, RZ, RZ, R25 ;  /* 0x000000ffff277224 */ /* 0x000fc800078e0019 */
        /* <DEDUP_REMOVED lines=10> */
[----:B------:R-:W-:Y:S01]  /*4630*/  FADD.FTZ R6, R48, R119 ;  /* 0x0000007730067221 */ /* 0x000fe20000010000 */
[----:B------:R-:W-:Y:S01]  /*4640*/  IMAD.MOV.U32 R48, RZ, RZ, R25 ;  /* 0x000000ffff307224 */ /* 0x000fe200078e0019 */
[----:B------:R-:W0:Y:S01]  /*4650*/  MUFU.EX2 R58, R58 ;  /* 0x0000003a003a7308 */ /* 0x000e220000000800 */
[----:B-1----:R-:W-:Y:S01]  /*4660*/  FADD.FTZ R0, R8, R9 ;  /* 0x0000000908007221 */ /* 0x002fe20000010000 */
[----:B------:R-:W-:Y:S01]  /*4670*/  FADD.FTZ R6, R121, R6 ;  /* 0x0000000679067221 */ /* 0x000fe20000010000 */
[----:B0-----:R-:W-:Y:S02]  /*4680*/  F2FP.SATFINITE.E4M3.F32.PACK_AB_MERGE_C R9, R58, R129, RZ ;  /* 0x000000813a09723e */ /* 0x001fe400048070ff */
[----:B------:R-:W-:Y:S02]  /*4690*/  FADD.FTZ R129, R129, R0 ;  /* 0x0000000081817221 */ /* 0x000fe40000010000 */
[----:B------:R-:W-:Y:S02]  /*46a0*/  F2FP.SATFINITE.E4M3.F32.PACK_AB_MERGE_C R170, R8, R125, R9 ;  /* 0x0000007d08aa723e */ /* 0x000fe40004807009 */
[----:B------:R-:W-:Y:S01]  /*46b0*/  FADD.FTZ R0, R58, R129 ;  /* 0x000000813a007221 */ /* 0x000fe20000010000 */
[----:B------:R-:W-:-:S02]  /*46c0*/  IMAD.MOV.U32 R8, RZ, RZ, RZ ;  /* 0x000000ffff087224 */ /* 0x000fc400078e00ff */
[----:B------:R-:W-:Y:S01]  /*46d0*/  IMAD.MOV.U32 R58, RZ, RZ, R25 ;  /* 0x000000ffff3a7224 */ /* 0x000fe200078e0019 */
[----:B------:R-:W-:Y:S06]  /*46e0*/  @!P2 BRA `(.L_x_19) ;  /* 0x0000002c00c4a947 */ /* 0x000fec0003800000 */
[----:B------:R-:W-:Y:S01]  /*46f0*/  IMAD.MOV.U32 R11, RZ, RZ, R3 ;  /* 0x000000ffff0b7224 */ /* 0x000fe200078e0003 */
[----:B------:R-:W-:Y:S01]  /*4700*/  CS2R R86, SRZ ;  /* 0x0000000000567805 */ /* 0x000fe2000001ff00 */
[----:B------:R-:W-:Y:S01]  /*4710*/  IMAD.MOV.U32 R9, RZ, RZ, R7 ;  /* 0x000000ffff097224 */ /* 0x000fe200078e0007 */
[----:B------:R-:W-:Y:S01]  /*4720*/  CS2R R84, SRZ ;  /* 0x0000000000547805 */ /* 0x000fe2000001ff00 */
[----:B------:R-:W-:Y:S01]  /*4730*/  IMAD.MOV.U32 R12, RZ, RZ, RZ ;  /* 0x000000ffff0c7224 */ /* 0x000fe200078e00ff */
        /* <DEDUP_REMOVED lines=29> */
[----:B------:R-:W-:Y:S01]  /*4910*/  CS2R R24, SRZ ;  /* 0x0000000000187805 */ /* 0x000fe2000001ff00 */
[----:B------:R-:W-:-:S06]  /*4920*/  UMOV UR53, URZ ;  /* 0x0000003f00357c82 */ /* 0x000fcc0008000000 */
.L_x_29:
[----:B------:R-:W-:Y:S01]  /*4930*/  ISETP.NE.AND P3, PT, RZ, UR41, PT ;  /* 0x00000029ff007c0c */ /* 0x000fe2000bf65270 */
[----:B------:R-:W-:-:S04]  /*4940*/  UISETP.NE.AND UP0, UPT, UR53, 0x1, UPT ;  /* 0x000000013500788c */ /* 0x000fc8000bf05270 */
[----:B------:R-:W-:-:S06]  /*4950*/  USEL UR4, URZ, 0x1, UP0 ;  /* 0x000000013f047887 */ /* 0x000fcc0008000000 */
[----:B------:R-:W-:Y:S02]  /*4960*/  LOP3.LUT R8, R12, UR4, RZ, 0x3c, !PT ;  /* 0x000000040c087c12 */ /* 0x000fe4000f8e3cff */
[----:B------:R-:W-:Y:S05]  /*4970*/  @P3 BRA `(.L_x_20) ;  /* 0x0000000000343947 */ /* 0x000fea0003800000 */
[----:B------:R-:W-:Y:S05]  /*4980*/  @!P0 BRA `(.L_x_21) ;  /* 0x0000000000048947 */ /* 0x000fea0003800000 */
[----:B------:R-:W-:Y:S01]  /*4990*/  BPT.TRAP 0x1 ;  /* 0x000000040000795c */ /* 0x000fe20000300000 */
.L_x_21:
[----:B------:R-:W-:Y:S01]  /*49a0*/  UIADD3 UR4, UR53, 0x1, URZ ;  /* 0x0000000135047890 */ /* 0x000fe2000fffe03f */
[----:B------:R-:W-:-:S03]  /*49b0*/  SHF.L.U32 R3, R8, 0x1f, RZ ;  /* 0x0000001f08037819 */ /* 0x000fc600000006ff */
[----:B------:R-:W-:-:S04]  /*49c0*/  UISETP.NE.AND UP0, UPT, UR4, 0x2, UPT ;  /* 0x000000020400788c */ /* 0x000fc8000bf05270 */
[----:B------:R-:W-:-:S04]  /*49d0*/  USEL UR4, UR4, URZ, UP0 ;  /* 0x0000003f04047287 */ /* 0x000fc80008000000 */
[----:B------:R-:W-:-:S09]  /*49e0*/  ULEA UR4, UR4, UR40, 0x3 ;  /* 0x0000002804047291 */ /* 0x000fd2000f8e183f */
[----:B------:R0:W1:Y:S01]  /*49f0*/  SYNCS.PHASECHK.TRANS64.TRYWAIT P2, [UR4+0x29830], R3 ;  /* 0x02983003ff0075a7 */ /* 0x0000620008040144 */
[----:B------:R-:W-:Y:S05]  /*4a00*/  @!P0 BRA `(.L_x_22) ;  /* 0x0000000000048947 */ /* 0x000fea0003800000 */
[----:B------:R-:W-:Y:S01]  /*4a10*/  BPT.TRAP 0x1 ;  /* 0x000000040000795c */ /* 0x000fe20000300000 */
.L_x_22:
[----:B-1----:R-:W-:Y:S05]  /*4a20*/  @P2 BRA `(.L_x_20) ;  /* 0x0000000000082947 */ /* 0x002fea0003800000 */
[----:B------:R-:W1:Y:S02]  /*4a30*/  SYNCS.PHASECHK.TRANS64.TRYWAIT P2, [UR4+0x29830], R3 ;  /* 0x02983003ff0075a7 */ /* 0x000e640008040144 */
[----:B-1----:R-:W-:Y:S05]  /*4a40*/  @!P2 BRA `(.L_x_23) ;  /* 0x000000900078a947 */ /* 0x002fea0003800000 */
.L_x_20:
[----:B01----:R-:W-:Y:S01]  /*4a50*/  VIADD R3, R18, 0x8 ;  /* 0x0000000812037836 */ /* 0x003fe20000000000 */
[----:B------:R-:W-:Y:S01]  /*4a60*/  UIADD3 UR52, UR53, 0x1, URZ ;  /* 0x0000000135347890 */ /* 0x000fe2000fffe03f */
[C---:B------:R-:W-:Y:S01]  /*4a70*/  R2UR UR4, R4.reuse ;  /* 0x00000000040472ca */ /* 0x040fe200000e0000 */
[----:B------:R-:W-:Y:S01]  /*4a80*/  UMOV UR7, 0x80000020 ;  /* 0x8000002000077882 */ /* 0x000fe20000000000 */
[C---:B------:R-:W-:Y:S01]  /*4a90*/  R2UR UR5, R5.reuse ;  /* 0x00000000050572ca */ /* 0x040fe200000e0000 */
[----:B------:R0:W-:Y:S01]  /*4aa0*/  BAR.SYNC.DEFER_BLOCKING R3, 0x100 ;  /* 0x000400030000751d */ /* 0x0001e20000010000 */
[----:B------:R-:W-:Y:S01]  /*4ab0*/  UISETP.NE.AND UP0, UPT, UR52, 0x2, UPT ;  /* 0x000000023400788c */ /* 0x000fe2000bf05270 */
[C---:B------:R-:W-:Y:S02]  /*4ac0*/  R2UR UR8, R4.reuse ;  /* 0x00000000040872ca */ /* 0x040fe400000e0000 */
[C---:B------:R-:W-:Y:S01]  /*4ad0*/  R2UR UR9, R5.reuse ;  /* 0x00000000050972ca */ /* 0x040fe200000e0000 */
[----:B------:R-:W-:Y:S01]  /*4ae0*/  USEL UR52, UR52, URZ, UP0 ;  /* 0x0000003f34347287 */ /* 0x000fe20008000000 */
[C---:B------:R-:W-:Y:S01]  /*4af0*/  R2UR UR12, R4.reuse ;  /* 0x00000000040c72ca */ /* 0x040fe200000e0000 */
[----:B------:R-:W-:Y:S01]  /*4b00*/  UMOV UR11, 0x80000020 ;  /* 0x80000020000b7882 */ /* 0x000fe20000000000 */
[C---:B------:R-:W-:Y:S01]  /*4b10*/  R2UR UR13, R5.reuse ;  /* 0x00000000050d72ca */ /* 0x040fe200000e0000 */
[----:B------:R-:W-:Y:S01]  /*4b20*/  UIMAD UR54, UR52, 0x780, UR42 ;  /* 0x00000780343678a4 */ /* 0x000fe2000f8e022a */
[C---:B------:R-:W-:Y:S01]  /*4b30*/  R2UR UR16, R4.reuse ;  /* 0x00000000041072ca */ /* 0x040fe200000e0000 */
[----:B------:R-:W-:Y:S01]  /*4b40*/  UMOV UR15, 0x80000020 ;  /* 0x80000020000f7882 */ /* 0x000fe20000000000 */
[C---:B------:R-:W-:Y:S01]  /*4b50*/  R2UR UR17, R5.reuse ;  /* 0x00000000051172ca */ /* 0x040fe200000e0000 */
[----:B------:R-:W-:Y:S01]  /*4b60*/  UIADD3 UR10, UR54, 0x80, URZ ;  /* 0x00000080360a7890 */ /* 0x000fe2000fffe03f */
[----:B------:R-:W-:Y:S01]  /*4b70*/  R2UR UR20, R4 ;  /* 0x00000000041472ca */ /* 0x000fe200000e0000 */
[----:B------:R-:W-:Y:S01]  /*4b80*/  UIADD3 UR14, UR54, 0x100, URZ ;  /* 0x00000100360e7890 */ /* 0x000fe2000fffe03f */
[----:B------:R-:W-:Y:S01]  /*4b90*/  R2UR UR21, R5 ;  /* 0x00000000051572ca */ /* 0x000fe200000e0000 */
[----:B------:R-:W-:Y:S01]  /*4ba0*/  UMOV UR6, UR54 ;  /* 0x0000003600067c82 */ /* 0x000fe20008000000 */
[----:B------:R-:W-:Y:S01]  /*4bb0*/  UIADD3 UR18, UR54, 0x180, URZ ;  /* 0x0000018036127890 */ /* 0x000fe2000fffe03f */
[----:B------:R-:W-:Y:S01]  /*4bc0*/  UMOV UR19, 0x80000020 ;  /* 0x8000002000137882 */ /* 0x000fe20000000000 */
[----:B------:R-:W-:Y:S01]  /*4bd0*/  UIADD3 UR22, UR54, 0x200, URZ ;  /* 0x0000020036167890 */ /* 0x000fe2000fffe03f */
[----:B------:R-:W-:Y:S01]  /*4be0*/  UMOV UR23, 0x80000020 ;  /* 0x8000002000177882 */ /* 0x000fe20000000000 */
[----:B------:R-:W-:Y:S01]  /*4bf0*/  WARPGROUP.ARRIVE ;  /* 0x00000000000079c5 */ /* 0x000fe20000000000 */
[----:B------:R-:W-:Y:S01]  /*4c00*/  UIADD3 UR26, UR54, 0x2, URZ ;  /* 0x00000002361a7890 */ /* 0x000fe2000fffe03f */
[----:B------:R-:W-:Y:S01]  /*4c10*/  UMOV UR27, 0x80000020 ;  /* 0x80000020001b7882 */ /* 0x000fe20000000000 */
[----:B------:R-:W-:-:S03]  /*4c20*/  UIADD3 UR30, UR54, 0x280, URZ ;  /* 0x00000280361e7890 */ /* 0x000fc6000fffe03f */
[----:B------:R-:W-:Y:S01]  /*4c30*/  QGMMA.64x32x32.F32.E4M3.E4M3 R152, gdesc[UR4], RZ, !UPT, gsb0 ;  /* 0x00600000049879f3 */ /* 0x000fe2000c0008ff */
[----:B------:R-:W-:Y:S01]  /*4c40*/  UIADD3 UR6, UR54, 0x82, URZ ;  /* 0x0000008236067890 */ /* 0x000fe2000fffe03f */
[----:B------:R-:W-:Y:S01]  /*4c50*/  UMOV UR4, UR24 ;  /* 0x0000001800047c82 */ /* 0x000fe20008000000 */
[----:B------:R-:W-:Y:S01]  /*4c60*/  UMOV UR5, UR25 ;  /* 0x0000001900057c82 */ /* 0x000fe20008000000 */
[----:B------:R-:W-:Y:S01]  /*4c70*/  UMOV UR7, 0x80000020 ;  /* 0x8000002000077882 */ /* 0x000fe20000000000 */
[----:B------:R-:W-:Y:S01]  /*4c80*/  UMOV UR31, 0x80000020 ;  /* 0x80000020001f7882 */ /* 0x000fe20000000000 */
[----:B------:R-:W-:Y:S01]  /*4c90*/  UIADD3 UR34, UR54, 0x282, URZ ;  /* 0x0000028236227890 */ /* 0x000fe2000fffe03f */
[----:B------:R-:W-:Y:S01]  /*4ca0*/  UMOV UR35, 0x80000020 ;  /* 0x8000002000237882 */ /* 0x000fe20000000000 */
[----:B------:R-:W-:Y:S01]  /*4cb0*/  UIADD3 UR46, UR54, 0x500, URZ ;  /* 0x00000500362e7890 */ /* 0x000fe2000fffe03f */
[----:B------:R-:W-:Y:S01]  /*4cc0*/  UMOV UR47, 0x80000020 ;  /* 0x80000020002f7882 */ /* 0x000fe20000000000 */
[----:B------:R-:W-:Y:S01]  /*4cd0*/  UIADD3 UR50, UR54, 0x502, URZ ;  /* 0x0000050236327890 */ /* 0x000fe2000fffe03f */
[----:B------:R-:W-:Y:S01]  /*4ce0*/  UMOV UR51, 0x80000020 ;  /* 0x8000002000337882 */ /* 0x000fe20000000000 */
[----:B------:R-:W-:-:S02]  /*4cf0*/  WARPGROUP.DEPBAR.LE gsb0, 0x0 ;  /* 0x00008000000079c5 */ /* 0x000fc40000010000 */
[----:B------:R-:W-:-:S06]  /*4d00*/  WARPGROUP.ARRIVE ;  /* 0x00000000000079c5 */ /* 0x000fcc0000000000 */
[----:B------:R-:W-:Y:S01]  /*4d10*/  QGMMA.64x32x32.F32.E4M3.E4M3 R136, gdesc[UR8], RZ, !UPT, gsb0 ;  /* 0x00600000088879f3 */ /* 0x000fe2000c0008ff */
[----:B------:R-:W-:Y:S02]  /*4d20*/  UIADD3 UR8, UR54, 0x102, URZ ;  /* 0x0000010236087890 */ /* 0x000fe4000fffe03f */
[----:B------:R-:W-:Y:S02]  /*4d30*/  UIADD3 UR9, UR54, 0x182, URZ ;  /* 0x0000018236097890 */ /* 0x000fe4000fffe03f */
        /* <DEDUP_REMOVED lines=13> */
[----:B------:R-:W-:Y:S01]  /*4e10*/  UMOV UR26, UR6 ;  /* 0x00000006001a7c82 */ /* 0x000fe20008000000 */
[----:B------:R-:W-:Y:S01]  /*4e20*/  UMOV UR27, 0x80000020 ;  /* 0x80000020001b7882 */ /* 0x000fe20000000000 */
[----:B------:R-:W-:Y:S01]  /*4e30*/  UMOV UR6, UR8 ;  /* 0x0000000800067c82 */ /* 0x000fe20008000000 */
        /* <DEDUP_REMOVED lines=10> */
[----:B------:R-:W-:Y:S01]  /*4ee0*/  UIADD3 UR6, UR54, 0x300, URZ ;  /* 0x0000030036067890 */ /* 0x000fe2000fffe03f */
[----:B------:R-:W-:Y:S01]  /*4ef0*/  UMOV UR4, UR28 ;  /* 0x0000001c00047c82 */ /* 0x000fe20008000000 */
[----:B------:R-:W-:Y:S01]  /*4f00*/  UMOV UR5, UR29 ;  /* 0x0000001d00057c82 */ /* 0x000fe20008000000 */
        /* <DEDUP_REMOVED lines=120> */
[----:B0-----:R-:W-:Y:S05]  /*5690*/  @P3 BRA `(.L_x_24) ;  /* 0x0000000000283947 */ /* 0x001fea0003800000 */
[----:B------:R-:W-:Y:S05]  /*56a0*/  @!P0 BRA `(.L_x_25) ;  /* 0x0000000000048947 */ /* 0x000fea0003800000 */
[----:B------:R-:W-:Y:S01]  /*56b0*/  BPT.TRAP 0x1 ;  /* 0x000000040000795c */ /* 0x000fe20000300000 */
.L_x_25:
[----:B------:R-:W-:Y:S01]  /*56c0*/  ULEA UR4, UR53, UR40, 0x3 ;  /* 0x0000002835047291 */ /* 0x000fe2000f8e183f */
[----:B------:R-:W-:-:S08]  /*56d0*/  SHF.L.U32 R3, R12, 0x1f, RZ ;  /* 0x0000001f0c037819 */ /* 0x000fd000000006ff */
[----:B------:R0:W1:Y:S01]  /*56e0*/  SYNCS.PHASECHK.TRANS64.TRYWAIT P2, [UR4+0x29850], R3 ;  /* 0x02985003ff0075a7 */ /* 0x0000620008040144 */
[----:B------:R-:W-:Y:S05]  /*56f0*/  @!P0 BRA `(.L_x_26) ;  /* 0x0000000000048947 */ /* 0x000fea0003800000 */
[----:B------:R-:W-:Y:S01]  /*5700*/  BPT.TRAP 0x1 ;  /* 0x000000040000795c */ /* 0x000fe20000300000 */
.L_x_26:
[----:B-1----:R-:W-:Y:S05]  /*5710*/  @P2 BRA `(.L_x_24) ;  /* 0x0000000000082947 */ /* 0x002fea0003800000 */
[----:B------:R-:W1:Y:S02]  /*5720*/  SYNCS.PHASECHK.TRANS64.TRYWAIT P2, [UR4+0x29850], R3 ;  /* 0x02985003ff0075a7 */ /* 0x000e640008040144 */
[----:B-1----:R-:W-:Y:S05]  /*5730*/  @!P2 BRA `(.L_x_27) ;  /* 0x000000840054a947 */ /* 0x002fea0003800000 */
.L_x_24:
[----:B------:R-:W-:Y:S01]  /*5740*/  UIADD3 UR4, UR40, 0x400, URZ ;  /* 0x0000040028047890 */ /* 0x000fe2000fffe03f */
[----:B------:R-:W-:Y:S01]  /*5750*/  WARPGROUP.ARRIVE ;  /* 0x00000000000079c5 */ /* 0x000fe20000000000 */
[----:B------:R-:W-:Y:S01]  /*5760*/  UMOV UR7, 0xc0000010 ;  /* 0xc000001000077882 */ /* 0x000fe20000000000 */
[----:B-1----:R-:W-:Y:S01]  /*5770*/  FMNMX.FTZ R12, R152, R9, !PT ;  /* 0x00000009980c7209 */ /* 0x002fe20007810000 */
[----:B------:R-:W-:-:S03]  /*5780*/  USHF.R.U32.HI UR4, URZ, 0x4, UR4 ;  /* 0x000000043f047899 */ /* 0x000fc60008011604 */
[----:B0-----:R-:W-:Y:S01]  /*5790*/  FMNMX.FTZ R3, R153, R12, !PT ;  /* 0x0000000c99037209 */ /* 0x001fe20007810000 */
[----:B------:R-:W-:Y:S01]  /*57a0*/  ULOP3.LUT UR4, UR4, 0x3fff, URZ, 0xc0, !UPT ;  /* 0x00003fff04047892 */ /* 0x000fe2000f8ec03f */
[----:B------:R-:W-:Y:S02]  /*57b0*/  FMNMX.FTZ R12, R154, R11, !PT ;  /* 0x0000000b9a0c7209 */ /* 0x000fe40007810000 */
[----:B------:R-:W-:Y:S01]  /*57c0*/  FMNMX.FTZ R14, R156, R3, !PT ;  /* 0x000000039c0e7209 */ /* 0x000fe20007810000 */
[----:B------:R-:W-:Y:S01]  /*57d0*/  ULOP3.LUT UR4, UR4, 0x10000, URZ, 0xfc, !UPT ;  /* 0x0001000004047892 */ /* 0x000fe2000f8efc3f */
[----:B------:R-:W-:Y:S02]  /*57e0*/  FMNMX.FTZ R3, R155, R12, !PT ;  /* 0x0000000c9b037209 */ /* 0x000fe40007810000 */
[----:B------:R-:W-:Y:S01]  /*57f0*/  FMNMX.FTZ R7, R157, R14, !PT ;  /* 0x0000000e9d077209 */ /* 0x000fe20007810000 */
[----:B------:R-:W-:Y:S01]  /*5800*/  UIMAD UR4, UR53, 0x500, UR4 ;  /* 0x00000500350478a4 */ /* 0x000fe2000f8e0204 */
[----:B------:R-:W-:-:S02]  /*5810*/  FMNMX.FTZ R12, R158, R3, !PT ;  /* 0x000000039e0c7209 */ /* 0x000fc40007810000 */
[----:B------:R-:W-:Y:S02]  /*5820*/  FMNMX.FTZ R14, R160, R7, !PT ;  /* 0x00000007a00e7209 */ /* 0x000fe40007810000 */
[----:B------:R-:W-:Y:S02]  /*5830*/  FMNMX.FTZ R3, R159, R12, !PT ;  /* 0x0000000c9f037209 */ /* 0x000fe40007810000 */
[----:B------:R-:W-:Y:S01]  /*5840*/  UMOV UR6, UR4 ;  /* 0x0000000400067c82 */ /* 0x000fe20008000000 */
[----:B------:R-:W-:Y:S01]  /*5850*/  FMNMX.FTZ R7, R161, R14, !PT ;  /* 0x0000000ea1077209 */ /* 0x000fe20007810000 */
[----:B------:R-:W-:Y:S01]  /*5860*/  QGMMA.64x128x32.F32.E4M3.E4M3 R24, R184, gdesc[UR4], R24, gsb0 ;  /* 0x01e00004b8187df3 */ /* 0x000fe20008000818 */
[----:B------:R-:W-:Y:S01]  /*5870*/  UIADD3 UR6, UR4, 0x100, URZ ;  /* 0x0000010004067890 */ /* 0x000fe2000fffe03f */
[----:B------:R-:W-:Y:S01]  /*5880*/  FMNMX.FTZ R12, R162, R3, !PT ;  /* 0x00000003a20c7209 */ /* 0x000fe20007810000 */
[----:B------:R-:W-:Y:S01]  /*5890*/  UMOV UR7, 0xc0000010 ;  /* 0xc000001000077882 */ /* 0x000fe20000000000 */
[----:B------:R-:W-:-:S02]  /*58a0*/  FMNMX.FTZ R14, R164, R7, !PT ;  /* 0x00000007a40e7209 */ /* 0x000fc40007810000 */
[----:B------:R-:W-:Y:S02]  /*58b0*/  FMNMX.FTZ R3, R163, R12, !PT ;  /* 0x0000000ca3037209 */ /* 0x000fe40007810000 */
[----:B------:R-:W-:Y:S02]  /*58c0*/  FMNMX.FTZ R7, R165, R14, !PT ;  /* 0x0000000ea5077209 */ /* 0x000fe40007810000 */
[----:B------:R-:W-:Y:S02]  /*58d0*/  FMNMX.FTZ R12, R166, R3, !PT ;  /* 0x00000003a60c7209 */ /* 0x000fe40007810000 */
[----:B------:R-:W-:Y:S02]  /*58e0*/  FMNMX.FTZ R14, R136, R7, !PT ;  /* 0x00000007880e7209 */ /* 0x000fe40007810000 */
[----:B------:R-:W-:Y:S02]  /*58f0*/  FMNMX.FTZ R3, R167, R12, !PT ;  /* 0x0000000ca7037209 */ /* 0x000fe40007810000 */
        /* <DEDUP_REMOVED lines=61> */
[----:B------:R-:W-:-:S03]  /*5cd0*/  FMNMX.FTZ R12, R102, R3, !PT ;  /* 0x00000003660c7209 */ /* 0x000fc60007810000 */
[----:B------:R-:W0:Y:S01]  /*5ce0*/  SHFL.BFLY PT, R3, R14, 0x2, 0x1f ;  /* 0x0c401f000e037f89 */ /* 0x000e2200000e0000 */
[----:B------:R-:W-:Y:S02]  /*5cf0*/  WARPGROUP.DEPBAR.LE gsb0, 0x0 ;  /* 0x00008000000079c5 */ /* 0x000fe40000010000 */
[----:B------:R-:W-:Y:S01]  /*5d00*/  WARPGROUP.ARRIVE ;  /* 0x00000000000079c5 */ /* 0x000fe20000000000 */
[----:B------:R-:W-:-:S05]  /*5d10*/  FMNMX.FTZ R12, R103, R12, !PT ;  /* 0x0000000c670c7209 */ /* 0x000fca0007810000 */
[----:B------:R-:W-:Y:S01]  /*5d20*/  QGMMA.64x128x32.F32.E4M3.E4M3 R24, R180, gdesc[UR4], R24, gsb0 ;  /* 0x01e00004b4187df3 */ /* 0x000fe20008000818 */
[----:B------:R-:W-:Y:S01]  /*5d30*/  UIADD3 UR6, UR4, 0x200, URZ ;  /* 0x0000020004067890 */ /* 0x000fe2000fffe03f */
[----:B------:R-:W1:Y:S01]  /*5d40*/  SHFL.BFLY PT, R7, R12, 0x2, 0x1f ;  /* 0x0c401f000c077f89 */ /* 0x000e6200000e0000 */
[----:B------:R-:W-:Y:S01]  /*5d50*/  UMOV UR7, 0xc0000010 ;  /* 0xc000001000077882 */ /* 0x000fe20000000000 */
[----:B0-----:R-:W-:-:S05]  /*5d60*/  FMNMX.FTZ R13, R14, R3, !PT ;  /* 0x000000030e0d7209 */ /* 0x001fca0007810000 */
[----:B------:R-:W0:Y:S01]  /*5d70*/  SHFL.BFLY PT, R20, R13, 0x1, 0x1f ;  /* 0x0c201f000d147f89 */ /* 0x000e2200000e0000 */
[----:B-1----:R-:W-:-:S05]  /*5d80*/  FMNMX.FTZ R15, R12, R7, !PT ;  /* 0x000000070c0f7209 */ /* 0x002fca0007810000 */
[----:B------:R-:W1:Y:S01]  /*5d90*/  SHFL.BFLY PT, R22, R15, 0x1, 0x1f ;  /* 0x0c201f000f167f89 */ /* 0x000e6200000e0000 */
[----:B0-----:R-:W-:-:S05]  /*5da0*/  FMNMX.FTZ R7, R13, R20, !PT ;  /* 0x000000140d077209 */ /* 0x001fca0007810000 */
[----:B------:R-:W-:Y:S01]  /*5db0*/  FFMA.FTZ R189, R2, R7, -8 ;  /* 0xc100000002bd7423 */ /* 0x000fe20000010007 */
[----:B------:R-:W-:-:S03]  /*5dc0*/  FADD.FTZ R9, -R7, R9 ;  /* 0x0000000907097221 */ /* 0x000fc60000010100 */
[C-C-:B------:R-:W-:Y:S01]  /*5dd0*/  FFMA.FTZ R23, R2.reuse, R136, -R189.reuse ;  /* 0x0000008802177223 */ /* 0x140fe200000108bd */
[----:B------:R-:W-:-:S01]  /*5de0*/  FFMA.FTZ R136, R2, R137, -R189 ;  /* 0x0000008902887223 */ /* 0x000fc200000108bd */
[C-C-:B------:R-:W-:Y:S01]  /*5df0*/  FFMA.FTZ R137, R2.reuse, R140, -R189.reuse ;  /* 0x0000008c02897223 */ /* 0x140fe200000108bd */
[----:B------:R-:W-:-:S01]  /*5e00*/  FFMA.FTZ R140, R2, R141, -R189 ;  /* 0x0000008d028c7223 */ /* 0x000fc200000108bd */
[----:B-1----:R-:W-:Y:S01]  /*5e10*/  FMNMX.FTZ R3, R15, R22, !PT ;  /* 0x000000160f037209 */ /* 0x002fe20007810000 */
[----:B------:R-:W-:-:S01]  /*5e20*/  FFMA.FTZ R141, R2, R144, -R189 ;  /* 0x00000090028d7223 */ /* 0x000fc200000108bd */
[C-C-:B------:R-:W-:Y:S01]  /*5e30*/  FFMA.FTZ R144, R2.reuse, R145, -R189.reuse ;  /* 0x0000009102907223 */ /* 0x140fe200000108bd */
[----:B------:R-:W-:-:S01]  /*5e40*/  FFMA.FTZ R145, R2, R148, -R189 ;  /* 0x0000009402917223 */ /* 0x000fc200000108bd */
[C-C-:B------:R-:W-:Y:S01]  /*5e50*/  FFMA.FTZ R148, R2.reuse, R149, -R189.reuse ;  /* 0x0000009502947223 */ /* 0x140fe200000108bd */
[C---:B------:R-:W-:Y:S01]  /*5e60*/  FMUL.FTZ R14, R2.reuse, R9 ;  /* 0x00000009020e7220 */ /* 0x040fe20000410000 */
[----:B------:R-:W-:Y:S01]  /*5e70*/  FFMA.FTZ R149, R2, R101, -R189 ;  /* 0x0000006502957223 */ /* 0x000fe200000108bd */
[----:B------:R-:W-:-:S01]  /*5e80*/  FADD.FTZ R9, -R3, R11 ;  /* 0x0000000b03097221 */ /* 0x000fc20000010100 */
[C---:B------:R-:W-:Y:S01]  /*5e90*/  FFMA.FTZ R101, R2.reuse, R3, -8 ;  /* 0xc100000002657423 */ /* 0x040fe20000010003 */
[----:B------:R-:W-:-:S01]  /*5ea0*/  FFMA.FTZ R12, R2, R152, -R189 ;  /* 0x00000098020c7223 */ /* 0x000fc200000108bd */
[C---:B------:R-:W-:Y:S01]  /*5eb0*/  FFMA.FTZ R13, R2.reuse, R153, -R189 ;  /* 0x00000099020d7223 */ /* 0x040fe200000108bd */
[C---:B------:R-:W-:Y:S01]  /*5ec0*/  FMUL.FTZ R9, R2.reuse, R9 ;  /* 0x0000000902097220 */ /* 0x040fe20000410000 */
[C-C-:B------:R-:W-:Y:S01]  /*5ed0*/  FFMA.FTZ R152, R2.reuse, R154, -R101.reuse ;  /* 0x0000009a02987223 */ /* 0x140fe20000010865 */
[----:B------:R-:W-:-:S01]  /*5ee0*/  FFMA.FTZ R153, R2, R155, -R101 ;  /* 0x0000009b02997223 */ /* 0x000fc20000010865 */
[----:B------:R0:W-:Y:S01]  /*5ef0*/  MUFU.EX2 R11, R14 ;  /* 0x0000000e000b7308 */ /* 0x0001e20000000800 */
[----:B------:R-:W-:-:S01]  /*5f00*/  FFMA.FTZ R154, R2, R158, -R101 ;  /* 0x0000009e029a7223 */ /* 0x000fc20000010865 */
[C---:B------:R-:W-:Y:S01]  /*5f10*/  FFMA.FTZ R15, R2.reuse, R157, -R189 ;  /* 0x0000009d020f7223 */ /* 0x040fe200000108bd */
[----:B------:R-:W-:-:S01]  /*5f20*/  FFMA.FTZ R155, R2, R159, -R101 ;  /* 0x0000009f029b7223 */ /* 0x000fc20000010865 */
[C-C-:B------:R-:W-:Y:S01]  /*5f30*/  FFMA.FTZ R19, R2.reuse, R160, -R189.reuse ;  /* 0x000000a002137223 */ /* 0x140fe200000108bd */
[----:B------:R-:W-:-:S01]  /*5f40*/  FFMA.FTZ R20, R2, R161, -R189 ;  /* 0x000000a102147223 */ /* 0x000fc200000108bd */
[C---:B------:R-:W-:Y:S01]  /*5f50*/  FFMA.FTZ R157, R2.reuse, R163, -R101 ;  /* 0x000000a3029d7223 */ /* 0x040fe20000010865 */
[----:B------:R-:W-:-:S01]  /*5f60*/  FFMA.FTZ R21, R2, R164, -R189 ;  /* 0x000000a402157223 */ /* 0x000fc200000108bd */
[----:B------:R-:W1:Y:S01]  /*5f70*/  MUFU.EX2 R12, R12 ;  /* 0x0000000c000c7308 */ /* 0x000e620000000800 */
[----:B0-----:R-:W-:-:S01]  /*5f80*/  FFMA.FTZ R14, R2, R156, -R189 ;  /* 0x0000009c020e7223 */ /* 0x001fc200000108bd */
[C-C-:B------:R-:W-:Y:S01]  /*5f90*/  FFMA.FTZ R156, R2.reuse, R162, -R101.reuse ;  /* 0x000000a2029c7223 */ /* 0x140fe20000010865 */
[----:B------:R-:W-:-:S01]  /*5fa0*/  FFMA.FTZ R158, R2, R166, -R101 ;  /* 0x000000a6029e7223 */ /* 0x000fc20000010865 */
[C---:B------:R-:W-:Y:S01]  /*5fb0*/  FFMA.FTZ R22, R2.reuse, R165, -R189 ;  /* 0x000000a502167223 */ /* 0x040fe200000108bd */
[----:B------:R-:W-:-:S01]  /*5fc0*/  FFMA.FTZ R159, R2, R167, -R101 ;  /* 0x000000a7029f7223 */ /* 0x000fc20000010865 */
[C-C-:B------:R-:W-:Y:S01]  /*5fd0*/  FFMA.FTZ R138, R2.reuse, R138, -R101.reuse ;  /* 0x0000008a028a7223 */ /* 0x140fe20000010865 */
[----:B------:R-:W-:-:S01]  /*5fe0*/  FFMA.FTZ R139, R2, R139, -R101 ;  /* 0x0000008b028b7223 */ /* 0x000fc20000010865 */
[----:B------:R-:W-:Y:S01]  /*5ff0*/  MUFU.EX2 R9, R9 ;  /* 0x0000000900097308 */ /* 0x000fe20000000800 */
[----:B------:R-:W-:-:S01]  /*6000*/  FFMA.FTZ R142, R2, R142, -R101 ;  /* 0x0000008e028e7223 */ /* 0x000fc20000010865 */
[C-C-:B------:R-:W-:Y:S01]  /*6010*/  FFMA.FTZ R143, R2.reuse, R143, -R101.reuse ;  /* 0x0000008f028f7223 */ /* 0x140fe20000010865 */
[----:B------:R-:W-:-:S01]  /*6020*/  FFMA.FTZ R146, R2, R146, -R101 ;  /* 0x0000009202927223 */ /* 0x000fc20000010865 */
[C-C-:B------:R-:W-:Y:S01]  /*6030*/  FFMA.FTZ R147, R2.reuse, R147, -R101.reuse ;  /* 0x0000009302937223 */ /* 0x140fe20000010865 */
[----:B------:R-:W-:-:S01]  /*6040*/  FFMA.FTZ R150, R2, R150, -R101 ;  /* 0x0000009602967223 */ /* 0x000fc20000010865 */
[C---:B------:R-:W-:Y:S01]  /*6050*/  FFMA.FTZ R151, R2.reuse, R151, -R101 ;  /* 0x0000009702977223 */ /* 0x040fe20000010865 */
[----:B------:R-:W-:-:S01]  /*6060*/  FFMA.FTZ R120, R2, R120, -R189 ;  /* 0x0000007802787223 */ /* 0x000fc200000108bd */
[----:B------:R-:W0:Y:S01]  /*6070*/  MUFU.EX2 R152, R152 ;  /* 0x0000009800987308 */ /* 0x000e220000000800 */
[----:B-1----:R-:W-:-:S01]  /*6080*/  FFMA.FTZ R0, R11, R0, R12 ;  /* 0x000000000b007223 */ /* 0x002fc2000001000c */
[C---:B------:R-:W-:Y:S01]  /*6090*/  FFMA.FTZ R122, R2.reuse, R122, -R101 ;  /* 0x0000007a027a7223 */ /* 0x040fe20000010865 */
[----:B------:R-:W-:-:S01]  /*60a0*/  FFMA.FTZ R121, R2, R121, -R189 ;  /* 0x0000007902797223 */ /* 0x000fc200000108bd */
[C---:B------:R-:W-:Y:S01]  /*60b0*/  FFMA.FTZ R123, R2.reuse, R123, -R101 ;  /* 0x0000007b027b7223 */ /* 0x040fe20000010865 */
[----:B------:R-:W-:-:S01]  /*60c0*/  FFMA.FTZ R124, R2, R124, -R189 ;  /* 0x0000007c027c7223 */ /* 0x000fc200000108bd */
[C---:B------:R-:W-:Y:S01]  /*60d0*/  FFMA.FTZ R126, R2.reuse, R126, -R101 ;  /* 0x0000007e027e7223 */ /* 0x040fe20000010865 */
[----:B------:R-:W-:-:S01]  /*60e0*/  FFMA.FTZ R125, R2, R125, -R189 ;  /* 0x0000007d027d7223 */ /* 0x000fc200000108bd */
[----:B------:R-:W1:Y:S01]  /*60f0*/  MUFU.EX2 R13, R13 ;  /* 0x0000000d000d7308 */ /* 0x000e620000000800 */
[----:B------:R-:W-:-:S01]  /*6100*/  FFMA.FTZ R127, R2, R127, -R101 ;  /* 0x0000007f027f7223 */ /* 0x000fc20000010865 */
[C---:B------:R-:W-:Y:S01]  /*6110*/  FFMA.FTZ R128, R2.reuse, R128, -R189 ;  /* 0x0000008002807223 */ /* 0x040fe200000108bd */
[----:B------:R-:W-:-:S01]  /*6120*/  FFMA.FTZ R130, R2, R130, -R101 ;  /* 0x0000008202827223 */ /* 0x000fc20000010865 */
[C---:B------:R-:W-:Y:S01]  /*6130*/  FFMA.FTZ R129, R2.reuse, R129, -R189 ;  /* 0x0000008102817223 */ /* 0x040fe200000108bd */
[----:B------:R-:W-:-:S01]  /*6140*/  FFMA.FTZ R131, R2, R131, -R101 ;  /* 0x0000008302837223 */ /* 0x000fc20000010865 */
[C---:B------:R-:W-:Y:S01]  /*6150*/  FFMA.FTZ R132, R2.reuse, R132, -R189 ;  /* 0x0000008402847223 */ /* 0x040fe200000108bd */
[----:B------:R-:W-:-:S01]  /*6160*/  FFMA.FTZ R134, R2, R134, -R101 ;  /* 0x0000008602867223 */ /* 0x000fc20000010865 */
[----:B------:R-:W2:Y:S01]  /*6170*/  MUFU.EX2 R153, R153 ;  /* 0x0000009900997308 */ /* 0x000ea20000000800 */
[----:B0-----:R-:W-:-:S01]  /*6180*/  FFMA.FTZ R6, R9, R6, R152 ;  /* 0x0000000609067223 */ /* 0x001fc20000010098 */
[C---:B------:R-:W-:Y:S01]  /*6190*/  FFMA.FTZ R133, R2.reuse, R133, -R189 ;  /* 0x0000008502857223 */ /* 0x040fe200000108bd */
[----:B------:R-:W-:-:S01]  /*61a0*/  FFMA.FTZ R135, R2, R135, -R101 ;  /* 0x0000008702877223 */ /* 0x000fc20000010865 */
[C---:B------:R-:W-:Y:S01]  /*61b0*/  FFMA.FTZ R104, R2.reuse, R104, -R189 ;  /* 0x0000006802687223 */ /* 0x040fe200000108bd */
[----:B------:R-:W-:-:S01]  /*61c0*/  FFMA.FTZ R106, R2, R106, -R101 ;  /* 0x0000006a026a7223 */ /* 0x000fc20000010865 */
[C---:B------:R-:W-:Y:S01]  /*61d0*/  FFMA.FTZ R105, R2.reuse, R105, -R189 ;  /* 0x0000006902697223 */ /* 0x040fe200000108bd */
[----:B------:R-:W-:-:S01]  /*61e0*/  FFMA.FTZ R107, R2, R107, -R101 ;  /* 0x0000006b026b7223 */ /* 0x000fc20000010865 */
[----:B------:R-:W0:Y:S01]  /*61f0*/  MUFU.EX2 R14, R14 ;  /* 0x0000000e000e7308 */ /* 0x000e220000000800 */
[----:B-1----:R-:W-:-:S01]  /*6200*/  FADD.FTZ R161, R13, R0 ;  /* 0x000000000da17221 */ /* 0x002fc20000010000 */
[C---:B------:R-:W-:Y:S01]  /*6210*/  FFMA.FTZ R108, R2.reuse, R108, -R189 ;  /* 0x0000006c026c7223 */ /* 0x040fe200000108bd */
[----:B------:R-:W-:-:S01]  /*6220*/  FFMA.FTZ R110, R2, R110, -R101 ;  /* 0x0000006e026e7223 */ /* 0x000fc20000010865 */
[C---:B------:R-:W-:Y:S01]  /*6230*/  FFMA.FTZ R109, R2.reuse, R109, -R189 ;  /* 0x0000006d026d7223 */ /* 0x040fe200000108bd */
[----:B------:R-:W-:-:S01]  /*6240*/  FFMA.FTZ R111, R2, R111, -R101 ;  /* 0x0000006f026f7223 */ /* 0x000fc20000010865 */
[C---:B------:R-:W-:Y:S01]  /*6250*/  FFMA.FTZ R119, R2.reuse, R119, -R101 ;  /* 0x0000007702777223 */ /* 0x040fe20000010865 */
[----:B------:R-:W-:-:S01]  /*6260*/  FFMA.FTZ R112, R2, R112, -R189 ;  /* 0x0000007002707223 */ /* 0x000fc200000108bd */
[----:B------:R-:W1:Y:S01]  /*6270*/  MUFU.EX2 R154, R154 ;  /* 0x0000009a009a7308 */ /* 0x000e620000000800 */
[----:B--2---:R-:W-:-:S01]  /*6280*/  FADD.FTZ R163, R153, R6 ;  /* 0x0000000699a37221 */ /* 0x004fc20000010000 */
[C---:B------:R-:W-:Y:S01]  /*6290*/  FFMA.FTZ R114, R2.reuse, R114, -R101 ;  /* 0x0000007202727223 */ /* 0x040fe20000010865 */
[----:B------:R-:W-:-:S01]  /*62a0*/  FFMA.FTZ R113, R2, R113, -R189 ;  /* 0x0000007102717223 */ /* 0x000fc200000108bd */
[C---:B------:R-:W-:Y:S01]  /*62b0*/  FFMA.FTZ R115, R2.reuse, R115, -R101 ;  /* 0x0000007302737223 */ /* 0x040fe20000010865 */
[----:B------:R-:W-:-:S01]  /*62c0*/  FFMA.FTZ R116, R2, R116, -R189 ;  /* 0x0000007402747223 */ /* 0x000fc200000108bd */
[C---:B------:R-:W-:Y:S01]  /*62d0*/  FFMA.FTZ R118, R2.reuse, R118, -R101 ;  /* 0x0000007602767223 */ /* 0x040fe20000010865 */
[----:B------:R-:W-:-:S01]  /*62e0*/  FFMA.FTZ R117, R2, R117, -R189 ;  /* 0x0000007502757223 */ /* 0x000fc200000108bd */
[----:B------:R-:W2:Y:S01]  /*62f0*/  MUFU.EX2 R15, R15 ;  /* 0x0000000f000f7308 */ /* 0x000ea20000000800 */
[----:B0-----:R-:W-:-:S01]  /*6300*/  FADD.FTZ R0, R14, R161 ;  /* 0x000000a10e007221 */ /* 0x001fc20000010000 */
[C---:B------:R-:W-:Y:S01]  /*6310*/  FFMA.FTZ R88, R2.reuse, R88, -R189 ;  /* 0x0000005802587223 */ /* 0x040fe200000108bd */
[----:B------:R-:W-:-:S01]  /*6320*/  FFMA.FTZ R90, R2, R90, -R101 ;  /* 0x0000005a025a7223 */ /* 0x000fc20000010865 */
[C---:B------:R-:W-:Y:S01]  /*6330*/  FFMA.FTZ R94, R2.reuse, R94, -R101 ;  /* 0x0000005e025e7223 */ /* 0x040fe20000010865 */
[----:B------:R-:W-:-:S01]  /*6340*/  FFMA.FTZ R89, R2, R89, -R189 ;  /* 0x0000005902597223 */ /* 0x000fc200000108bd */
[----:B------:R-:W-:Y:S01]  /*6350*/  FFMA.FTZ R91, R2, R91, -R101 ;  /* 0x0000005b025b7223 */ /* 0x000fe20000010865 */
[----:B------:R-:W-:-:S02]  /*6360*/  WARPGROUP.DEPBAR.LE gsb0, 0x0 ;  /* 0x00008000000079c5 */ /* 0x000fc40000010000 */
[----:B------:R-:W-:Y:S01]  /*6370*/  WARPGROUP.ARRIVE ;  /* 0x00000000000079c5 */ /* 0x000fe20000000000 */
[----:B------:R-:W0:Y:S01]  /*6380*/  MUFU.EX2 R155, R155 ;  /* 0x0000009b009b7308 */ /* 0x000e220000000800 */
[----:B-1----:R-:W-:-:S01]  /*6390*/  FADD.FTZ R6, R154, R163 ;  /* 0x000000a39a067221 */ /* 0x002fc20000010000 */
[C-C-:B------:R-:W-:Y:S01]  /*63a0*/  FFMA.FTZ R92, R2.reuse, R92, -R189.reuse ;  /* 0x0000005c025c7223 */ /* 0x140fe200000108bd */
[----:B------:R-:W-:-:S01]  /*63b0*/  FFMA.FTZ R93, R2, R93, -R189 ;  /* 0x0000005d025d7223 */ /* 0x000fc200000108bd */
[C---:B------:R-:W-:Y:S01]  /*63c0*/  FFMA.FTZ R95, R2.reuse, R95, -R101 ;  /* 0x0000005f025f7223 */ /* 0x040fe20000010865 */
[----:B------:R-:W-:Y:S01]  /*63d0*/  QGMMA.64x128x32.F32.E4M3.E4M3 R24, R176, gdesc[UR4], R24, gsb0 ;  /* 0x01e00004b0187df3 */ /* 0x000fe20008000818 */
[----:B------:R-:W-:Y:S01]  /*63e0*/  UIADD3 UR6, UR4, 0x300, URZ ;  /* 0x0000030004067890 */ /* 0x000fe2000fffe03f */
[----:B--2---:R-:W-:Y:S01]  /*63f0*/  FADD.FTZ R0, R15, R0 ;  /* 0x000000000f007221 */ /* 0x004fe20000010000 */
[----:B------:R-:W-:Y:S01]  /*6400*/  UMOV UR7, 0xc0000010 ;  /* 0xc000001000077882 */ /* 0x000fe20000000000 */
[----:B------:R-:W1:Y:S01]  /*6410*/  MUFU.EX2 R19, R19 ;  /* 0x0000001300137308 */ /* 0x000e620000000800 */
[----:B------:R-:W-:Y:S01]  /*6420*/  UIADD3 UR4, UR4, 0x400, URZ ;  /* 0x0000040004047890 */ /* 0x000fe2000fffe03f */
        /* <DEDUP_REMOVED lines=8> */
[----:B------:R-:W-:-:S06]  /*64b0*/  FFMA.FTZ R101, R2, R103, -R101 ;  /* 0x0000006702657223 */ /* 0x000fcc0000010865 */
[----:B------:R-:W0:Y:S01]  /*64c0*/  MUFU.EX2 R20, R20 ;  /* 0x0000001400147308 */ /* 0x000e220000000800 */
[----:B-1----:R-:W-:-:S07]  /*64d0*/  FADD.FTZ R163, R19, R0 ;  /* 0x0000000013a37221 */ /* 0x002fce0000010000 */
[----:B------:R-:W1:Y:S01]  /*64e0*/  MUFU.EX2 R157, R157 ;  /* 0x0000009d009d7308 */ /* 0x000e620000000800 */
[----:B--2---:R-:W-:-:S07]  /*64f0*/  FADD.FTZ R0, R156, R161 ;  /* 0x000000a19c007221 */ /* 0x004fce0000010000 */
[----:B------:R-:W2:Y:S01]  /*6500*/  MUFU.EX2 R21, R21 ;  /* 0x0000001500157308 */ /* 0x000ea20000000800 */
[----:B0-----:R-:W-:-:S07]  /*6510*/  FADD.FTZ R6, R20, R163 ;  /* 0x000000a314067221 */ /* 0x001fce0000010000 */
        /* <DEDUP_REMOVED lines=25> */
[----:B-1----:R-:W-:-:S01]  /*66b0*/  FADD.FTZ R161, R143, R0 ;  /* 0x000000008fa17221 */ /* 0x002fc20000010000 */
[----:B------:R-:W-:Y:S02]  /*66c0*/  WARPGROUP.DEPBAR.LE gsb0, 0x0 ;  /* 0x00008000000079c5 */ /* 0x000fe40000010000 */
[----:B------:R-:W-:-:S04]  /*66d0*/  WARPGROUP.ARRIVE ;  /* 0x00000000000079c5 */ /* 0x000fc80000000000 */
[----:B------:R-:W1:Y:S01]  /*66e0*/  MUFU.EX2 R144, R144 ;  /* 0x0000009000907308 */ /* 0x000e620000000800 */
[----:B--2---:R-:W-:-:S01]  /*66f0*/  FADD.FTZ R163, R141, R6 ;  /* 0x000000068da37221 */ /* 0x004fc20000010000 */
[----:B------:R-:W-:Y:S01]  /*6700*/  QGMMA.64x128x32.F32.E4M3.E4M3 R24, R172, gdesc[UR4], R24, gsb0 ;  /* 0x01e00004ac187df3 */ /* 0x000fe20008000818 */
[----:B------:R-:W-:Y:S01]  /*6710*/  UMOV UR6, UR4 ;  /* 0x0000000400067c82 */ /* 0x000fe20008000000 */
[----:B------:R-:W-:-:S04]  /*6720*/  UMOV UR7, 0xc0000010 ;  /* 0xc000001000077882 */ /* 0x000fc80000000000 */
        /* <DEDUP_REMOVED lines=39> */
[----:B0-----:R-:W-:-:S05]  /*69a0*/  FADD.FTZ R163, R131, R6 ;  /* 0x0000000683a37221 */ /* 0x001fca0000010000 */
[----:B------:R-:W0:Y:S08]  /*69b0*/  MUFU.EX2 R134, R134 ;  /* 0x0000008600867308 */ /* 0x000e300000000800 */
[----:B------:R-:W-:Y:S01]  /*69c0*/  MUFU.EX2 R133, R133 ;  /* 0x0000008500857308 */ /* 0x000fe20000000800 */
[----:B-1----:R-:W-:-:S07]  /*69d0*/  FADD.FTZ R0, R132, R161 ;  /* 0x000000a184007221 */ /* 0x002fce0000010000 */
[----:B------:R-:W1:Y:S01]  /*69e0*/  MUFU.EX2 R135, R135 ;  /* 0x0000008700877308 */ /* 0x000e620000000800 */
[----:B0-----:R-:W-:-:S07]  /*69f0*/  FADD.FTZ R6, R134, R163 ;  /* 0x000000a386067221 */ /* 0x001fce0000010000 */
[----:B------:R-:W-:Y:S08]  /*6a00*/  MUFU.EX2 R104, R104 ;  /* 0x0000006800687308 */ /* 0x000ff00000000800 */
[----:B------:R-:W0:Y:S01]  /*6a10*/  MUFU.EX2 R106, R106 ;  /* 0x0000006a006a7308 */ /* 0x000e220000000800 */
[----:B-1----:R-:W-:-:S07]  /*6a20*/  FADD.FTZ R161, R135, R6 ;  /* 0x0000000687a17221 */ /* 0x002fce0000010000 */
[----:B------:R-:W-:Y:S08]  /*6a30*/  MUFU.EX2 R105, R105 ;  /* 0x0000006900697308 */ /* 0x000ff00000000800 */
        /* <DEDUP_REMOVED lines=8> */
[----:B------:R0:W-:Y:S08]  /*6ac0*/  MUFU.EX2 R160, R119 ;  /* 0x0000007700a07308 */ /* 0x0001f00000000800 */
[----:B------:R-:W2:Y:S01]  /*6ad0*/  MUFU.EX2 R112, R112 ;  /* 0x0000007000707308 */ /* 0x000ea20000000800 */
[----:B0-----:R-:W-:-:S01]  /*6ae0*/  FADD.FTZ R119, R133, R0 ;  /* 0x0000000085777221 */ /* 0x001fc20000010000 */
[----:B-1----:R-:W-:-:S03]  /*6af0*/  FADD.FTZ R161, R111, R6 ;  /* 0x000000066fa17221 */ /* 0x002fc60000010000 */
[----:B------:R-:W-:-:S03]  /*6b00*/  FADD.FTZ R0, R104, R119 ;  /* 0x0000007768007221 */ /* 0x000fc60000010000 */
[----:B------:R-:W-:Y:S01]  /*6b10*/  MUFU.EX2 R114, R114 ;  /* 0x0000007200727308 */ /* 0x000fe20000000800 */
[----:B------:R-:W-:-:S04]  /*6b20*/  FADD.FTZ R119, R105, R0 ;  /* 0x0000000069777221 */ /* 0x000fc80000010000 */
[----:B------:R-:W-:-:S03]  /*6b30*/  FADD.FTZ R0, R108, R119 ;  /* 0x000000776c007221 */ /* 0x000fc60000010000 */
[----:B------:R-:W0:Y:S01]  /*6b40*/  MUFU.EX2 R113, R113 ;  /* 0x0000007100717308 */ /* 0x000e220000000800 */
[----:B------:R-:W-:-:S01]  /*6b50*/  FADD.FTZ R119, R109, R0 ;  /* 0x000000006d777221 */ /* 0x000fc20000010000 */
[----:B------:R-:W-:-:S03]  /*6b60*/  IADD3 R0, -R18, 0xb, RZ ;  /* 0x0000000b12007810 */ /* 0x000fc60007ffe1ff */
[----:B--2---:R-:W-:-:S03]  /*6b70*/  FADD.FTZ R6, R112, R119 ;  /* 0x0000007770067221 */ /* 0x004fc60000010000 */
[----:B------:R-:W-:Y:S08]  /*6b80*/  MUFU.EX2 R115, R115 ;  /* 0x0000007300737308 */ /* 0x000ff00000000800 */
[----:B------:R-:W1:Y:S01]  /*6b90*/  MUFU.EX2 R116, R116 ;  /* 0x0000007400747308 */ /* 0x000e620000000800 */
[----:B0-----:R-:W-:-:S07]  /*6ba0*/  FADD.FTZ R119, R113, R6 ;  /* 0x0000000671777221 */ /* 0x001fce0000010000 */
[----:B------:R-:W0:Y:S01]  /*6bb0*/  MUFU.EX2 R118, R118 ;  /* 0x0000007600767308 */ /* 0x000e220000000800 */
[----:B------:R-:W-:-:S07]  /*6bc0*/  WARPGROUP.DEPBAR.LE gsb0, 0x0 ;  /* 0x00008000000079c5 */ /* 0x000fce0000010000 */
[----:B------:R-:W2:Y:S01]  /*6bd0*/  MUFU.EX2 R117, R117 ;  /* 0x0000007500757308 */ /* 0x000ea20000000800 */
[----:B-1----:R-:W-:-:S07]  /*6be0*/  FADD.FTZ R6, R116, R119 ;  /* 0x0000007774067221 */ /* 0x002fce0000010000 */
[----:B------:R-:W1:Y:S08]  /*6bf0*/  MUFU.EX2 R88, R88 ;  /* 0x0000005800587308 */ /* 0x000e700000000800 */
[----:B------:R-:W3:Y:S08]  /*6c00*/  MUFU.EX2 R90, R90 ;  /* 0x0000005a005a7308 */ /* 0x000ef00000000800 */
[----:B------:R4:W-:Y:S08]  /*6c10*/  MUFU.EX2 R163, R94 ;  /* 0x0000005e00a37308 */ /* 0x0009f00000000800 */
[----:B------:R-:W5:Y:S01]  /*6c20*/  MUFU.EX2 R89, R89 ;  /* 0x0000005900597308 */ /* 0x000f620000000800 */
[----:B----4-:R-:W-:-:S04]  /*6c30*/  FADD.FTZ R94, R114, R161 ;  /* 0x000000a1725e7221 */ /* 0x010fc80000010000 */
[----:B------:R-:W-:Y:S01]  /*6c40*/  FADD.FTZ R161, R115, R94 ;  /* 0x0000005e73a17221 */ /* 0x000fe20000010000 */
[----:B------:R-:W-:Y:S02]  /*6c50*/  IMAD.U32 R94, RZ, RZ, UR52 ;  /* 0x00000034ff5e7e24 */ /* 0x000fe4000f8e00ff */
[----:B------:R-:W4:Y:S01]  /*6c60*/  MUFU.EX2 R91, R91 ;  /* 0x0000005b005b7308 */ /* 0x000f220000000800 */
[----:B0-----:R-:W-:-:S04]  /*6c70*/  FADD.FTZ R161, R118, R161 ;  /* 0x000000a176a17221 */ /* 0x001fc80000010000 */
[----:B------:R-:W-:-:S03]  /*6c80*/  FADD.FTZ R161, R160, R161 ;  /* 0x000000a1a0a17221 */ /* 0x000fc60000010000 */
[----:B------:R-:W0:Y:S08]  /*6c90*/  MUFU.EX2 R92, R92 ;  /* 0x0000005c005c7308 */ /* 0x000e300000000800 */
[----:B------:R-:W0:Y:S08]  /*6ca0*/  MUFU.EX2 R93, R93 ;  /* 0x0000005d005d7308 */ /* 0x000e300000000800 */
[----:B------:R2:W0:Y:S08]  /*6cb0*/  MUFU.EX2 R162, R95 ;  /* 0x0000005f00a27308 */ /* 0x0004300000000800 */
[----:B------:R3:W0:Y:S01]  /*6cc0*/  MUFU.EX2 R171, R98 ;  /* 0x0000006200ab7308 */ /* 0x0006220000000800 */
[----:B--2---:R-:W-:-:S04]  /*6cd0*/  FADD.FTZ R95, R117, R6 ;  /* 0x00000006755f7221 */ /* 0x004fc80000010000 */
[----:B-1----:R-:W-:-:S03]  /*6ce0*/  FADD.FTZ R6, R88, R95 ;  /* 0x0000005f58067221 */ /* 0x002fc60000010000 */
[----:B------:R-:W1:Y:S01]  /*6cf0*/  MUFU.EX2 R96, R96 ;  /* 0x0000006000607308 */ /* 0x000e620000000800 */
[----:B---3--:R-:W-:Y:S01]  /*6d00*/  @!P1 LEA R98, R94, UR40, 0x3 ;  /* 0x000000285e629c11 */ /* 0x008fe2000f8e18ff */
[----:B------:R-:W-:Y:S01]  /*6d10*/  FADD.FTZ R94, R90, R161 ;  /* 0x000000a15a5e7221 */ /* 0x000fe20000010000 */
[----:B-----5:R-:W-:-:S01]  /*6d20*/  FADD.FTZ R95, R89, R6 ;  /* 0x00000006595f7221 */ /* 0x020fc20000010000 */
[----:B------:R2:W-:Y:S06]  /*6d30*/  BAR.ARV R0, 0x100 ;  /* 0x000400000000751d */ /* 0x0005ec0000002000 */
[----:B------:R-:W3:Y:S01]  /*6d40*/  MUFU.EX2 R97, R97 ;  /* 0x0000006100617308 */ /* 0x000ee20000000800 */
[----:B----4-:R-:W-:-:S01]  /*6d50*/  FADD.FTZ R94, R91, R94 ;  /* 0x0000005e5b5e7221 */ /* 0x010fc20000010000 */
[----:B--2---:R-:W-:-:S02]  /*6d60*/  @!P1 VIADD R0, R98, 0x29840 ;  /* 0x0002984062009836 */ /* 0x004fc40000000000 */
[----:B0-----:R-:W-:-:S01]  /*6d70*/  FADD.FTZ R6, R92, R95 ;  /* 0x0000005f5c067221 */ /* 0x001fc20000010000 */
[----:B------:R-:W-:Y:S02]  /*6d80*/  FADD.FTZ R94, R163, R94 ;  /* 0x0000005ea35e7221 */ /* 0x000fe40000010000 */
[----:B------:R-:W-:Y:S01]  /*6d90*/  @!P1 PRMT R0, RZ, 0x654, R0 ;  /* 0x00000654ff009816 */ /* 0x000fe20000000000 */
[----:B------:R-:W0:Y:S01]  /*6da0*/  MUFU.EX2 R99, R99 ;  /* 0x0000006300637308 */ /* 0x000e220000000800 */
[----:B------:R-:W-:-:S01]  /*6db0*/  FADD.FTZ R95, R93, R6 ;  /* 0x000000065d5f7221 */ /* 0x000fc20000010000 */
[----:B------:R-:W-:Y:S01]  /*6dc0*/  FADD.FTZ R94, R162, R94 ;  /* 0x0000005ea25e7221 */ /* 0x000fe20000010000 */
[----:B------:R1:W-:Y:S03]  /*6dd0*/  @!P1 SYNCS.ARRIVE.TRANS64.RED.A1T0 RZ, [R0+URZ], RZ ;  /* 0x000000ff00ff99a7 */ /* 0x0003e6000810043f */
[----:B------:R-:W-:-:S02]  /*6de0*/  FADD.FTZ R94, R171, R94 ;  /* 0x0000005eab5e7221 */ /* 0x000fc40000010000 */
[----:B------:R-:W2:Y:S01]  /*6df0*/  MUFU.EX2 R100, R100 ;  /* 0x0000006400647308 */ /* 0x000ea20000000800 */
[----:B-1----:R-:W-:-:S04]  /*6e00*/  FADD.FTZ R0, R96, R95 ;  /* 0x0000005f60007221 */ /* 0x002fc80000010000 */
[----:B---3--:R-:W-:-:S03]  /*6e10*/  FADD.FTZ R95, R97, R0 ;  /* 0x00000000615f7221 */ /* 0x008fc60000010000 */
[----:B------:R-:W1:Y:S01]  /*6e20*/  MUFU.EX2 R119, R102 ;  /* 0x0000006600777308 */ /* 0x000e620000000800 */
[----:B0-----:R-:W-:-:S07]  /*6e30*/  FADD.FTZ R94, R99, R94 ;  /* 0x0000005e635e7221 */ /* 0x001fce0000010000 */
[----:B------:R-:W0:Y:S01]  /*6e40*/  MUFU.EX2 R149, R149 ;  /* 0x0000009500957308 */ /* 0x000e220000000800 */
[----:B--2---:R-:W-:-:S07]  /*6e50*/  FADD.FTZ R0, R100, R95 ;  /* 0x0000005f64007221 */ /* 0x004fce0000010000 */
[----:B------:R-:W2:Y:S01]  /*6e60*/  MUFU.EX2 R101, R101 ;  /* 0x0000006500657308 */ /* 0x000ea20000000800 */
[----:B-1----:R-:W-:-:S01]  /*6e70*/  FADD.FTZ R94, R119, R94 ;  /* 0x0000005e775e7221 */ /* 0x002fc20000010000 */
[----:B0-----:R-:W-:-:S03]  /*6e80*/  FADD.FTZ R0, R149, R0 ;  /* 0x0000000095007221 */ /* 0x001fc60000010000 */
[----:B--2---:R-:W-:Y:S01]  /*6e90*/  FADD.FTZ R6, R101, R94 ;  /* 0x0000005e65067221 */ /* 0x004fe20000010000 */
[----:B------:R-:W-:Y:S06]  /*6ea0*/  @!P0 BRA `(.L_x_28) ;  /* 0x0000000000048947 */ /* 0x000fec0003800000 */
[----:B------:R-:W-:Y:S01]  /*6eb0*/  BPT.TRAP 0x1 ;  /* 0x000000040000795c */ /* 0x000fe20000300000 */
.L_x_28:
[----:B------:R-:W-:Y:S01]  /*6ec0*/  ULEA UR4, UR53, UR40, 0x3 ;  /* 0x0000002835047291 */ /* 0x000fe2000f8e183f */
[----:B------:R-:W-:Y:S01]  /*6ed0*/  ISETP.GT.AND P2, PT, R10, R17, PT ;  /* 0x000000110a00720c */ /* 0x000fe20003f44270 */
[----:B------:R-:W-:Y:S01]  /*6ee0*/  FMUL.FTZ R24, R24, R11 ;  /* 0x0000000b18187220 */ /* 0x000fe20000410000 */
[----:B------:R-:W-:Y:S01]  /*6ef0*/  F2FP.SATFINITE.E4M3.F32.PACK_AB_MERGE_C R14, R15, R14, RZ ;  /* 0x0000000e0f0e723e */ /* 0x000fe200048070ff */
[----:B------:R-:W-:Y:S01]  /*6f00*/  UIADD3 UR4, UR4, 0x29860, URZ ;  /* 0x0002986004047890 */ /* 0x000fe2000fffe03f */
[----:B------:R-:W-:Y:S01]  /*6f10*/  F2FP.SATFINITE.E4M3.F32.PACK_AB_MERGE_C R21, R22, R21, RZ ;  /* 0x000000151615723e */ /* 0x000fe200048070ff */
[----:B------:R-:W-:Y:S01]  /*6f20*/  UMOV UR53, UR52 ;  /* 0x0000003400357c82 */ /* 0x000fe20008000000 */
[----:B------:R-:W-:Y:S01]  /*6f30*/  F2FP.SATFINITE.E4M3.F32.PACK_AB_MERGE_C R154, R155, R154, RZ ;  /* 0x0000009a9b9a723e */ /* 0x000fe200048070ff */
[----:B------:R-:W-:Y:S01]  /*6f40*/  UPRMT UR4, UR43, 0x654, UR4 ;  /* 0x000006542b047896 */ /* 0x000fe20008000004 */
[----:B------:R-:W-:Y:S01]  /*6f50*/  F2FP.SATFINITE.E4M3.F32.PACK_AB_MERGE_C R158, R159, R158, RZ ;  /* 0x0000009e9f9e723e */ /* 0x000fe200048070ff */
[----:B------:R-:W-:Y:S01]  /*6f60*/  FMUL.FTZ R25, R25, R11 ;  /* 0x0000000b19197220 */ /* 0x000fe20000410000 */
[----:B------:R-:W-:Y:S01]  /*6f70*/  F2FP.SATFINITE.E4M3.F32.PACK_AB_MERGE_C R137, R140, R137, RZ ;  /* 0x000000898c89723e */ /* 0x000fe200048070ff */
[-C--:B------:R-:W-:Y:S01]  /*6f80*/  FMUL.FTZ R28, R28, R11.reuse ;  /* 0x0000000b1c1c7220 */ /* 0x080fe20000410000 */
[----:B------:R-:W-:Y:S01]  /*6f90*/  F2FP.SATFINITE.E4M3.F32.PACK_AB_MERGE_C R142, R143, R142, RZ ;  /* 0x0000008e8f8e723e */ /* 0x000fe200048070ff */
[----:B------:R-:W-:Y:S01]  /*6fa0*/  FMUL.FTZ R29, R29, R11 ;  /* 0x0000000b1d1d7220 */ /* 0x000fe20000410000 */
[----:B------:R-:W-:Y:S01]  /*6fb0*/  F2FP.SATFINITE.E4M3.F32.PACK_AB_MERGE_C R145, R148, R145, RZ ;  /* 0x000000919491723e */ /* 0x000fe200048070ff */
[-C--:B------:R-:W-:Y:S01]  /*6fc0*/  FMUL.FTZ R32, R32, R11.reuse ;  /* 0x0000000b20207220 */ /* 0x080fe20000410000 */
[----:B------:R-:W-:Y:S01]  /*6fd0*/  F2FP.SATFINITE.E4M3.F32.PACK_AB_MERGE_C R150, R151, R150, RZ ;  /* 0x000000969796723e */ /* 0x000fe200048070ff */
[----:B------:R-:W-:Y:S01]  /*6fe0*/  SYNCS.ARRIVE.TRANS64.RED.A1T0 RZ, [UR4], RZ ;  /* 0x000000ffffff79a7 */ /* 0x000fe20008100404 */
[----:B------:R-:W-:Y:S01]  /*6ff0*/  F2FP.SATFINITE.E4M3.F32.PACK_AB_MERGE_C R124, R125, R124, RZ ;  /* 0x0000007c7d7c723e */ /* 0x000fe200048070ff */
[-C--:B------:R-:W-:Y:S01]  /*7000*/  FMUL.FTZ R33, R33, R11.reuse ;  /* 0x0000000b21217220 */ /* 0x080fe20000410000 */
        /* <DEDUP_REMOVED lines=22> */
[----:B------:R-:W-:Y:S01]  /*7170*/  F2FP.SATFINITE.E4M3.F32.PACK_AB_MERGE_C R184, R13, R12, R14 ;  /* 0x0000000c0db8723e */ /* 0x000fe2000480700e */
[-C--:B------:R-:W-:Y:S01]  /*7180*/  FMUL.FTZ R57, R57, R11.reuse ;  /* 0x0000000b39397220 */ /* 0x080fe20000410000 */
        /* <DEDUP_REMOVED lines=13> */
[----:B------:R-:W-:Y:S01]  /*7260*/  FMUL.FTZ R85, R85, R11 ;  /* 0x0000000b55557220 */ /* 0x000fe20000410000 */
        /* <DEDUP_REMOVED lines=32> */
[----:B------:R-:W-:Y:S01]  /*7470*/  F2FP.SATFINITE.E4M3.F32.PACK_AB_MERGE_C R185, R153, R152, R154 ;  /* 0x0000009899b9723e */ /* 0x000fe2000480709a */
[----:B------:R-:W-:Y:S01]  /*7480*/  VIADD R10, R10, 0xffffffff ;  /* 0xffffffff0a0a7836 */ /* 0x000fe20000000000 */
[----:B------:R-:W-:Y:S01]  /*7490*/  F2FP.SATFINITE.E4M3.F32.PACK_AB_MERGE_C R186, R20, R19, R21 ;  /* 0x0000001314ba723e */ /* 0x000fe20004807015 */
[----:B------:R-:W-:Y:S01]  /*74a0*/  IMAD.MOV.U32 R11, RZ, RZ, R3 ;  /* 0x000000ffff0b7224 */ /* 0x000fe200078e0003 */
[----:B------:R-:W-:Y:S01]  /*74b0*/  F2FP.SATFINITE.E4M3.F32.PACK_AB_MERGE_C R187, R157, R156, R158 ;  /* 0x0000009c9dbb723e */ /* 0x000fe2000480709e */
[----:B------:R-:W-:Y:S01]  /*74c0*/  IMAD.MOV.U32 R9, RZ, RZ, R7 ;  /* 0x000000ffff097224 */ /* 0x000fe200078e0007 */
[----:B------:R-:W-:Y:S01]  /*74d0*/  F2FP.SATFINITE.E4M3.F32.PACK_AB_MERGE_C R180, R136, R23, R137 ;  /* 0x0000001788b4723e */ /* 0x000fe20004807089 */
[----:B------:R-:W-:Y:S01]  /*74e0*/  IMAD.MOV.U32 R12, RZ, RZ, R8 ;  /* 0x000000ffff0c7224 */ /* 0x000fe200078e0008 */
[----:B------:R-:W-:-:S02]  /*74f0*/  F2FP.SATFINITE.E4M3.F32.PACK_AB_MERGE_C R181, R139, R138, R142 ;  /* 0x0000008a8bb5723e */ /* 0x000fc4000480708e */
[----:B------:R-:W-:Y:S02]  /*7500*/  F2FP.SATFINITE.E4M3.F32.PACK_AB_MERGE_C R182, R144, R141, R145 ;  /* 0x0000008d90b6723e */ /* 0x000fe40004807091 */
[----:B------:R-:W-:Y:S02]  /*7510*/  F2FP.SATFINITE.E4M3.F32.PACK_AB_MERGE_C R183, R147, R146, R150 ;  /* 0x0000009293b7723e */ /* 0x000fe40004807096 */
[----:B------:R-:W-:Y:S02]  /*7520*/  F2FP.SATFINITE.E4M3.F32.PACK_AB_MERGE_C R176, R121, R120, R124 ;  /* 0x0000007879b0723e */ /* 0x000fe4000480707c */
[----:B------:R-:W-:Y:S02]  /*7530*/  F2FP.SATFINITE.E4M3.F32.PACK_AB_MERGE_C R177, R123, R122, R126 ;  /* 0x0000007a7bb1723e */ /* 0x000fe4000480707e */
[----:B------:R-:W-:Y:S02]  /*7540*/  F2FP.SATFINITE.E4M3.F32.PACK_AB_MERGE_C R178, R129, R128, R132 ;  /* 0x0000008081b2723e */ /* 0x000fe40004807084 */
        /* <DEDUP_REMOVED lines=8> */
[----:B------:R-:W-:Y:S01]  /*75d0*/  F2FP.SATFINITE.E4M3.F32.PACK_AB_MERGE_C R171, R99, R171, R22 ;  /* 0x000000ab63ab723e */ /* 0x000fe20004807016 */
[----:B------:R-:W-:Y:S06]  /*75e0*/  @P2 BRA `(.L_x_29) ;  /* 0xffffffd000d02947 */ /* 0x000fec000383ffff */
[----:B------:R-:W-:-:S07]  /*75f0*/  IMAD.U32 R108, RZ, RZ, UR52 ;  /* 0x00000034ff6c7e24 */ /* 0x000fce000f8e00ff */
.L_x_19:
[----:B------:R-:W-:Y:S06]  /*7600*/  BAR.ARV 0x8, 0x180 ;  /* 0x0206000000007b1d */ /* 0x000fec0000002000 */
[----:B------:R-:W-:Y:S05]  /*7610*/  @!P0 BRA `(.L_x_30) ;  /* 0x0000000000048947 */ /* 0x000fea0003800000 */
[----:B------:R-:W-:Y:S01]  /*7620*/  BPT.TRAP 0x1 ;  /* 0x000000040000795c */ /* 0x000fe20000300000 */
.L_x_30:
[----:B------:R-:W-:Y:S02]  /*7630*/  R2UR UR5, R108 ;  /* 0x000000006c0572ca */ /* 0x000fe400000e0000 */
[----:B------:R-:W-:-:S11]  /*7640*/  SHF.L.U32 R8, R8, 0x1f, RZ ;  /* 0x0000001f08087819 */ /* 0x000fd600000006ff */
[----:B------:R-:W-:-:S09]  /*7650*/  ULEA UR5, UR5, UR40, 0x3 ;  /* 0x0000002805057291 */ /* 0x000fd2000f8e183f */
[----:B------:R0:W1:Y:S01]  /*7660*/  SYNCS.PHASECHK.TRANS64.TRYWAIT P1, [UR5+0x29850], R8 ;  /* 0x02985008ff0075a7 */ /* 0x0000620008020145 */
[----:B------:R-:W-:Y:S05]  /*7670*/  @!P0 BRA `(.L_x_31) ;  /* 0x0000000000048947 */ /* 0x000fea0003800000 */
[----:B------:R-:W-:Y:S01]  /*7680*/  BPT.TRAP 0x1 ;  /* 0x000000040000795c */ /* 0x000fe20000300000 */
.L_x_31:
[----:B-1----:R-:W-:Y:S05]  /*7690*/  @P1 BRA `(.L_x_32) ;  /* 0x0000000000081947 */ /* 0x002fea0003800000 */
[----:B------:R-:W1:Y:S02]  /*76a0*/  SYNCS.PHASECHK.TRANS64.TRYWAIT P1, [UR5+0x29850], R8 ;  /* 0x02985008ff0075a7 */ /* 0x000e640008020145 */
[----:B-1----:R-:W-:Y:S05]  /*76b0*/  @!P1 BRA `(.L_x_33) ;  /* 0x00000064008c9947 */ /* 0x002fea0003800000 */
.L_x_32:
[----:B------:R-:W-:Y:S01]  /*76c0*/  UIADD3 UR40, UR40, 0x400, URZ ;  /* 0x0000040028287890 */ /* 0x000fe2000fffe03f */
[----:B------:R-:W-:Y:S01]  /*76d0*/  R2UR UR6, R108 ;  /* 0x000000006c0672ca */ /* 0x000fe200000e0000 */
[----:B------:R-:W-:Y:S01]  /*76e0*/  WARPGROUP.ARRIVE ;  /* 0x00000000000079c5 */ /* 0x000fe20000000000 */
[----:B------:R-:W-:Y:S01]  /*76f0*/  UMOV UR7, 0xc0000010 ;  /* 0xc000001000077882 */ /* 0x000fe20000000000 */
[----:B------:R-:W-:Y:S01]  /*7700*/  USHF.R.U32.HI UR40, URZ, 0x4, UR40 ;  /* 0x000000043f287899 */ /* 0x000fe20008011628 */
[----:B------:R-:W2:Y:S03]  /*7710*/  LDC.64 R10, c[0x0][0x9a0] ;  /* 0x00026800ff0a7b82 */ /* 0x000ea60000000a00 */
[----:B------:R-:W-:-:S04]  /*7720*/  ULOP3.LUT UR40, UR40, 0x3fff, URZ, 0xc0, !UPT ;  /* 0x00003fff28287892 */ /* 0x000fc8000f8ec03f */
[----:B------:R-:W-:-:S04]  /*7730*/  ULOP3.LUT UR4, UR40, 0x10000, URZ, 0xfc, !UPT ;  /* 0x0001000028047892 */ /* 0x000fc8000f8efc3f */
[----:B------:R-:W-:-:S07]  /*7740*/  UIMAD UR4, UR6, 0x500, UR4 ;  /* 0x00000500060478a4 */ /* 0x000fce000f8e0204 */
[----:B------:R-:W-:Y:S02]  /*7750*/  UMOV UR6, UR4 ;  /* 0x0000000400067c82 */ /* 0x000fe40008000000 */
[----:B------:R-:W-:Y:S01]  /*7760*/  QGMMA.64x128x32.F32.E4M3.E4M3 R24, R184, gdesc[UR4], R24, gsb0 ;  /* 0x01e00004b8187df3 */ /* 0x000fe20008000818 */
[----:B------:R-:W-:Y:S01]  /*7770*/  UIADD3 UR6, UR4, 0x100, URZ ;  /* 0x0000010004067890 */ /* 0x000fe2000fffe03f */
[----:B------:R-:W-:Y:S01]  /*7780*/  UMOV UR7, 0xc0000010 ;  /* 0xc000001000077882 */ /* 0x000fe20000000000 */
[----:B--2---:R-:W-:-:S04]  /*7790*/  ISETP.NE.U32.AND P1, PT, R10, RZ, PT ;  /* 0x000000ff0a00720c */ /* 0x004fc80003f25070 */
[----:B------:R-:W-:-:S13]  /*77a0*/  ISETP.NE.AND.EX P1, PT, R11, RZ, PT, P1 ;  /* 0x000000ff0b00720c */ /* 0x000fda0003f25310 */
[----:B01----:R-:W0:Y:S01]  /*77b0*/  @P1 LDC.64 R8, c[0x0][0x9c8] ;  /* 0x00027200ff081b82 */ /* 0x003e220000000a00 */
[----:B------:R-:W-:-:S07]  /*77c0*/  @P1 SHF.R.S32.HI R15, RZ, 0x1f, R16 ;  /* 0x0000001fff0f1819 */ /* 0x000fce0000011410 */
[----:B------:R-:W1:Y:S01]  /*77d0*/  @P1 LDC.64 R12, c[0x0][0x9d0] ;  /* 0x00027400ff0c1b82 */ /* 0x000e620000000a00 */
[----:B0-----:R-:W-:-:S04]  /*77e0*/  @P1 IMAD R4, R8, UR37, RZ ;  /* 0x0000002508041c24 */ /* 0x001fc8000f8e02ff */
[----:B------:R-:W-:Y:S02]  /*77f0*/  @P1 IMAD R9, R9, UR36, R4 ;  /* 0x0000002409091c24 */ /* 0x000fe4000f8e0204 */
[----:B------:R-:W-:-:S04]  /*7800*/  @P1 IMAD.WIDE.U32 R4, R8, UR36, RZ ;  /* 0x0000002408041c25 */ /* 0x000fc8000f8e00ff */
[-C--:B-1----:R-:W-:Y:S02]  /*7810*/  @P1 IMAD R8, R15, R12.reuse, RZ ;  /* 0x0000000c0f081224 */ /* 0x082fe400078e02ff */
[----:B------:R-:W-:Y:S02]  /*7820*/  @P1 IMAD.IADD R5, R5, 0x1, R9 ;  /* 0x0000000105051824 */ /* 0x000fe400078e0209 */
[C---:B------:R-:W-:Y:S02]  /*7830*/  @P1 IMAD R9, R16.reuse, R13, R8 ;  /* 0x0000000d10091224 */ /* 0x040fe400078e0208 */
[----:B------:R-:W-:-:S04]  /*7840*/  @P1 IMAD.WIDE.U32 R4, R16, R12, R4 ;  /* 0x0000000c10041225 */ /* 0x000fc800078e0004 */
[----:B------:R-:W-:Y:S01]  /*7850*/  @P1 IMAD.IADD R5, R5, 0x1, R9 ;  /* 0x0000000105051824 */ /* 0x000fe200078e0209 */
[----:B------:R-:W-:-:S04]  /*7860*/  @P1 LEA R8, P2, R4, R10, 0x2 ;  /* 0x0000000a04081211 */ /* 0x000fc800078410ff */
[----:B------:R-:W-:Y:S01]  /*7870*/  @P1 LEA.HI.X R9, R4, R11, R5, 0x2, P2 ;  /* 0x0000000b04091211 */ /* 0x000fe200010f1405 */
[----:B------:R-:W-:-:S06]  /*7880*/  IMAD.MOV.U32 R5, RZ, RZ, 0x3f800000 ;  /* 0x3f800000ff057424 */ /* 0x000fcc00078e00ff */
[----:B------:R0:W2:Y:S01]  /*7890*/  @P1 LDG.E R5, desc[UR38][R8.64] ;  /* 0x0000002608051981 */ /* 0x0000a2000c1e1900 */
[----:B------:R-:W-:Y:S02]  /*78a0*/  WARPGROUP.DEPBAR.LE gsb0, 0x0 ;  /* 0x00008000000079c5 */ /* 0x000fe40000010000 */
[----:B------:R-:W-:-:S06]  /*78b0*/  WARPGROUP.ARRIVE ;  /* 0x00000000000079c5 */ /* 0x000fcc0000000000 */
[----:B------:R-:W-:Y:S01]  /*78c0*/  QGMMA.64x128x32.F32.E4M3.E4M3 R24, R180, gdesc[UR4], R24, gsb0 ;  /* 0x01e00004b4187df3 */ /* 0x000fe20008000818 */
[----:B------:R-:W-:Y:S01]  /*78d0*/  UIADD3 UR6, UR4, 0x200, URZ ;  /* 0x0000020004067890 */ /* 0x000fe2000fffe03f */
[----:B------:R-:W-:Y:S01]  /*78e0*/  UMOV UR7, 0xc0000010 ;  /* 0xc000001000077882 */ /* 0x000fe20000000000 */
[----:B------:R-:W-:Y:S02]  /*78f0*/  WARPGROUP.DEPBAR.LE gsb0, 0x0 ;  /* 0x00008000000079c5 */ /* 0x000fe40000010000 */
[----:B------:R-:W-:-:S07]  /*7900*/  WARPGROUP.ARRIVE ;  /* 0x00000000000079c5 */ /* 0x000fce0000000000 */
[----:B------:R-:W-:Y:S01]  /*7910*/  QGMMA.64x128x32.F32.E4M3.E4M3 R24, R176, gdesc[UR4], R24, gsb0 ;  /* 0x01e00004b0187df3 */ /* 0x000fe20008000818 */
[----:B------:R-:W-:Y:S01]  /*7920*/  UIADD3 UR6, UR4, 0x300, URZ ;  /* 0x0000030004067890 */ /* 0x000fe2000fffe03f */
[----:B------:R-:W-:Y:S01]  /*7930*/  UMOV UR7, 0xc0000010 ;  /* 0xc000001000077882 */ /* 0x000fe20000000000 */
[----:B------:R-:W-:Y:S01]  /*7940*/  UIADD3 UR4, UR4, 0x400, URZ ;  /* 0x0000040004047890 */ /* 0x000fe2000fffe03f */
[----:B------:R-:W1:Y:S04]  /*7950*/  SHFL.BFLY PT, R11, R0, 0x2, 0x1f ;  /* 0x0c401f00000b7f89 */ /* 0x000e6800000e0000 */
[----:B------:R-:W3:Y:S01]  /*7960*/  SHFL.BFLY PT, R13, R6, 0x2, 0x1f ;  /* 0x0c401f00060d7f89 */ /* 0x000ee200000e0000 */
[----:B------:R-:W-:Y:S02]  /*7970*/  WARPGROUP.DEPBAR.LE gsb0, 0x0 ;  /* 0x00008000000079c5 */ /* 0x000fe40000010000 */
[----:B------:R-:W-:-:S06]  /*7980*/  WARPGROUP.ARRIVE ;  /* 0x00000000000079c5 */ /* 0x000fcc0000000000 */
[----:B------:R-:W-:Y:S01]  /*7990*/  QGMMA.64x128x32.F32.E4M3.E4M3 R24, R172, gdesc[UR4], R24, gsb0 ;  /* 0x01e00004ac187df3 */ /* 0x000fe20008000818 */
[----:B------:R-:W-:Y:S01]  /*79a0*/  UMOV UR6, UR4 ;  /* 0x0000000400067c82 */ /* 0x000fe20008000000 */
[----:B------:R-:W-:Y:S01]  /*79b0*/  UMOV UR7, 0xc0000010 ;  /* 0xc000001000077882 */ /* 0x000fe20000000000 */
[----:B-1----:R-:W-:Y:S01]  /*79c0*/  FADD.FTZ R11, R11, R0 ;  /* 0x000000000b0b7221 */ /* 0x002fe20000010000 */
[----:B---3--:R-:W-:-:S04]  /*79d0*/  FADD.FTZ R13, R13, R6 ;  /* 0x000000060d0d7221 */ /* 0x008fc80000010000 */
[----:B------:R-:W1:Y:S04]  /*79e0*/  SHFL.BFLY PT, R4, R11, 0x1, 0x1f ;  /* 0x0c201f000b047f89 */ /* 0x000e6800000e0000 */
[----:B0-----:R-:W0:Y:S01]  /*79f0*/  SHFL.BFLY PT, R8, R13, 0x1, 0x1f ;  /* 0x0c201f000d087f89 */ /* 0x001e2200000e0000 */
[----:B------:R-:W-:Y:S02]  /*7a00*/  IMAD.MOV.U32 R6, RZ, RZ, RZ ;  /* 0x000000ffff067224 */ /* 0x000fe400078e00ff */
[----:B-1----:R-:W-:Y:S01]  /*7a10*/  FADD.FTZ R12, R11, R4 ;  /* 0x000000040b0c7221 */ /* 0x002fe20000010000 */
[----:B0-----:R-:W-:-:S04]  /*7a20*/  FADD.FTZ R14, R13, R8 ;  /* 0x000000080d0e7221 */ /* 0x001fc80000010000 */
[C---:B------:R-:W-:Y:S01]  /*7a30*/  FSETP.NE.FTZ.AND P1, PT, R12.reuse, RZ, PT ;  /* 0x000000ff0c00720b */ /* 0x040fe20003f35000 */
[----:B------:R-:W-:Y:S01]  /*7a40*/  FMUL.FTZ R15, R12, 0.00390625 ;  /* 0x3b8000000c0f7820 */ /* 0x000fe20000410000 */
[----:B------:R-:W-:-:S04]  /*7a50*/  FMUL.FTZ R17, R14, 0.00390625 ;  /* 0x3b8000000e117820 */ /* 0x000fc80000410000 */
[----:B------:R-:W-:Y:S02]  /*7a60*/  FSETP.NE.FTZ.AND P2, PT, R15, RZ, PT ;  /* 0x000000ff0f00720b */ /* 0x000fe40003f55000 */
[----:B------:R-:W-:-:S05]  /*7a70*/  FSETP.NE.FTZ.AND P3, PT, R17, RZ, PT ;  /* 0x000000ff1100720b */ /* 0x000fca0003f75000 */
[----:B------:R-:W-:Y:S01]  /*7a80*/  @P1 MUFU.RCP R6, R12 ;  /* 0x0000000c00061308 */ /* 0x000fe20000001000 */
[----:B------:R-:W-:Y:S01]  /*7a90*/  FSETP.NE.FTZ.AND P1, PT, R14, RZ, PT ;  /* 0x000000ff0e00720b */ /* 0x000fe20003f35000 */
[----:B------:R-:W-:Y:S01]  /*7aa0*/  IMAD.MOV.U32 R10, RZ, RZ, RZ ;  /* 0x000000ffff0a7224 */ /* 0x000fe200078e00ff */
[----:B------:R-:W-:Y:S02]  /*7ab0*/  WARPGROUP.DEPBAR.LE gsb0, 0x0 ;  /* 0x00008000000079c5 */ /* 0x000fe40000010000 */
[----:B------:R-:W-:-:S06]  /*7ac0*/  WARPGROUP.ARRIVE ;  /* 0x00000000000079c5 */ /* 0x000fcc0000000000 */
[----:B------:R-:W-:Y:S01]  /*7ad0*/  QGMMA.64x128x32.F32.E4M3.E4M3 R24, R168, gdesc[UR4], R24, gsb0 ;  /* 0x01e00004a8187df3 */ /* 0x000fe20008000818 */
[----:B------:R-:W0:Y:S08]  /*7ae0*/  @P3 MUFU.LG2 R11, R17 ;  /* 0x00000011000b3308 */ /* 0x000e300000000c00 */
[----:B------:R-:W1:Y:S08]  /*7af0*/  @P2 MUFU.LG2 R9, R15 ;  /* 0x0000000f00092308 */ /* 0x000e700000000c00 */
[----:B------:R-:W3:Y:S01]  /*7b00*/  @P1 MUFU.RCP R10, R14 ;  /* 0x0000000e000a1308 */ /* 0x000ee20000001000 */
[C---:B------:R-:W-:Y:S01]  /*7b10*/  @P2 FMUL.FTZ R8, R2.reuse, 0.69314718246459960938 ;  /* 0x3f31721802082820 */ /* 0x040fe20000410000 */
[----:B------:R-:W-:Y:S01]  /*7b20*/  @P3 FMUL.FTZ R13, R2, 0.69314718246459960938 ;  /* 0x3f317218020d3820 */ /* 0x000fe20000410000 */
[----:B0-----:R-:W-:Y:S01]  /*7b30*/  @P3 FMUL.FTZ R2, R11, 0.69314718246459960938 ;  /* 0x3f3172180b023820 */ /* 0x001fe20000410000 */
[----:B------:R-:W-:-:S02]  /*7b40*/  IMAD.MOV.U32 R4, RZ, RZ, -0x800000 ;  /* 0xff800000ff047424 */ /* 0x000fc400078e00ff */
[----:B------:R-:W-:Y:S02]  /*7b50*/  IMAD.MOV.U32 R0, RZ, RZ, -0x800000 ;  /* 0xff800000ff007424 */ /* 0x000fe400078e00ff */
[----:B-1----:R-:W-:Y:S01]  /*7b60*/  @P2 FMUL.FTZ R9, R9, 0.69314718246459960938 ;  /* 0x3f31721809092820 */ /* 0x002fe20000410000 */
[----:B------:R-:W-:Y:S01]  /*7b70*/  @P3 FFMA.FTZ R4, R13, R3, R2 ;  /* 0x000000030d043223 */ /* 0x000fe20000010002 */
[----:B--2---:R-:W-:Y:S02]  /*7b80*/  FMUL.FTZ R2, R6, R5 ;  /* 0x0000000506027220 */ /* 0x004fe40000410000 */
[----:B------:R-:W-:Y:S01]  /*7b90*/  @P2 FFMA.FTZ R0, R8, R7, R9 ;  /* 0x0000000708002223 */ /* 0x000fe20000010009 */
[----:B---3--:R-:W-:Y:S01]  /*7ba0*/  FMUL.FTZ R3, R10, R5 ;  /* 0x000000050a037220 */ /* 0x008fe20000410000 */
[----:B------:R-:W-:Y:S02]  /*7bb0*/  WARPGROUP.DEPBAR.LE gsb0, 0x0 ;  /* 0x00008000000079c5 */ /* 0x000fe40000010000 */
[----:B------:R-:W-:Y:S05]  /*7bc0*/  @!P0 BRA `(.L_x_34) ;  /* 0x0000000000048947 */ /* 0x000fea0003800000 */
[----:B------:R-:W-:Y:S01]  /*7bd0*/  BPT.TRAP 0x1 ;  /* 0x000000040000795c */ /* 0x000fe20000300000 */
.L_x_34:
[----:B------:R-:W-:Y:S01]  /*7be0*/  UIADD3 UR4, UR5, 0x29860, URZ ;  /* 0x0002986005047890 */ /* 0x000fe2000fffe03f */
[-C--:B------:R-:W-:Y:S01]  /*7bf0*/  FMUL.FTZ R6, R24, R2.reuse ;  /* 0x0000000218067220 */ /* 0x080fe20000410000 */
[-C--:B------:R-:W-:Y:S01]  /*7c00*/  FMUL.FTZ R8, R29, R2.reuse ;  /* 0x000000021d087220 */ /* 0x080fe20000410000 */
[-C--:B------:R-:W-:Y:S01]  /*7c10*/  FMUL.FTZ R9, R32, R2.reuse ;  /* 0x0000000220097220 */ /* 0x080fe20000410000 */
[----:B------:R-:W-:Y:S01]  /*7c20*/  UPRMT UR4, UR43, 0x654, UR4 ;  /* 0x000006542b047896 */ /* 0x000fe20008000004 */
        /* <DEDUP_REMOVED lines=8> */
[----:B------:R-:W-:Y:S01]  /*7cb0*/  SYNCS.ARRIVE.TRANS64.RED.A1T0 RZ, [UR4], RZ ;  /* 0x000000ffffff79a7 */ /* 0x000fe20008100404 */
        /* <DEDUP_REMOVED lines=47> */
[----:B------:R-:W-:Y:S01]  /*7fb0*/  PLOP3.LUT P0, PT, PT, PT, PT, 0x8, 0x0 ;  /* 0x000000000000781c */ /* 0x000fe20003f0e170 */
[-C--:B------:R-:W-:Y:S01]  /*7fc0*/  FMUL.FTZ R70, R70, R3.reuse ;  /* 0x0000000346467220 */ /* 0x080fe20000410000 */
[-C--:B------:R-:W-:Y:S01]  /*7fd0*/  FMUL.FTZ R67, R67, R3.reuse ;  /* 0x0000000343437220 */ /* 0x080fe20000410000 */
[-C--:B------:R-:W-:Y:S01]  /*7fe0*/  FMUL.FTZ R78, R78, R3.reuse ;  /* 0x000000034e4e7220 */ /* 0x080fe20000410000 */
[-C--:B------:R-:W-:Y:S01]  /*7ff0*/  FMUL.FTZ R75, R75, R3.reuse ;  /* 0x000000034b4b7220 */ /* 0x080fe20000410000 */
[-C--:B------:R-:W-:Y:S01]  /*8000*/  FMUL.FTZ R86, R86, R3.reuse ;  /* 0x0000000356567220 */ /* 0x080fe20000410000 */
[----:B------:R-:W-:-:S07]  /*8010*/  FMUL.FTZ R83, R83, R3 ;  /* 0x0000000353537220 */ /* 0x000fce0000410000 */
.L_x_12:
[----:B------:R-:W-:Y:S05]  /*8020*/  @P0 BRA `(.L_x_35) ;  /* 0x0000002000540947 */ /* 0x000fea0003800000 */
[----:B------:R-:W0:Y:S01]  /*8030*/  S2R R18, SR_TID.X ;  /* 0x0000000000127919 */ /* 0x000e220000002100 */
[----:B------:R-:W-:Y:S01]  /*8040*/  ULDC.64 UR4, c[0x4][0x40] ;  /* 0x0100100000047ab9 */ /* 0x000fe20000000a00 */
[----:B------:R-:W-:Y:S01]  /*8050*/  ULDC.64 UR6, c[0x0][0xb38] ;  /* 0x0002ce0000067ab9 */ /* 0x000fe20000000a00 */
[----:B------:R-:W-:Y:S01]  /*8060*/  ULDC.64 UR8, c[0x0][0xb28] ;  /* 0x0002ca0000087ab9 */ /* 0x000fe20000000a00 */
[----:B0-----:R-:W-:-:S05]  /*8070*/  IMAD.SHL.U32 R2, R18, 0x4, RZ ;  /* 0x0000000412027824 */ /* 0x001fca00078e00ff */
[----:B------:R-:W-:Y:S01]  /*8080*/  LOP3.LUT R2, R2, 0xc, RZ, 0xc0, !PT ;  /* 0x0000000c02027812 */ /* 0x000fe200078ec0ff */
[----:B------:R-:W-:Y:S03]  /*8090*/  BAR.SYNC.DEFER_BLOCKING 0x1, 0x100 ;  /* 0x0044000000007b1d */ /* 0x000fe60000010000 */
[----:B------:R-:W-:-:S05]  /*80a0*/  IADD3 R2, P0, R2, UR4, RZ ;  /* 0x0000000402027c10 */ /* 0x000fca000ff1e0ff */
[----:B------:R-:W-:Y:S01]  /*80b0*/  IMAD.X R3, RZ, RZ, UR5, P0 ;  /* 0x00000005ff037e24 */ /* 0x000fe200080e06ff */
[----:B------:R-:W-:-:S05]  /*80c0*/  ULDC.64 UR4, c[0x0][0xbd0] ;  /* 0x0002f40000047ab9 */ /* 0x000fca0000000a00 */
[----:B------:R0:W2:Y:S01]  /*80d0*/  LDG.E.CONSTANT R3, desc[UR38][R2.64] ;  /* 0x0000002602037981 */ /* 0x0000a2000c1e9900 */
[----:B------:R-:W-:Y:S01]  /*80e0*/  LOP3.LUT P0, R17, R18, 0x3, RZ, 0xc0, !PT ;  /* 0x0000000312117812 */ /* 0x000fe2000780c0ff */
[----:B------:R-:W-:Y:S03]  /*80f0*/  BSSY B0, `(.L_x_36) ;  /* 0x000018e000007945 */ /* 0x000fe60003800000 */
[----:B------:R-:W-:-:S04]  /*8100*/  ISETP.EQ.OR P0, PT, R17, 0x3, !P0 ;  /* 0x000000031100780c */ /* 0x000fc80004702670 */
[----:B------:R-:W-:Y:S02]  /*8110*/  SEL R108, R5, R8, P0 ;  /* 0x00000008056c7207 */ /* 0x000fe40000000000 */
[----:B------:R-:W-:Y:S01]  /*8120*/  SEL R123, R8, R5, P0 ;  /* 0x00000005087b7207 */ /* 0x000fe20000000000 */
[----:B------:R-:W-:Y:S01]  /*8130*/  VIADD R8, R18, 0xffffff80 ;  /* 0xffffff8012087836 */ /* 0x000fe20000000000 */
[----:B------:R-:W-:Y:S02]  /*8140*/  SEL R106, R6, R7, P0 ;  /* 0x00000007066a7207 */ /* 0x000fe40000000000 */
[----:B------:R-:W-:Y:S02]  /*8150*/  SEL R121, R7, R6, P0 ;  /* 0x0000000607797207 */ /* 0x000fe40000000000 */
[----:B------:R-:W-:Y:S02]  /*8160*/  SHF.R.S32.HI R7, RZ, 0x1f, R8 ;  /* 0x0000001fff077819 */ /* 0x000fe40000011408 */
[----:B------:R-:W-:-:S02]  /*8170*/  SEL R96, R14, R49, P0 ;  /* 0x000000310e607207 */ /* 0x000fc40000000000 */
[----:B0-----:R-:W-:Y:S02]  /*8180*/  LEA.HI R2, R7, R8, RZ, 0x7 ;  /* 0x0000000807027211 */ /* 0x001fe400078f38ff */
[----:B------:R-:W-:Y:S02]  /*8190*/  SEL R109, R49, R14, P0 ;  /* 0x0000000e316d7207 */ /* 0x000fe40000000000 */
[----:B------:R-:W-:Y:S02]  /*81a0*/  LOP3.LUT R5, R2, 0xffffff80, RZ, 0xc0, !PT ;  /* 0xffffff8002057812 */ /* 0x000fe400078ec0ff */
[----:B------:R-:W-:Y:S02]  /*81b0*/  SEL R100, R44, R13, P0 ;  /* 0x0000000d2c647207 */ /* 0x000fe40000000000 */
[----:B------:R-:W-:Y:S01]  /*81c0*/  SEL R115, R13, R44, P0 ;  /* 0x0000002c0d737207 */ /* 0x000fe20000000000 */
[----:B------:R-:W-:Y:S01]  /*81d0*/  IMAD.IADD R14, R8, 0x1, -R5 ;  /* 0x00000001080e7824 */ /* 0x000fe200078e0a05 */
[----:B------:R-:W-:-:S02]  /*81e0*/  SEL R98, R52, R15, P0 ;  /* 0x0000000f34627207 */ /* 0x000fc40000000000 */
[----:B------:R-:W-:Y:S02]  /*81f0*/  SEL R111, R15, R52, P0 ;  /* 0x000000340f6f7207 */ /* 0x000fe40000000000 */
[----:B------:R-:W-:Y:S02]  /*8200*/  SHF.R.S32.HI R13, RZ, 0x1f, R14 ;  /* 0x0000001fff0d7819 */ /* 0x000fe4000001140e */
[----:B------:R-:W-:Y:S02]  /*8210*/  LEA.HI R7, R7, R8, RZ, 0x2 ;  /* 0x0000000807077211 */ /* 0x000fe400078f10ff */
[----:B------:R-:W-:Y:S02]  /*8220*/  LEA.HI R15, R13, R14, RZ, 0x2 ;  /* 0x0000000e0d0f7211 */ /* 0x000fe400078f10ff */
[----:B------:R-:W-:Y:S02]  /*8230*/  SEL R72, R32, R73, P0 ;  /* 0x0000004920487207 */ /* 0x000fe40000000000 */
[----:B------:R-:W-:-:S02]  /*8240*/  SHF.R.S32.HI R5, RZ, 0x2, R15 ;  /* 0x00000002ff057819 */ /* 0x000fc4000001140f */
[----:B------:R-:W-:Y:S02]  /*8250*/  SHF.R.S32.HI R6, RZ, 0x1f, R15 ;  /* 0x0000001fff067819 */ /* 0x000fe4000001140f */
[----:B------:R-:W-:Y:S01]  /*8260*/  SEL R97, R73, R32, P0 ;  /* 0x0000002049617207 */ /* 0x000fe20000000000 */
[----:B------:R-:W-:Y:S01]  /*8270*/  IMAD.WIDE.U32 R32, R16, UR4, RZ ;  /* 0x0000000410207c25 */ /* 0x000fe2000f8e00ff */
[----:B------:R-:W-:Y:S01]  /*8280*/  LOP3.LUT R7, R7, 0xfffffffc, RZ, 0xc0, !PT ;  /* 0xfffffffc07077812 */ /* 0x000fe200078ec0ff */
[----:B------:R-:W0:Y:S01]  /*8290*/  S2R R73, SR_CTAID.X ;  /* 0x0000000000497919 */ /* 0x000e220000002500 */
[----:B------:R-:W-:Y:S02]  /*82a0*/  LEA.HI R6, R6, R5, RZ, 0x3 ;  /* 0x0000000506067211 */ /* 0x000fe400078f18ff */
[----:B------:R-:W-:Y:S01]  /*82b0*/  SEL R102, R9, R10, P0 ;  /* 0x0000000a09667207 */ /* 0x000fe20000000000 */
[----:B------:R-:W-:Y:S01]  /*82c0*/  IMAD.IADD R7, R8, 0x1, -R7 ;  /* 0x0000000108077824 */ /* 0x000fe200078e0a07 */
[----:B------:R-:W-:-:S02]  /*82d0*/  SEL R117, R10, R9, P0 ;  /* 0x000000090a757207 */ /* 0x000fc40000000000 */
[----:B------:R-:W-:Y:S02]  /*82e0*/  LOP3.LUT R8, R6, 0xfffffff8, RZ, 0xc0, !PT ;  /* 0xfffffff806087812 */ /* 0x000fe400078ec0ff */
[----:B------:R-:W-:Y:S02]  /*82f0*/  SHF.R.S32.HI R9, RZ, 0x7, R2 ;  /* 0x00000007ff097819 */ /* 0x000fe40000011402 */
[----:B------:R-:W-:Y:S01]  /*8300*/  LEA.HI R6, R13, R14, RZ, 0x5 ;  /* 0x0000000e0d067211 */ /* 0x000fe200078f28ff */
[----:B------:R-:W-:Y:S01]  /*8310*/  IMAD.IADD R5, R5, 0x1, -R8 ;  /* 0x0000000105057824 */ /* 0x000fe200078e0a08 */
[----:B------:R-:W-:Y:S02]  /*8320*/  LEA.HI R2, R2, R9, RZ, 0x1 ;  /* 0x0000000902027211 */ /* 0x000fe400078f08ff */
[----:B------:R-:W-:Y:S02]  /*8330*/  SHF.R.S32.HI R6, RZ, 0x5, R6 ;  /* 0x00000005ff067819 */ /* 0x000fe40000011406 */
[----:B------:R-:W-:-:S02]  /*8340*/  SEL R104, R36, R11, P0 ;  /* 0x0000000b24687207 */ /* 0x000fc40000000000 */
[----:B------:R-:W-:Y:S01]  /*8350*/  SEL R119, R11, R36, P0 ;  /* 0x000000240b777207 */ /* 0x000fe20000000000 */
[----:B------:R-:W-:Y:S01]  /*8360*/  IMAD R5, R6, 0x10, R5 ;  /* 0x0000001006057824 */ /* 0x000fe200078e0205 */
[----:B------:R-:W-:Y:S02]  /*8370*/  LOP3.LUT R2, R2, 0x3fffffe, RZ, 0xc0, !PT ;  /* 0x03fffffe02027812 */ /* 0x000fe400078ec0ff */
[----:B------:R-:W-:Y:S02]  /*8380*/  SHF.R.S32.HI R11, RZ, 0x1f, R16 ;  /* 0x0000001fff0b7819 */ /* 0x000fe40000011410 */
[----:B------:R-:W-:Y:S01]  /*8390*/  LEA.HI R6, R7, R7, RZ, 0x1 ;  /* 0x0000000707067211 */ /* 0x000fe200078f08ff */
[----:B------:R-:W-:Y:S01]  /*83a0*/  IMAD.IADD R2, R9, 0x1, -R2 ;  /* 0x0000000109027824 */ /* 0x000fe200078e0a02 */
[----:B------:R-:W-:Y:S01]  /*83b0*/  SEL R28, R82, R83, P0 ;  /* 0x00000053521c7207 */ /* 0x000fe20000000000 */
[----:B------:R-:W-:Y:S01]  /*83c0*/  IMAD R9, R11, UR4, RZ ;  /* 0x000000040b097c24 */ /* 0x000fe2000f8e02ff */
[----:B------:R-:W-:Y:S01]  /*83d0*/  SEL R83, R83, R82, P0 ;  /* 0x0000005253537207 */ /* 0x000fe20000000000 */
[----:B------:R-:W-:Y:S01]  /*83e0*/  IMAD R11, R11, UR6, RZ ;  /* 0x000000060b0b7c24 */ /* 0x000fe2000f8e02ff */
[----:B------:R-:W-:Y:S01]  /*83f0*/  SEL R22, R12, R41, P0 ;  /* 0x000000290c167207 */ /* 0x000fe20000000000 */
[----:B------:R-:W1:Y:S01]  /*8400*/  LDC R82, c[0x0][0xbe8] ;  /* 0x0002fa00ff527b82 */ /* 0x000e620000000800 */
[----:B------:R-:W-:Y:S01]  /*8410*/  SEL R113, R41, R12, P0 ;  /* 0x0000000c29717207 */ /* 0x000fe20000000000 */
[----:B------:R-:W-:Y:S01]  /*8420*/  IMAD R13, R16, UR7, R11 ;  /* 0x00000007100d7c24 */ /* 0x000fe2000f8e020b */
[----:B------:R-:W-:Y:S01]  /*8430*/  SEL R12, R30, R31, P0 ;  /* 0x0000001f1e0c7207 */ /* 0x000fe20000000000 */
[----:B------:R-:W-:Y:S01]  /*8440*/  IMAD R2, R2, 0x40, R5 ;  /* 0x0000004002027824 */ /* 0x000fe200078e0205 */
[----:B------:R-:W-:Y:S01]  /*8450*/  LOP3.LUT R6, R6, 0x1ffffffe, RZ, 0xc0, !PT ;  /* 0x1ffffffe06067812 */ /* 0x000fe200078ec0ff */
[----:B------:R-:W-:Y:S01]  /*8460*/  IMAD R9, R16, UR5, R9 ;  /* 0x0000000510097c24 */ /* 0x000fe2000f8e0209 */
[----:B------:R-:W-:Y:S01]  /*8470*/  SEL R80, R76, R37, P0 ;  /* 0x000000254c507207 */ /* 0x000fe20000000000 */
[----:B------:R-:W3:Y:S01]  /*8480*/  S2UR UR4, SR_CTAID.Y ;  /* 0x00000000000479c3 */ /* 0x000ee20000002600 */
[----:B------:R-:W-:Y:S01]  /*8490*/  SEL R99, R37, R76, P0 ;  /* 0x0000004c25637207 */ /* 0x000fe20000000000 */
[----:B------:R-:W-:Y:S01]  /*84a0*/  IMAD.IADD R7, R7, 0x1, -R6 ;  /* 0x0000000107077824 */ /* 0x000fe200078e0a06 */
[----:B------:R-:W-:Y:S01]  /*84b0*/  SEL R76, R84, R45, P0 ;  /* 0x0000002d544c7207 */ /* 0x000fe20000000000 */
[----:B------:R-:W-:Y:S01]  /*84c0*/  IMAD.IADD R33, R33, 0x1, R9 ;  /* 0x0000000121217824 */ /* 0x000fe200078e0209 */
[----:B------:R-:W-:Y:S01]  /*84d0*/  SEL R77, R45, R84, P0 ;  /* 0x000000542d4d7207 */ /* 0x000fe20000000000 */
[----:B------:R-:W-:Y:S01]  /*84e0*/  IMAD R7, R7, 0x8, R2 ;  /* 0x0000000807077824 */ /* 0x000fe200078e0202 */
[----:B------:R-:W-:-:S02]  /*84f0*/  SEL R64, R40, R81, P0 ;  /* 0x0000005128407207 */ /* 0x000fc40000000000 */
[----:B------:R-:W-:Y:S01]  /*8500*/  SEL R95, R81, R40, P0 ;  /* 0x00000028515f7207 */ /* 0x000fe20000000000 */
[----:B------:R-:W-:Y:S01]  /*8510*/  IMAD.WIDE.U32 R40, R16, UR6, RZ ;  /* 0x0000000610287c25 */ /* 0x000fe2000f8e00ff */
[----:B------:R-:W-:Y:S01]  /*8520*/  SEL R92, R20, R57, P0 ;  /* 0x00000039145c7207 */ /* 0x000fe20000000000 */
[----:B------:R-:W-:Y:S01]  /*8530*/  ULDC.64 UR6, c[0x0][0xb48] ;  /* 0x0002d20000067ab9 */ /* 0x000fe20000000a00 */
[----:B------:R-:W-:Y:S01]  /*8540*/  SEL R105, R57, R20, P0 ;  /* 0x0000001439697207 */ /* 0x000fe20000000000 */
[----:B------:R-:W-:Y:S01]  /*8550*/  IMAD.IADD R41, R41, 0x1, R13 ;  /* 0x0000000129297824 */ /* 0x000fe200078e020d */
[----:B------:R-:W-:Y:S02]  /*8560*/  SEL R48, R34, R35, P0 ;  /* 0x0000002322307207 */ /* 0x000fe40000000000 */
[----:B------:R-:W-:Y:S02]  /*8570*/  SEL R81, R35, R34, P0 ;  /* 0x0000002223517207 */ /* 0x000fe40000000000 */
[----:B------:R-:W-:-:S02]  /*8580*/  SEL R8, R86, R87, P0 ;  /* 0x0000005756087207 */ /* 0x000fc40000000000 */
[----:B------:R-:W-:Y:S02]  /*8590*/  SEL R11, R87, R86, P0 ;  /* 0x00000056570b7207 */ /* 0x000fe40000000000 */
[----:B------:R-:W-:Y:S01]  /*85a0*/  SEL R34, R78, R79, P0 ;  /* 0x0000004f4e227207 */ /* 0x000fe20000000000 */
[----:B------:R-:W4:Y:S01]  /*85b0*/  LDC.64 R86, c[0x0][0xb40] ;  /* 0x0002d000ff567b82 */ /* 0x000f220000000a00 */
[----:B------:R-:W-:Y:S02]  /*85c0*/  SEL R94, R60, R21, P0 ;  /* 0x000000153c5e7207 */ /* 0x000fe40000000000 */
[----:B------:R-:W-:Y:S02]  /*85d0*/  SEL R107, R21, R60, P0 ;  /* 0x0000003c156b7207 */ /* 0x000fe40000000000 */
[----:B------:R-:W-:Y:S02]  /*85e0*/  SEL R90, R68, R29, P0 ;  /* 0x0000001d445a7207 */ /* 0x000fe40000000000 */
[----:B------:R-:W-:-:S02]  /*85f0*/  SEL R103, R29, R68, P0 ;  /* 0x000000441d677207 */ /* 0x000fc40000000000 */
[----:B------:R-:W-:Y:S02]  /*8600*/  SEL R85, R47, R46, P0 ;  /* 0x0000002e2f557207 */ /* 0x000fe40000000000 */
[----:B------:R-:W-:Y:S02]  /*8610*/  SEL R68, R42, R43, P0 ;  /* 0x0000002b2a447207 */ /* 0x000fe40000000000 */
[----:B------:R-:W-:Y:S02]  /*8620*/  SEL R69, R43, R42, P0 ;  /* 0x0000002a2b457207 */ /* 0x000fe40000000000 */
[----:B------:R-:W-:Y:S02]  /*8630*/  SEL R10, R50, R51, P0 ;  /* 0x00000033320a7207 */ /* 0x000fe40000000000 */
[----:B------:R-:W-:Y:S02]  /*8640*/  SEL R93, R31, R30, P0 ;  /* 0x0000001e1f5d7207 */ /* 0x000fe40000000000 */
[----:B------:R-:W-:-:S02]  /*8650*/  SEL R42, R70, R71, P0 ;  /* 0x00000047462a7207 */ /* 0x000fc40000000000 */
[----:B------:R-:W-:Y:S01]  /*8660*/  SEL R43, R71, R70, P0 ;  /* 0x00000046472b7207 */ /* 0x000fe20000000000 */
[----:B0-----:R-:W-:Y:S01]  /*8670*/  IMAD R71, R73, 0x80, R2 ;  /* 0x0000008049477824 */ /* 0x001fe200078e0202 */
[----:B------:R-:W-:Y:S01]  /*8680*/  SEL R29, R51, R50, P0 ;  /* 0x00000032331d7207 */ /* 0x000fe20000000000 */
[----:B------:R-:W-:Y:S01]  /*8690*/  IMAD R73, R73, 0x80, R7 ;  /* 0x0000008049497824 */ /* 0x000fe200078e0207 */
[----:B------:R-:W-:Y:S01]  /*86a0*/  LOP3.LUT R15, R15, 0x7ffffffc, RZ, 0xc0, !PT ;  /* 0x7ffffffc0f0f7812 */ /* 0x000fe200078ec0ff */
[----:B----4-:R-:W-:Y:S01]  /*86b0*/  IMAD.WIDE.U32 R40, R86, UR36, R40 ;  /* 0x0000002456287c25 */ /* 0x010fe2000f8e0028 */
[----:B------:R-:W-:Y:S02]  /*86c0*/  SEL R44, R26, R27, P0 ;  /* 0x0000001b1a2c7207 */ /* 0x000fe40000000000 */
[----:B------:R-:W-:Y:S01]  /*86d0*/  SEL R91, R27, R26, P0 ;  /* 0x0000001a1b5b7207 */ /* 0x000fe20000000000 */
[----:B------:R-:W-:Y:S01]  /*86e0*/  IMAD.IADD R70, R14, 0x1, -R15 ;  /* 0x000000010e467824 */ /* 0x000fe200078e0a0f */
[----:B------:R-:W-:-:S02]  /*86f0*/  SEL R50, R66, R67, P0 ;  /* 0x0000004342327207 */ /* 0x000fc40000000000 */
[----:B------:R-:W-:Y:S02]  /*8700*/  SEL R51, R67, R66, P0 ;  /* 0x0000004243337207 */ /* 0x000fe40000000000 */
[----:B------:R-:W-:Y:S02]  /*8710*/  SEL R18, R46, R47, P0 ;  /* 0x0000002f2e127207 */ /* 0x000fe40000000000 */
[----:B------:R-:W-:Y:S02]  /*8720*/  SEL R52, R62, R63, P0 ;  /* 0x0000003f3e347207 */ /* 0x000fe40000000000 */
[----:B------:R-:W-:Y:S02]  /*8730*/  SEL R53, R63, R62, P0 ;  /* 0x0000003e3f357207 */ /* 0x000fe40000000000 */
[----:B------:R-:W-:Y:S02]  /*8740*/  SEL R20, R38, R39, P0 ;  /* 0x0000002726147207 */ /* 0x000fe40000000000 */
[----:B------:R-:W-:-:S02]  /*8750*/  LOP3.LUT P1, RZ, R14, 0x3, RZ, 0xc0, !PT ;  /* 0x000000030eff7812 */ /* 0x000fc4000782c0ff */
[----:B------:R-:W-:Y:S02]  /*8760*/  SEL R88, R23, R24, P0 ;  /* 0x0000001817587207 */ /* 0x000fe40000000000 */
[----:B------:R-:W-:Y:S02]  /*8770*/  SEL R101, R24, R23, P0 ;  /* 0x0000001718657207 */ /* 0x000fe40000000000 */
[----:B-1----:R-:W-:Y:S02]  /*8780*/  ISETP.NE.AND P2, PT, R82, 0x1, PT ;  /* 0x000000015200780c */ /* 0x002fe40003f45270 */
[----:B------:R-:W-:Y:S02]  /*8790*/  SEL R89, R39, R38, P0 ;  /* 0x0000002627597207 */ /* 0x000fe40000000000 */
[----:B------:R-:W-:Y:S02]  /*87a0*/  SEL R56, R58, R59, P0 ;  /* 0x0000003b3a387207 */ /* 0x000fe40000000000 */
[----:B------:R-:W-:-:S02]  /*87b0*/  SEL R57, R59, R58, P0 ;  /* 0x0000003a3b397207 */ /* 0x000fc40000000000 */
[----:B------:R-:W-:Y:S02]  /*87c0*/  SEL R60, R54, R55, P0 ;  /* 0x00000037363c7207 */ /* 0x000fe40000000000 */
[----:B------:R-:W-:Y:S02]  /*87d0*/  SEL R61, R55, R54, P0 ;  /* 0x00000036373d7207 */ /* 0x000fe40000000000 */
[----:B------:R-:W-:Y:S02]  /*87e0*/  SEL R36, R74, R75, P0 ;  /* 0x0000004b4a247207 */ /* 0x000fe40000000000 */
[----:B------:R-:W-:Y:S02]  /*87f0*/  SEL R39, R75, R74, P0 ;  /* 0x0000004a4b277207 */ /* 0x000fe40000000000 */
[----:B------:R-:W-:Y:S01]  /*8800*/  SEL R37, R79, R78, P0 ;  /* 0x0000004e4f257207 */ /* 0x000fe20000000000 */
[----:B------:R-:W0:Y:S01]  /*8810*/  @P2 LDC R74, c[0x0][0xbec] ;  /* 0x0002fb00ff4a2b82 */ /* 0x000e220000000800 */
[----:B--2---:R1:W-:Y:S04]  /*8820*/  SHFL.IDX PT, R45, R12, R3, 0x1c1f ;  /* 0x001c1f030c2d7589 */ /* 0x0043e800000e0000 */
[----:B------:R-:W-:Y:S04]  /*8830*/  SHFL.IDX PT, R30, R92, R3, 0x1c1f ;  /* 0x001c1f035c1e7589 */ /* 0x000fe800000e0000 */
[----:B------:R-:W-:Y:S01]  /*8840*/  SHFL.IDX PT, R2, R34, R3, 0x1c1f ;  /* 0x001c1f0322027589 */ /* 0x000fe200000e0000 */
[----:B-1----:R-:W-:-:S03]  /*8850*/  LOP3.LUT R12, R3, 0x2, RZ, 0x3c, !PT ;  /* 0x00000002030c7812 */ /* 0x002fc600078e3cff */
[----:B------:R-:W-:Y:S04]  /*8860*/  SHFL.IDX PT, R8, R8, R3, 0x1c1f ;  /* 0x001c1f0308087589 */ /* 0x000fe800000e0000 */
[----:B------:R-:W-:Y:S04]  /*8870*/  SHFL.IDX PT, R31, R105, R12, 0x1c1f ;  /* 0x001c1f0c691f7589 */ /* 0x000fe800000e0000 */
[----:B------:R-:W1:Y:S04]  /*8880*/  SHFL.IDX PT, R11, R11, R12, 0x1c1f ;  /* 0x001c1f0c0b0b7589 */ /* 0x000e6800000e0000 */
[----:B------:R-:W-:Y:S04]  /*8890*/  SHFL.IDX PT, R6, R106, R3, 0x1c1f ;  /* 0x001c1f036a067589 */ /* 0x000fe800000e0000 */
[----:B------:R-:W-:Y:S04]  /*88a0*/  SHFL.IDX PT, R27, R94, R3, 0x1c1f ;  /* 0x001c1f035e1b7589 */ /* 0x000fe800000e0000 */
[----:B------:R-:W-:Y:S04]  /*88b0*/  SHFL.IDX PT, R9, R121, R12, 0x1c1f ;  /* 0x001c1f0c79097589 */ /* 0x000fe800000e0000 */
[----:B------:R-:W2:Y:S04]  /*88c0*/  SHFL.IDX PT, R34, R107, R12, 0x1c1f ;  /* 0x001c1f0c6b227589 */ /* 0x000ea800000e0000 */
[----:B------:R4:W-:Y:S04]  /*88d0*/  SHFL.IDX PT, R67, R85, R12, 0x1c1f ;  /* 0x001c1f0c55437589 */ /* 0x0009e800000e0000 */
[----:B------:R-:W-:Y:S01]  /*88e0*/  SHFL.IDX PT, R62, R10, R3, 0x1c1f ;  /* 0x001c1f030a3e7589 */ /* 0x000fe200000e0000 */
[----:B-1----:R-:W-:-:S03]  /*88f0*/  SEL R5, R8, R11, P0 ;  /* 0x0000000b08057207 */ /* 0x002fc60000000000 */
[----:B------:R-:W-:Y:S01]  /*8900*/  SHFL.IDX PT, R7, R108, R3, 0x1c1f ;  /* 0x001c1f036c077589 */ /* 0x000fe200000e0000 */
[----:B----4-:R-:W1:Y:S03]  /*8910*/  LDC.64 R84, c[0x0][0xbd8] ;  /* 0x0002f600ff547b82 */ /* 0x010e660000000a00 */
[----:B------:R-:W4:Y:S04]  /*8920*/  SHFL.IDX PT, R10, R123, R12, 0x1c1f ;  /* 0x001c1f0c7b0a7589 */ /* 0x000f2800000e0000 */
[----:B------:R-:W-:Y:S04]  /*8930*/  SHFL.IDX PT, R14, R102, R3, 0x1c1f ;  /* 0x001c1f03660e7589 */ /* 0x000fe800000e0000 */
[----:B------:R-:W5:Y:S04]  /*8940*/  SHFL.IDX PT, R15, R117, R12, 0x1c1f ;  /* 0x001c1f0c750f7589 */ /* 0x000f6800000e0000 */
[----:B------:R-:W-:Y:S04]  /*8950*/  SHFL.IDX PT, R22, R22, R3, 0x1c1f ;  /* 0x001c1f0316167589 */ /* 0x000fe800000e0000 */
[----:B------:R-:W-:Y:S04]  /*8960*/  SHFL.IDX PT, R66, R18, R3, 0x1c1f ;  /* 0x001c1f0312427589 */ /* 0x000fe800000e0000 */
[----:B------:R-:W-:Y:S04]  /*8970*/  SHFL.IDX PT, R23, R113, R12, 0x1c1f ;  /* 0x001c1f0c71177589 */ /* 0x000fe800000e0000 */
[----:B------:R-:W-:Y:S04]  /*8980*/  SHFL.IDX PT, R13, R104, R3, 0x1c1f ;  /* 0x001c1f03680d7589 */ /* 0x000fe800000e0000 */
[----:B------:R-:W-:Y:S04]  /*8990*/  SHFL.IDX PT, R49, R20, R3, 0x1c1f ;  /* 0x001c1f0314317589 */ /* 0x000fe800000e0000 */
[----:B------:R-:W3:Y:S04]  /*89a0*/  SHFL.IDX PT, R18, R119, R12, 0x1c1f ;  /* 0x001c1f0c77127589 */ /* 0x000ee800000e0000 */
[----:B------:R-:W-:Y:S04]  /*89b0*/  SHFL.IDX PT, R19, R100, R3, 0x1c1f ;  /* 0x001c1f0364137589 */ /* 0x000fe800000e0000 */
[----:B------:R-:W0:Y:S04]  /*89c0*/  SHFL.IDX PT, R20, R115, R12, 0x1c1f ;  /* 0x001c1f0c73147589 */ /* 0x000e2800000e0000 */
[----:B------:R-:W-:Y:S04]  /*89d0*/  SHFL.IDX PT, R24, R96, R3, 0x1c1f ;  /* 0x001c1f0360187589 */ /* 0x000fe800000e0000 */
[----:B------:R-:W-:Y:S04]  /*89e0*/  SHFL.IDX PT, R21, R109, R12, 0x1c1f ;  /* 0x001c1f0c6d157589 */ /* 0x000fe800000e0000 */
[----:B------:R-:W-:Y:S04]  /*89f0*/  SHFL.IDX PT, R25, R98, R3, 0x1c1f ;  /* 0x001c1f0362197589 */ /* 0x000fe800000e0000 */
[----:B------:R-:W-:Y:S04]  /*8a00*/  SHFL.IDX PT, R26, R111, R12, 0x1c1f ;  /* 0x001c1f0c6f1a7589 */ /* 0x000fe800000e0000 */
[----:B------:R2:W-:Y:S04]  /*8a10*/  SHFL.IDX PT, R46, R88, R3, 0x1c1f ;  /* 0x001c1f03582e7589 */ /* 0x0005e800000e0000 */
[----:B------:R-:W0:Y:S04]  /*8a20*/  SHFL.IDX PT, R47, R101, R12, 0x1c1f ;  /* 0x001c1f0c652f7589 */ /* 0x000e2800000e0000 */
[----:B------:R-:W-:Y:S01]  /*8a30*/  SHFL.IDX PT, R58, R72, R3, 0x1c1f ;  /* 0x001c1f03483a7589 */ /* 0x000fe200000e0000 */
[----:B--2---:R-:W2:Y:S03]  /*8a40*/  @P2 LDC R88, c[0x0][0xbec] ;  /* 0x0002fb00ff582b82 */ /* 0x004ea60000000800 */
[----:B------:R-:W0:Y:S04]  /*8a50*/  SHFL.IDX PT, R59, R97, R12, 0x1c1f ;  /* 0x001c1f0c613b7589 */ /* 0x000e2800000e0000 */
[----:B------:R-:W-:Y:S04]  /*8a60*/  SHFL.IDX PT, R55, R80, R3, 0x1c1f ;  /* 0x001c1f0350377589 */ /* 0x000fe800000e0000 */
[----:B------:R4:W-:Y:S04]  /*8a70*/  SHFL.IDX PT, R80, R89, R12, 0x1c1f ;  /* 0x001c1f0c59507589 */ /* 0x0009e800000e0000 */
[----:B------:R-:W-:Y:S04]  /*8a80*/  SHFL.IDX PT, R35, R90, R3, 0x1c1f ;  /* 0x001c1f035a237589 */ /* 0x000fe800000e0000 */
[----:B------:R-:W0:Y:S01]  /*8a90*/  SHFL.IDX PT, R54, R103, R12, 0x1c1f ;  /* 0x001c1f0c67367589 */ /* 0x000e2200000e0000 */
[----:B----4-:R-:W4:Y:S03]  /*8aa0*/  LDC R89, c[0x0][0xc50] ;  /* 0x00031400ff597b82 */ /* 0x010f260000000800 */
[----:B------:R5:W-:Y:S01]  /*8ab0*/  SHFL.IDX PT, R17, R28, R3, 0x1c1f ;  /* 0x001c1f031c117589 */ /* 0x000be200000e0000 */
[----:B--2---:R-:W-:-:S03]  /*8ac0*/  @P2 IMAD.HI.U32 R88, R73, R88, RZ ;  /* 0x0000005849582227 */ /* 0x004fc600078e00ff */
[----:B------:R-:W-:Y:S04]  /*8ad0*/  SHFL.IDX PT, R65, R64, R3, 0x1c1f ;  /* 0x001c1f0340417589 */ /* 0x000fe800000e0000 */
[----:B------:R-:W-:Y:S01]  /*8ae0*/  SHFL.IDX PT, R76, R76, R3, 0x1c1f ;  /* 0x001c1f034c4c7589 */ /* 0x000fe200000e0000 */
[----:B-----5:R-:W-:-:S03]  /*8af0*/  SEL R28, R30, R31, P0 ;  /* 0x0000001f1e1c7207 */ /* 0x020fc60000000000 */
[----:B------:R-:W-:Y:S01]  /*8b00*/  SHFL.IDX PT, R44, R44, R3, 0x1c1f ;  /* 0x001c1f032c2c7589 */ /* 0x000fe200000e0000 */
[----:B------:R-:W-:Y:S02]  /*8b10*/  SEL R30, R31, R30, P0 ;  /* 0x0000001e1f1e7207 */ /* 0x000fe40000000000 */
[----:B------:R-:W-:Y:S01]  /*8b20*/  SEL R31, R34, R27, P0 ;  /* 0x0000001b221f7207 */ /* 0x000fe20000000000 */
[----:B------:R-:W-:Y:S04]  /*8b30*/  SHFL.IDX PT, R48, R48, R3, 0x1c1f ;  /* 0x001c1f0330307589 */ /* 0x000fe800000e0000 */
[----:B------:R-:W-:Y:S04]  /*8b40*/  SHFL.IDX PT, R68, R68, R3, 0x1c1f ;  /* 0x001c1f0344447589 */ /* 0x000fe800000e0000 */
[----:B------:R-:W-:Y:S04]  /*8b50*/  SHFL.IDX PT, R60, R60, R3, 0x1c1f ;  /* 0x001c1f033c3c7589 */ /* 0x000fe800000e0000 */
[----:B------:R-:W-:Y:S04]  /*8b60*/  SHFL.IDX PT, R56, R56, R3, 0x1c1f ;  /* 0x001c1f0338387589 */ /* 0x000fe800000e0000 */
[----:B------:R-:W-:Y:S04]  /*8b70*/  SHFL.IDX PT, R52, R52, R3, 0x1c1f ;  /* 0x001c1f0334347589 */ /* 0x000fe800000e0000 */
[----:B------:R-:W-:Y:S04]  /*8b80*/  SHFL.IDX PT, R50, R50, R3, 0x1c1f ;  /* 0x001c1f0332327589 */ /* 0x000fe800000e0000 */
[----:B------:R-:W-:Y:S04]  /*8b90*/  SHFL.IDX PT, R42, R42, R3, 0x1c1f ;  /* 0x001c1f032a2a7589 */ /* 0x000fe800000e0000 */
[----:B------:R2:W-:Y:S04]  /*8ba0*/  SHFL.IDX PT, R36, R36, R3, 0x1c1f ;  /* 0x001c1f0324247589 */ /* 0x0005e800000e0000 */
[----:B------:R-:W5:Y:S04]  /*8bb0*/  SHFL.IDX PT, R64, R99, R12, 0x1c1f ;  /* 0x001c1f0c63407589 */ /* 0x000f6800000e0000 */
[----:B------:R1:W-:Y:S01]  /*8bc0*/  SHFL.IDX PT, R63, R29, R12, 0x1c1f ;  /* 0x001c1f0c1d3f7589 */ /* 0x0003e200000e0000 */
[----:B--2---:R-:W-:-:S02]  /*8bd0*/  SEL R3, R11, R8, P0 ;  /* 0x000000080b037207 */ /* 0x004fc40000000000 */
[----:B------:R-:W-:Y:S01]  /*8be0*/  SEL R8, R6, R9, P0 ;  /* 0x0000000906087207 */ /* 0x000fe20000000000 */
[----:B------:R2:W-:Y:S01]  /*8bf0*/  SHFL.IDX PT, R38, R83, R12, 0x1c1f ;  /* 0x001c1f0c53267589 */ /* 0x0005e200000e0000 */
[----:B------:R-:W-:Y:S02]  /*8c00*/  SEL R6, R9, R6, P0 ;  /* 0x0000000609067207 */ /* 0x000fe40000000000 */
[----:B------:R-:W-:Y:S01]  /*8c10*/  SEL R9, R7, R10, P0 ;  /* 0x0000000a07097207 */ /* 0x000fe20000000000 */
[----:B------:R-:W-:Y:S01]  /*8c20*/  SHFL.IDX PT, R77, R77, R12, 0x1c1f ;  /* 0x001c1f0c4d4d7589 */ /* 0x000fe200000e0000 */
[----:B-1----:R-:W-:Y:S01]  /*8c30*/  SEL R29, R27, R34, P0 ;  /* 0x000000221b1d7207 */ /* 0x002fe20000000000 */
[----:B------:R-:W-:Y:S01]  /*8c40*/  IMAD R34, R84, UR37, RZ ;  /* 0x0000002554227c24 */ /* 0x000fe2000f8e02ff */
[----:B------:R-:W-:Y:S01]  /*8c50*/  SEL R7, R10, R7, P0 ;  /* 0x000000070a077207 */ /* 0x000fe20000000000 */
[----:B------:R-:W1:Y:S01]  /*8c60*/  SHFL.IDX PT, R72, R95, R12, 0x1c1f ;  /* 0x001c1f0c5f487589 */ /* 0x000e6200000e0000 */
[----:B------:R-:W-:Y:S01]  /*8c70*/  SEL R10, R14, R15, P0 ;  /* 0x0000000f0e0a7207 */ /* 0x000fe20000000000 */
[----:B--2---:R-:W2:Y:S01]  /*8c80*/  @P2 LDC R83, c[0x0][0xbf0] ;  /* 0x0002fc00ff532b82 */ /* 0x004ea20000000800 */
[----:B------:R-:W-:Y:S01]  /*8c90*/  SEL R14, R15, R14, P0 ;  /* 0x0000000e0f0e7207 */ /* 0x000fe20000000000 */
[----:B------:R-:W-:Y:S01]  /*8ca0*/  SHFL.IDX PT, R78, R93, R12, 0x1c1f ;  /* 0x001c1f0c5d4e7589 */ /* 0x000fe200000e0000 */
[----:B------:R-:W-:Y:S01]  /*8cb0*/  IMAD R75, R85, UR36, R34 ;  /* 0x00000024554b7c24 */ /* 0x000fe2000f8e0222 */
[----:B---3--:R-:W-:-:S02]  /*8cc0*/  SEL R11, R13, R18, P0 ;  /* 0x000000120d0b7207 */ /* 0x008fc40000000000 */
[----:B------:R-:W3:Y:S01]  /*8cd0*/  SHFL.IDX PT, R79, R91, R12, 0x1c1f ;  /* 0x001c1f0c5b4f7589 */ /* 0x000ee200000e0000 */
[----:B------:R-:W-:Y:S01]  /*8ce0*/  SEL R15, R18, R13, P0 ;  /* 0x0000000d120f7207 */ /* 0x000fe20000000000 */
[----:B------:R-:W1:Y:S01]  /*8cf0*/  @P2 LDC R85, c[0x0][0xbf0] ;  /* 0x0002fc00ff552b82 */ /* 0x000e620000000800 */
[----:B0-----:R-:W-:Y:S01]  /*8d00*/  SEL R13, R19, R20, P0 ;  /* 0x00000014130d7207 */ /* 0x001fe20000000000 */
[----:B------:R-:W0:Y:S01]  /*8d10*/  SHFL.IDX PT, R81, R81, R12, 0x1c1f ;  /* 0x001c1f0c51517589 */ /* 0x000e2200000e0000 */
[----:B------:R-:W-:Y:S02]  /*8d20*/  SEL R18, R46, R47, P0 ;  /* 0x0000002f2e127207 */ /* 0x000fe40000000000 */
[----:B------:R-:W-:Y:S01]  /*8d30*/  SEL R34, R59, R58, P0 ;  /* 0x0000003a3b227207 */ /* 0x000fe20000000000 */
[----:B------:R-:W-:Y:S01]  /*8d40*/  SHFL.IDX PT, R69, R69, R12, 0x1c1f ;  /* 0x001c1f0c45457589 */ /* 0x000fe200000e0000 */
[----:B------:R-:W-:-:S03]  /*8d50*/  SEL R27, R54, R35, P0 ;  /* 0x00000023361b7207 */ /* 0x000fc60000000000 */
[----:B------:R-:W-:Y:S04]  /*8d60*/  SHFL.IDX PT, R61, R61, R12, 0x1c1f ;  /* 0x001c1f0c3d3d7589 */ /* 0x000fe800000e0000 */
[----:B------:R-:W-:Y:S04]  /*8d70*/  SHFL.IDX PT, R53, R53, R12, 0x1c1f ;  /* 0x001c1f0c35357589 */ /* 0x000fe800000e0000 */
[----:B------:R-:W-:Y:S04]  /*8d80*/  SHFL.IDX PT, R57, R57, R12, 0x1c1f ;  /* 0x001c1f0c39397589 */ /* 0x000fe800000e0000 */
[----:B------:R-:W-:Y:S04]  /*8d90*/  SHFL.IDX PT, R43, R43, R12, 0x1c1f ;  /* 0x001c1f0c2b2b7589 */ /* 0x000fe800000e0000 */
[----:B------:R-:W-:Y:S04]  /*8da0*/  SHFL.IDX PT, R51, R51, R12, 0x1c1f ;  /* 0x001c1f0c33337589 */ /* 0x000fe800000e0000 */
[----:B------:R-:W-:Y:S04]  /*8db0*/  SHFL.IDX PT, R37, R37, R12, 0x1c1f ;  /* 0x001c1f0c25257589 */ /* 0x000fe800000e0000 */
[----:B------:R4:W-:Y:S02]  /*8dc0*/  SHFL.IDX PT, R39, R39, R12, 0x1c1f ;  /* 0x001c1f0c27277589 */ /* 0x0009e400000e0000 */
[----:B----4-:R-:W-:-:S02]  /*8dd0*/  SEL R12, R22, R23, P0 ;  /* 0x00000017160c7207 */ /* 0x010fc40000000000 */
[----:B------:R-:W-:Y:S02]  /*8de0*/  SEL R22, R23, R22, P0 ;  /* 0x0000001617167207 */ /* 0x000fe40000000000 */
[----:B------:R-:W-:Y:S02]  /*8df0*/  SEL R23, R20, R19, P0 ;  /* 0x0000001314177207 */ /* 0x000fe40000000000 */
[----:B------:R-:W-:Y:S02]  /*8e00*/  SEL R20, R24, R21, P0 ;  /* 0x0000001518147207 */ /* 0x000fe40000000000 */
[----:B------:R-:W-:Y:S02]  /*8e10*/  SEL R24, R21, R24, P0 ;  /* 0x0000001815187207 */ /* 0x000fe40000000000 */
[----:B------:R-:W-:Y:S02]  /*8e20*/  SEL R21, R25, R26, P0 ;  /* 0x0000001a19157207 */ /* 0x000fe40000000000 */
[----:B------:R-:W-:-:S02]  /*8e30*/  SEL R25, R26, R25, P0 ;  /* 0x000000191a197207 */ /* 0x000fc40000000000 */
[----:B------:R-:W-:Y:S01]  /*8e40*/  SEL R26, R47, R46, P0 ;  /* 0x0000002e2f1a7207 */ /* 0x000fe20000000000 */
[----:B------:R-:W-:Y:S01]  /*8e50*/  IMAD.WIDE.U32 R46, R84, UR36, R32 ;  /* 0x00000024542e7c25 */ /* 0x000fe2000f8e0020 */
[----:B------:R-:W-:Y:S02]  /*8e60*/  SEL R32, R58, R59, P0 ;  /* 0x0000003b3a207207 */ /* 0x000fe40000000000 */
[----:B------:R-:W-:Y:S01]  /*8e70*/  SEL R19, R35, R54, P0 ;  /* 0x0000003623137207 */ /* 0x000fe20000000000 */
[----:B------:R-:W-:Y:S01]  /*8e80*/  IMAD.MOV R58, RZ, RZ, -R16 ;  /* 0x000000ffff3a7224 */ /* 0x000fe200078e0a10 */
[----:B-----5:R-:W-:Y:S01]  /*8e90*/  SEL R33, R55, R64, P0 ;  /* 0x0000004037217207 */ /* 0x020fe20000000000 */
[----:B------:R-:W-:Y:S01]  /*8ea0*/  IMAD R54, R86, UR37, RZ ;  /* 0x0000002556367c24 */ /* 0x000fe2000f8e02ff */
[----:B------:R-:W-:Y:S01]  /*8eb0*/  SEL R35, R64, R55, P0 ;  /* 0x0000003740237207 */ /* 0x000fe20000000000 */
[----:B------:R-:W-:Y:S01]  /*8ec0*/  IMAD R89, R89, R58, UR4 ;  /* 0x0000000459597e24 */ /* 0x000fe2000f8e023a */
[----:B------:R-:W-:Y:S01]  /*8ed0*/  ULDC.64 UR4, c[0x0][0xbe0] ;  /* 0x0002f80000047ab9 */ /* 0x000fe20000000a00 */
[----:B------:R-:W-:-:S03]  /*8ee0*/  @P2 IMAD.HI.U32 R16, R73, R74, RZ ;  /* 0x0000004a49102227 */ /* 0x000fc600078e00ff */
[----:B------:R-:W-:Y:S01]  /*8ef0*/  SHF.R.S32.HI R64, RZ, 0x1f, R89 ;  /* 0x0000001fff407819 */ /* 0x000fe20000011459 */
[----:B------:R-:W-:Y:S02]  /*8f00*/  IMAD R55, R87, UR36, R54 ;  /* 0x0000002457377c24 */ /* 0x000fe4000f8e0236 */
[----:B------:R-:W-:Y:S02]  /*8f10*/  IMAD.IADD R47, R47, 0x1, R75 ;  /* 0x000000012f2f7824 */ /* 0x000fe400078e024b */
[----:B------:R-:W-:Y:S01]  /*8f20*/  IMAD.MOV.U32 R59, RZ, RZ, R73 ;  /* 0x000000ffff3b7224 */ /* 0x000fe200078e0049 */
[----:B--2---:R-:W-:Y:S01]  /*8f30*/  @P2 SHF.R.U32.HI R59, RZ, R83, R16 ;  /* 0x00000053ff3b2219 */ /* 0x004fe20000011610 */
[----:B------:R-:W-:Y:S02]  /*8f40*/  IMAD.IADD R55, R41, 0x1, R55 ;  /* 0x0000000129377824 */ /* 0x000fe400078e0237 */
[----:B------:R-:W-:Y:S02]  /*8f50*/  IMAD.MOV.U32 R54, RZ, RZ, R40 ;  /* 0x000000ffff367224 */ /* 0x000fe400078e0028 */
[----:B------:R-:W-:Y:S01]  /*8f60*/  IMAD.MOV.U32 R75, RZ, RZ, R73 ;  /* 0x000000ffff4b7224 */ /* 0x000fe200078e0049 */
[----:B-1----:R-:W-:Y:S01]  /*8f70*/  @P2 SHF.R.U32.HI R75, RZ, R85, R88 ;  /* 0x00000055ff4b2219 */ /* 0x002fe20000011658 */
[----:B------:R-:W-:-:S02]  /*8f80*/  IMAD R16, R64, UR4, RZ ;  /* 0x0000000440107c24 */ /* 0x000fc4000f8e02ff */
[----:B------:R-:W-:-:S04]  /*8f90*/  IMAD.WIDE.U32 R40, R89, UR4, R46 ;  /* 0x0000000459287c25 */ /* 0x000fc8000f8e002e */
[----:B------:R-:W-:Y:S01]  /*8fa0*/  IMAD R58, R89, UR5, R16 ;  /* 0x00000005593a7c24 */ /* 0x000fe2000f8e0210 */
[----:B------:R-:W-:Y:S01]  /*8fb0*/  IADD3 R40, P2, R59, R40, RZ ;  /* 0x000000283b287210 */ /* 0x000fe20007f5e0ff */
[----:B------:R-:W-:Y:S01]  /*8fc0*/  IMAD.WIDE.U32 R46, R89, UR6, R54 ;  /* 0x00000006592e7c25 */ /* 0x000fe2000f8e0036 */
[----:B------:R-:W-:Y:S01]  /*8fd0*/  SHF.R.S32.HI R55, RZ, 0x1f, R59 ;  /* 0x0000001fff377819 */ /* 0x000fe2000001143b */
[----:B------:R-:W-:Y:S01]  /*8fe0*/  ULDC.64 UR4, c[0x0][0xb30] ;  /* 0x0002cc0000047ab9 */ /* 0x000fe20000000a00 */
[----:B------:R-:W-:Y:S01]  /*8ff0*/  SHF.R.S32.HI R16, RZ, 0x1f, R75 ;  /* 0x0000001fff107819 */ /* 0x000fe2000001144b */
[----:B------:R-:W-:Y:S01]  /*9000*/  IMAD.MOV R54, RZ, RZ, -R59 ;  /* 0x000000ffff367224 */ /* 0x000fe200078e0a3b */
[----:B------:R-:W-:Y:S01]  /*9010*/  IADD3.X R41, R55, R41, R58, P2, !PT ;  /* 0x0000002937297210 */ /* 0x000fe200017fe43a */
[----:B------:R-:W-:Y:S01]  /*9020*/  IMAD R64, R64, UR6, RZ ;  /* 0x0000000640407c24 */ /* 0x000fe2000f8e02ff */
[----:B------:R-:W-:Y:S01]  /*9030*/  SEL R58, R72, R65, P0 ;  /* 0x00000041483a7207 */ /* 0x000fe20000000000 */
[----:B------:R-:W-:-:S02]  /*9040*/  IMAD.MOV R59, RZ, RZ, -R75 ;  /* 0x000000ffff3b7224 */ /* 0x000fc400078e0a4b */
[----:B------:R-:W-:Y:S02]  /*9050*/  IMAD R16, R16, UR4, RZ ;  /* 0x0000000410107c24 */ /* 0x000fe4000f8e02ff */
[C-C-:B------:R-:W-:Y:S02]  /*9060*/  IMAD R55, R82.reuse, R54, R73.reuse ;  /* 0x0000003652377224 */ /* 0x140fe400078e0249 */
[----:B------:R-:W-:Y:S01]  /*9070*/  IMAD R83, R89, UR7, R64 ;  /* 0x0000000759537c24 */ /* 0x000fe2000f8e0240 */
[----:B------:R-:W-:Y:S01]  /*9080*/  ULDC.64 UR6, c[0x0][0xbc8] ;  /* 0x0002f20000067ab9 */ /* 0x000fe20000000a00 */
[----:B------:R-:W-:Y:S02]  /*9090*/  IMAD R59, R82, R59, R73 ;  /* 0x0000003b523b7224 */ /* 0x000fe400078e0249 */
[----:B------:R-:W-:Y:S01]  /*90a0*/  IMAD R73, R75, UR5, R16 ;  /* 0x000000054b497c24 */ /* 0x000fe2000f8e0210 */
[----:B------:R-:W-:Y:S01]  /*90b0*/  SHF.R.S32.HI R16, RZ, 0x1f, R55 ;  /* 0x0000001fff107819 */ /* 0x000fe20000011437 */
[----:B------:R-:W-:Y:S01]  /*90c0*/  IMAD.IADD R47, R47, 0x1, R83 ;  /* 0x000000012f2f7824 */ /* 0x000fe200078e0253 */
[----:B------:R-:W-:Y:S01]  /*90d0*/  SHF.R.S32.HI R54, RZ, 0x1f, R59 ;  /* 0x0000001fff367819 */ /* 0x000fe2000001143b */
[----:B------:R-:W1:Y:S01]  /*90e0*/  S2UR UR5, SR_CgaCtaId ;  /* 0x00000000000579c3 */ /* 0x000e620000008800 */
[----:B------:R-:W-:-:S04]  /*90f0*/  IMAD.WIDE.U32 R40, R55, UR6, R40 ;  /* 0x0000000637287c25 */ /* 0x000fc8000f8e0028 */
[----:B------:R-:W-:Y:S01]  /*9100*/  IMAD.WIDE.U32 R46, R75, UR4, R46 ;  /* 0x000000044b2e7c25 */ /* 0x000fe2000f8e002e */
[----:B------:R-:W-:-:S03]  /*9110*/  UMOV UR4, 0x400 ;  /* 0x0000040000047882 */ /* 0x000fc60000000000 */
[----:B------:R-:W-:Y:S02]  /*9120*/  IMAD R16, R16, UR6, RZ ;  /* 0x0000000610107c24 */ /* 0x000fe4000f8e02ff */
[----:B------:R-:W-:Y:S02]  /*9130*/  IMAD.IADD R47, R47, 0x1, R73 ;  /* 0x000000012f2f7824 */ /* 0x000fe400078e0249 */
[----:B------:R-:W-:Y:S02]  /*9140*/  IMAD R54, R54, UR8, RZ ;  /* 0x0000000836367c24 */ /* 0x000fe4000f8e02ff */
[----:B------:R-:W-:Y:S01]  /*9150*/  IMAD R73, R55, UR7, R16 ;  /* 0x0000000737497c24 */ /* 0x000fe2000f8e0210 */
[----:B------:R-:W-:Y:S01]  /*9160*/  ULDC.64 UR6, c[0x0][0xba8] ;  /* 0x0002ea0000067ab9 */ /* 0x000fe20000000a00 */
[C---:B------:R-:W-:Y:S01]  /*9170*/  IMAD R75, R59.reuse, UR9, R54 ;  /* 0x000000093b4b7c24 */ /* 0x040fe2000f8e0236 */
[----:B------:R-:W-:Y:S01]  /*9180*/  LEA R84, P2, R40, UR6, 0x2 ;  /* 0x0000000628547c11 */ /* 0x000fe2000f8410ff */
[----:B------:R-:W-:Y:S01]  /*9190*/  IMAD.WIDE.U32 R46, R59, UR8, R46 ;  /* 0x000000083b2e7c25 */ /* 0x000fe2000f8e002e */
[----:B------:R-:W-:Y:S01]  /*91a0*/  SEL R54, R65, R72, P0 ;  /* 0x0000004841367207 */ /* 0x000fe20000000000 */
[----:B------:R-:W-:Y:S01]  /*91b0*/  ULDC UR6, c[0x0][0xa88] ;  /* 0x0002a20000067ab9 */ /* 0x000fe20000000800 */
[----:B------:R-:W-:Y:S01]  /*91c0*/  ULDC.64 UR8, c[0x0][0xb00] ;  /* 0x0002c00000087ab9 */ /* 0x000fe20000000a00 */
[----:B------:R-:W-:Y:S01]  /*91d0*/  IMAD.IADD R55, R41, 0x1, R73 ;  /* 0x0000000129377824 */ /* 0x000fe200078e0249 */
[----:B------:R-:W-:Y:S01]  /*91e0*/  SHFL.IDX PT, R72, R84, RZ, 0x1c1f ;  /* 0x001c1fff54487589 */ /* 0x000fe200000e0000 */
[----:B------:R-:W-:Y:S01]  /*91f0*/  IMAD.IADD R41, R47, 0x1, R75 ;  /* 0x000000012f297824 */ /* 0x000fe200078e024b */
[----:B-1----:R-:W-:Y:S01]  /*9200*/  ULEA UR4, UR5, UR4, 0x18 ;  /* 0x0000000405047291 */ /* 0x002fe2000f8ec03f */
[----:B------:R-:W-:Y:S01]  /*9210*/  IMAD R16, R82, UR6, RZ ;  /* 0x0000000652107c24 */ /* 0x000fe2000f8e02ff */
[----:B------:R-:W-:Y:S01]  /*9220*/  LEA.HI.X R47, R40, UR7, R55, 0x2, P2 ;  /* 0x00000007282f7c11 */ /* 0x000fe200090f1437 */
[----:B------:R-:W-:Y:S01]  /*9230*/  SHFL.IDX PT, R74, R84, 0x1, 0x1c1f ;  /* 0x003c1f00544a7f89 */ /* 0x000fe200000e0000 */
[C---:B------:R-:W-:Y:S01]  /*9240*/  VIADD R83, R71.reuse, 0x8 ;  /* 0x0000000847537836 */ /* 0x040fe20000000000 */
[----:B------:R-:W-:Y:S01]  /*9250*/  UIADD3 UR4, UR4, 0x29820, URZ ;  /* 0x0002982004047890 */ /* 0x000fe2000fffe03f */
[-C--:B------:R-:W-:Y:S01]  /*9260*/  ISETP.GE.OR P2, PT, R71, R16.reuse, P1 ;  /* 0x000000104700720c */ /* 0x080fe20000f46670 */
[----:B------:R-:W1:Y:S01]  /*9270*/  SHFL.IDX PT, R73, R47, RZ, 0x1c1f ;  /* 0x001c1fff2f497589 */ /* 0x000e6200000e0000 */
[C---:B------:R-:W-:Y:S01]  /*9280*/  LEA R85, P3, R46.reuse, UR8, 0x2 ;  /* 0x000000082e557c11 */ /* 0x040fe2000f8610ff */
[----:B------:R-:W-:Y:S01]  /*9290*/  UPRMT UR4, URZ, 0x654, UR4 ;  /* 0x000006543f047896 */ /* 0x000fe20008000004 */
[----:B------:R-:W-:Y:S01]  /*92a0*/  ISETP.GE.OR P1, PT, R83, R16, P1 ;  /* 0x000000105300720c */ /* 0x000fe20000f26670 */
[----:B------:R2:W4:Y:S01]  /*92b0*/  SHFL.IDX PT, R75, R47, 0x1, 0x1c1f ;  /* 0x003c1f002f4b7f89 */ /* 0x00052200000e0000 */
[----:B------:R-:W-:-:S02]  /*92c0*/  LEA.HI.X R86, R46, UR9, R41, 0x2, P3 ;  /* 0x000000092e567c11 */ /* 0x000fc400098f1429 */
[----:B------:R-:W-:Y:S01]  /*92d0*/  ISETP.GE.AND P3, PT, R71, R16, PT ;  /* 0x000000104700720c */ /* 0x000fe20003f66270 */
[----:B------:R1:W4:Y:S01]  /*92e0*/  SHFL.IDX PT, R64, R85, RZ, 0x1c1f ;  /* 0x001c1fff55407589 */ /* 0x00032200000e0000 */
[----:B---3--:R-:W-:Y:S01]  /*92f0*/  SEL R40, R44, R79, P0 ;  /* 0x0000004f2c287207 */ /* 0x008fe20000000000 */
[----:B------:R-:W-:Y:S01]  /*9300*/  IMAD.SHL.U32 R71, R70, 0x2, RZ ;  /* 0x0000000246477824 */ /* 0x000fe200078e00ff */
[----:B------:R-:W-:Y:S01]  /*9310*/  SYNCS.ARRIVE.TRANS64.RED.A1T0 RZ, [UR4], RZ ;  /* 0x000000ffffff79a7 */ /* 0x000fe20008100404 */
[----:B------:R3:W3:Y:S01]  /*9320*/  SHFL.IDX PT, R65, R86, RZ, 0x1c1f ;  /* 0x001c1fff56417589 */ /* 0x0006e200000e0000 */
[----:B------:R-:W-:Y:S02]  /*9330*/  SEL R41, R45, R78, P0 ;  /* 0x0000004e2d297207 */ /* 0x000fe40000000000 */
[----:B0-----:R-:W-:Y:S02]  /*9340*/  SEL R46, R48, R81, P0 ;  /* 0x00000051302e7207 */ /* 0x001fe40000000000 */
[----:B--2---:R-:W-:-:S02]  /*9350*/  SEL R47, R49, R80, P0 ;  /* 0x00000050312f7207 */ /* 0x004fc40000000000 */
[----:B------:R-:W-:Y:S02]  /*9360*/  SEL R55, R76, R77, P0 ;  /* 0x0000004d4c377207 */ /* 0x000fe40000000000 */
[----:B------:R-:W-:Y:S02]  /*9370*/  SEL R59, R77, R76, P0 ;  /* 0x0000004c4d3b7207 */ /* 0x000fe40000000000 */
[----:B------:R-:W-:Y:S01]  /*9380*/  SEL R44, R79, R44, P0 ;  /* 0x0000002c4f2c7207 */ /* 0x000fe20000000000 */
[----:B-1----:R0:W-:Y:S01]  /*9390*/  @!P2 ST.E desc[UR38][R72.64], R0 ;  /* 0x000000004800a985 */ /* 0x0021e2000c101926 */
[----:B------:R-:W-:Y:S02]  /*93a0*/  SEL R45, R78, R45, P0 ;  /* 0x0000002d4e2d7207 */ /* 0x000fe40000000000 */
[----:B------:R-:W-:Y:S01]  /*93b0*/  SEL R48, R81, R48, P0 ;  /* 0x0000003051307207 */ /* 0x000fe20000000000 */
[----:B----4-:R0:W-:Y:S01]  /*93c0*/  @!P1 ST.E desc[UR38][R74.64], R4 ;  /* 0x000000044a009985 */ /* 0x0101e2000c101926 */
[----:B------:R-:W-:Y:S01]  /*93d0*/  SEL R49, R80, R49, P0 ;  /* 0x0000003150317207 */ /* 0x000fe20000000000 */
[----:B------:R-:W-:Y:S06]  /*93e0*/  @P3 BRA `(.L_x_37) ;  /* 0x0000000400783947 */ /* 0x000fec0003800000 */
[C---:B0-----:R-:W-:Y:S01]  /*93f0*/  VIADD R0, R71.reuse, 0x8 ;  /* 0x0000000847007836 */ /* 0x041fe20000000000 */
[----:B------:R-:W-:Y:S01]  /*9400*/  ULDC UR4, c[0x0][0xac8] ;  /* 0x0002b20000047ab9 */ /* 0x000fe20000000800 */
[C---:B------:R-:W-:Y:S01]  /*9410*/  VIADD R70, R71.reuse, 0x10 ;  /* 0x0000001047467836 */ /* 0x040fe20000000000 */
[C---:B------:R-:W-:Y:S01]  /*9420*/  ISETP.GE.AND P2, PT, R71.reuse, UR4, PT ;  /* 0x0000000447007c0c */ /* 0x040fe2000bf46270 */
[C---:B------:R-:W-:Y:S01]  /*9430*/  VIADD R78, R71.reuse, 0x18 ;  /* 0x00000018474e7836 */ /* 0x040fe20000000000 */
[----:B------:R-:W-:Y:S01]  /*9440*/  ISETP.GE.AND P3, PT, R0, UR4, PT ;  /* 0x0000000400007c0c */ /* 0x000fe2000bf66270 */
[C---:B------:R-:W-:Y:S01]  /*9450*/  VIADD R79, R71.reuse, 0x20 ;  /* 0x00000020474f7836 */ /* 0x040fe20000000000 */
[----:B------:R-:W-:Y:S01]  /*9460*/  ISETP.GE.AND P4, PT, R70, UR4, PT ;  /* 0x0000000446007c0c */ /* 0x000fe2000bf86270 */
[----:B------:R-:W-:Y:S01]  /*9470*/  VIADD R80, R71, 0x38 ;  /* 0x0000003847507836 */ /* 0x000fe20000000000 */
[----:B------:R-:W-:-:S04]  /*9480*/  ISETP.GE.AND P1, PT, R78, UR4, PT ;  /* 0x000000044e007c0c */ /* 0x000fc8000bf26270 */
[----:B------:R-:W-:-:S03]  /*9490*/  ISETP.GE.AND P5, PT, R80, UR4, PT ;  /* 0x0000000450007c0c */ /* 0x000fc6000bfa6270 */
[C-C-:B---3--:R-:W-:Y:S02]  /*94a0*/  @!P2 IMAD.WIDE R72, R71.reuse, 0x4, R64.reuse ;  /* 0x000000044748a825 */ /* 0x148fe400078e0240 */
[----:B------:R-:W-:Y:S02]  /*94b0*/  @!P3 LEA.HI R0, R0, R0, RZ, 0x1 ;  /* 0x000000000000b211 */ /* 0x000fe400078f08ff */
[----:B------:R-:W-:Y:S01]  /*94c0*/  @!P4 LEA.HI R70, R70, R70, RZ, 0x1 ;  /* 0x000000464646c211 */ /* 0x000fe200078f08ff */
[----:B------:R0:W-:Y:S01]  /*94d0*/  @!P2 ST.E.64 desc[UR38][R72.64], R8 ;  /* 0x000000084800a985 */ /* 0x0001e2000c101b26 */
[----:B------:R-:W-:Y:S01]  /*94e0*/  @!P3 LOP3.LUT R75, R0, 0xfffffffe, RZ, 0xc0, !PT ;  /* 0xfffffffe004bb812 */ /* 0x000fe200078ec0ff */
[----:B------:R-:W-:Y:S01]  /*94f0*/  VIADD R0, R71, 0x28 ;  /* 0x0000002847007836 */ /* 0x000fe20000000000 */
[----:B------:R-:W-:Y:S02]  /*9500*/  @!P1 LEA.HI R78, R78, R78, RZ, 0x1 ;  /* 0x0000004e4e4e9211 */ /* 0x000fe400078f08ff */
[----:B------:R-:W-:Y:S01]  /*9510*/  @!P4 LOP3.LUT R77, R70, 0xfffffffe, RZ, 0xc0, !PT ;  /* 0xfffffffe464dc812 */ /* 0x000fe200078ec0ff */
[----:B------:R-:W-:Y:S01]  /*9520*/  @!P3 IMAD.WIDE R74, R75, 0x4, R64 ;  /* 0x000000044b4ab825 */ /* 0x000fe200078e0240 */
[----:B------:R-:W-:-:S02]  /*9530*/  ISETP.GE.AND P2, PT, R79, UR4, PT ;  /* 0x000000044f007c0c */ /* 0x000fc4000bf46270 */
[----:B------:R-:W-:Y:S01]  /*9540*/  @!P5 LEA.HI R80, R80, R80, RZ, 0x1 ;  /* 0x000000505050d211 */ /* 0x000fe200078f08ff */
[----:B------:R-:W-:Y:S01]  /*9550*/  VIADD R70, R71, 0x30 ;  /* 0x0000003047467836 */ /* 0x000fe20000000000 */
[----:B------:R1:W-:Y:S01]  /*9560*/  @!P3 ST.E.64 desc[UR38][R74.64], R6 ;  /* 0x000000064a00b985 */ /* 0x0003e2000c101b26 */
[----:B------:R-:W-:Y:S01]  /*9570*/  @!P4 IMAD.WIDE R76, R77, 0x4, R64 ;  /* 0x000000044d4cc825 */ /* 0x000fe200078e0240 */
[----:B------:R-:W-:Y:S02]  /*9580*/  ISETP.GE.AND P3, PT, R0, UR4, PT ;  /* 0x0000000400007c0c */ /* 0x000fe4000bf66270 */
[----:B0-----:R-:W-:Y:S01]  /*9590*/  @!P1 LOP3.LUT R9, R78, 0xfffffffe, RZ, 0xc0, !PT ;  /* 0xfffffffe4e099812 */ /* 0x001fe200078ec0ff */
[C---:B------:R-:W-:Y:S01]  /*95a0*/  VIADD R72, R71.reuse, 0x40 ;  /* 0x0000004047487836 */ /* 0x040fe20000000000 */
[----:B------:R-:W-:Y:S01]  /*95b0*/  ISETP.GE.AND P6, PT, R70, UR4, PT ;  /* 0x0000000446007c0c */ /* 0x000fe2000bfc6270 */
[----:B------:R-:W-:Y:S01]  /*95c0*/  VIADD R78, R71, 0x48 ;  /* 0x00000048474e7836 */ /* 0x000fe20000000000 */
[----:B------:R0:W-:Y:S01]  /*95d0*/  @!P4 ST.E.64 desc[UR38][R76.64], R10 ;  /* 0x0000000a4c00c985 */ /* 0x0001e2000c101b26 */
[----:B------:R-:W-:-:S02]  /*95e0*/  @!P2 LEA.HI R79, R79, R79, RZ, 0x1 ;  /* 0x0000004f4f4fa211 */ /* 0x000fc400078f08ff */
[----:B------:R-:W-:Y:S01]  /*95f0*/  ISETP.GE.AND P4, PT, R72, UR4, PT ;  /* 0x0000000448007c0c */ /* 0x000fe2000bf86270 */
[--C-:B-1----:R-:W-:Y:S01]  /*9600*/  @!P1 IMAD.WIDE R6, R9, 0x4, R64.reuse ;  /* 0x0000000409069825 */ /* 0x102fe200078e0240 */
[----:B------:R-:W-:Y:S02]  /*9610*/  @!P2 LOP3.LUT R9, R79, 0xfffffffe, RZ, 0xc0, !PT ;  /* 0xfffffffe4f09a812 */ /* 0x000fe400078ec0ff */
[----:B------:R-:W-:Y:S02]  /*9620*/  @!P3 LEA.HI R0, R0, R0, RZ, 0x1 ;  /* 0x000000000000b211 */ /* 0x000fe400078f08ff */
[----:B------:R1:W-:Y:S01]  /*9630*/  @!P1 ST.E.64 desc[UR38][R6.64], R14 ;  /* 0x0000000e06009985 */ /* 0x0003e2000c101b26 */
[----:B------:R-:W-:Y:S01]  /*9640*/  ISETP.GE.AND P1, PT, R78, UR4, PT ;  /* 0x000000044e007c0c */ /* 0x000fe2000bf26270 */
[--C-:B------:R-:W-:Y:S01]  /*9650*/  @!P2 IMAD.WIDE R8, R9, 0x4, R64.reuse ;  /* 0x000000040908a825 */ /* 0x100fe200078e0240 */
[----:B------:R-:W-:Y:S02]  /*9660*/  @!P6 LEA.HI R70, R70, R70, RZ, 0x1 ;  /* 0x000000464646e211 */ /* 0x000fe400078f08ff */
[----:B0-----:R-:W-:Y:S01]  /*9670*/  @!P3 LOP3.LUT R11, R0, 0xfffffffe, RZ, 0xc0, !PT ;  /* 0xfffffffe000bb812 */ /* 0x001fe200078ec0ff */
[----:B------:R-:W-:Y:S01]  /*9680*/  VIADD R0, R71, 0x50 ;  /* 0x0000005047007836 */ /* 0x000fe20000000000 */
[----:B------:R-:W-:Y:S01]  /*9690*/  @!P6 LOP3.LUT R73, R70, 0xfffffffe, RZ, 0xc0, !PT ;  /* 0xfffffffe4649e812 */ /* 0x000fe200078ec0ff */
[----:B------:R0:W-:Y:S01]  /*96a0*/  @!P2 ST.E.64 desc[UR38][R8.64], R12 ;  /* 0x0000000c0800a985 */ /* 0x0001e2000c101b26 */
[----:B------:R-:W-:Y:S01]  /*96b0*/  @!P4 LEA.HI R72, R72, R72, RZ, 0x1 ;  /* 0x000000484848c211 */ /* 0x000fe200078f08ff */
[----:B------:R-:W-:-:S04]  /*96c0*/  @!P3 IMAD.WIDE R10, R11, 0x4, R64 ;  /* 0x000000040b0ab825 */ /* 0x000fc800078e0240 */
[----:B------:R-:W-:Y:S01]  /*96d0*/  @!P1 LEA.HI R78, R78, R78, RZ, 0x1 ;  /* 0x0000004e4e4e9211 */ /* 0x000fe200078f08ff */
[----:B-1----:R-:W-:Y:S01]  /*96e0*/  @!P6 IMAD.WIDE R6, R73, 0x4, R64 ;  /* 0x000000044906e825 */ /* 0x002fe200078e0240 */
[----:B------:R-:W-:Y:S01]  /*96f0*/  @!P5 LOP3.LUT R15, R80, 0xfffffffe, RZ, 0xc0, !PT ;  /* 0xfffffffe500fd812 */ /* 0x000fe200078ec0ff */
[----:B------:R1:W-:Y:S01]  /*9700*/  @!P3 ST.E.64 desc[UR38][R10.64], R22 ;  /* 0x000000160a00b985 */ /* 0x0003e2000c101b26 */
[----:B------:R-:W-:-:S03]  /*9710*/  @!P4 LOP3.LUT R73, R72, 0xfffffffe, RZ, 0xc0, !PT ;  /* 0xfffffffe4849c812 */ /* 0x000fc600078ec0ff */
[--C-:B------:R-:W-:Y:S01]  /*9720*/  @!P5 IMAD.WIDE R14, R15, 0x4, R64.reuse ;  /* 0x000000040f0ed825 */ /* 0x100fe200078e0240 */
[----:B0-----:R-:W-:Y:S01]  /*9730*/  @!P1 LOP3.LUT R13, R78, 0xfffffffe, RZ, 0xc0, !PT ;  /* 0xfffffffe4e0d9812 */ /* 0x001fe200078ec0ff */
[----:B------:R0:W-:Y:S02]  /*9740*/  @!P6 ST.E.64 desc[UR38][R6.64], R20 ;  /* 0x000000140600e985 */ /* 0x0001e4000c101b26 */
[--C-:B------:R-:W-:Y:S02]  /*9750*/  @!P4 IMAD.WIDE R8, R73, 0x4, R64.reuse ;  /* 0x000000044908c825 */ /* 0x100fe400078e0240 */
[----:B------:R-:W-:Y:S02]  /*9760*/  @!P5 ST.E.64 desc[UR38][R14.64], R24 ;  /* 0x000000180e00d985 */ /* 0x000fe4000c101b26 */
[----:B------:R-:W-:Y:S02]  /*9770*/  VIADD R12, R71, 0x58 ;  /* 0x00000058470c7836 */ /* 0x000fe40000000000 */
[----:B-1----:R-:W-:Y:S01]  /*9780*/  @!P1 IMAD.WIDE R10, R13, 0x4, R64 ;  /* 0x000000040d0a9825 */ /* 0x002fe200078e0240 */
[----:B------:R1:W-:Y:S02]  /*9790*/  @!P4 ST.E.64 desc[UR38][R8.64], R28 ;  /* 0x0000001c0800c985 */ /* 0x0003e4000c101b26 */
[----:B------:R-:W-:Y:S01]  /*97a0*/  ISETP.GE.AND P2, PT, R12, UR4, PT ;  /* 0x000000040c007c0c */ /* 0x000fe2000bf46270 */
[C---:B------:R-:W-:Y:S01]  /*97b0*/  VIADD R13, R71.reuse, 0x60 ;  /* 0x00000060470d7836 */ /* 0x040fe20000000000 */
[----:B------:R2:W-:Y:S01]  /*97c0*/  @!P1 ST.E.64 desc[UR38][R10.64], R30 ;  /* 0x0000001e0a009985 */ /* 0x0005e2000c101b26 */
[C---:B------:R-:W-:Y:S01]  /*97d0*/  VIADD R22, R71.reuse, 0x68 ;  /* 0x0000006847167836 */ /* 0x040fe20000000000 */
[----:B------:R-:W-:Y:S01]  /*97e0*/  ISETP.GE.AND P1, PT, R0, UR4, PT ;  /* 0x0000000400007c0c */ /* 0x000fe2000bf26270 */
[----:B0-----:R-:W-:Y:S01]  /*97f0*/  VIADD R7, R71, 0x78 ;  /* 0x0000007847077836 */ /* 0x001fe20000000000 */
[----:B------:R-:W-:Y:S01]  /*9800*/  ISETP.GE.AND P3, PT, R13, UR4, PT ;  /* 0x000000040d007c0c */ /* 0x000fe2000bf66270 */
[----:B------:R-:W-:Y:S01]  /*9810*/  VIADD R6, R71, 0x70 ;  /* 0x0000007047067836 */ /* 0x000fe20000000000 */
[----:B------:R-:W-:-:S02]  /*9820*/  ISETP.GE.AND P4, PT, R22, UR4, PT ;  /* 0x0000000416007c0c */ /* 0x000fc4000bf86270 */
[----:B------:R-:W-:Y:S02]  /*9830*/  ISETP.GE.AND P6, PT, R7, UR4, PT ;  /* 0x0000000407007c0c */ /* 0x000fe4000bfc6270 */
[----:B------:R-:W-:Y:S02]  /*9840*/  ISETP.GE.AND P5, PT, R6, UR4, PT ;  /* 0x0000000406007c0c */ /* 0x000fe4000bfa6270 */
[----:B------:R-:W-:-:S03]  /*9850*/  @!P2 LEA.HI R12, R12, R12, RZ, 0x1 ;  /* 0x0000000c0c0ca211 */ /* 0x000fc600078f08ff */
[----:B------:R-:W-:Y:S02]  /*9860*/  @!P1 LEA.HI R0, R0, R0, RZ, 0x1 ;  /* 0x0000000000009211 */ /* 0x000fe400078f08ff */
[----:B------:R-:W-:Y:S02]  /*9870*/  @!P3 LEA.HI R13, R13, R13, RZ, 0x1 ;  /* 0x0000000d0d0db211 */ /* 0x000fe400078f08ff */
[----:B------:R-:W-:Y:S02]  /*9880*/  @!P4 LEA.HI R22, R22, R22, RZ, 0x1 ;  /* 0x000000161616c211 */ /* 0x000fe400078f08ff */
[----:B-1----:R-:W-:Y:S02]  /*9890*/  @!P6 LEA.HI R8, R7, R7, RZ, 0x1 ;  /* 0x000000070708e211 */ /* 0x002fe400078f08ff */
[----:B------:R-:W-:Y:S02]  /*98a0*/  @!P5 LEA.HI R6, R6, R6, RZ, 0x1 ;  /* 0x000000060606d211 */ /* 0x000fe400078f08ff */
[----:B------:R-:W-:-:S02]  /*98b0*/  @!P1 LOP3.LUT R7, R0, 0xfffffffe, RZ, 0xc0, !PT ;  /* 0xfffffffe00079812 */ /* 0x000fc400078ec0ff */
[----:B------:R-:W-:Y:S02]  /*98c0*/  @!P2 LOP3.LUT R9, R12, 0xfffffffe, RZ, 0xc0, !PT ;  /* 0xfffffffe0c09a812 */ /* 0x000fe400078ec0ff */
[----:B--2---:R-:W-:Y:S02]  /*98d0*/  @!P3 LOP3.LUT R11, R13, 0xfffffffe, RZ, 0xc0, !PT ;  /* 0xfffffffe0d0bb812 */ /* 0x004fe400078ec0ff */
[----:B------:R-:W-:Y:S02]  /*98e0*/  @!P4 LOP3.LUT R13, R22, 0xfffffffe, RZ, 0xc0, !PT ;  /* 0xfffffffe160dc812 */ /* 0x000fe400078ec0ff */
[----:B------:R-:W-:Y:S01]  /*98f0*/  @!P5 LOP3.LUT R15, R6, 0xfffffffe, RZ, 0xc0, !PT ;  /* 0xfffffffe060fd812 */ /* 0x000fe200078ec0ff */
[----:B------:R-:W-:Y:S01]  /*9900*/  @!P1 IMAD.WIDE R6, R7, 0x4, R64 ;  /* 0x0000000407069825 */ /* 0x000fe200078e0240 */
[----:B------:R-:W-:-:S03]  /*9910*/  @!P6 LOP3.LUT R21, R8, 0xfffffffe, RZ, 0xc0, !PT ;  /* 0xfffffffe0815e812 */ /* 0x000fc600078ec0ff */
[--C-:B------:R-:W-:Y:S01]  /*9920*/  @!P2 IMAD.WIDE R8, R9, 0x4, R64.reuse ;  /* 0x000000040908a825 */ /* 0x100fe200078e0240 */
[----:B------:R1:W-:Y:S03]  /*9930*/  @!P1 ST.E.64 desc[UR38][R6.64], R18 ;  /* 0x0000001206009985 */ /* 0x0003e6000c101b26 */
[--C-:B------:R-:W-:Y:S01]  /*9940*/  @!P3 IMAD.WIDE R10, R11, 0x4, R64.reuse ;  /* 0x000000040b0ab825 */ /* 0x100fe200078e0240 */
[----:B------:R1:W-:Y:S03]  /*9950*/  @!P2 ST.E.64 desc[UR38][R8.64], R26 ;  /* 0x0000001a0800a985 */ /* 0x0003e6000c101b26 */
[--C-:B------:R-:W-:Y:S01]  /*9960*/  @!P4 IMAD.WIDE R12, R13, 0x4, R64.reuse ;  /* 0x000000040d0cc825 */ /* 0x100fe200078e0240 */
[----:B------:R1:W-:Y:S03]  /*9970*/  @!P3 ST.E.64 desc[UR38][R10.64], R32 ;  /* 0x000000200a00b985 */ /* 0x0003e6000c101b26 */
[--C-:B------:R-:W-:Y:S01]  /*9980*/  @!P5 IMAD.WIDE R14, R15, 0x4, R64.reuse ;  /* 0x000000040f0ed825 */ /* 0x100fe200078e0240 */
[----:B------:R1:W-:Y:S03]  /*9990*/  @!P4 ST.E.64 desc[UR38][R12.64], R34 ;  /* 0x000000220c00c985 */ /* 0x0003e6000c101b26 */
[----:B------:R-:W-:Y:S01]  /*99a0*/  @!P6 IMAD.WIDE R64, R21, 0x4, R64 ;  /* 0x000000041540e825 */ /* 0x000fe200078e0240 */
[----:B------:R1:W-:Y:S04]  /*99b0*/  @!P5 ST.E.64 desc[UR38][R14.64], R54 ;  /* 0x000000360e00d985 */ /* 0x0003e8000c101b26 */
[----:B------:R1:W-:Y:S02]  /*99c0*/  @!P6 ST.E.64 desc[UR38][R64.64], R58 ;  /* 0x0000003a4000e985 */ /* 0x0003e4000c101b26 */
.L_x_37:
[----:B------:R-:W-:Y:S05]  /*99d0*/  BSYNC B0 ;  /* 0x0000000000007941 */ /* 0x000fea0003800000 */
.L_x_36:
[----:B------:R-:W-:Y:S01]  /*99e0*/  ISETP.GE.AND P1, PT, R83, R16, PT ;  /* 0x000000105300720c */ /* 0x000fe20003f26270 */
[----:B-1----:R1:W2:Y:S01]  /*99f0*/  SHFL.IDX PT, R27, R86, 0x1, 0x1c1f ;  /* 0x003c1f00561b7f89 */ /* 0x0022a200000e0000 */
[----:B------:R-:W-:Y:S02]  /*9a00*/  SEL R14, R68, R69, P0 ;  /* 0x00000045440e7207 */ /* 0x000fe40000000000 */
[----:B------:R-:W-:Y:S01]  /*9a10*/  SEL R18, R62, R63, P0 ;  /* 0x0000003f3e127207 */ /* 0x000fe20000000000 */
[----:B------:R1:W4:Y:S01]  /*9a20*/  SHFL.IDX PT, R26, R85, 0x1, 0x1c1f ;  /* 0x003c1f00551a7f89 */ /* 0x00032200000e0000 */
        /* <DEDUP_REMOVED lines=18> */
[----:B0-----:R-:W-:Y:S02]  /*9b50*/  SEL R4, R17, R38, P0 ;  /* 0x0000002611047207 */ /* 0x001fe40000000000 */
[----:B------:R-:W-:Y:S01]  /*9b60*/  SEL R2, R38, R17, P0 ;  /* 0x0000001126027207 */ /* 0x000fe20000000000 */
[----:B-12-4-:R-:W-:Y:S06]  /*9b70*/  @P1 BRA `(.L_x_10) ;  /* 0x0000003c00f41947 */ /* 0x016fec0003800000 */
[C---:B------:R-:W-:Y:S01]  /*9b80*/  VIADD R0, R71.reuse, 0x8 ;  /* 0x0000000847007836 */ /* 0x040fe20000000000 */
        /* <DEDUP_REMOVED lines=8> */
[----:B------:R-:W-:Y:S01]  /*9c10*/  ISETP.GE.AND P2, PT, R11, UR4, PT ;  /* 0x000000040b007c0c */ /* 0x000fe2000bf46270 */
[C---:B------:R-:W-:Y:S01]  /*9c20*/  VIADD R17, R71.reuse, 0x30 ;  /* 0x0000003047117836 */ /* 0x040fe20000000000 */
[----:B------:R-:W-:Y:S01]  /*9c30*/  ISETP.GE.AND P3, PT, R12, UR4, PT ;  /* 0x000000040c007c0c */ /* 0x000fe2000bf66270 */
[----:B------:R-:W-:Y:S01]  /*9c40*/  VIADD R28, R71, 0x38 ;  /* 0x00000038471c7836 */ /* 0x000fe20000000000 */
[----:B------:R-:W-:-:S03]  /*9c50*/  ISETP.GE.AND P5, PT, R16, UR4, PT ;  /* 0x0000000410007c0c */ /* 0x000fc6000bfa6270 */
[--C-:B------:R-:W-:Y:S02]  /*9c60*/  @!P0 IMAD.WIDE R6, R71, 0x4, R26.reuse ;  /* 0x0000000447068825 */ /* 0x100fe400078e021a */
[----:B------:R-:W-:Y:S02]  /*9c70*/  @!P4 LEA.HI R0, R0, R0, RZ, 0x1 ;  /* 0x000000000000c211 */ /* 0x000fe400078f08ff */
[----:B------:R-:W-:Y:S01]  /*9c80*/  @!P1 LEA.HI R10, R10, R10, RZ, 0x1 ;  /* 0x0000000a0a0a9211 */ /* 0x000fe200078f08ff */
[----:B------:R0:W-:Y:S01]  /*9c90*/  @!P0 ST.E.64 desc[UR38][R6.64], R40 ;  /* 0x0000002806008985 */ /* 0x0001e2000c101b26 */
[----:B------:R-:W-:Y:S02]  /*9ca0*/  @!P4 LOP3.LUT R9, R0, 0xfffffffe, RZ, 0xc0, !PT ;  /* 0xfffffffe0009c812 */ /* 0x000fe400078ec0ff */
[----:B------:R-:W-:Y:S02]  /*9cb0*/  ISETP.GE.AND P0, PT, R28, UR4, PT ;  /* 0x000000041c007c0c */ /* 0x000fe4000bf06270 */
[----:B------:R-:W-:Y:S01]  /*9cc0*/  @!P2 LEA.HI R0, R11, R11, RZ, 0x1 ;  /* 0x0000000b0b00a211 */ /* 0x000fe200078f08ff */
[----:B------:R-:W-:Y:S01]  /*9cd0*/  @!P4 IMAD.WIDE R8, R9, 0x4, R26 ;  /* 0x000000040908c825 */ /* 0x000fe200078e021a */
[----:B------:R-:W-:-:S02]  /*9ce0*/  @!P1 LOP3.LUT R11, R10, 0xfffffffe, RZ, 0xc0, !PT ;  /* 0xfffffffe0a0b9812 */ /* 0x000fc400078ec0ff */
[----:B------:R-:W-:Y:S01]  /*9cf0*/  @!P2 LOP3.LUT R13, R0, 0xfffffffe, RZ, 0xc0, !PT ;  /* 0xfffffffe000da812 */ /* 0x000fe200078ec0ff */
[----:B------:R-:W-:Y:S01]  /*9d00*/  VIADD R0, R71, 0x40 ;  /* 0x0000004047007836 */ /* 0x000fe20000000000 */
[----:B------:R1:W-:Y:S01]  /*9d10*/  @!P4 ST.E.64 desc[UR38][R8.64], R44 ;  /* 0x0000002c0800c985 */ /* 0x0003e2000c101b26 */
[----:B------:R-:W-:Y:S02]  /*9d20*/  ISETP.GE.AND P4, PT, R17, UR4, PT ;  /* 0x0000000411007c0c */ /* 0x000fe4000bf86270 */
[----:B------:R-:W-:Y:S01]  /*9d30*/  @!P3 LEA.HI R12, R12, R12, RZ, 0x1 ;  /* 0x0000000c0c0cb211 */ /* 0x000fe200078f08ff */
[--C-:B0-----:R-:W-:Y:S01]  /*9d40*/  @!P1 IMAD.WIDE R6, R11, 0x4, R26.reuse ;  /* 0x000000040b069825 */ /* 0x101fe200078e021a */
[----:B------:R-:W-:Y:S02]  /*9d50*/  @!P5 LEA.HI R16, R16, R16, RZ, 0x1 ;  /* 0x000000101010d211 */ /* 0x000fe400078f08ff */
[----:B------:R-:W-:Y:S02]  /*9d60*/  @!P3 LOP3.LUT R11, R12, 0xfffffffe, RZ, 0xc0, !PT ;  /* 0xfffffffe0c0bb812 */ /* 0x000fe400078ec0ff */
[----:B------:R-:W-:Y:S01]  /*9d70*/  @!P0 LEA.HI R28, R28, R28, RZ, 0x1 ;  /* 0x0000001c1c1c8211 */ /* 0x000fe200078f08ff */
[----:B------:R0:W-:Y:S01]  /*9d80*/  @!P1 ST.E.64 desc[UR38][R6.64], R46 ;  /* 0x0000002e06009985 */ /* 0x0001e2000c101b26 */
[----:B------:R-:W-:Y:S01]  /*9d90*/  ISETP.GE.AND P1, PT, R0, UR4, PT ;  /* 0x0000000400007c0c */ /* 0x000fe2000bf26270 */
[----:B------:R-:W-:Y:S01]  /*9da0*/  @!P3 IMAD.WIDE R10, R11, 0x4, R26 ;  /* 0x000000040b0ab825 */ /* 0x000fe200078e021a */
[----:B------:R-:W-:-:S02]  /*9db0*/  @!P0 LOP3.LUT R29, R28, 0xfffffffe, RZ, 0xc0, !PT ;  /* 0xfffffffe1c1d8812 */ /* 0x000fc400078ec0ff */
[----:B------:R-:W-:Y:S01]  /*9dc0*/  @!P4 LEA.HI R17, R17, R17, RZ, 0x1 ;  /* 0x000000111111c211 */ /* 0x000fe200078f08ff */
[--C-:B-1----:R-:W-:Y:S01]  /*9dd0*/  @!P2 IMAD.WIDE R8, R13, 0x4, R26.reuse ;  /* 0x000000040d08a825 */ /* 0x102fe200078e021a */
[----:B------:R-:W-:Y:S02]  /*9de0*/  @!P5 LOP3.LUT R13, R16, 0xfffffffe, RZ, 0xc0, !PT ;  /* 0xfffffffe100dd812 */ /* 0x000fe400078ec0ff */
[----:B------:R-:W-:Y:S01]  /*9df0*/  @!P4 LOP3.LUT R17, R17, 0xfffffffe, RZ, 0xc0, !PT ;  /* 0xfffffffe1111c812 */ /* 0x000fe200078ec0ff */
[----:B------:R-:W-:Y:S01]  /*9e00*/  VIADD R16, R71, 0x48 ;  /* 0x0000004847107836 */ /* 0x000fe20000000000 */
[----:B------:R1:W-:Y:S01]  /*9e10*/  @!P2 ST.E.64 desc[UR38][R8.64], R48 ;  /* 0x000000300800a985 */ /* 0x0003e2000c101b26 */
[--C-:B------:R-:W-:Y:S02]  /*9e20*/  @!P5 IMAD.WIDE R12, R13, 0x4, R26.reuse ;  /* 0x000000040d0cd825 */ /* 0x100fe400078e021a */
[----:B------:R-:W-:Y:S01]  /*9e30*/  @!P1 LEA.HI R0, R0, R0, RZ, 0x1 ;  /* 0x0000000000009211 */ /* 0x000fe200078f08ff */
[----:B------:R2:W-:Y:S01]  /*9e40*/  @!P3 ST.E.64 desc[UR38][R10.64], R14 ;  /* 0x0000000e0a00b985 */ /* 0x0005e2000c101b26 */
[----:B0-----:R-:W-:Y:S01]  /*9e50*/  @!P4 IMAD.WIDE R6, R17, 0x4, R26 ;  /* 0x000000041106c825 */ /* 0x001fe200078e021a */
[----:B------:R-:W-:-:S02]  /*9e60*/  ISETP.GE.AND P2, PT, R16, UR4, PT ;  /* 0x0000000410007c0c */ /* 0x000fc4000bf46270 */
[----:B------:R0:W-:Y:S04]  /*9e70*/  @!P5 ST.E.64 desc[UR38][R12.64], R68 ;  /* 0x000000440c00d985 */ /* 0x0001e8000c101b26 */
[----:B------:R-:W-:Y:S01]  /*9e80*/  @!P4 ST.E.64 desc[UR38][R6.64], R18 ;  /* 0x000000120600c985 */ /* 0x000fe2000c101b26 */
[----:B-1----:R-:W-:-:S04]  /*9e90*/  @!P0 IMAD.WIDE R8, R29, 0x4, R26 ;  /* 0x000000041d088825 */ /* 0x002fc800078e021a */
[C---:B--2---:R-:W-:Y:S01]  /*9ea0*/  VIADD R10, R71.reuse, 0x50 ;  /* 0x00000050470a7836 */ /* 0x044fe20000000000 */
[----:B------:R1:W-:Y:S01]  /*9eb0*/  @!P0 ST.E.64 desc[UR38][R8.64], R62 ;  /* 0x0000003e08008985 */ /* 0x0003e2000c101b26 */
[C---:B------:R-:W-:Y:S01]  /*9ec0*/  VIADD R14, R71.reuse, 0x68 ;  /* 0x00000068470e7836 */ /* 0x040fe20000000000 */
[----:B------:R-:W-:Y:S01]  /*9ed0*/  @!P2 LEA.HI R16, R16, R16, RZ, 0x1 ;  /* 0x000000101010a211 */ /* 0x000fe200078f08ff */
[C---:B0-----:R-:W-:Y:S01]  /*9ee0*/  VIADD R12, R71.reuse, 0x58 ;  /* 0x00000058470c7836 */ /* 0x041fe20000000000 */
[----:B------:R-:W-:Y:S01]  /*9ef0*/  ISETP.GE.AND P3, PT, R10, UR4, PT ;  /* 0x000000040a007c0c */ /* 0x000fe2000bf66270 */
[C---:B------:R-:W-:Y:S01]  /*9f00*/  VIADD R13, R71.reuse, 0x60 ;  /* 0x00000060470d7836 */ /* 0x040fe20000000000 */
[----:B------:R-:W-:Y:S01]  /*9f10*/  ISETP.GE.AND P5, PT, R14, UR4, PT ;  /* 0x000000040e007c0c */ /* 0x000fe2000bfa6270 */
[C---:B------:R-:W-:Y:S01]  /*9f20*/  VIADD R15, R71.reuse, 0x70 ;  /* 0x00000070470f7836 */ /* 0x040fe20000000000 */
[----:B------:R-:W-:Y:S01]  /*9f30*/  ISETP.GE.AND P0, PT, R12, UR4, PT ;  /* 0x000000040c007c0c */ /* 0x000fe2000bf06270 */
[----:B------:R-:W-:Y:S01]  /*9f40*/  VIADD R71, R71, 0x78 ;  /* 0x0000007847477836 */ /* 0x000fe20000000000 */
[----:B------:R-:W-:-:S02]  /*9f50*/  ISETP.GE.AND P4, PT, R13, UR4, PT ;  /* 0x000000040d007c0c */ /* 0x000fc4000bf86270 */
[----:B------:R-:W-:Y:S02]  /*9f60*/  ISETP.GE.AND P6, PT, R15, UR4, PT ;  /* 0x000000040f007c0c */ /* 0x000fe4000bfc6270 */
[----:B------:R-:W-:Y:S02]  /*9f70*/  @!P1 LOP3.LUT R11, R0, 0xfffffffe, RZ, 0xc0, !PT ;  /* 0xfffffffe000b9812 */ /* 0x000fe400078ec0ff */
[----:B-1----:R-:W-:Y:S02]  /*9f80*/  @!P2 LOP3.LUT R9, R16, 0xfffffffe, RZ, 0xc0, !PT ;  /* 0xfffffffe1009a812 */ /* 0x002fe400078ec0ff */
[----:B------:R-:W-:Y:S01]  /*9f90*/  @!P3 LEA.HI R10, R10, R10, RZ, 0x1 ;  /* 0x0000000a0a0ab211 */ /* 0x000fe200078f08ff */
[--C-:B------:R-:W-:Y:S01]  /*9fa0*/  @!P1 IMAD.WIDE R6, R11, 0x4, R26.reuse ;  /* 0x000000040b069825 */ /* 0x100fe200078e021a */
[----:B------:R-:W-:Y:S02]  /*9fb0*/  @!P5 LEA.HI R14, R14, R14, RZ, 0x1 ;  /* 0x0000000e0e0ed211 */ /* 0x000fe400078f08ff */
[----:B------:R-:W-:Y:S01]  /*9fc0*/  @!P0 LEA.HI R12, R12, R12, RZ, 0x1 ;  /* 0x0000000c0c0c8211 */ /* 0x000fe200078f08ff */
[----:B------:R-:W-:Y:S01]  /*9fd0*/  @!P2 IMAD.WIDE R8, R9, 0x4, R26 ;  /* 0x000000040908a825 */ /* 0x000fe200078e021a */
[----:B------:R-:W-:Y:S01]  /*9fe0*/  @!P4 LEA.HI R0, R13, R13, RZ, 0x1 ;  /* 0x0000000d0d00c211 */ /* 0x000fe200078f08ff */
[----:B------:R0:W-:Y:S01]  /*9ff0*/  @!P1 ST.E.64 desc[UR38][R6.64], R20 ;  /* 0x0000001406009985 */ /* 0x0001e2000c101b26 */
[----:B------:R-:W-:-:S02]  /*a000*/  @!P3 LOP3.LUT R11, R10, 0xfffffffe, RZ, 0xc0, !PT ;  /* 0xfffffffe0a0bb812 */ /* 0x000fc400078ec0ff */
[----:B------:R-:W-:Y:S01]  /*a010*/  @!P6 LEA.HI R16, R15, R15, RZ, 0x1 ;  /* 0x0000000f0f10e211 */ /* 0x000fe200078f08ff */
[----:B------:R1:W-:Y:S01]  /*a020*/  @!P2 ST.E.64 desc[UR38][R8.64], R56 ;  /* 0x000000380800a985 */ /* 0x0003e2000c101b26 */
[----:B------:R-:W-:Y:S01]  /*a030*/  @!P0 LOP3.LUT R13, R12, 0xfffffffe, RZ, 0xc0, !PT ;  /* 0xfffffffe0c0d8812 */ /* 0x000fe200078ec0ff */
[--C-:B------:R-:W-:Y:S01]  /*a040*/  @!P3 IMAD.WIDE R10, R11, 0x4, R26.reuse ;  /* 0x000000040b0ab825 */ /* 0x100fe200078e021a */
[----:B------:R-:W-:Y:S02]  /*a050*/  @!P4 LOP3.LUT R15, R0, 0xfffffffe, RZ, 0xc0, !PT ;  /* 0xfffffffe000fc812 */ /* 0x000fe400078ec0ff */
[----:B------:R-:W-:Y:S01]  /*a060*/  @!P5 LOP3.LUT R17, R14, 0xfffffffe, RZ, 0xc0, !PT ;  /* 0xfffffffe0e11d812 */ /* 0x000fe200078ec0ff */
[--C-:B------:R-:W-:Y:S01]  /*a070*/  @!P0 IMAD.WIDE R12, R13, 0x4, R26.reuse ;  /* 0x000000040d0c8825 */ /* 0x100fe200078e021a */
[----:B------:R-:W-:Y:S01]  /*a080*/  @!P6 LOP3.LUT R19, R16, 0xfffffffe, RZ, 0xc0, !PT ;  /* 0xfffffffe1013e812 */ /* 0x000fe200078ec0ff */
[----:B------:R2:W-:Y:S02]  /*a090*/  @!P3 ST.E.64 desc[UR38][R10.64], R22 ;  /* 0x000000160a00b985 */ /* 0x0005e4000c101b26 */
[----:B0-----:R-:W-:-:S02]  /*a0a0*/  @!P4 IMAD.WIDE R6, R15, 0x4, R26 ;  /* 0x000000040f06c825 */ /* 0x001fc400078e021a */
[----:B------:R2:W-:Y:S01]  /*a0b0*/  @!P0 ST.E.64 desc[UR38][R12.64], R50 ;  /* 0x000000320c008985 */ /* 0x0005e2000c101b26 */
[----:B------:R-:W-:Y:S01]  /*a0c0*/  ISETP.GE.AND P0, PT, R71, UR4, PT ;  /* 0x0000000447007c0c */ /* 0x000fe2000bf06270 */
[--C-:B-1----:R-:W-:Y:S02]  /*a0d0*/  @!P5 IMAD.WIDE R8, R17, 0x4, R26.reuse ;  /* 0x000000041108d825 */ /* 0x102fe400078e021a */
[----:B------:R2:W-:Y:S02]  /*a0e0*/  @!P4 ST.E.64 desc[UR38][R6.64], R24 ;  /* 0x000000180600c985 */ /* 0x0005e4000c101b26 */
[----:B------:R-:W-:Y:S02]  /*a0f0*/  @!P6 IMAD.WIDE R14, R19, 0x4, R26 ;  /* 0x00000004130ee825 */ /* 0x000fe400078e021a */
[----:B------:R2:W-:Y:S04]  /*a100*/  @!P5 ST.E.64 desc[UR38][R8.64], R36 ;  /* 0x000000240800d985 */ /* 0x0005e8000c101b26 */
[----:B------:R2:W-:Y:S02]  /*a110*/  @!P6 ST.E.64 desc[UR38][R14.64], R4 ;  /* 0x000000040e00e985 */ /* 0x0005e4000c101b26 */
[----:B------:R-:W-:Y:S05]  /*a120*/  @P0 BRA `(.L_x_10) ;  /* 0x0000003800880947 */ /* 0x000fea0003800000 */
[----:B------:R-:W-:-:S04]  /*a130*/  LEA.HI R71, R71, R71, RZ, 0x1 ;  /* 0x0000004747477211 */ /* 0x000fc800078f08ff */
[----:B--2---:R-:W-:-:S05]  /*a140*/  LOP3.LUT R5, R71, 0xfffffffe, RZ, 0xc0, !PT ;  /* 0xfffffffe47057812 */ /* 0x004fca00078ec0ff */
[----:B------:R-:W-:-:S05]  /*a150*/  IMAD.WIDE R4, R5, 0x4, R26 ;  /* 0x0000000405047825 */ /* 0x000fca00078e021a */
[----:B------:R1:W-:Y:S01]  /*a160*/  ST.E.64 desc[UR38][R4.64], R2 ;  /* 0x0000000204007985 */ /* 0x0003e2000c101b26 */
[----:B------:R-:W-:Y:S05]  /*a170*/  BRA `(.L_x_10) ;  /* 0x0000003800747947 */ /* 0x000fea0003800000 */
.L_x_35:
[----:B------:R-:W0:Y:S02]  /*a180*/  S2R R0, SR_TID.X ;  /* 0x0000000000007919 */ /* 0x000e240000002100 */
[----:B0-----:R-:W-:-:S05]  /*a190*/  VIADD R2, R0, 0xffffff80 ;  /* 0xffffff8000027836 */ /* 0x001fca0000000000 */
[----:B------:R-:W-:-:S13]  /*a1a0*/  ISETP.GT.AND P0, PT, R2, 0x7f, PT ;  /* 0x0000007f0200780c */ /* 0x000fda0003f04270 */
[----:B------:R-:W-:Y:S05]  /*a1b0*/  @P0 BRA `(.L_x_10) ;  /* 0x0000003800640947 */ /* 0x000fea0003800000 */
[----:B------:R-:W0:Y:S01]  /*a1c0*/  S2R R3, SR_CTAID.X ;  /* 0x0000000000037919 */ /* 0x000e220000002500 */
[----:B------:R-:W1:Y:S01]  /*a1d0*/  LDC R6, c[0x0][0xbe8] ;  /* 0x0002fa00ff067b82 */ /* 0x000e620000000800 */
[----:B------:R-:W-:Y:S01]  /*a1e0*/  ULDC UR4, c[0x0][0xa88] ;  /* 0x0002a20000047ab9 */ /* 0x000fe20000000800 */
[----:B0-----:R-:W-:Y:S02]  /*a1f0*/  IMAD R0, R3, 0x80, R0 ;  /* 0x0000008003007824 */ /* 0x001fe400078e0200 */
[----:B-1----:R-:W-:Y:S02]  /*a200*/  IMAD R3, R6, UR4, RZ ;  /* 0x0000000406037c24 */ /* 0x002fe4000f8e02ff */
[----:B------:R-:W-:-:S05]  /*a210*/  VIADD R0, R0, 0xffffff80 ;  /* 0xffffff8000007836 */ /* 0x000fca0000000000 */
[----:B------:R-:W-:-:S13]  /*a220*/  ISETP.GE.AND P0, PT, R0, R3, PT ;  /* 0x000000030000720c */ /* 0x000fda0003f06270 */
[----:B------:R-:W-:Y:S05]  /*a230*/  @P0 BRA `(.L_x_10) ;  /* 0x0000003800440947 */ /* 0x000fea0003800000 */
[----:B------:R-:W-:Y:S01]  /*a240*/  ISETP.NE.AND P0, PT, R6, 0x1, PT ;  /* 0x000000010600780c */ /* 0x000fe20003f05270 */
[----:B------:R-:W0:Y:S01]  /*a250*/  LDC.64 R12, c[0x0][0xbd8] ;  /* 0x0002f600ff0c7b82 */ /* 0x000e220000000a00 */
[----:B------:R-:W-:Y:S01]  /*a260*/  SHF.R.S32.HI R5, RZ, 0x1f, R16 ;  /* 0x0000001fff057819 */ /* 0x000fe20000011410 */
[----:B------:R-:W-:Y:S02]  /*a270*/  ULDC.64 UR4, c[0x0][0xbd0] ;  /* 0x0002f40000047ab9 */ /* 0x000fe40000000a00 */
[----:B------:R-:W-:-:S04]  /*a280*/  IMAD.WIDE.U32 R2, R16, UR4, RZ ;  /* 0x0000000410027c25 */ /* 0x000fc8000f8e00ff */
[----:B------:R-:W1:Y:S01]  /*a290*/  S2UR UR6, SR_CTAID.Y ;  /* 0x00000000000679c3 */ /* 0x000e620000002600 */
[----:B------:R-:W-:-:S04]  /*a2a0*/  IMAD R5, R5, UR4, RZ ;  /* 0x0000000405057c24 */ /* 0x000fc8000f8e02ff */
[----:B------:R-:W-:Y:S01]  /*a2b0*/  IMAD R5, R16, UR5, R5 ;  /* 0x0000000510057c24 */ /* 0x000fe2000f8e0205 */
[----:B------:R-:W-:Y:S01]  /*a2c0*/  ULDC.64 UR4, c[0x0][0xbe0] ;  /* 0x0002f80000047ab9 */ /* 0x000fe20000000a00 */
[----:B------:R-:W-:Y:S01]  /*a2d0*/  IMAD.MOV R16, RZ, RZ, -R16 ;  /* 0x000000ffff107224 */ /* 0x000fe200078e0a10 */
[----:B------:R-:W2:Y:S01]  /*a2e0*/  @P0 LDC R9, c[0x0][0xbec] ;  /* 0x0002fb00ff090b82 */ /* 0x000ea20000000800 */
[----:B------:R-:W-:Y:S02]  /*a2f0*/  IMAD.IADD R3, R3, 0x1, R5 ;  /* 0x0000000103037824 */ /* 0x000fe400078e0205 */
[----:B------:R-:W-:-:S05]  /*a300*/  IMAD.MOV.U32 R5, RZ, RZ, R0 ;  /* 0x000000ffff057224 */ /* 0x000fca00078e0000 */
[----:B------:R-:W1:Y:S01]  /*a310*/  LDC R7, c[0x0][0xc50] ;  /* 0x00031400ff077b82 */ /* 0x000e620000000800 */
[C---:B0-----:R-:W-:Y:S02]  /*a320*/  IMAD R8, R12.reuse, UR37, RZ ;  /* 0x000000250c087c24 */ /* 0x041fe4000f8e02ff */
[----:B------:R-:W-:-:S04]  /*a330*/  IMAD.WIDE.U32 R2, R12, UR36, R2 ;  /* 0x000000240c027c25 */ /* 0x000fc8000f8e0002 */
[----:B------:R-:W-:Y:S01]  /*a340*/  IMAD R13, R13, UR36, R8 ;  /* 0x000000240d0d7c24 */ /* 0x000fe2000f8e0208 */
[----:B------:R-:W0:Y:S03]  /*a350*/  @P0 LDC R11, c[0x0][0xbf0] ;  /* 0x0002fc00ff0b0b82 */ /* 0x000e260000000800 */
[----:B------:R-:W-:Y:S02]  /*a360*/  IMAD.IADD R3, R13, 0x1, R3 ;  /* 0x000000010d037824 */ /* 0x000fe400078e0203 */
[----:B--2---:R-:W-:-:S04]  /*a370*/  @P0 IMAD.HI.U32 R4, R0, R9, RZ ;  /* 0x0000000900040227 */ /* 0x004fc800078e00ff */
[----:B-1----:R-:W-:-:S04]  /*a380*/  IMAD R9, R7, R16, UR6 ;  /* 0x0000000607097e24 */ /* 0x002fc8000f8e0210 */
[----:B------:R-:W-:Y:S01]  /*a390*/  IMAD.WIDE.U32 R2, R9, UR4, R2 ;  /* 0x0000000409027c25 */ /* 0x000fe2000f8e0002 */
[----:B0-----:R-:W-:Y:S02]  /*a3a0*/  @P0 SHF.R.U32.HI R5, RZ, R11, R4 ;  /* 0x0000000bff050219 */ /* 0x001fe40000011604 */
[----:B------:R-:W-:Y:S02]  /*a3b0*/  SHF.R.S32.HI R4, RZ, 0x1f, R9 ;  /* 0x0000001fff047819 */ /* 0x000fe40000011409 */
[----:B------:R-:W-:Y:S01]  /*a3c0*/  IADD3 R2, P0, R5, R2, RZ ;  /* 0x0000000205027210 */ /* 0x000fe20007f1e0ff */
[----:B------:R-:W-:Y:S02]  /*a3d0*/  IMAD.MOV R7, RZ, RZ, -R5 ;  /* 0x000000ffff077224 */ /* 0x000fe400078e0a05 */
[----:B------:R-:W-:Y:S02]  /*a3e0*/  IMAD R4, R4, UR4, RZ ;  /* 0x0000000404047c24 */ /* 0x000fe4000f8e02ff */
[----:B------:R-:W-:-:S02]  /*a3f0*/  IMAD R7, R6, R7, R0 ;  /* 0x0000000706077224 */ /* 0x000fc400078e0200 */
[----:B------:R-:W-:Y:S01]  /*a400*/  IMAD R4, R9, UR5, R4 ;  /* 0x0000000509047c24 */ /* 0x000fe2000f8e0204 */
[----:B------:R-:W-:Y:S01]  /*a410*/  SHF.R.S32.HI R9, RZ, 0x1f, R5 ;  /* 0x0000001fff097819 */ /* 0x000fe20000011405 */
[----:B------:R-:W-:Y:S01]  /*a420*/  ULDC.64 UR4, c[0x0][0xbc8] ;  /* 0x0002f20000047ab9 */ /* 0x000fe20000000a00 */
[----:B------:R-:W-:Y:S02]  /*a430*/  SHF.R.S32.HI R0, RZ, 0x1f, R7 ;  /* 0x0000001fff007819 */ /* 0x000fe40000011407 */
[----:B------:R-:W-:-:S03]  /*a440*/  IADD3.X R3, R9, R3, R4, P0, !PT ;  /* 0x0000000309037210 */ /* 0x000fc600007fe404 */
[----:B------:R-:W-:Y:S02]  /*a450*/  IMAD R0, R0, UR4, RZ ;  /* 0x0000000400007c24 */ /* 0x000fe4000f8e02ff */
[----:B------:R-:W-:-:S04]  /*a460*/  IMAD.WIDE.U32 R2, R7, UR4, R2 ;  /* 0x0000000407027c25 */ /* 0x000fc8000f8e0002 */
[----:B------:R-:W-:Y:S01]  /*a470*/  IMAD R5, R7, UR5, R0 ;  /* 0x0000000507057c24 */ /* 0x000fe2000f8e0200 */
[----:B------:R-:W-:Y:S02]  /*a480*/  ULDC.64 UR4, c[0x0][0xba8] ;  /* 0x0002ea0000047ab9 */ /* 0x000fe40000000a00 */
[----:B------:R-:W-:Y:S01]  /*a490*/  LEA R4, P0, R2, UR4, 0x2 ;  /* 0x0000000402047c11 */ /* 0x000fe2000f8010ff */
[----:B------:R-:W-:-:S05]  /*a4a0*/  IMAD.IADD R3, R3, 0x1, R5 ;  /* 0x0000000103037824 */ /* 0x000fca00078e0205 */
[----:B------:R-:W-:Y:S01]  /*a4b0*/  LEA.HI.X R5, R2, UR5, R3, 0x2, P0 ;  /* 0x0000000502057c11 */ /* 0x000fe200080f1403 */
[----:B------:R-:W-:-:S05]  /*a4c0*/  IMAD.MOV.U32 R3, RZ, RZ, -0x800000 ;  /* 0xff800000ff037424 */ /* 0x000fca00078e00ff */
[----:B------:R0:W-:Y:S01]  /*a4d0*/  STG.E desc[UR38][R4.64], R3 ;  /* 0x0000000304007986 */ /* 0x0001e2000c101926 */
[----:B------:R-:W-:Y:S05]  /*a4e0*/  BRA `(.L_x_10) ;  /* 0x0000003400987947 */ /* 0x000fea0003800000 */
.L_x_8:
[----:B------:R-:W-:-:S08]  /*a4f0*/  NOP ;  /* 0x0000000000007918 */ /* 0x000fd00000000000 */
[----:B--2---:R-:W0:-:S00]  /*a500*/  USETMAXREG.DEALLOC.CTAPOOL 0x18 ;  /* 0x00000018000079c8 */ /* 0x004e0000080e0500 */
[----:B0-----:R-:W-:Y:S01]  /*a510*/  LOP3.LUT R0, R0, 0x3, RZ, 0xc0, !PT ;  /* 0x0000000300007812 */ /* 0x001fe200078ec0ff */
[----:B------:R-:W0:Y:S05]  /*a520*/  S2R R18, SR_CTAID.Z ;  /* 0x0000000000127919 */ /* 0x000e2a0000002700 */
[----:B------:R-:W1:Y:S01]  /*a530*/  S2UR UR6, SR_CTAID.Y ;  /* 0x00000000000679c3 */ /* 0x000e620000002600 */
[----:B------:R-:W2:Y:S02]  /*a540*/  SHFL.IDX PT, R0, R0, RZ, 0x1f ;  /* 0x00001fff00007589 */ /* 0x000ea400000e0000 */
[----:B--2---:R-:W-:-:S13]  /*a550*/  ISETP.NE.AND P0, PT, R0, RZ, PT ;  /* 0x000000ff0000720c */ /* 0x004fda0003f05270 */
[----:B01----:R-:W-:Y:S05]  /*a560*/  @!P0 BRA `(.L_x_38) ;  /* 0x0000000000288947 */ /* 0x003fea0003800000 */
[----:B------:R-:W-:Y:S01]  /*a570*/  ULDC UR7, c[0x0][0xc50] ;  /* 0x0003140000077ab9 */ /* 0x000fe20000000800 */
[----:B------:R-:W-:Y:S01]  /*a580*/  UMOV UR36, UR6 ;  /* 0x0000000600247c82 */ /* 0x000fe20008000000 */
[----:B------:R-:W-:-:S06]  /*a590*/  UISETP.NE.AND UP0, UPT, UR7, 0x1, UPT ;  /* 0x000000010700788c */ /* 0x000fcc000bf05270 */
[----:B------:R-:W-:-:S13]  /*a5a0*/  PLOP3.LUT P0, PT, PT, PT, UP0, 0x80, 0x0 ;  /* 0x000000000000781c */ /* 0x000fda0003f0f008 */
[----:B------:R-:W-:Y:S05]  /*a5b0*/  @!P0 BRA `(.L_x_39) ;  /* 0x0000000000308947 */ /* 0x000fea0003800000 */
[----:B------:R-:W-:Y:S01]  /*a5c0*/  ULDC UR4, c[0x0][0xc54] ;  /* 0x0003150000047ab9 */ /* 0x000fe20000000800 */
[----:B------:R-:W-:Y:S01]  /*a5d0*/  ULDC UR36, c[0x0][0xc58] ;  /* 0x0003160000247ab9 */ /* 0x000fe20000000800 */
[----:B------:R-:W-:-:S04]  /*a5e0*/  UIMAD.WIDE.U32 UR4, UR6, UR4, URZ ;  /* 0x00000004060472a5 */ /* 0x000fc8000f8e003f */
[----:B------:R-:W-:Y:S01]  /*a5f0*/  USHF.R.U32.HI UR36, URZ, UR36, UR5 ;  /* 0x000000243f247299 */ /* 0x000fe20008011605 */
[----:B------:R-:W-:Y:S11]  /*a600*/  BRA `(.L_x_39) ;  /* 0x00000000001c7947 */ /* 0x000ff60003800000 */
.L_x_38:
[----:B------:R-:W-:Y:S01]  /*a610*/  ULDC UR7, c[0x0][0xc50] ;  /* 0x0003140000077ab9 */ /* 0x000fe20000000800 */
[----:B------:R-:W-:Y:S01]  /*a620*/  UMOV UR36, UR6 ;  /* 0x0000000600247c82 */ /* 0x000fe20008000000 */
[----:B------:R-:W-:-:S11]  /*a630*/  UISETP.NE.AND UP0, UPT, UR7, 0x1, UPT ;  /* 0x000000010700788c */ /* 0x000fd6000bf05270 */
[----:B------:R-:W-:Y:S01]  /*a640*/  @UP0 ULDC UR4, c[0x0][0xc54] ;  /* 0x0003150000040ab9 */ /* 0x000fe20000000800 */
[----:B------:R-:W-:Y:S01]  /*a650*/  @UP0 ULDC UR8, c[0x0][0xc58] ;  /* 0x0003160000080ab9 */ /* 0x000fe20000000800 */
[----:B------:R-:W-:-:S04]  /*a660*/  UIMAD.WIDE.U32 UR4, UR6, UR4, URZ ;  /* 0x00000004060472a5 */ /* 0x000fc8000f8e003f */
[----:B------:R-:W-:-:S12]  /*a670*/  @UP0 USHF.R.U32.HI UR36, URZ, UR8, UR5 ;  /* 0x000000083f240299 */ /* 0x000fd80008011605 */
.L_x_39:
[----:B------:R-:W-:Y:S01]  /*a680*/  ISETP.GE.AND P0, PT, R18, RZ, PT ;  /* 0x000000ff1200720c */ /* 0x000fe20003f06270 */
[----:B------:R-:W-:Y:S01]  /*a690*/  UIADD3 UR4, -UR36, URZ, URZ ;  /* 0x0000003f24047290 */ /* 0x000fe2000fffe13f */
[----:B------:R-:W-:Y:S02]  /*a6a0*/  IMAD.MOV.U32 R20, RZ, RZ, 0x1 ;  /* 0x00000001ff147424 */ /* 0x000fe400078e00ff */
[----:B------:R-:W-:Y:S01]  /*a6b0*/  IMAD.MOV.U32 R0, RZ, RZ, RZ ;  /* 0x000000ffff007224 */ /* 0x000fe200078e00ff */
[----:B------:R-:W-:Y:S01]  /*a6c0*/  UIMAD UR6, UR7, UR4, UR6 ;  /* 0x00000004070672a4 */ /* 0x000fe2000f8e0206 */
[----:B------:R-:W-:-:S07]  /*a6d0*/  IMAD.MOV.U32 R2, RZ, RZ, 0x1 ;  /* 0x00000001ff027424 */ /* 0x000fce00078e00ff */
[----:B------:R-:W-:Y:S05]  /*a6e0*/  @!P0 BRA `(.L_x_40) ;  /* 0x00000030004c8947 */ /* 0x000fea0003800000 */
[----:B------:R-:W-:Y:S01]  /*a6f0*/  ULDC.64 UR4, c[0x0][0x418] ;  /* 0x0001060000047ab9 */ /* 0x000fe20000000a00 */
[----:B------:R-:W-:Y:S01]  /*a700*/  ULOP3.LUT UR8, UR6, 0xffff, URZ, 0xc0, !UPT ;  /* 0x0000ffff06087892 */ /* 0x000fe2000f8ec03f */
[----:B------:R-:W-:Y:S01]  /*a710*/  IMAD.MOV.U32 R17, RZ, RZ, RZ ;  /* 0x000000ffff117224 */ /* 0x000fe200078e00ff */
[----:B------:R-:W-:-:S03]  /*a720*/  UISETP.NE.U32.AND UP0, UPT, UR4, URZ, UPT ;  /* 0x0000003f0400728c */ /* 0x000fc6000bf05070 */
[----:B------:R-:W-:Y:S01]  /*a730*/  ULDC UR4, c[0x0][0x424] ;  /* 0x0001090000047ab9 */ /* 0x000fe20000000800 */
[----:B------:R-:W-:-:S03]  /*a740*/  UISETP.NE.AND.EX UP0, UPT, UR5, URZ, UPT, UP0 ;  /* 0x0000003f0500728c */ /* 0x000fc6000bf05300 */
[----:B------:R-:W-:Y:S01]  /*a750*/  ULDC UR5, c[0x0][0x2f0] ;  /* 0x0000bc0000057ab9 */ /* 0x000fe20000000800 */
[----:B------:R-:W-:-:S04]  /*a760*/  USEL UR4, UR4, 0x1, UP0 ;  /* 0x0000000104047887 */ /* 0x000fc80008000000 */
[----:B------:R-:W-:-:S04]  /*a770*/  UIMAD UR4, UR4, UR5, URZ ;  /* 0x00000005040472a4 */ /* 0x000fc8000f8e023f */
[----:B------:R-:W-:Y:S02]  /*a780*/  UISETP.GE.AND UP0, UPT, UR4, 0x1, UPT ;  /* 0x000000010400788c */ /* 0x000fe4000bf06270 */
[----:B------:R-:W-:-:S04]  /*a790*/  UIADD3 UR5, UR4, 0x9f, URZ ;  /* 0x0000009f04057890 */ /* 0x000fc8000fffe03f */
[----:B------:R-:W-:Y:S01]  /*a7a0*/  PLOP3.LUT P0, PT, PT, PT, UP0, 0x80, 0x0 ;  /* 0x000000000000781c */ /* 0x000fe20003f0f008 */
[----:B------:R-:W-:-:S04]  /*a7b0*/  UIMAD.WIDE UR4, UR5, 0x66666667, URZ ;  /* 0x66666667050478a5 */ /* 0x000fc8000f8e023f */
[----:B------:R-:W-:-:S04]  /*a7c0*/  USHF.R.U32.HI UR4, URZ, 0x1f, UR5 ;  /* 0x0000001f3f047899 */ /* 0x000fc80008011605 */
[----:B------:R-:W-:-:S04]  /*a7d0*/  ULEA.HI.SX32 UR7, UR5, UR4, 0x1a ;  /* 0x0000000405077291 */ /* 0x000fc8000f8fd23f */
[----:B------:R-:W-:Y:S08]  /*a7e0*/  @!P0 BRA `(.L_x_41) ;  /* 0x00000000007c8947 */ /* 0x000ff00003800000 */
[----:B------:R-:W-:-:S04]  /*a7f0*/  USHF.R.U32.HI UR4, URZ, 0x10, UR6 ;  /* 0x000000103f047899 */ /* 0x000fc80008011606 */
[----:B------:R-:W-:-:S11]  /*a800*/  UISETP.NE.AND UP0, UPT, UR4, URZ, UPT ;  /* 0x0000003f0400728c */ /* 0x000fd6000bf05270 */
[----:B------:R-:W-:Y:S02]  /*a810*/  @!UP0 ULDC UR4, c[0x0][0x9f0] ;  /* 0x00027c0000048ab9 */ /* 0x000fe40000000800 */
[----:B------:R-:W-:Y:S01]  /*a820*/  IMAD.U32 R6, RZ, RZ, UR4 ;  /* 0x00000004ff067e24 */ /* 0x000fe2000f8e00ff */
[----:B------:R-:W-:-:S04]  /*a830*/  UIADD3 UR5, UR7, -0x1, UR4 ;  /* 0xffffffff07057890 */ /* 0x000fc8000fffe004 */
[-C--:B------:R-:W-:Y:S02]  /*a840*/  IABS R0, R6.reuse ;  /* 0x0000000600007213 */ /* 0x080fe40000000000 */
[----:B------:R-:W-:Y:S02]  /*a850*/  IABS R6, R6 ;  /* 0x0000000600067213 */ /* 0x000fe40000000000 */
[----:B------:R-:W0:Y:S08]  /*a860*/  I2F.RP R4, R0 ;  /* 0x0000000000047306 */ /* 0x000e300000209400 */
[----:B0-----:R-:W0:Y:S02]  /*a870*/  MUFU.RCP R4, R4 ;  /* 0x0000000400047308 */ /* 0x001e240000001000 */
[----:B0-----:R-:W-:-:S06]  /*a880*/  VIADD R2, R4, 0xffffffe ;  /* 0x0ffffffe04027836 */ /* 0x001fcc0000000000 */
[----:B------:R0:W1:Y:S02]  /*a890*/  F2I.FTZ.U32.TRUNC.NTZ R3, R2 ;  /* 0x0000000200037305 */ /* 0x000064000021f000 */
[----:B0-----:R-:W-:Y:S02]  /*a8a0*/  IMAD.MOV.U32 R2, RZ, RZ, RZ ;  /* 0x000000ffff027224 */ /* 0x001fe400078e00ff */
[----:B-1----:R-:W-:-:S04]  /*a8b0*/  IMAD.MOV R5, RZ, RZ, -R3 ;  /* 0x000000ffff057224 */ /* 0x002fc800078e0a03 */
[----:B------:R-:W-:-:S04]  /*a8c0*/  IMAD R5, R5, R0, RZ ;  /* 0x0000000005057224 */ /* 0x000fc800078e02ff */
[----:B------:R-:W-:-:S04]  /*a8d0*/  IMAD.HI.U32 R3, R3, R5, R2 ;  /* 0x0000000503037227 */ /* 0x000fc800078e0002 */
[----:B------:R-:W-:Y:S01]  /*a8e0*/  IMAD.U32 R5, RZ, RZ, UR5 ;  /* 0x00000005ff057e24 */ /* 0x000fe2000f8e00ff */
[----:B------:R-:W-:-:S04]  /*a8f0*/  ULOP3.LUT UR5, UR5, UR4, URZ, 0x3c, !UPT ;  /* 0x0000000405057292 */ /* 0x000fc8000f8e3c3f */
[----:B------:R-:W-:Y:S01]  /*a900*/  IABS R2, R5 ;  /* 0x0000000500027213 */ /* 0x000fe20000000000 */
[----:B------:R-:W-:Y:S01]  /*a910*/  IMAD.MOV R5, RZ, RZ, -R6 ;  /* 0x000000ffff057224 */ /* 0x000fe200078e0a06 */
[----:B------:R-:W-:-:S03]  /*a920*/  ISETP.LE.AND P2, PT, RZ, UR5, PT ;  /* 0x00000005ff007c0c */ /* 0x000fc6000bf43270 */
[----:B------:R-:W-:-:S04]  /*a930*/  IMAD.HI.U32 R3, R3, R2, RZ ;  /* 0x0000000203037227 */ /* 0x000fc800078e00ff */
[----:B------:R-:W-:-:S05]  /*a940*/  IMAD R5, R3, R5, R2 ;  /* 0x0000000503057224 */ /* 0x000fca00078e0202 */
[----:B------:R-:W-:-:S13]  /*a950*/  ISETP.GT.U32.AND P1, PT, R0, R5, PT ;  /* 0x000000050000720c */ /* 0x000fda0003f24070 */
[----:B------:R-:W-:Y:S02]  /*a960*/  @!P1 IMAD.IADD R5, R5, 0x1, -R0 ;  /* 0x0000000105059824 */ /* 0x000fe400078e0a00 */
[----:B------:R-:W-:Y:S01]  /*a970*/  @!P1 VIADD R3, R3, 0x1 ;  /* 0x0000000103039836 */ /* 0x000fe20000000000 */
[----:B------:R-:W-:Y:S02]  /*a980*/  ISETP.NE.AND P1, PT, RZ, UR4, PT ;  /* 0x00000004ff007c0c */ /* 0x000fe4000bf25270 */
[----:B------:R-:W-:-:S13]  /*a990*/  ISETP.GE.U32.AND P0, PT, R5, R0, PT ;  /* 0x000000000500720c */ /* 0x000fda0003f06070 */
[----:B------:R-:W-:-:S04]  /*a9a0*/  @P0 VIADD R3, R3, 0x1 ;  /* 0x0000000103030836 */ /* 0x000fc80000000000 */
[----:B------:R-:W-:Y:S01]  /*a9b0*/  @!P2 IMAD.MOV R3, RZ, RZ, -R3 ;  /* 0x000000ffff03a224 */ /* 0x000fe200078e0a03 */
[----:B------:R-:W-:-:S05]  /*a9c0*/  @!P1 LOP3.LUT R3, RZ, UR4, RZ, 0x33, !PT ;  /* 0x00000004ff039c12 */ /* 0x000fca000f8e33ff */
[----:B------:R-:W-:-:S07]  /*a9d0*/  IMAD.MOV.U32 R17, RZ, RZ, R3 ;  /* 0x000000ffff117224 */ /* 0x000fce00078e0003 */
.L_x_41:
[----:B------:R-:W-:Y:S02]  /*a9e0*/  IMAD R0, R17, UR8, RZ ;  /* 0x0000000811007c24 */ /* 0x000fe4000f8e02ff */
[----:B------:R-:W-:-:S03]  /*a9f0*/  IMAD.MOV.U32 R2, RZ, RZ, 0x1 ;  /* 0x00000001ff027424 */ /* 0x000fc600078e00ff */
[----:B------:R-:W-:Y:S01]  /*aa00*/  VIADDMNMX R17, R0, R17, UR7, PT ;  /* 0x0000000700117e46 */ /* 0x000fe2000b800111 */
[----:B------:R0:W-:Y:S03]  /*aa10*/  STL [R1+0x8], R0 ;  /* 0x0000080001007387 */ /* 0x0001e60000100800 */
[----:B------:R-:W-:Y:S01]  /*aa20*/  ISETP.GT.AND P0, PT, R17, R0, PT ;  /* 0x000000001100720c */ /* 0x000fe20003f04270 */
[----:B0-----:R-:W-:-:S12]  /*aa30*/  IMAD.MOV.U32 R0, RZ, RZ, RZ ;  /* 0x000000ffff007224 */ /* 0x001fd800078e00ff */
[----:B------:R-:W-:Y:S05]  /*aa40*/  @!P0 BRA `(.L_x_40) ;  /* 0x0000002c00748947 */ /* 0x000fea0003800000 */
[----:B------:R-:W0:Y:S01]  /*aa50*/  S2UR UR4, SR_CgaCtaId ;  /* 0x00000000000479c3 */ /* 0x000e220000008800 */
[----:B------:R-:W-:Y:S02]  /*aa60*/  UMOV UR40, 0x400 ;  /* 0x0000040000287882 */ /* 0x000fe40000000000 */
[----:B0-----:R-:W-:-:S04]  /*aa70*/  ULEA UR40, UR4, UR40, 0x18 ;  /* 0x0000002804287291 */ /* 0x001fc8000f8ec03f */
[----:B------:R-:W-:-:S04]  /*aa80*/  UIADD3 UR4, UR40, 0x1a400, URZ ;  /* 0x0001a40028047890 */ /* 0x000fc8000fffe03f */
[----:B------:R-:W-:-:S06]  /*aa90*/  ULOP3.LUT UP0, URZ, UR4, 0x1bf, URZ, 0xc0, !UPT ;  /* 0x000001bf043f7892 */ /* 0x000fcc000f80c03f */
[----:B------:R-:W-:-:S13]  /*aaa0*/  PLOP3.LUT P0, PT, PT, PT, UP0, 0x80, 0x0 ;  /* 0x000000000000781c */ /* 0x000fda0003f0f008 */
[----:B------:R-:W-:Y:S05]  /*aab0*/  @!P0 BRA `(.L_x_42) ;  /* 0x0000000000408947 */ /* 0x000fea0003800000 */
[----:B------:R-:W-:Y:S01]  /*aac0*/  MOV R2, 0x0 ;  /* 0x0000000000027802 */ /* 0x000fe20000000f00 */
[----:B------:R-:W-:Y:S01]  /*aad0*/  ULDC.64 UR6, c[0x4][0xa0] ;  /* 0x0100280000067ab9 */ /* 0x000fe20000000a00 */
[----:B------:R-:W-:Y:S01]  /*aae0*/  ULDC.64 UR8, c[0x4][0xa8] ;  /* 0x01002a0000087ab9 */ /* 0x000fe20000000a00 */
[----:B------:R-:W-:Y:S01]  /*aaf0*/  ULDC.64 UR4, c[0x4][0x8] ;  /* 0x0100020000047ab9 */ /* 0x000fe20000000a00 */
[----:B------:R-:W-:Y:S02]  /*ab00*/  IMAD.U32 R4, RZ, RZ, UR6 ;  /* 0x00000006ff047e24 */ /* 0x000fe4000f8e00ff */
[----:B------:R-:W0:Y:S01]  /*ab10*/  LDC.64 R2, c[0x4][R2] ;  /* 0x0100000002027b82 */ /* 0x000e220000000a00 */
[----:B------:R-:W-:Y:S02]  /*ab20*/  IMAD.U32 R5, RZ, RZ, UR7 ;  /* 0x00000007ff057e24 */ /* 0x000fe4000f8e00ff */
[----:B------:R-:W-:Y:S02]  /*ab30*/  IMAD.U32 R6, RZ, RZ, UR8 ;  /* 0x00000008ff067e24 */ /* 0x000fe4000f8e00ff */
[----:B------:R-:W-:-:S02]  /*ab40*/  IMAD.U32 R7, RZ, RZ, UR9 ;  /* 0x00000009ff077e24 */ /* 0x000fc4000f8e00ff */
[----:B------:R-:W-:Y:S02]  /*ab50*/  IMAD.U32 R10, RZ, RZ, UR4 ;  /* 0x00000004ff0a7e24 */ /* 0x000fe4000f8e00ff */
[----:B------:R-:W-:Y:S02]  /*ab60*/  IMAD.U32 R11, RZ, RZ, UR5 ;  /* 0x00000005ff0b7e24 */ /* 0x000fe4000f8e00ff */
[----:B------:R-:W-:Y:S02]  /*ab70*/  IMAD.MOV.U32 R8, RZ, RZ, 0x70 ;  /* 0x00000070ff087424 */ /* 0x000fe400078e00ff */
[----:B------:R-:W-:Y:S02]  /*ab80*/  IMAD.MOV.U32 R12, RZ, RZ, 0x1 ;  /* 0x00000001ff0c7424 */ /* 0x000fe400078e00ff */
[----:B------:R-:W-:-:S07]  /*ab90*/  IMAD.MOV.U32 R13, RZ, RZ, RZ ;  /* 0x000000ffff0d7224 */ /* 0x000fce00078e00ff */
[----:B------:R-:W-:-:S07]  /*aba0*/  LEPC R20, `(.L_x_42) ;  /* 0x000000001014794e */ /* 0x000fce0000000000 */
[----:B0-----:R-:W-:Y:S05]  /*abb0*/  CALL.ABS.NOINC R2 ;  /* 0x0000000002007343 */ /* 0x001fea0003c00000 */
.L_x_42:
[----:B------:R-:W-:-:S06]  /*abc0*/  UIADD3 UR4, UR40, 0xa400, URZ ;  /* 0x0000a40028047890 */ /* 0x000fcc000fffe03f */
[----:B------:R-:W-:-:S05]  /*abd0*/  IMAD.U32 R16, RZ, RZ, UR4 ;  /* 0x00000004ff107e24 */ /* 0x000fca000f8e00ff */
[----:B------:R-:W-:-:S13]  /*abe0*/  LOP3.LUT P0, RZ, R16, 0x3ff, RZ, 0xc0, !PT ;  /* 0x000003ff10ff7812 */ /* 0x000fda000780c0ff */
        /* <DEDUP_REMOVED lines=17> */
.L_x_43:
        /* <DEDUP_REMOVED lines=20> */
.L_x_44:
        /* <DEDUP_REMOVED lines=18> */
.L_x_45:
[----:B------:R-:W0:Y:S01]  /*af60*/  LDC.64 R2, c[0x0][0x9f8] ;  /* 0x00027e00ff027b82 */ /* 0x000e220000000a00 */
[----:B------:R-:W-:Y:S01]  /*af70*/  IMAD.MOV.U32 R12, RZ, RZ, R18 ;  /* 0x000000ffff0c7224 */ /* 0x000fe200078e0012 */
[----:B------:R-:W-:Y:S02]  /*af80*/  LOP3.LUT R10, R19, 0x7f, RZ, 0xc0, !PT ;  /* 0x0000007f130a7812 */ /* 0x000fe400078ec0ff */
[----:B0-----:R-:W-:-:S04]  /*af90*/  ISETP.NE.U32.AND P0, PT, R2, RZ, PT ;  /* 0x000000ff0200720c */ /* 0x001fc80003f05070 */
[----:B------:R-:W-:-:S13]  /*afa0*/  ISETP.NE.AND.EX P0, PT, R3, RZ, PT, P0 ;  /* 0x000000ff0300720c */ /* 0x000fda0003f05300 */
[----:B------:R-:W0:Y:S02]  /*afb0*/  @P0 LDC.64 R2, c[0x0][0x9f8] ;  /* 0x00027e00ff020b82 */ /* 0x000e240000000a00 */
[----:B0-----:R-:W-:-:S05]  /*afc0*/  @P0 IMAD.WIDE R2, R18, 0x4, R2 ;  /* 0x0000000412020825 */ /* 0x001fca00078e0202 */
[----:B------:R0:W2:Y:S01]  /*afd0*/  @P0 LDG.E R12, desc[UR38][R2.64] ;  /* 0x00000026020c0981 */ /* 0x0000a2000c1e1900 */
[C---:B------:R-:W-:Y:S01]  /*afe0*/  IMAD.SHL.U32 R0, R19.reuse, 0x80, RZ ;  /* 0x0000008013007824 */ /* 0x040fe200078e00ff */
[----:B------:R-:W-:Y:S01]  /*aff0*/  SHF.R.U32.HI R7, RZ, 0x5, R10 ;  /* 0x00000005ff077819 */ /* 0x000fe2000001160a */
[C---:B------:R-:W-:Y:S02]  /*b000*/  IMAD.SHL.U32 R5, R19.reuse, 0x20, RZ ;  /* 0x0000002013057824 */ /* 0x040fe400078e00ff */
[----:B------:R-:W-:Y:S01]  /*b010*/  IMAD.SHL.U32 R11, R19, 0x10, RZ ;  /* 0x00000010130b7824 */ /* 0x000fe200078e00ff */
[----:B------:R-:W-:Y:S01]  /*b020*/  LOP3.LUT R4, R0, 0x380, RZ, 0xc0, !PT ;  /* 0x0000038000047812 */ /* 0x000fe200078ec0ff */
[----:B------:R-:W-:Y:S01]  /*b030*/  IMAD.SHL.U32 R18, R7, 0x200, RZ ;  /* 0x0000020007127824 */ /* 0x000fe200078e00ff */
[----:B------:R-:W-:Y:S01]  /*b040*/  LOP3.LUT R6, R5, 0x80, RZ, 0xc0, !PT ;  /* 0x0000008005067812 */ /* 0x000fe200078ec0ff */
[----:B0-----:R-:W0:Y:S02]  /*b050*/  LDC.64 R2, c[0x0][0x418] ;  /* 0x00010600ff027b82 */ /* 0x001e240000000a00 */
[----:B------:R-:W-:Y:S01]  /*b060*/  IMAD R4, R7, 0x10, R4 ;  /* 0x0000001007047824 */ /* 0x000fe200078e0204 */
[----:B------:R-:W-:Y:S01]  /*b070*/  LOP3.LUT R6, R6, 0x10, R19, 0xf8, !PT ;  /* 0x0000001006067812 */ /* 0x000fe200078ef813 */
[----:B------:R-:W-:Y:S01]  /*b080*/  IMAD.SHL.U32 R7, R19, 0x4, RZ ;  /* 0x0000000413077824 */ /* 0x000fe200078e00ff */
[----:B------:R-:W-:-:S04]  /*b090*/  LOP3.LUT R8, R18, 0x60, R5, 0xf8, !PT ;  /* 0x0000006012087812 */ /* 0x000fc800078ef805 */
[----:B------:R-:W-:Y:S02]  /*b0a0*/  LOP3.LUT R6, R6, 0x10, R7, 0x78, !PT ;  /* 0x0000001006067812 */ /* 0x000fe400078e7807 */
[----:B------:R-:W-:Y:S02]  /*b0b0*/  LOP3.LUT R7, R4, 0x70, R11, 0x78, !PT ;  /* 0x0000007004077812 */ /* 0x000fe400078e780b */
[----:B------:R-:W-:Y:S01]  /*b0c0*/  LOP3.LUT R9, R8, 0x100, R5, 0xf8, !PT ;  /* 0x0000010008097812 */ /* 0x000fe200078ef805 */
[----:B--2---:R-:W-:Y:S01]  /*b0d0*/  STL [R1+0x4], R12 ;  /* 0x0000040c01007387 */ /* 0x004fe20000100800 */
[----:B0-----:R-:W-:Y:S01]  /*b0e0*/  ISETP.NE.U32.AND P0, PT, R2, RZ, PT ;  /* 0x000000ff0200720c */ /* 0x001fe20003f05070 */
[----:B------:R-:W-:Y:S02]  /*b0f0*/  IMAD.MOV.U32 R8, RZ, RZ, R12 ;  /* 0x000000ffff087224 */ /* 0x000fe400078e000c */
[----:B------:R-:W2:Y:S01]  /*b100*/  LDL.LU R4, [R1] ;  /* 0x0000000001047983 */ /* 0x000ea20000300800 */
[----:B------:R-:W-:Y:S01]  /*b110*/  LOP3.LUT R5, R9, R6, RZ, 0xfc, !PT ;  /* 0x0000000609057212 */ /* 0x000fe200078efcff */
[----:B------:R-:W-:Y:S01]  /*b120*/  UMOV UR4, 0xffffffff ;  /* 0xffffffff00047882 */ /* 0x000fe20000000000 */
[----:B------:R-:W-:-:S02]  /*b130*/  ISETP.NE.AND.EX P2, PT, R3, RZ, PT, P0 ;  /* 0x000000ff0300720c */ /* 0x000fc40003f45300 */
[----:B------:R-:W-:Y:S01]  /*b140*/  LOP3.LUT R0, R7, 0xc00, R0, 0xf8, !PT ;  /* 0x00000c0007007812 */ /* 0x000fe200078ef800 */
[----:B------:R-:W-:Y:S01]  /*b150*/  STL [R1+0x18], R5 ;  /* 0x0000180501007387 */ /* 0x000fe20000100800 */
[----:B------:R-:W-:Y:S02]  /*b160*/  LOP3.LUT P1, RZ, R19, 0x4, RZ, 0xc0, !PT ;  /* 0x0000000413ff7812 */ /* 0x000fe4000782c0ff */
[----:B------:R-:W-:Y:S01]  /*b170*/  SHF.R.S32.HI R9, RZ, 0x1f, R8 ;  /* 0x0000001fff097819 */ /* 0x000fe20000011408 */
[----:B------:R0:W-:Y:S01]  /*b180*/  STL [R1+0x10], R0 ;  /* 0x0000100001007387 */ /* 0x0001e20000100800 */
[----:B------:R-:W-:Y:S02]  /*b190*/  SHF.R.U32.HI R6, RZ, 0x5, R19 ;  /* 0x00000005ff067819 */ /* 0x000fe40000011613 */
[----:B------:R-:W-:Y:S02]  /*b1a0*/  SEL R16, R8, RZ, !P2 ;  /* 0x000000ff08107207 */ /* 0x000fe40005000000 */
[----:B------:R-:W-:Y:S01]  /*b1b0*/  LOP3.LUT R6, R6, 0x3, RZ, 0xc0, !PT ;  /* 0x0000000306067812 */ /* 0x000fe200078ec0ff */
[----:B0-----:R-:W-:-:S05]  /*b1c0*/  IMAD.MOV.U32 R0, RZ, RZ, 0x40 ;  /* 0x00000040ff007424 */ /* 0x001fca00078e00ff */
[----:B------:R-:W-:-:S05]  /*b1d0*/  SEL R0, R0, 0xffffffc0, !P1 ;  /* 0xffffffc000007807 */ /* 0x000fca0004800000 */
[----:B------:R0:W-:Y:S01]  /*b1e0*/  STL [R1+0x14], R0 ;  /* 0x0000140001007387 */ /* 0x0001e20000100800 */
[----:B--2---:R-:W-:-:S04]  /*b1f0*/  LOP3.LUT R4, R4, 0xfffffffe, RZ, 0xc0, !PT ;  /* 0xfffffffe04047812 */ /* 0x004fc800078ec0ff */
[----:B------:R-:W-:-:S05]  /*b200*/  @P2 LOP3.LUT R4, R4, 0x1, RZ, 0xfc, !PT ;  /* 0x0000000104042812 */ /* 0x000fca00078efcff */
[----:B------:R0:W-:Y:S04]  /*b210*/  STL [R1], R4 ;  /* 0x0000000401007387 */ /* 0x0001e80000100800 */
[----:B------:R0:W-:Y:S01]  /*b220*/  STL [R1+0xc], R9 ;  /* 0x00000c0901007387 */ /* 0x0001e20000100800 */
[----:B------:R-:W-:Y:S05]  /*b230*/  BRA.DIV UR4, `(.L_x_46) ;  /* 0x0000002a04c47947 */ /* 0x000fea000b800000 */
[----:B------:R1:W2:Y:S02]  /*b240*/  SHFL.IDX PT, R14, R6, RZ, 0x1f ;  /* 0x00001fff060e7589 */ /* 0x0002a400000e0000 */
.L_x_99:
[----:B------:R-:W-:Y:S01]  /*b250*/  PLOP3.LUT P1, PT, PT, PT, PT, 0x8, 0x0 ;  /* 0x000000000000781c */ /* 0x000fe20003f2e170 */
[----:B0-----:R-:W-:Y:S01]  /*b260*/  IMAD.MOV.U32 R0, RZ, RZ, R4 ;  /* 0x000000ffff007224 */ /* 0x001fe200078e0004 */
[----:B--2---:R-:W-:-:S04]  /*b270*/  ISETP.NE.AND P0, PT, R14, RZ, PT ;  /* 0x000000ff0e00720c */ /* 0x004fc80003f05270 */
[----:B------:R-:W-:-:S07]  /*b280*/  LOP3.LUT R0, R0, 0xfffffffd, RZ, 0xc0, !PT ;  /* 0xfffffffd00007812 */ /* 0x000fce00078ec0ff */
[----:B------:R-:W-:-:S05]  /*b290*/  @P1 LOP3.LUT R0, R0, 0x2, RZ, 0xfc, !PT ;  /* 0x0000000200001812 */ /* 0x000fca00078efcff */
[----:B------:R0:W-:Y:S01]  /*b2a0*/  STL [R1], R0 ;  /* 0x0000000001007387 */ /* 0x0001e20000100800 */
[----:B------:R-:W-:Y:S05]  /*b2b0*/  @P0 BRA `(.L_x_47) ;  /* 0x00000004005c0947 */ /* 0x000fea0003800000 */
[----:B------:R-:W-:Y:S01]  /*b2c0*/  UMOV UR4, 0xffffffff ;  /* 0xffffffff00047882 */ /* 0x000fe20000000000 */
[----:B0-----:R-:W-:Y:S02]  /*b2d0*/  VIADD R0, R17, 0xffffffff ;  /* 0xffffffff11007836 */ /* 0x001fe40000000000 */
[----:B------:R-:W-:Y:S05]  /*b2e0*/  BRA.DIV UR4, `(.L_x_48) ;  /* 0x0000002a04b87947 */ /* 0x000fea000b800000 */
[----:B------:R-:W-:-:S13]  /*b2f0*/  ELECT P6, URZ, PT ;  /* 0x00000000003f782f */ /* 0x000fda00038c0000 */
.L_x_102:
[----:B------:R-:W-:Y:S05]  /*b300*/  @!P6 BRA `(.L_x_47) ;  /* 0x000000040048e947 */ /* 0x000fea0003800000 */
[----:B------:R-:W-:Y:S01]  /*b310*/  IMAD.MOV.U32 R16, RZ, RZ, R8 ;  /* 0x000000ffff107224 */ /* 0x000fe200078e0008 */
[----:B------:R-:W-:Y:S06]  /*b320*/  @!P2 BRA `(.L_x_49) ;  /* 0x000000000044a947 */ /* 0x000fec0003800000 */
[----:B------:R-:W0:Y:S01]  /*b330*/  LDC R7, c[0x0][0x43c] ;  /* 0x00010f00ff077b82 */ /* 0x000e220000000800 */
[----:B------:R-:W-:Y:S01]  /*b340*/  ULDC.64 UR4, c[0x0][0x428] ;  /* 0x00010a0000047ab9 */ /* 0x000fe20000000a00 */
[----:B0-----:R-:W-:-:S13]  /*b350*/  ISETP.NE.AND P0, PT, R7, 0x1, PT ;  /* 0x000000010700780c */ /* 0x001fda0003f05270 */
[----:B------:R-:W1:Y:S02]  /*b360*/  @P0 LDC.64 R4, c[0x0][0x440] ;  /* 0x00011000ff040b82 */ /* 0x000e640000000a00 */
[----:B-1----:R-:W-:-:S04]  /*b370*/  @P0 IMAD.HI.U32 R6, R0, R4, RZ ;  /* 0x0000000400060227 */ /* 0x002fc800078e00ff */
[----:B------:R-:W-:Y:S01]  /*b380*/  IMAD.MOV.U32 R4, RZ, RZ, R0 ;  /* 0x000000ffff047224 */ /* 0x000fe200078e0000 */
[----:B------:R-:W-:Y:S01]  /*b390*/  @P0 SHF.R.U32.HI R4, RZ, R5, R6 ;  /* 0x00000005ff040219 */ /* 0x000fe20000011606 */
[----:B------:R-:W-:-:S04]  /*b3a0*/  IMAD R6, R9, UR4, RZ ;  /* 0x0000000409067c24 */ /* 0x000fc8000f8e02ff */
[----:B------:R-:W-:Y:S02]  /*b3b0*/  IMAD.MOV R5, RZ, RZ, -R4 ;  /* 0x000000ffff057224 */ /* 0x000fe400078e0a04 */
[----:B------:R-:W-:Y:S02]  /*b3c0*/  IMAD R6, R8, UR5, R6 ;  /* 0x0000000508067c24 */ /* 0x000fe4000f8e0206 */
[----:B------:R-:W-:Y:S01]  /*b3d0*/  IMAD R0, R7, R5, R0 ;  /* 0x0000000507007224 */ /* 0x000fe200078e0200 */
[----:B------:R-:W-:-:S03]  /*b3e0*/  SHF.R.S32.HI R5, RZ, 0x1f, R4 ;  /* 0x0000001fff057819 */ /* 0x000fc60000011404 */
[----:B------:R-:W-:-:S04]  /*b3f0*/  IMAD.WIDE.U32 R4, R8, UR4, R4 ;  /* 0x0000000408047c25 */ /* 0x000fc8000f8e0004 */
[----:B------:R-:W-:Y:S01]  /*b400*/  IMAD.IADD R6, R5, 0x1, R6 ;  /* 0x0000000105067824 */ /* 0x000fe200078e0206 */
[----:B------:R-:W-:-:S04]  /*b410*/  LEA R2, P0, R4, R2, 0x2 ;  /* 0x0000000204027211 */ /* 0x000fc800078010ff */
[----:B------:R-:W-:-:S05]  /*b420*/  LEA.HI.X R3, R4, R3, R6, 0x2, P0 ;  /* 0x0000000304037211 */ /* 0x000fca00000f1406 */
[----:B------:R0:W5:Y:S04]  /*b430*/  LDG.E R16, desc[UR38][R2.64] ;  /* 0x0000002602107981 */ /* 0x000168000c1e1900 */
.L_x_49:
[----:B0-----:R-:W-:Y:S01]  /*b440*/  IMAD.MOV.U32 R2, RZ, RZ, 0x1 ;  /* 0x00000001ff027424 */ /* 0x001fe200078e00ff */
[----:B------:R-:W-:-:S04]  /*b450*/  ISETP.NE.AND P1, PT, R10, RZ, PT ;  /* 0x000000ff0a00720c */ /* 0x000fc80003f25270 */
[----:B------:R-:W-:-:S04]  /*b460*/  SHF.L.U32 R2, R2, 0x1f, RZ ;  /* 0x0000001f02027819 */ /* 0x000fc800000006ff */
[----:B------:R-:W0:Y:S02]  /*b470*/  SYNCS.PHASECHK.TRANS64.TRYWAIT P0, [UR40+0x29880], R2 ;  /* 0x02988002ff0075a7 */ /* 0x000e240008000168 */
[----:B0-----:R-:W-:Y:S05]  /*b480*/  @!P0 BRA `(.L_x_50) ;  /* 0x0000002800708947 */ /* 0x001fea0003800000 */
.L_x_103:
[----:B------:R-:W-:Y:S05]  /*b490*/  @P1 BRA `(.L_x_51) ;  /* 0x0000000000141947 */ /* 0x000fea0003800000 */
[----:B------:R-:W-:Y:S01]  /*b4a0*/  LOP3.LUT P0, RZ, R19, 0x1f, RZ, 0xc0, !PT ;  /* 0x0000001f13ff7812 */ /* 0x000fe2000780c0ff */
[----:B0-----:R-:W-:-:S04]  /*b4b0*/  IMAD.MOV.U32 R3, RZ, RZ, 0x5000 ;  /* 0x00005000ff037424 */ /* 0x001fc800078e00ff */
[----:B------:R2:W-:Y:S08]  /*b4c0*/  SYNCS.ARRIVE.TRANS64 RZ, [UR40+0x29870], R3 ;  /* 0x02987003ffff79a7 */ /* 0x0005f00008000028 */
[----:B--2---:R-:W-:Y:S05]  /*b4d0*/  @!P0 BRA `(.L_x_51) ;  /* 0x0000000000048947 */ /* 0x004fea0003800000 */
[----:B------:R-:W-:Y:S01]  /*b4e0*/  BPT.TRAP 0x1 ;  /* 0x000000040000795c */ /* 0x000fe20000300000 */
.L_x_51:
[----:B------:R-:W-:Y:S01]  /*b4f0*/  IMAD R0, R0, 0xa0, RZ ;  /* 0x000000a000007824 */ /* 0x000fe200078e02ff */
[----:B------:R-:W-:Y:S01]  /*b500*/  ULDC.64 UR4, c[0x0][0x198] ;  /* 0x0000660000047ab9 */ /* 0x000fe20000000a00 */
[----:B-----5:R-:W-:Y:S01]  /*b510*/  R2UR UR13, R16 ;  /* 0x00000000100d72ca */ /* 0x020fe200000e0000 */
[----:B------:R-:W-:Y:S02]  /*b520*/  UIADD3 UR4, UP0, UR4, 0x470, URZ ;  /* 0x0000047004047890 */ /* 0x000fe4000ff1e03f */
[----:B------:R-:W-:Y:S01]  /*b530*/  R2UR UR11, R0 ;  /* 0x00000000000b72ca */ /* 0x000fe200000e0000 */
[----:B------:R-:W-:Y:S02]  /*b540*/  UIADD3 UR8, UR40, 0xa400, URZ ;  /* 0x0000a40028087890 */ /* 0x000fe4000fffe03f */
[----:B------:R-:W-:Y:S02]  /*b550*/  UIADD3 UR9, UR40, 0x29870, URZ ;  /* 0x0002987028097890 */ /* 0x000fe4000fffe03f */
[----:B------:R-:W-:Y:S01]  /*b560*/  UIADD3.X UR5, URZ, UR5, URZ, UP0, !UPT ;  /* 0x000000053f057290 */ /* 0x000fe200087fe43f */
[----:B------:R-:W-:Y:S01]  /*b570*/  UMOV UR6, 0x0 ;  /* 0x0000000000067882 */ /* 0x000fe20000000000 */
[----:B------:R-:W-:Y:S01]  /*b580*/  UMOV UR7, 0x14f00000 ;  /* 0x14f0000000077882 */ /* 0x000fe20000000000 */
[----:B------:R-:W-:Y:S01]  /*b590*/  UMOV UR10, URZ ;  /* 0x0000003f000a7c82 */ /* 0x000fe20008000000 */
[----:B------:R-:W-:-:S05]  /*b5a0*/  UMOV UR12, UR36 ;  /* 0x00000024000c7c82 */ /* 0x000fca0008000000 */
[----:B------:R2:W-:Y:S01]  /*b5b0*/  UTMALDG.4D [UR8], [UR4], desc[UR6] ;  /* 0x00000608040075b4 */ /* 0x0005e20008019000 */
[----:B------:R-:W3:Y:S02]  /*b5c0*/  SYNCS.PHASECHK.TRANS64.TRYWAIT P0, [UR40+0x29840], R2 ;  /* 0x02984002ff0075a7 */ /* 0x000ee40008000168 */
[----:B--23--:R-:W-:Y:S05]  /*b5d0*/  @!P0 BRA `(.L_x_52) ;  /* 0x0000002800348947 */ /* 0x00cfea0003800000 */
.L_x_104:
[----:B------:R-:W-:Y:S05]  /*b5e0*/  @P1 BRA `(.L_x_53) ;  /* 0x0000000000141947 */ /* 0x000fea0003800000 */
[----:B------:R-:W-:Y:S01]  /*b5f0*/  LOP3.LUT P0, RZ, R19, 0x1f, RZ, 0xc0, !PT ;  /* 0x0000001f13ff7812 */ /* 0x000fe2000780c0ff */
[----:B0-----:R-:W-:-:S04]  /*b600*/  IMAD.MOV.U32 R2, RZ, RZ, 0x7800 ;  /* 0x00007800ff027424 */ /* 0x001fc800078e00ff */
[----:B------:R2:W-:Y:S08]  /*b610*/  SYNCS.ARRIVE.TRANS64 RZ, [UR40+0x29830], R2 ;  /* 0x02983002ffff79a7 */ /* 0x0005f00008000028 */
[----:B--2---:R-:W-:Y:S05]  /*b620*/  @!P0 BRA `(.L_x_53) ;  /* 0x0000000000048947 */ /* 0x004fea0003800000 */
[----:B------:R-:W-:Y:S01]  /*b630*/  BPT.TRAP 0x1 ;  /* 0x000000040000795c */ /* 0x000fe20000300000 */
.L_x_53:
[----:B0-----:R-:W2:Y:S01]  /*b640*/  LDL.LU R2, [R1] ;  /* 0x0000000001027983 */ /* 0x001ea20000300800 */
[----:B------:R-:W-:Y:S01]  /*b650*/  PLOP3.LUT P0, PT, PT, PT, PT, 0x80, 0x0 ;  /* 0x000000000000781c */ /* 0x000fe20003f0f070 */
[----:B------:R-:W-:Y:S01]  /*b660*/  ULDC.64 UR4, c[0x0][0x198] ;  /* 0x0000660000047ab9 */ /* 0x000fe20000000a00 */
[----:B------:R-:W-:Y:S01]  /*b670*/  R2UR UR11, R0 ;  /* 0x00000000000b72ca */ /* 0x000fe200000e0000 */
[----:B------:R-:W-:Y:S01]  /*b680*/  UIADD3 UR4, UP0, UR4, 0x370, URZ ;  /* 0x0000037004047890 */ /* 0x000fe2000ff1e03f */
[----:B------:R-:W-:Y:S01]  /*b690*/  R2UR UR13, R16 ;  /* 0x00000000100d72ca */ /* 0x000fe200000e0000 */
[----:B------:R-:W-:Y:S02]  /*b6a0*/  UIADD3 UR8, UR40, 0x1a400, URZ ;  /* 0x0001a40028087890 */ /* 0x000fe4000fffe03f */
[----:B------:R-:W-:Y:S02]  /*b6b0*/  UIADD3 UR9, UR40, 0x29830, URZ ;  /* 0x0002983028097890 */ /* 0x000fe4000fffe03f */
[----:B------:R-:W-:-:S02]  /*b6c0*/  UIADD3.X UR5, URZ, UR5, URZ, UP0, !UPT ;  /* 0x000000053f057290 */ /* 0x000fc400087fe43f */
[----:B------:R-:W-:Y:S02]  /*b6d0*/  UIADD3 UR16, UR40, 0x1cc00, URZ ;  /* 0x0001cc0028107890 */ /* 0x000fe4000fffe03f */
[----:B------:R-:W-:Y:S01]  /*b6e0*/  UIADD3 UR32, UR40, 0x1f400, URZ ;  /* 0x0001f40028207890 */ /* 0x000fe2000fffe03f */
[----:B------:R-:W-:Y:S01]  /*b6f0*/  UMOV UR6, 0x0 ;  /* 0x0000000000067882 */ /* 0x000fe20000000000 */
[----:B------:R-:W-:Y:S01]  /*b700*/  UMOV UR7, 0x14f00000 ;  /* 0x14f0000000077882 */ /* 0x000fe20000000000 */
[----:B------:R-:W-:Y:S01]  /*b710*/  UMOV UR10, URZ ;  /* 0x0000003f000a7c82 */ /* 0x000fe20008000000 */
[----:B------:R-:W-:Y:S01]  /*b720*/  UMOV UR12, UR36 ;  /* 0x00000024000c7c82 */ /* 0x000fe20008000000 */
[----:B------:R-:W-:Y:S01]  /*b730*/  UMOV UR18, 0x40 ;  /* 0x0000004000127882 */ /* 0x000fe20000000000 */
[----:B------:R-:W-:Y:S01]  /*b740*/  UMOV UR20, UR36 ;  /* 0x0000002400147c82 */ /* 0x000fe20008000000 */
[----:B------:R-:W-:Y:S01]  /*b750*/  UMOV UR17, UR9 ;  /* 0x0000000900117c82 */ /* 0x000fe20008000000 */
[----:B------:R-:W-:Y:S01]  /*b760*/  UMOV UR19, UR11 ;  /* 0x0000000b00137c82 */ /* 0x000fe20008000000 */
[----:B------:R-:W-:Y:S01]  /*b770*/  UMOV UR21, UR13 ;  /* 0x0000000d00157c82 */ /* 0x000fe20008000000 */
[----:B------:R-:W-:Y:S01]  /*b780*/  UMOV UR34, 0x80 ;  /* 0x0000008000227882 */ /* 0x000fe20000000000 */
[----:B------:R-:W-:Y:S01]  /*b790*/  UMOV UR33, UR9 ;  /* 0x0000000900217c82 */ /* 0x000fe20008000000 */
[----:B------:R-:W-:Y:S01]  /*b7a0*/  UMOV UR35, UR11 ;  /* 0x0000000b00237c82 */ /* 0x000fe20008000000 */
[----:B------:R3:W-:Y:S01]  /*b7b0*/  UTMALDG.4D [UR8], [UR4], desc[UR6] ;  /* 0x00000608040075b4 */ /* 0x0007e20008019000 */
[----:B------:R-:W-:Y:S01]  /*b7c0*/  UMOV UR37, UR13 ;  /* 0x0000000d00257c82 */ /* 0x000fe20008000000 */
[----:B------:R3:W-:Y:S01]  /*b7d0*/  UTMALDG.4D [UR16], [UR4], desc[UR6] ;  /* 0x00000610040075b4 */ /* 0x0007e20008019000 */
[----:B------:R3:W-:Y:S01]  /*b7e0*/  UTMALDG.4D [UR32], [UR4], desc[UR6] ;  /* 0x00000620040075b4 */ /* 0x0007e20008019000 */
[----:B--2---:R-:W-:-:S04]  /*b7f0*/  LOP3.LUT R2, R2, 0xfffffffd, RZ, 0xc0, !PT ;  /* 0xfffffffd02027812 */ /* 0x004fc800078ec0ff */
[----:B------:R-:W-:-:S05]  /*b800*/  @P0 LOP3.LUT R2, R2, 0x2, RZ, 0xfc, !PT ;  /* 0x0000000202020812 */ /* 0x000fca00078efcff */
[----:B------:R3:W-:Y:S01]  /*b810*/  STL [R1], R2 ;  /* 0x0000000201007387 */ /* 0x0007e20000100800 */
[----:B------:R-:W-:Y:S01]  /*b820*/  NOP ;  /* 0x0000000000007918 */ /* 0x000fe20000000000 */
.L_x_47:
[----:B------:R-:W-:Y:S05]  /*b830*/  WARPSYNC.ALL ;  /* 0x0000000000007948 */ /* 0x000fea0003800000 */
[----:B---3--:R-:W-:Y:S01]  /*b840*/  UIADD3 UR4, UR40, 0x14400, URZ ;  /* 0x0001440028047890 */ /* 0x008fe2000fffe03f */
[----:B------:R-:W-:Y:S03]  /*b850*/  BAR.SYNC.DEFER_BLOCKING 0x8, 0x180 ;  /* 0x0206000000007b1d */ /* 0x000fe60000010000 */
        /* <DEDUP_REMOVED lines=8> */
[----:B------:R-:W2:Y:S01]  /*b8e0*/  LDC.64 R2, c[0x4][R2] ;  /* 0x0100000002027b82 */ /* 0x000ea20000000a00 */
[----:B------:R-:W-:Y:S02]  /*b8f0*/  IMAD.U32 R5, RZ, RZ, UR7 ;  /* 0x00000007ff057e24 */ /* 0x000fe4000f8e00ff */
[----:B-1----:R-:W-:Y:S02]  /*b900*/  IMAD.U32 R6, RZ, RZ, UR8 ;  /* 0x00000008ff067e24 */ /* 0x002fe4000f8e00ff */
[----:B------:R-:W-:-:S02]  /*b910*/  IMAD.U32 R7, RZ, RZ, UR9 ;  /* 0x00000009ff077e24 */ /* 0x000fc4000f8e00ff */
[----:B------:R-:W-:Y:S02]  /*b920*/  IMAD.U32 R10, RZ, RZ, UR4 ;  /* 0x00000004ff0a7e24 */ /* 0x000fe4000f8e00ff */
[----:B------:R-:W-:Y:S02]  /*b930*/  IMAD.U32 R11, RZ, RZ, UR5 ;  /* 0x00000005ff0b7e24 */ /* 0x000fe4000f8e00ff */
[----:B------:R-:W-:Y:S02]  /*b940*/  IMAD.MOV.U32 R8, RZ, RZ, 0x70 ;  /* 0x00000070ff087424 */ /* 0x000fe400078e00ff */
[----:B------:R-:W-:Y:S02]  /*b950*/  IMAD.MOV.U32 R12, RZ, RZ, 0x1 ;  /* 0x00000001ff0c7424 */ /* 0x000fe400078e00ff */
[----:B------:R-:W-:-:S07]  /*b960*/  IMAD.MOV.U32 R13, RZ, RZ, RZ ;  /* 0x000000ffff0d7224 */ /* 0x000fce00078e00ff */
[----:B------:R-:W-:-:S07]  /*b970*/  LEPC R20, `(.L_x_54) ;  /* 0x000000001014794e */ /* 0x000fce0000000000 */
[----:B0-2---:R-:W-:Y:S05]  /*b980*/  CALL.ABS.NOINC R2 ;  /* 0x0000000002007343 */ /* 0x005fea0003c00000 */
.L_x_54:
[----:B0-----:R-:W-:Y:S01]  /*b990*/  SHF.R.U32.HI R0, RZ, 0x3, R19 ;  /* 0x00000003ff007819 */ /* 0x001fe20000011613 */
[C---:B------:R-:W-:Y:S01]  /*b9a0*/  IMAD.SHL.U32 R8, R19.reuse, 0x10, RZ ;  /* 0x0000001013087824 */ /* 0x040fe200078e00ff */
[----:B-1----:R-:W0:Y:S01]  /*b9b0*/  S2R R6, SR_CTAID.Z ;  /* 0x0000000000067919 */ /* 0x002e220000002700 */
[C---:B------:R-:W-:Y:S01]  /*b9c0*/  IMAD.SHL.U32 R2, R19.reuse, 0x10, RZ ;  /* 0x0000001013027824 */ /* 0x040fe200078e00ff */
[----:B------:R-:W1:Y:S01]  /*b9d0*/  LDC R9, c[0x0][0x448] ;  /* 0x00011200ff097b82 */ /* 0x000e620000000800 */
[----:B------:R-:W-:Y:S01]  /*b9e0*/  IMAD.SHL.U32 R3, R0, 0x80, RZ ;  /* 0x0000008000037824 */ /* 0x000fe200078e00ff */
[----:B------:R-:W-:Y:S01]  /*b9f0*/  LOP3.LUT R8, R8, 0x30, RZ, 0xe2, !PT ;  /* 0x0000003008087812 */ /* 0x000fe200078ee2ff */
[----:B------:R-:W-:Y:S01]  /*ba00*/  IMAD.SHL.U32 R0, R0, 0x10, RZ ;  /* 0x0000001000007824 */ /* 0x000fe200078e00ff */
[----:B------:R-:W-:Y:S01]  /*ba10*/  USHF.R.S32.HI UR4, URZ, 0x1f, UR36 ;  /* 0x0000001f3f047899 */ /* 0x000fe20008011424 */
[----:B------:R-:W2:Y:S01]  /*ba20*/  S2R R10, SR_CTAID.X ;  /* 0x00000000000a7919 */ /* 0x000ea20000002500 */
[----:B------:R-:W-:Y:S01]  /*ba30*/  LOP3.LUT R3, R8, 0x180, R3, 0xf8, !PT ;  /* 0x0000018008037812 */ /* 0x000fe200078ef803 */
[----:B------:R-:W-:Y:S01]  /*ba40*/  ULDC.64 UR8, c[0x0][0x2d8] ;  /* 0x0000b60000087ab9 */ /* 0x000fe20000000a00 */
[----:B------:R-:W-:Y:S01]  /*ba50*/  LOP3.LUT R11, R19, 0x7f, RZ, 0xc0, !PT ;  /* 0x0000007f130b7812 */ /* 0x000fe200078ec0ff */
[----:B------:R-:W-:Y:S01]  /*ba60*/  UIMAD UR6, UR4, UR8, URZ ;  /* 0x00000008040672a4 */ /* 0x000fe2000f8e023f */
[----:B------:R-:W-:Y:S01]  /*ba70*/  LOP3.LUT R0, R3, 0x30, R0, 0x78, !PT ;  /* 0x0000003003007812 */ /* 0x000fe200078e7800 */
[----:B------:R-:W-:Y:S01]  /*ba80*/  UIMAD.WIDE.U32 UR4, UR36, UR8, URZ ;  /* 0x00000008240472a5 */ /* 0x000fe2000f8e003f */
[----:B------:R-:W-:Y:S01]  /*ba90*/  LOP3.LUT R3, R2, 0x40, RZ, 0xc0, !PT ;  /* 0x0000004002037812 */ /* 0x000fe200078ec0ff */
[----:B------:R-:W-:-:S03]  /*baa0*/  UIMAD UR6, UR36, UR9, UR6 ;  /* 0x00000009240672a4 */ /* 0x000fc6000f8e0206 */
[----:B------:R-:W-:Y:S01]  /*bab0*/  IADD3 R0, R0, R3, R18 ;  /* 0x0000000300007210 */ /* 0x000fe20007ffe012 */
[----:B------:R-:W-:Y:S01]  /*bac0*/  UIADD3 UR5, UR5, UR6, URZ ;  /* 0x0000000605057290 */ /* 0x000fe2000fffe03f */
[----:B------:R-:W3:Y:S01]  /*bad0*/  LDC.64 R2, c[0x0][0x2e0] ;  /* 0x0000b800ff027b82 */ /* 0x000ee20000000a00 */
[----:B-1----:R-:W-:Y:S02]  /*bae0*/  ISETP.NE.AND P0, PT, R9, 0x1, PT ;  /* 0x000000010900780c */ /* 0x002fe40003f05270 */
[----:B0-----:R-:W-:-:S05]  /*baf0*/  SHF.R.S32.HI R5, RZ, 0x1f, R6 ;  /* 0x0000001fff057819 */ /* 0x001fca0000011406 */
[----:B---3--:R-:W-:-:S06]  /*bb00*/  IMAD R4, R5, R2, RZ ;  /* 0x0000000205047224 */ /* 0x008fcc00078e02ff */
[----:B------:R-:W0:Y:S01]  /*bb10*/  @P0 LDC R5, c[0x0][0x44c] ;  /* 0x00011300ff050b82 */ /* 0x000e220000000800 */
[C---:B------:R-:W-:Y:S02]  /*bb20*/  IMAD R4, R6.reuse, R3, R4 ;  /* 0x0000000306047224 */ /* 0x040fe400078e0204 */
[----:B------:R-:W-:Y:S01]  /*bb30*/  IMAD.WIDE.U32 R2, R6, R2, UR4 ;  /* 0x0000000406027e25 */ /* 0x000fe2000f8e0002 */
[----:B------:R-:W-:-:S03]  /*bb40*/  ULDC.64 UR4, c[0x0][0x2d0] ;  /* 0x0000b40000047ab9 */ /* 0x000fc60000000a00 */
[----:B------:R-:W-:Y:S02]  /*bb50*/  IMAD.IADD R3, R3, 0x1, R4 ;  /* 0x0000000103037824 */ /* 0x000fe400078e0204 */
[----:B------:R-:W1:Y:S01]  /*bb60*/  @P0 LDC R4, c[0x0][0x450] ;  /* 0x00011400ff040b82 */ /* 0x000e620000000800 */
[----:B------:R-:W-:-:S05]  /*bb70*/  IMAD.SHL.U32 R6, R19, 0x20, RZ ;  /* 0x0000002013067824 */ /* 0x000fca00078e00ff */
[----:B------:R-:W-:-:S04]  /*bb80*/  LOP3.LUT R6, R6, 0x60, RZ, 0xc0, !PT ;  /* 0x0000006006067812 */ /* 0x000fc800078ec0ff */
[----:B------:R-:W-:-:S05]  /*bb90*/  LEA.HI R6, R11, R6, RZ, 0x1e ;  /* 0x000000060b067211 */ /* 0x000fca00078ff0ff */
[----:B--2---:R-:W-:-:S04]  /*bba0*/  IMAD R6, R10, 0x80, R6 ;  /* 0x000000800a067824 */ /* 0x004fc800078e0206 */
[----:B0-----:R-:W-:-:S04]  /*bbb0*/  @P0 IMAD.HI.U32 R7, R6, R5, RZ ;  /* 0x0000000506070227 */ /* 0x001fc800078e00ff */
[----:B------:R-:W-:Y:S01]  /*bbc0*/  IMAD.MOV.U32 R5, RZ, RZ, R6 ;  /* 0x000000ffff057224 */ /* 0x000fe200078e0006 */
[----:B-1----:R-:W-:Y:S02]  /*bbd0*/  @P0 SHF.R.U32.HI R5, RZ, R4, R7 ;  /* 0x00000004ff050219 */ /* 0x002fe40000011607 */
[----:B------:R-:W-:-:S03]  /*bbe0*/  SHF.R.U32.HI R7, RZ, 0x2, R11 ;  /* 0x00000002ff077819 */ /* 0x000fc6000001160b */
[----:B------:R-:W-:Y:S02]  /*bbf0*/  IMAD.MOV R4, RZ, RZ, -R5 ;  /* 0x000000ffff047224 */ /* 0x000fe400078e0a05 */
[----:B------:R-:W-:-:S04]  /*bc00*/  IMAD.WIDE.U32 R2, R5, UR4, R2 ;  /* 0x0000000405027c25 */ /* 0x000fc8000f8e0002 */
[----:B------:R-:W-:Y:S01]  /*bc10*/  IMAD R4, R9, R4, R6 ;  /* 0x0000000409047224 */ /* 0x000fe200078e0206 */
[----:B------:R-:W-:-:S05]  /*bc20*/  SHF.R.S32.HI R6, RZ, 0x1f, R5 ;  /* 0x0000001fff067819 */ /* 0x000fca0000011405 */
[----:B------:R-:W-:-:S04]  /*bc30*/  IMAD R6, R6, UR4, RZ ;  /* 0x0000000406067c24 */ /* 0x000fc8000f8e02ff */
[----:B------:R-:W-:Y:S01]  /*bc40*/  IMAD R5, R5, UR5, R6 ;  /* 0x0000000505057c24 */ /* 0x000fe2000f8e0206 */
[----:B------:R-:W-:-:S03]  /*bc50*/  ULDC.64 UR4, c[0x0][0x2c8] ;  /* 0x0000b20000047ab9 */ /* 0x000fc60000000a00 */
[----:B------:R-:W-:Y:S01]  /*bc60*/  IMAD.IADD R3, R3, 0x1, R5 ;  /* 0x0000000103037824 */ /* 0x000fe200078e0205 */
[----:B------:R-:W-:Y:S01]  /*bc70*/  SHF.R.S32.HI R5, RZ, 0x1f, R4 ;  /* 0x0000001fff057819 */ /* 0x000fe20000011404 */
[----:B------:R-:W-:-:S04]  /*bc80*/  IMAD.WIDE.U32 R2, R4, UR4, R2 ;  /* 0x0000000404027c25 */ /* 0x000fc8000f8e0002 */
[----:B------:R-:W-:-:S04]  /*bc90*/  IMAD R5, R5, UR4, RZ ;  /* 0x0000000405057c24 */ /* 0x000fc8000f8e02ff */
[----:B------:R-:W-:Y:S01]  /*bca0*/  IMAD R5, R4, UR5, R5 ;  /* 0x0000000504057c24 */ /* 0x000fe2000f8e0205 */
[----:B------:R-:W-:Y:S02]  /*bcb0*/  ULDC.64 UR4, c[0x0][0x280] ;  /* 0x0000a00000047ab9 */ /* 0x000fe40000000a00 */
[----:B------:R-:W-:Y:S01]  /*bcc0*/  IADD3 R6, P0, R2, UR4, RZ ;  /* 0x0000000402067c10 */ /* 0x000fe2000ff1e0ff */
[----:B------:R-:W-:Y:S01]  /*bcd0*/  VIADD R2, R8, 0x40 ;  /* 0x0000004008027836 */ /* 0x000fe20000000000 */
[----:B------:R-:W-:Y:S02]  /*bce0*/  ULDC UR4, c[0x0][0x2b8] ;  /* 0x0000ae0000047ab9 */ /* 0x000fe40000000800 */
[----:B------:R-:W-:Y:S02]  /*bcf0*/  IADD3.X R5, R3, UR5, R5, P0, !PT ;  /* 0x0000000503057c10 */ /* 0x000fe400087fe405 */
[----:B------:R-:W-:Y:S01]  /*bd00*/  ISETP.GE.AND P0, PT, R2, UR4, PT ;  /* 0x0000000402007c0c */ /* 0x000fe2000bf06270 */
[C---:B------:R-:W-:Y:S01]  /*bd10*/  VIADD R2, R8.reuse, 0x80 ;  /* 0x0000008008027836 */ /* 0x040fe20000000000 */
[----:B------:R-:W-:-:S04]  /*bd20*/  ISETP.GE.AND P2, PT, R8, UR4, PT ;  /* 0x0000000408007c0c */ /* 0x000fc8000bf46270 */
[----:B------:R-:W-:Y:S01]  /*bd30*/  ISETP.GE.AND P1, PT, R2, UR4, PT ;  /* 0x0000000402007c0c */ /* 0x000fe2000bf26270 */
[----:B------:R-:W-:-:S03]  /*bd40*/  UMOV UR4, 0xffffffff ;  /* 0xffffffff00047882 */ /* 0x000fc60000000000 */
[----:B------:R-:W-:Y:S09]  /*bd50*/  BRA.DIV UR4, `(.L_x_55) ;  /* 0x00000022046c7947 */ /* 0x000ff2000b800000 */
[----:B------:R-:W0:Y:S01]  /*bd60*/  SHFL.IDX PT, R3, R6, RZ, 0x1c1f ;  /* 0x001c1fff06037589 */ /* 0x000e2200000e0000 */
[----:B------:R-:W-:Y:S01]  /*bd70*/  ULDC UR4, c[0x0][0x288] ;  /* 0x0000a20000047ab9 */ /* 0x000fe20000000800 */
[----:B------:R-:W-:Y:S02]  /*bd80*/  IMAD R7, R10, 0x80, R7 ;  /* 0x000000800a077824 */ /* 0x000fe400078e0207 */
[----:B------:R-:W1:Y:S01]  /*bd90*/  SHFL.IDX PT, R2, R5, RZ, 0x1c1f ;  /* 0x001c1fff05027589 */ /* 0x000e6200000e0000 */
[----:B------:R-:W-:Y:S02]  /*bda0*/  IMAD R4, R9, UR4, RZ ;  /* 0x0000000409047c24 */ /* 0x000fe4000f8e02ff */
[C---:B------:R-:W-:Y:S01]  /*bdb0*/  VIADD R11, R7.reuse, 0x20 ;  /* 0x00000020070b7836 */ /* 0x040fe20000000000 */
[----:B------:R-:W2:Y:S02]  /*bdc0*/  SHFL.IDX PT, R14, R6, 0x1, 0x1c1f ;  /* 0x003c1f00060e7f89 */ /* 0x000ea400000e0000 */
[----:B------:R-:W-:-:S13]  /*bdd0*/  ISETP.GE.AND P4, PT, R7, R4, PT ;  /* 0x000000040700720c */ /* 0x000fda0003f86270 */
[----:B------:R-:W-:Y:S01]  /*bde0*/  @!P4 VIADD R9, R0, UR40 ;  /* 0x000000280009cc36 */ /* 0x000fe20008000000 */
[----:B0-----:R-:W-:-:S05]  /*bdf0*/  @!P4 IADD3 R3, P3, R8, R3, RZ ;  /* 0x000000030803c210 */ /* 0x001fca0007f7e0ff */
[----:B-1----:R-:W-:Y:S01]  /*be00*/  @!P4 IMAD.X R2, RZ, RZ, R2, P3 ;  /* 0x000000ffff02c224 */ /* 0x002fe200018e0602 */
[----:B------:R-:W-:Y:S01]  /*be10*/  ISETP.GE.AND P3, PT, R11, R4, PT ;  /* 0x000000040b00720c */ /* 0x000fe20003f66270 */
[----:B------:R-:W-:-:S03]  /*be20*/  VIADD R11, R7, 0x40 ;  /* 0x00000040070b7836 */ /* 0x000fc60000000000 */
[----:B------:R-:W-:-:S04]  /*be30*/  @!P4 LOP3.LUT R3, R3, R2, RZ, 0x3c, !PT ;  /* 0x000000020303c212 */ /* 0x000fc800078e3cff */
[----:B------:R-:W-:-:S04]  /*be40*/  @!P4 LOP3.LUT R2, R3, R2, RZ, 0x3c, !PT ;  /* 0x000000020302c212 */ /* 0x000fc800078e3cff */
[----:B------:R-:W-:-:S05]  /*be50*/  @!P4 LOP3.LUT R3, R3, R2, RZ, 0x3c, !PT ;  /* 0x000000020303c212 */ /* 0x000fca00078e3cff */
[----:B------:R-:W-:Y:S04]  /*be60*/  @!P4 LDGSTS.E.BYPASS.LTC128B.128 [R9+0x14400], desc[UR38][R2.64], !P2 ;  /* 0x144000000209cfae */ /* 0x000fe8000d101d66 */
[----:B------:R-:W-:Y:S04]  /*be70*/  @!P4 LDGSTS.E.BYPASS.LTC128B.128 [R9+0x16400], desc[UR38][R2.64+0x40], !P0 ;  /* 0x164000400209cfae */ /* 0x000fe8000c101d66 */
[----:B------:R0:W-:Y:S04]  /*be80*/  @!P4 LDGSTS.E.BYPASS.LTC128B.128 [R9+0x18400], desc[UR38][R2.64+0x80], !P1 ;  /* 0x184000800209cfae */ /* 0x0001e8000c901d66 */
[----:B0-----:R-:W0:Y:S01]  /*be90*/  SHFL.IDX PT, R2, R5, 0x1, 0x1c1f ;  /* 0x003c1f0005027f89 */ /* 0x001e2200000e0000 */
[----:B--2---:R-:W-:Y:S01]  /*bea0*/  @!P3 IADD3 R3, P4, R8, R14, RZ ;  /* 0x0000000e0803b210 */ /* 0x004fe20007f9e0ff */
[----:B------:R-:W-:-:S02]  /*beb0*/  @!P3 VIADD R9, R0, UR40 ;  /* 0x000000280009bc36 */ /* 0x000fc40008000000 */
[----:B------:R-:W1:Y:S02]  /*bec0*/  SHFL.IDX PT, R14, R6, 0x2, 0x1c1f ;  /* 0x005c1f00060e7f89 */ /* 0x000e6400000e0000 */
[----:B0-----:R-:W-:-:S05]  /*bed0*/  @!P3 IMAD.X R2, RZ, RZ, R2, P4 ;  /* 0x000000ffff02b224 */ /* 0x001fca00020e0602 */
[----:B------:R-:W-:-:S04]  /*bee0*/  @!P3 LOP3.LUT R3, R3, R2, RZ, 0x3c, !PT ;  /* 0x000000020303b212 */ /* 0x000fc800078e3cff */
[----:B------:R-:W-:-:S04]  /*bef0*/  @!P3 LOP3.LUT R2, R3, R2, RZ, 0x3c, !PT ;  /* 0x000000020302b212 */ /* 0x000fc800078e3cff */
[----:B------:R-:W-:-:S05]  /*bf00*/  @!P3 LOP3.LUT R3, R3, R2, RZ, 0x3c, !PT ;  /* 0x000000020303b212 */ /* 0x000fca00078e3cff */
[----:B------:R-:W-:Y:S04]  /*bf10*/  @!P3 LDGSTS.E.BYPASS.LTC128B.128 [R9+0x14c00], desc[UR38][R2.64], !P2 ;  /* 0x14c000000209bfae */ /* 0x000fe8000d101d66 */
[----:B------:R-:W-:Y:S04]  /*bf20*/  @!P3 LDGSTS.E.BYPASS.LTC128B.128 [R9+0x16c00], desc[UR38][R2.64+0x40], !P0 ;  /* 0x16c000400209bfae */ /* 0x000fe8000c101d66 */
[----:B------:R0:W-:Y:S01]  /*bf30*/  @!P3 LDGSTS.E.BYPASS.LTC128B.128 [R9+0x18c00], desc[UR38][R2.64+0x80], !P1 ;  /* 0x18c000800209bfae */ /* 0x0001e2000c901d66 */
[----:B------:R-:W-:-:S03]  /*bf40*/  ISETP.GE.AND P3, PT, R11, R4, PT ;  /* 0x000000040b00720c */ /* 0x000fc60003f66270 */
[----:B0-----:R-:W0:Y:S10]  /*bf50*/  SHFL.IDX PT, R2, R5, 0x2, 0x1c1f ;  /* 0x005c1f0005027f89 */ /* 0x001e3400000e0000 */
[----:B-1----:R-:W-:Y:S01]  /*bf60*/  @!P3 IADD3 R3, P4, R8, R14, RZ ;  /* 0x0000000e0803b210 */ /* 0x002fe20007f9e0ff */
[----:B------:R-:W-:Y:S01]  /*bf70*/  @!P3 VIADD R21, R0, UR40 ;  /* 0x000000280015bc36 */ /* 0x000fe20008000000 */
[----:B------:R-:W1:Y:S04]  /*bf80*/  SHFL.IDX PT, R5, R5, 0x3, 0x1c1f ;  /* 0x007c1f0005057f89 */ /* 0x000e6800000e0000 */
[----:B------:R2:W3:Y:S01]  /*bf90*/  SHFL.IDX PT, R14, R6, 0x3, 0x1c1f ;  /* 0x007c1f00060e7f89 */ /* 0x0004e200000e0000 */
[----:B0-----:R-:W-:-:S05]  /*bfa0*/  @!P3 IMAD.X R2, RZ, RZ, R2, P4 ;  /* 0x000000ffff02b224 */ /* 0x001fca00020e0602 */
[----:B------:R-:W-:-:S04]  /*bfb0*/  @!P3 LOP3.LUT R3, R3, R2, RZ, 0x3c, !PT ;  /* 0x000000020303b212 */ /* 0x000fc800078e3cff */
[----:B------:R-:W-:-:S04]  /*bfc0*/  @!P3 LOP3.LUT R2, R3, R2, RZ, 0x3c, !PT ;  /* 0x000000020302b212 */ /* 0x000fc800078e3cff */
[----:B------:R-:W-:-:S05]  /*bfd0*/  @!P3 LOP3.LUT R3, R3, R2, RZ, 0x3c, !PT ;  /* 0x000000020303b212 */ /* 0x000fca00078e3cff */
[----:B------:R2:W-:Y:S04]  /*bfe0*/  @!P3 LDGSTS.E.BYPASS.LTC128B.128 [R21+0x15400], desc[UR38][R2.64], !P2 ;  /* 0x154000000215bfae */ /* 0x0005e8000d101d66 */
[----:B------:R2:W-:Y:S04]  /*bff0*/  @!P3 LDGSTS.E.BYPASS.LTC128B.128 [R21+0x17400], desc[UR38][R2.64+0x40], !P0 ;  /* 0x174000400215bfae */ /* 0x0005e8000c101d66 */
[----:B-1-3--:R2:W-:Y:S02]  /*c000*/  @!P3 LDGSTS.E.BYPASS.LTC128B.128 [R21+0x19400], desc[UR38][R2.64+0x80], !P1 ;  /* 0x194000800215bfae */ /* 0x00a5e4000c901d66 */
.L_x_113:
[----:B------:R-:W-:Y:S01]  /*c010*/  VIADD R7, R7, 0x60 ;  /* 0x0000006007077836 */ /* 0x000fe20000000000 */
[----:B------:R-:W-:Y:S04]  /*c020*/  BSSY B0, `(.L_x_56) ;  /* 0x000000c000007945 */ /* 0x000fe80003800000 */
[----:B------:R-:W-:-:S13]  /*c030*/  ISETP.GE.AND P3, PT, R7, R4, PT ;  /* 0x000000040700720c */ /* 0x000fda0003f66270 */
[----:B------:R-:W-:Y:S05]  /*c040*/  @P3 BRA `(.L_x_57) ;  /* 0x0000000000243947 */ /* 0x000fea0003800000 */
[----:B--2---:R-:W-:-:S05]  /*c050*/  IADD3 R2, P3, R8, R14, RZ ;  /* 0x0000000e08027210 */ /* 0x004fca0007f7e0ff */
[----:B------:R-:W-:Y:S02]  /*c060*/  IMAD.X R3, RZ, RZ, R5, P3 ;  /* 0x000000ffff037224 */ /* 0x000fe400018e0605 */
[----:B------:R-:W-:-:S05]  /*c070*/  VIADD R5, R0, UR40 ;  /* 0x0000002800057c36 */ /* 0x000fca0008000000 */
[----:B------:R-:W-:Y:S01]  /*c080*/  @!PT LDS RZ, [RZ] ;  /* 0x00000000fffff984 */ /* 0x000fe20000000800 */
[----:B------:R-:W-:Y:S01]  /*c090*/  @!PT LDS RZ, [RZ] ;  /* 0x00000000fffff984 */ /* 0x000fe20000000800 */
[----:B------:R-:W-:Y:S01]  /*c0a0*/  @!PT LDS RZ, [RZ] ;  /* 0x00000000fffff984 */ /* 0x000fe20000000800 */
[----:B------:R0:W-:Y:S04]  /*c0b0*/  LDGSTS.E.BYPASS.LTC128B.128 [R5+0x15c00], desc[UR38][R2.64], !P2 ;  /* 0x15c0000002057fae */ /* 0x0001e8000d101d66 */
[----:B------:R0:W-:Y:S04]  /*c0c0*/  LDGSTS.E.BYPASS.LTC128B.128 [R5+0x17c00], desc[UR38][R2.64+0x40], !P0 ;  /* 0x17c0004002057fae */ /* 0x0001e8000c101d66 */
[----:B------:R0:W-:Y:S02]  /*c0d0*/  LDGSTS.E.BYPASS.LTC128B.128 [R5+0x19c00], desc[UR38][R2.64+0x80], !P1 ;  /* 0x19c0008002057fae */ /* 0x0001e4000c901d66 */
.L_x_57:
[----:B------:R-:W-:Y:S05]  /*c0e0*/  BSYNC B0 ;  /* 0x0000000000007941 */ /* 0x000fea0003800000 */
.L_x_56:
[----:B------:R-:W-:Y:S01]  /*c0f0*/  NOP ;  /* 0x0000000000007918 */ /* 0x000fe20000000000 */
[----:B------:R-:W-:Y:S01]  /*c100*/  SYNCS.ARRIVE.TRANS64.RED.A0T1 RZ, [UR40+0x29800], RZ ;  /* 0x029800ffffff79a7 */ /* 0x000fe20008200428 */
[----:B------:R-:W-:Y:S01]  /*c110*/  IMAD.MOV.U32 R0, RZ, RZ, 0x1 ;  /* 0x00000001ff007424 */ /* 0x000fe200078e00ff */
[----:B------:R-:W-:Y:S04]  /*c120*/  ARRIVES.LDGSTSBAR.64.TRANSCNT [UR40+0x29800] ;  /* 0x02980000ff0079b0 */ /* 0x000fe80008000aa8 */
[----:B------:R-:W-:Y:S01]  /*c130*/  SHF.L.U32 R0, R0, 0x1f, RZ ;  /* 0x0000001f00007819 */ /* 0x000fe200000006ff */
[----:B------:R-:W-:Y:S01]  /*c140*/  NOP ;  /* 0x0000000000007918 */ /* 0x000fe20000000000 */
[----:B0-2---:R-:W2:Y:S01]  /*c150*/  LDL R3, [R1+0x8] ;  /* 0x0000080001037983 */ /* 0x005ea20000100800 */
[----:B------:R-:W-:Y:S01]  /*c160*/  SYNCS.ARRIVE.TRANS64.A1T0 RZ, [UR40+0x29800], RZ ;  /* 0x029800ffffff79a7 */ /* 0x000fe20008100028 */
[----:B------:R-:W-:Y:S01]  /*c170*/  VIADD R2, R17, 0xfffffffe ;  /* 0xfffffffe11027836 */ /* 0x000fe20000000000 */
[----:B------:R-:W0:Y:S04]  /*c180*/  SYNCS.PHASECHK.TRANS64.TRYWAIT P0, [UR40+0x29820], R0 ;  /* 0x02982000ff0075a7 */ /* 0x000e280008000168 */
[----:B--2---:R-:W-:Y:S01]  /*c190*/  ISETP.GE.AND P1, PT, R2, R3, PT ;  /* 0x000000030200720c */ /* 0x004fe20003f26270 */
[----:B0-----:R-:W-:-:S12]  /*c1a0*/  @!P0 BRA `(.L_x_58) ;  /* 0x0000002000bc8947 */ /* 0x001fd80003800000 */
.L_x_114:
[----:B------:R-:W-:Y:S01]  /*c1b0*/  IMAD.MOV.U32 R20, RZ, RZ, 0x1 ;  /* 0x00000001ff147424 */ /* 0x000fe200078e00ff */
[----:B------:R-:W-:Y:S06]  /*c1c0*/  @!P1 BRA `(.L_x_59) ;  /* 0x0000000c00d49947 */ /* 0x000fec0003800000 */
[----:B0-----:R-:W2:Y:S01]  /*c1d0*/  LDL R3, [R1+0x1c] ;  /* 0x00001c0001037983 */ /* 0x001ea20000100800 */
[----:B------:R-:W-:Y:S01]  /*c1e0*/  IMAD.MOV.U32 R0, RZ, RZ, 0x1 ;  /* 0x00000001ff007424 */ /* 0x000fe200078e00ff */
[C---:B--2---:R-:W-:Y:S02]  /*c1f0*/  LOP3.LUT R4, R3.reuse, 0x1, RZ, 0xfc, !PT ;  /* 0x0000000103047812 */ /* 0x044fe400078efcff */
[----:B------:R-:W-:Y:S01]  /*c200*/  LOP3.LUT R21, R3, 0x2, RZ, 0xfc, !PT ;  /* 0x0000000203157812 */ /* 0x000fe200078efcff */
[----:B------:R-:W-:Y:S02]  /*c210*/  IMAD.MOV.U32 R3, RZ, RZ, RZ ;  /* 0x000000ffff037224 */ /* 0x000fe400078e00ff */
[----:B------:R0:W-:Y:S05]  /*c220*/  STL [R1+0x20], R4 ;  /* 0x0000200401007387 */ /* 0x0001ea0000100800 */
.L_x_78:
[----:B0-----:R-:W2:Y:S01]  /*c230*/  LDL R4, [R1] ;  /* 0x0000000001047983 */ /* 0x001ea20000100800 */
[----:B------:R-:W-:Y:S01]  /*c240*/  VIADD R17, R3, 0x1 ;  /* 0x0000000103117836 */ /* 0x000fe20000000000 */
[----:B------:R-:W-:Y:S04]  /*c250*/  BSSY B0, `(.L_x_60) ;  /* 0x0000080000007945 */ /* 0x000fe80003800000 */
[----:B------:R-:W-:-:S04]  /*c260*/  ISETP.NE.AND P0, PT, R17, 0x2, PT ;  /* 0x000000021100780c */ /* 0x000fc80003f05270 */
[----:B------:R-:W-:Y:S02]  /*c270*/  SEL R5, RZ, 0x1, P0 ;  /* 0x00000001ff057807 */ /* 0x000fe40000000000 */
[----:B------:R-:W-:Y:S02]  /*c280*/  SEL R17, R17, RZ, P0 ;  /* 0x000000ff11117207 */ /* 0x000fe40000000000 */
[----:B------:R-:W-:Y:S02]  /*c290*/  LOP3.LUT R20, R0, R5, RZ, 0x3c, !PT ;  /* 0x0000000500147212 */ /* 0x000fe400078e3cff */
[----:B--2---:R-:W-:-:S13]  /*c2a0*/  LOP3.LUT P1, RZ, R4, 0x2, RZ, 0xc0, !PT ;  /* 0x0000000204ff7812 */ /* 0x004fda000782c0ff */
[----:B------:R-:W-:Y:S05]  /*c2b0*/  @!P1 BRA `(.L_x_61) ;  /* 0x0000000400e49947 */ /* 0x000fea0003800000 */
[----:B------:R-:W-:Y:S01]  /*c2c0*/  LOP3.LUT P1, RZ, R4, 0x1, RZ, 0xc0, !PT ;  /* 0x0000000104ff7812 */ /* 0x000fe2000782c0ff */
[----:B------:R-:W-:-:S12]  /*c2d0*/  IMAD.MOV.U32 R8, RZ, RZ, R2 ;  /* 0x000000ffff087224 */ /* 0x000fd800078e0002 */
[----:B------:R-:W-:Y:S05]  /*c2e0*/  @!P1 BRA `(.L_x_62) ;  /* 0x0000000000509947 */ /* 0x000fea0003800000 */
[----:B------:R-:W2:Y:S01]  /*c2f0*/  LDL R9, [R1+0xc] ;  /* 0x00000c0001097983 */ /* 0x000ea20000100800 */
[----:B------:R-:W0:Y:S01]  /*c300*/  LDC R8, c[0x0][0x43c] ;  /* 0x00010f00ff087b82 */ /* 0x000e220000000800 */
[----:B------:R-:W-:Y:S02]  /*c310*/  ULDC.64 UR4, c[0x0][0x428] ;  /* 0x00010a0000047ab9 */ /* 0x000fe40000000a00 */
[----:B------:R-:W3:Y:S01]  /*c320*/  LDL R10, [R1+0x4] ;  /* 0x00000400010a7983 */ /* 0x000ee20000100800 */
[----:B0-----:R-:W-:-:S13]  /*c330*/  ISETP.NE.AND P0, PT, R8, 0x1, PT ;  /* 0x000000010800780c */ /* 0x001fda0003f05270 */
[----:B------:R-:W0:Y:S02]  /*c340*/  @P0 LDC.64 R4, c[0x0][0x440] ;  /* 0x00011000ff040b82 */ /* 0x000e240000000a00 */
[----:B0-----:R-:W-:-:S04]  /*c350*/  @P0 IMAD.HI.U32 R6, R2, R4, RZ ;  /* 0x0000000402060227 */ /* 0x001fc800078e00ff */
[----:B------:R-:W-:Y:S01]  /*c360*/  IMAD.MOV.U32 R4, RZ, RZ, R2 ;  /* 0x000000ffff047224 */ /* 0x000fe200078e0002 */
[----:B------:R-:W-:Y:S02]  /*c370*/  @P0 SHF.R.U32.HI R4, RZ, R5, R6 ;  /* 0x00000005ff040219 */ /* 0x000fe40000011606 */
[----:B------:R-:W0:Y:S03]  /*c380*/  LDC.64 R6, c[0x0][0x418] ;  /* 0x00010600ff067b82 */ /* 0x000e260000000a00 */
[----:B------:R-:W-:-:S04]  /*c390*/  IMAD.MOV R5, RZ, RZ, -R4 ;  /* 0x000000ffff057224 */ /* 0x000fc800078e0a04 */
[----:B------:R-:W-:Y:S01]  /*c3a0*/  IMAD R8, R8, R5, R2 ;  /* 0x0000000508087224 */ /* 0x000fe200078e0202 */
[----:B------:R-:W-:Y:S01]  /*c3b0*/  SHF.R.S32.HI R5, RZ, 0x1f, R4 ;  /* 0x0000001fff057819 */ /* 0x000fe20000011404 */
[----:B--2---:R-:W-:-:S04]  /*c3c0*/  IMAD R9, R9, UR4, RZ ;  /* 0x0000000409097c24 */ /* 0x004fc8000f8e02ff */
[C---:B---3--:R-:W-:Y:S02]  /*c3d0*/  IMAD R9, R10.reuse, UR5, R9 ;  /* 0x000000050a097c24 */ /* 0x048fe4000f8e0209 */
[----:B------:R-:W-:-:S04]  /*c3e0*/  IMAD.WIDE.U32 R4, R10, UR4, R4 ;  /* 0x000000040a047c25 */ /* 0x000fc8000f8e0004 */
[----:B------:R-:W-:Y:S01]  /*c3f0*/  IMAD.IADD R9, R9, 0x1, R5 ;  /* 0x0000000109097824 */ /* 0x000fe200078e0205 */
[----:B0-----:R-:W-:-:S04]  /*c400*/  LEA R6, P0, R4, R6, 0x2 ;  /* 0x0000000604067211 */ /* 0x001fc800078010ff */
[----:B------:R-:W-:-:S05]  /*c410*/  LEA.HI.X R7, R4, R7, R9, 0x2, P0 ;  /* 0x0000000704077211 */ /* 0x000fca00000f1409 */
[----:B------:R0:W5:Y:S04]  /*c420*/  LDG.E R16, desc[UR38][R6.64] ;  /* 0x0000002606107981 */ /* 0x000168000c1e1900 */
.L_x_62:
[----:B0-----:R-:W-:Y:S01]  /*c430*/  LEA R6, R17, UR40, 0x3 ;  /* 0x0000002811067c11 */ /* 0x001fe2000f8e18ff */
[----:B------:R-:W0:Y:S01]  /*c440*/  S2R R5, SR_TID.X ;  /* 0x0000000000057919 */ /* 0x000e220000002100 */
[----:B------:R-:W-:-:S04]  /*c450*/  SHF.L.U32 R4, R20, 0x1f, RZ ;  /* 0x0000001f14047819 */ /* 0x000fc800000006ff */
[----:B------:R-:W1:Y:S01]  /*c460*/  SYNCS.PHASECHK.TRANS64.TRYWAIT P0, [R6+URZ+0x29880], R4 ;  /* 0x02988004060075a7 */ /* 0x000e62000800017f */
[----:B0-----:R-:W-:-:S04]  /*c470*/  LOP3.LUT R5, R5, 0x7f, RZ, 0xc0, !PT ;  /* 0x0000007f05057812 */ /* 0x001fc800078ec0ff */
[----:B------:R-:W-:Y:S01]  /*c480*/  ISETP.NE.AND P1, PT, R5, RZ, PT ;  /* 0x000000ff0500720c */ /* 0x000fe20003f25270 */
[----:B-1----:R-:W-:-:S12]  /*c490*/  @!P0 BRA `(.L_x_63) ;  /* 0x0000002000188947 */ /* 0x002fd80003800000 */
.L_x_115:
[----:B------:R-:W-:Y:S04]  /*c4a0*/  BSSY B1, `(.L_x_64) ;  /* 0x0000009000017945 */ /* 0x000fe80003800000 */
[----:B------:R-:W-:Y:S05]  /*c4b0*/  @P1 BRA `(.L_x_65) ;  /* 0x00000000001c1947 */ /* 0x000fea0003800000 */
[----:B------:R-:W1:Y:S01]  /*c4c0*/  S2R R7, SR_TID.X ;  /* 0x0000000000077919 */ /* 0x000e620000002100 */
[----:B------:R-:W-:-:S04]  /*c4d0*/  IMAD.MOV.U32 R5, RZ, RZ, 0x5000 ;  /* 0x00005000ff057424 */ /* 0x000fc800078e00ff */
[----:B------:R2:W-:Y:S01]  /*c4e0*/  SYNCS.ARRIVE.TRANS64 RZ, [R6+URZ+0x29870], R5 ;  /* 0x0298700506ff79a7 */ /* 0x0005e2000800003f */
[----:B-1----:R-:W-:-:S04]  /*c4f0*/  LOP3.LUT R7, R7, 0x1f, RZ, 0xc0, !PT ;  /* 0x0000001f07077812 */ /* 0x002fc800078ec0ff */
[----:B------:R-:W-:-:S13]  /*c500*/  ISETP.NE.AND P0, PT, R7, RZ, PT ;  /* 0x000000ff0700720c */ /* 0x000fda0003f05270 */
[----:B--2---:R-:W-:Y:S05]  /*c510*/  @!P0 BRA `(.L_x_65) ;  /* 0x0000000000048947 */ /* 0x004fea0003800000 */
[----:B------:R-:W-:Y:S01]  /*c520*/  BPT.TRAP 0x1 ;  /* 0x000000040000795c */ /* 0x000fe20000300000 */
.L_x_65:
[----:B------:R-:W-:Y:S05]  /*c530*/  BSYNC B1 ;  /* 0x0000000000017941 */ /* 0x000fea0003800000 */
.L_x_64:
[----:B------:R-:W-:Y:S01]  /*c540*/  IMAD R7, R8, 0xa0, RZ ;  /* 0x000000a008077824 */ /* 0x000fe200078e02ff */
[----:B------:R-:W-:Y:S01]  /*c550*/  R2UR UR32, R17 ;  /* 0x00000000112072ca */ /* 0x000fe200000e0000 */
[----:B------:R-:W-:Y:S01]  /*c560*/  IMAD.MOV.U32 R8, RZ, RZ, RZ ;  /* 0x000000ffff087224 */ /* 0x000fe200078e00ff */
[----:B------:R-:W-:Y:S01]  /*c570*/  R2UR UR33, R6 ;  /* 0x00000000062172ca */ /* 0x000fe200000e0000 */
[----:B------:R-:W-:Y:S01]  /*c580*/  ULDC.64 UR4, c[0x0][0x198] ;  /* 0x0000660000047ab9 */ /* 0x000fe20000000a00 */
[----:B------:R-:W-:Y:S01]  /*c590*/  R2UR UR35, R7 ;  /* 0x00000000072372ca */ /* 0x000fe200000e0000 */
[----:B------:R-:W-:Y:S01]  /*c5a0*/  UIADD3 UR4, UP0, UR4, 0x470, URZ ;  /* 0x0000047004047890 */ /* 0x000fe2000ff1e03f */
[----:B------:R-:W-:Y:S01]  /*c5b0*/  R2UR UR34, R8 ;  /* 0x00000000082272ca */ /* 0x000fe200000e0000 */
[----:B------:R-:W-:Y:S01]  /*c5c0*/  UMOV UR6, 0x0 ;  /* 0x0000000000067882 */ /* 0x000fe20000000000 */
[----:B------:R-:W-:Y:S01]  /*c5d0*/  PLOP3.LUT P0, PT, PT, PT, PT, 0x80, 0x0 ;  /* 0x000000000000781c */ /* 0x000fe20003f0f070 */
[----:B------:R-:W-:Y:S01]  /*c5e0*/  UIADD3.X UR5, URZ, UR5, URZ, UP0, !UPT ;  /* 0x000000053f057290 */ /* 0x000fe200087fe43f */
[----:B------:R-:W-:-:S03]  /*c5f0*/  UMOV UR7, 0x14f00000 ;  /* 0x14f0000000077882 */ /* 0x000fc60000000000 */
[----:B------:R-:W-:Y:S02]  /*c600*/  UIMAD UR32, UR32, 0x5000, UR40 ;  /* 0x00005000202078a4 */ /* 0x000fe4000f8e0228 */
[----:B------:R-:W-:Y:S02]  /*c610*/  UIADD3 UR33, UR33, 0x29870, URZ ;  /* 0x0002987021217890 */ /* 0x000fe4000fffe03f */
[----:B------:R-:W-:-:S12]  /*c620*/  UIADD3 UR32, UR32, 0xa400, URZ ;  /* 0x0000a40020207890 */ /* 0x000fd8000fffe03f */
.L_x_66:
[----:B------:R-:W-:-:S13]  /*c630*/  @P0 ELECT P2, URZ, PT ;  /* 0x00000000003f082f */ /* 0x000fda0003840000 */
[----:B-----5:R-:W-:Y:S02]  /*c640*/  @P2 R2UR UR37, R16 ;  /* 0x00000000102522ca */ /* 0x020fe400000e0000 */
[----:B------:R-:W-:-:S11]  /*c650*/  @P2 PLOP3.LUT P0, PT, P2, PT, PT, 0x8, 0x0 ;  /* 0x000000000000281c */ /* 0x000fd6000170e170 */
[----:B------:R1:W-:Y:S01]  /*c660*/  UTMALDG.4D [UR32], [UR4], desc[UR6] ;  /* 0x00000620040075b4 */ /* 0x0003e20008019000 */
[----:B------:R-:W-:Y:S01]  /*c670*/  PLOP3.LUT P2, PT, PT, PT, PT, 0x8, 0x0 ;  /* 0x000000000000781c */ /* 0x000fe20003f4e170 */
[----:B-1----:R-:W-:-:S12]  /*c680*/  @P0 BRA.U.ANY `(.L_x_66) ;  /* 0xfffffffd00e80947 */ /* 0x002fd8000393ffff */
[----:B------:R-:W1:Y:S02]  /*c690*/  SYNCS.PHASECHK.TRANS64.TRYWAIT P0, [R6+URZ+0x29840], R4 ;  /* 0x02984004060075a7 */ /* 0x000e64000800017f */
[----:B-1----:R-:W-:Y:S05]  /*c6a0*/  @!P0 BRA `(.L_x_67) ;  /* 0x0000001c00a88947 */ /* 0x002fea0003800000 */
.L_x_116:
[----:B------:R-:W-:Y:S01]  /*c6b0*/  BSSY B1, `(.L_x_68) ;  /* 0x000000b000017945 */ /* 0x000fe20003800000 */
[----:B01----:R-:W-:Y:S02]  /*c6c0*/  IMAD.MOV.U32 R4, RZ, RZ, 0x0 ;  /* 0x00000000ff047424 */ /* 0x003fe400078e00ff */
[----:B------:R-:W-:Y:S01]  /*c6d0*/  IMAD.MOV.U32 R5, RZ, RZ, 0x14f00000 ;  /* 0x14f00000ff057424 */ /* 0x000fe200078e00ff */
[----:B------:R-:W-:Y:S06]  /*c6e0*/  @P1 BRA `(.L_x_69) ;  /* 0x00000000001c1947 */ /* 0x000fec0003800000 */
[----:B------:R-:W0:Y:S01]  /*c6f0*/  S2R R10, SR_TID.X ;  /* 0x00000000000a7919 */ /* 0x000e220000002100 */
[----:B------:R-:W-:-:S04]  /*c700*/  IMAD.MOV.U32 R9, RZ, RZ, 0x7800 ;  /* 0x00007800ff097424 */ /* 0x000fc800078e00ff */
[----:B------:R1:W-:Y:S01]  /*c710*/  SYNCS.ARRIVE.TRANS64 RZ, [R6+URZ+0x29830], R9 ;  /* 0x0298300906ff79a7 */ /* 0x0003e2000800003f */
[----:B0-----:R-:W-:-:S04]  /*c720*/  LOP3.LUT R10, R10, 0x1f, RZ, 0xc0, !PT ;  /* 0x0000001f0a0a7812 */ /* 0x001fc800078ec0ff */
[----:B------:R-:W-:-:S13]  /*c730*/  ISETP.NE.AND P0, PT, R10, RZ, PT ;  /* 0x000000ff0a00720c */ /* 0x000fda0003f05270 */
[----:B-1----:R-:W-:Y:S05]  /*c740*/  @!P0 BRA `(.L_x_69) ;  /* 0x0000000000048947 */ /* 0x002fea0003800000 */
[----:B------:R-:W-:Y:S01]  /*c750*/  BPT.TRAP 0x1 ;  /* 0x000000040000795c */ /* 0x000fe20000300000 */
.L_x_69:
[----:B------:R-:W-:Y:S05]  /*c760*/  BSYNC B1 ;  /* 0x0000000000017941 */ /* 0x000fea0003800000 */
.L_x_68:
[----:B------:R-:W-:Y:S01]  /*c770*/  R2UR UR4, R17 ;  /* 0x00000000110472ca */ /* 0x000fe200000e0000 */
[----:B------:R-:W-:Y:S01]  /*c780*/  ULDC.64 UR6, c[0x0][0x198] ;  /* 0x0000660000067ab9 */ /* 0x000fe20000000a00 */
[----:B------:R-:W-:Y:S01]  /*c790*/  R2UR UR9, R6 ;  /* 0x00000000060972ca */ /* 0x000fe200000e0000 */
[----:B------:R-:W-:Y:S01]  /*c7a0*/  UIADD3 UR6, UP0, UR6, 0x370, URZ ;  /* 0x0000037006067890 */ /* 0x000fe2000ff1e03f */
[----:B------:R-:W-:Y:S02]  /*c7b0*/  R2UR UR10, R8 ;  /* 0x00000000080a72ca */ /* 0x000fe400000e0000 */
[----:B------:R-:W-:Y:S01]  /*c7c0*/  R2UR UR14, R4 ;  /* 0x00000000040e72ca */ /* 0x000fe200000e0000 */
[----:B------:R-:W-:Y:S01]  /*c7d0*/  UIADD3.X UR7, URZ, UR7, URZ, UP0, !UPT ;  /* 0x000000073f077290 */ /* 0x000fe200087fe43f */
[----:B------:R-:W-:Y:S02]  /*c7e0*/  R2UR UR15, R5 ;  /* 0x00000000050f72ca */ /* 0x000fe400000e0000 */
[----:B------:R-:W-:-:S02]  /*c7f0*/  R2UR UR11, R7 ;  /* 0x00000000070b72ca */ /* 0x000fc400000e0000 */
[----:B------:R-:W-:Y:S01]  /*c800*/  PLOP3.LUT P0, PT, PT, PT, PT, 0x80, 0x0 ;  /* 0x000000000000781c */ /* 0x000fe20003f0f070 */
[----:B------:R-:W-:Y:S02]  /*c810*/  UIMAD UR4, UR4, 0x7800, UR40 ;  /* 0x00007800040478a4 */ /* 0x000fe4000f8e0228 */
[----:B------:R-:W-:Y:S02]  /*c820*/  UIADD3 UR9, UR9, 0x29830, URZ ;  /* 0x0002983009097890 */ /* 0x000fe4000fffe03f */
[----:B------:R-:W-:-:S12]  /*c830*/  UIADD3 UR8, UR4, 0x1a400, URZ ;  /* 0x0001a40004087890 */ /* 0x000fd8000fffe03f */
.L_x_70:
[----:B------:R-:W-:-:S13]  /*c840*/  @P0 ELECT P1, URZ, PT ;  /* 0x00000000003f082f */ /* 0x000fda0003820000 */
[----:B------:R-:W-:Y:S01]  /*c850*/  @P1 R2UR UR13, R16 ;  /* 0x00000000100d12ca */ /* 0x000fe200000e0000 */
[----:B------:R-:W-:Y:S01]  /*c860*/  UMOV UR12, UR36 ;  /* 0x00000024000c7c82 */ /* 0x000fe20008000000 */
[----:B------:R-:W-:-:S11]  /*c870*/  @P1 PLOP3.LUT P0, PT, P1, PT, PT, 0x8, 0x0 ;  /* 0x000000000000181c */ /* 0x000fd60000f0e170 */
[----:B------:R0:W-:Y:S01]  /*c880*/  UTMALDG.4D [UR8], [UR6], desc[UR14] ;  /* 0x00000e08060075b4 */ /* 0x0001e20008019000 */
[----:B------:R-:W-:Y:S01]  /*c890*/  PLOP3.LUT P1, PT, PT, PT, PT, 0x8, 0x0 ;  /* 0x000000000000781c */ /* 0x000fe20003f2e170 */
[----:B0-----:R-:W-:-:S12]  /*c8a0*/  @P0 BRA.U.ANY `(.L_x_70) ;  /* 0xfffffffd00e40947 */ /* 0x001fd8000393ffff */
[----:B------:R-:W-:Y:S01]  /*c8b0*/  R2UR UR14, R4 ;  /* 0x00000000040e72ca */ /* 0x000fe200000e0000 */
[----:B------:R-:W-:Y:S01]  /*c8c0*/  UIADD3 UR8, UR4, 0x1cc00, URZ ;  /* 0x0001cc0004087890 */ /* 0x000fe2000fffe03f */
[----:B------:R-:W-:Y:S01]  /*c8d0*/  R2UR UR15, R5 ;  /* 0x00000000050f72ca */ /* 0x000fe200000e0000 */
[----:B------:R-:W-:Y:S01]  /*c8e0*/  UMOV UR10, 0x40 ;  /* 0x00000040000a7882 */ /* 0x000fe20000000000 */
[----:B------:R-:W-:Y:S02]  /*c8f0*/  R2UR UR11, R7 ;  /* 0x00000000070b72ca */ /* 0x000fe400000e0000 */
[----:B------:R-:W-:-:S13]  /*c900*/  PLOP3.LUT P0, PT, PT, PT, PT, 0x80, 0x0 ;  /* 0x000000000000781c */ /* 0x000fda0003f0f070 */
.L_x_71:
        /* <DEDUP_REMOVED lines=13> */
.L_x_72:
[----:B------:R-:W-:-:S13]  /*c9e0*/  @P0 ELECT P1, URZ, PT ;  /* 0x00000000003f082f */ /* 0x000fda0003820000 */
[----:B------:R-:W-:Y:S01]  /*c9f0*/  @P1 R2UR UR13, R16 ;  /* 0x00000000100d12ca */ /* 0x000fe200000e0000 */
[----:B------:R-:W-:Y:S01]  /*ca00*/  UMOV UR12, UR36 ;  /* 0x00000024000c7c82 */ /* 0x000fe20008000000 */
[----:B------:R-:W-:-:S11]  /*ca10*/  @P1 PLOP3.LUT P0, PT, P1, PT, PT, 0x8, 0x0 ;  /* 0x000000000000181c */ /* 0x000fd60000f0e170 */
[----:B------:R0:W-:Y:S01]  /*ca20*/  UTMALDG.4D [UR8], [UR6], desc[UR14] ;  /* 0x00000e08060075b4 */ /* 0x0001e20008019000 */
[----:B------:R-:W-:Y:S01]  /*ca30*/  PLOP3.LUT P1, PT, PT, PT, PT, 0x8, 0x0 ;  /* 0x000000000000781c */ /* 0x000fe20003f2e170 */
[----:B0-----:R-:W-:-:S12]  /*ca40*/  @P0 BRA.U.ANY `(.L_x_72) ;  /* 0xfffffffd00e40947 */ /* 0x001fd8000393ffff */
.L_x_61:
[----:B------:R-:W-:Y:S05]  /*ca50*/  BSYNC B0 ;  /* 0x0000000000007941 */ /* 0x000fea0003800000 */
.L_x_60:
[----:B------:R-:W2:Y:S02]  /*ca60*/  LDL R4, [R1+0x20] ;  /* 0x0000200001047983 */ /* 0x000ea40000100800 */
[----:B--2---:R-:W-:-:S13]  /*ca70*/  ISETP.NE.AND P0, PT, R4, 0x3, PT ;  /* 0x000000030400780c */ /* 0x004fda0003f05270 */
[----:B------:R-:W-:Y:S05]  /*ca80*/  @!P0 BRA `(.L_x_73) ;  /* 0x0000000000048947 */ /* 0x000fea0003800000 */
[----:B------:R-:W-:Y:S01]  /*ca90*/  BPT.TRAP 0x1 ;  /* 0x000000040000795c */ /* 0x000fe20000300000 */
.L_x_73:
[----:B------:R-:W-:Y:S02]  /*caa0*/  LOP3.LUT R5, R0, 0x1, RZ, 0x3c, !PT ;  /* 0x0000000100057812 */ /* 0x000fe400078e3cff */
[----:B------:R-:W-:Y:S02]  /*cab0*/  LEA R18, R3, UR40, 0x3 ;  /* 0x0000002803127c11 */ /* 0x000fe4000f8e18ff */
[----:B------:R-:W-:Y:S02]  /*cac0*/  SHF.L.U32 R5, R5, 0x1f, RZ ;  /* 0x0000001f05057819 */ /* 0x000fe400000006ff */
[----:B------:R-:W-:Y:S02]  /*cad0*/  ISETP.NE.AND P1, PT, R21, 0x3, PT ;  /* 0x000000031500780c */ /* 0x000fe40003f25270 */
[----:B------:R-:W0:Y:S02]  /*cae0*/  SYNCS.PHASECHK.TRANS64.TRYWAIT P0, [R18+URZ+0x29870], R5 ;  /* 0x02987005120075a7 */ /* 0x000e24000800017f */
[----:B0-----:R-:W-:Y:S09]  /*caf0*/  @!P0 BRA `(.L_x_74) ;  /* 0x0000001800a88947 */ /* 0x001ff20003800000 */
.L_x_117:
[----:B------:R-:W-:Y:S05]  /*cb00*/  @!P1 BRA `(.L_x_75) ;  /* 0x0000000000049947 */ /* 0x000fea0003800000 */
[----:B------:R-:W-:Y:S01]  /*cb10*/  BPT.TRAP 0x1 ;  /* 0x000000040000795c */ /* 0x000fe20000300000 */
.L_x_75:
[----:B0-----:R-:W-:Y:S01]  /*cb20*/  SHF.L.U32 R5, R0, 0x1f, RZ ;  /* 0x0000001f00057819 */ /* 0x001fe200000006ff */
[----:B------:R-:W-:-:S03]  /*cb30*/  IMAD R12, R3, 0x5000, RZ ;  /* 0x00005000030c7824 */ /* 0x000fc600078e02ff */
[----:B------:R-:W0:Y:S02]  /*cb40*/  SYNCS.PHASECHK.TRANS64.TRYWAIT P0, [R18+URZ+0x29860], R5 ;  /* 0x02986005120075a7 */ /* 0x000e24000800017f */
[----:B0-----:R-:W-:Y:S05]  /*cb50*/  @!P0 BRA `(.L_x_76) ;  /* 0x0000001800a48947 */ /* 0x001fea0003800000 */
.L_x_118:
[----:B------:R-:W2:Y:S04]  /*cb60*/  LDL R0, [R1+0x10] ;  /* 0x0000100001007983 */ /* 0x000ea80000100800 */
[----:B------:R-:W3:Y:S04]  /*cb70*/  LDL R6, [R1+0x14] ;  /* 0x0000140001067983 */ /* 0x000ee80000100800 */
[----:B------:R-:W4:Y:S01]  /*cb80*/  LDL R13, [R1+0x18] ;  /* 0x00001800010d7983 */ /* 0x000f220000100800 */
[----:B------:R-:W-:Y:S05]  /*cb90*/  WARPSYNC.ALL ;  /* 0x0000000000007948 */ /* 0x000fea0003800000 */
[----:B--2---:R-:W-:-:S05]  /*cba0*/  LOP3.LUT R0, R12, R0, RZ, 0xfc, !PT ;  /* 0x000000000c007212 */ /* 0x004fca00078efcff */
[----:B------:R-:W1:Y:S01]  /*cbb0*/  LDSM.16.MT88.4 R8, [R0+UR40+0xa400] ;  /* 0x00a400280008783b */ /* 0x000e620008004200 */
[----:B------:R-:W-:Y:S01]  /*cbc0*/  VIADD R3, R0, UR40 ;  /* 0x0000002800037c36 */ /* 0x000fe20008000000 */
[----:B----4-:R-:W-:-:S03]  /*cbd0*/  LOP3.LUT R19, R12, R13, RZ, 0xfc, !PT ;  /* 0x0000000d0c137212 */ /* 0x010fc600078efcff */
[----:B---3--:R-:W-:Y:S02]  /*cbe0*/  IMAD.IADD R3, R6, 0x1, R3 ;  /* 0x0000000106037824 */ /* 0x008fe400078e0203 */
[----:B------:R-:W-:Y:S01]  /*cbf0*/  VIADD R19, R19, UR40 ;  /* 0x0000002813137c36 */ /* 0x000fe20008000000 */
[C-C-:B-1----:R-:W-:Y:S02]  /*cc00*/  PRMT R4, R8.reuse, 0x6420, R9.reuse ;  /* 0x0000642008047816 */ /* 0x142fe40000000009 */
[----:B0-----:R-:W-:Y:S02]  /*cc10*/  PRMT R5, R8, 0x7531, R9 ;  /* 0x0000753108057816 */ /* 0x001fe40000000009 */
[C-C-:B------:R-:W-:Y:S02]  /*cc20*/  PRMT R6, R10.reuse, 0x6420, R11.reuse ;  /* 0x000064200a067816 */ /* 0x140fe4000000000b */
[----:B------:R-:W-:Y:S02]  /*cc30*/  PRMT R7, R10, 0x7531, R11 ;  /* 0x000075310a077816 */ /* 0x000fe4000000000b */
[----:B------:R-:W0:Y:S04]  /*cc40*/  LDSM.16.MT88.4 R8, [R3+0xa400] ;  /* 0x00a400000308783b */ /* 0x000e280000004200 */
[----:B------:R-:W-:Y:S01]  /*cc50*/  STSM.16.M88.4 [R19+0x400], R4 ;  /* 0x0004000413007844 */ /* 0x000fe20000000200 */
[----:B0-----:R-:W-:-:S02]  /*cc60*/  PRMT R12, R8, 0x6420, R9 ;  /* 0x00006420080c7816 */ /* 0x001fc40000000009 */
[----:B------:R-:W-:Y:S02]  /*cc70*/  PRMT R13, R8, 0x7531, R9 ;  /* 0x00007531080d7816 */ /* 0x000fe40000000009 */
[C-C-:B------:R-:W-:Y:S02]  /*cc80*/  PRMT R14, R10.reuse, 0x6420, R11.reuse ;  /* 0x000064200a0e7816 */ /* 0x140fe4000000000b */
[----:B------:R-:W-:-:S05]  /*cc90*/  PRMT R15, R10, 0x7531, R11 ;  /* 0x000075310a0f7816 */ /* 0x000fca000000000b */
[----:B------:R-:W-:Y:S04]  /*cca0*/  STSM.16.M88.4 [R19+0xc00], R12 ;  /* 0x000c000c13007844 */ /* 0x000fe80000000200 */
[----:B------:R-:W0:Y:S02]  /*ccb0*/  LDSM.16.MT88.4 R8, [R0+UR40+0xb400] ;  /* 0x00b400280008783b */ /* 0x000e240008004200 */
[C-C-:B0-----:R-:W-:Y:S02]  /*ccc0*/  PRMT R4, R8.reuse, 0x6420, R9.reuse ;  /* 0x0000642008047816 */ /* 0x141fe40000000009 */
[----:B------:R-:W-:Y:S02]  /*ccd0*/  PRMT R5, R8, 0x7531, R9 ;  /* 0x0000753108057816 */ /* 0x000fe40000000009 */
[----:B------:R-:W-:-:S02]  /*cce0*/  PRMT R6, R10, 0x6420, R11 ;  /* 0x000064200a067816 */ /* 0x000fc4000000000b */
[----:B------:R-:W-:Y:S02]  /*ccf0*/  PRMT R7, R10, 0x7531, R11 ;  /* 0x000075310a077816 */ /* 0x000fe4000000000b */
[----:B------:R-:W0:Y:S04]  /*cd00*/  LDSM.16.MT88.4 R8, [R3+0xb400] ;  /* 0x00b400000308783b */ /* 0x000e280000004200 */
[----:B------:R-:W-:Y:S01]  /*cd10*/  STSM.16.M88.4 [R19+0x1400], R4 ;  /* 0x0014000413007844 */ /* 0x000fe20000000200 */
[C-C-:B0-----:R-:W-:Y:S02]  /*cd20*/  PRMT R12, R8.reuse, 0x6420, R9.reuse ;  /* 0x00006420080c7816 */ /* 0x141fe40000000009 */
[----:B------:R-:W-:Y:S02]  /*cd30*/  PRMT R13, R8, 0x7531, R9 ;  /* 0x00007531080d7816 */ /* 0x000fe40000000009 */
[----:B------:R-:W-:-:S02]  /*cd40*/  PRMT R14, R10, 0x6420, R11 ;  /* 0x000064200a0e7816 */ /* 0x000fc4000000000b */
        /* <DEDUP_REMOVED lines=20> */
[----:B------:R0:W-:Y:S02]  /*ce90*/  STSM.16.M88.4 [R19+0x3400], R4 ;  /* 0x0034000413007844 */ /* 0x0001e40000000200 */
[C-C-:B0-----:R-:W-:Y:S02]  /*cea0*/  PRMT R4, R8.reuse, 0x6420, R9.reuse ;  /* 0x0000642008047816 */ /* 0x141fe40000000009 */
[----:B------:R-:W-:-:S02]  /*ceb0*/  PRMT R5, R8, 0x7531, R9 ;  /* 0x0000753108057816 */ /* 0x000fc40000000009 */
[C-C-:B------:R-:W-:Y:S02]  /*cec0*/  PRMT R6, R10.reuse, 0x6420, R11.reuse ;  /* 0x000064200a067816 */ /* 0x140fe4000000000b */
[----:B------:R-:W-:-:S05]  /*ced0*/  PRMT R7, R10, 0x7531, R11 ;  /* 0x000075310a077816 */ /* 0x000fca000000000b */
[----:B------:R-:W-:Y:S04]  /*cee0*/  STSM.16.M88.4 [R19+0x3c00], R4 ;  /* 0x003c000413007844 */ /* 0x000fe80000000200 */
[----:B------:R-:W0:Y:S04]  /*cef0*/  LDSM.16.MT88.4 R12, [R0+UR40+0xe400] ;  /* 0x00e40028000c783b */ /* 0x000e280008004200 */
[----:B------:R-:W1:Y:S01]  /*cf00*/  LDSM.16.MT88.4 R4, [R3+0xe400] ;  /* 0x00e400000304783b */ /* 0x000e620000004200 */
[C-C-:B0-----:R-:W-:Y:S02]  /*cf10*/  PRMT R8, R12.reuse, 0x6420, R13.reuse ;  /* 0x000064200c087816 */ /* 0x141fe4000000000d */
[----:B------:R-:W-:-:S02]  /*cf20*/  PRMT R9, R12, 0x7531, R13 ;  /* 0x000075310c097816 */ /* 0x000fc4000000000d */
[C-C-:B------:R-:W-:Y:S02]  /*cf30*/  PRMT R10, R14.reuse, 0x6420, R15.reuse ;  /* 0x000064200e0a7816 */ /* 0x140fe4000000000f */
[----:B------:R-:W-:-:S05]  /*cf40*/  PRMT R11, R14, 0x7531, R15 ;  /* 0x000075310e0b7816 */ /* 0x000fca000000000f */
[----:B------:R1:W-:Y:S02]  /*cf50*/  STSM.16.M88.4 [R19+0x4400], R8 ;  /* 0x0044000813007844 */ /* 0x0003e40000000200 */
[C-C-:B-1----:R-:W-:Y:S02]  /*cf60*/  PRMT R8, R4.reuse, 0x6420, R5.reuse ;  /* 0x0000642004087816 */ /* 0x142fe40000000005 */
[----:B------:R-:W-:Y:S02]  /*cf70*/  PRMT R9, R4, 0x7531, R5 ;  /* 0x0000753104097816 */ /* 0x000fe40000000005 */
[C-C-:B------:R-:W-:Y:S02]  /*cf80*/  PRMT R10, R6.reuse, 0x6420, R7.reuse ;  /* 0x00006420060a7816 */ /* 0x140fe40000000007 */
[----:B------:R-:W-:-:S05]  /*cf90*/  PRMT R11, R6, 0x7531, R7 ;  /* 0x00007531060b7816 */ /* 0x000fca0000000007 */
[----:B------:R0:W-:Y:S01]  /*cfa0*/  STSM.16.M88.4 [R19+0x4c00], R8 ;  /* 0x004c000813007844 */ /* 0x0001e20000000200 */
[----:B------:R-:W-:Y:S01]  /*cfb0*/  @!PT LDS RZ, [RZ] ;  /* 0x00000000fffff984 */ /* 0x000fe20000000800 */
[----:B------:R-:W-:Y:S01]  /*cfc0*/  @!PT LDS RZ, [RZ] ;  /* 0x00000000fffff984 */ /* 0x000fe20000000800 */
[----:B------:R-:W-:Y:S01]  /*cfd0*/  @!PT LDS RZ, [RZ] ;  /* 0x00000000fffff984 */ /* 0x000fe20000000800 */
[----:B------:R-:W-:Y:S01]  /*cfe0*/  @!PT LDS RZ, [RZ] ;  /* 0x00000000fffff984 */ /* 0x000fe20000000800 */
[----:B------:R1:W-:Y:S06]  /*cff0*/  MEMBAR.ALL.CTA ;  /* 0x0000000000007992 */ /* 0x0003ec0000008000 */
[----:B-1----:R-:W1:Y:S01]  /*d000*/  FENCE.VIEW.ASYNC.S ;  /* 0x00000000000073c6 */ /* 0x002e620000000000 */
[----:B------:R-:W-:Y:S05]  /*d010*/  @!P1 BRA `(.L_x_77) ;  /* 0x0000000000049947 */ /* 0x000fea0003800000 */
[----:B------:R-:W-:Y:S01]  /*d020*/  BPT.TRAP 0x1 ;  /* 0x000000040000795c */ /* 0x000fe20000300000 */
.L_x_77:
[----:B------:R-:W2:Y:S01]  /*d030*/  LDL R3, [R1+0x8] ;  /* 0x0000080001037983 */ /* 0x000ea20000100800 */
[----:B-1----:R-:W-:Y:S01]  /*d040*/  SYNCS.ARRIVE.TRANS64.A1T0 RZ, [R18+URZ+0x29850], RZ ;  /* 0x029850ff12ff79a7 */ /* 0x002fe2000810003f */
[----:B------:R-:W1:Y:S02]  /*d050*/  S2R R0, SR_TID.X ;  /* 0x0000000000007919 */ /* 0x000e640000002100 */
[----:B-1----:R-:W-:Y:S01]  /*d060*/  LOP3.LUT R0, R0, 0x7f, RZ, 0xc0, !PT ;  /* 0x0000007f00007812 */ /* 0x002fe200078ec0ff */
[----:B------:R-:W-:Y:S03]  /*d070*/  BAR.SYNC.DEFER_BLOCKING 0x2, 0x80 ;  /* 0x0082000000007b1d */ /* 0x000fe60000010000 */
[----:B------:R-:W-:-:S13]  /*d080*/  ISETP.NE.AND P0, PT, R0, RZ, PT ;  /* 0x000000ff0000720c */ /* 0x000fda0003f05270 */
[----:B------:R-:W-:-:S05]  /*d090*/  @!P0 VIADD R0, R18, 0x29880 ;  /* 0x0002988012008836 */ /* 0x000fca0000000000 */
[----:B------:R-:W-:-:S04]  /*d0a0*/  @!P0 PRMT R0, RZ, 0x654, R0 ;  /* 0x00000654ff008816 */ /* 0x000fc80000000000 */
[----:B------:R1:W-:Y:S02]  /*d0b0*/  @!P0 SYNCS.ARRIVE.TRANS64.RED.A1T0 RZ, [R0+URZ], RZ ;  /* 0x000000ff00ff89a7 */ /* 0x0003e4000810043f */
[----:B-1----:R-:W-:Y:S01]  /*d0c0*/  IMAD.MOV.U32 R0, RZ, RZ, R20 ;  /* 0x000000ffff007224 */ /* 0x002fe200078e0014 */
[C---:B--2---:R-:W-:Y:S01]  /*d0d0*/  ISETP.GT.AND P0, PT, R2.reuse, R3, PT ;  /* 0x000000030200720c */ /* 0x044fe20003f04270 */
[----:B------:R-:W-:Y:S02]  /*d0e0*/  VIADD R2, R2, 0xffffffff ;  /* 0xffffffff02027836 */ /* 0x000fe40000000000 */
[----:B------:R-:W-:-:S10]  /*d0f0*/  IMAD.MOV.U32 R3, RZ, RZ, R17 ;  /* 0x000000ffff037224 */ /* 0x000fd400078e0011 */
[----:B------:R-:W-:Y:S05]  /*d100*/  @P0 BRA `(.L_x_78) ;  /* 0xfffffff000480947 */ /* 0x000fea000383ffff */
[----:B------:R-:W-:Y:S05]  /*d110*/  BRA `(.L_x_79) ;  /* 0x0000000000047947 */ /* 0x000fea0003800000 */
.L_x_59:
[----:B------:R-:W-:-:S07]  /*d120*/  IMAD.MOV.U32 R17, RZ, RZ, RZ ;  /* 0x000000ffff117224 */ /* 0x000fce00078e00ff */
.L_x_79:
[----:B------:R-:W0:Y:S02]  /*d130*/  LDL R2, [R1+0x1c] ;  /* 0x00001c0001027983 */ /* 0x000e240000100800 */
[----:B0-----:R-:W-:-:S04]  /*d140*/  LOP3.LUT R0, R2, 0x1, RZ, 0xfc, !PT ;  /* 0x0000000102007812 */ /* 0x001fc800078efcff */
[----:B------:R-:W-:-:S13]  /*d150*/  ISETP.NE.AND P0, PT, R0, 0x3, PT ;  /* 0x000000030000780c */ /* 0x000fda0003f05270 */
[----:B------:R-:W-:Y:S05]  /*d160*/  @!P0 BRA `(.L_x_80) ;  /* 0x0000000000048947 */ /* 0x000fea0003800000 */
[----:B------:R-:W-:Y:S01]  /*d170*/  BPT.TRAP 0x1 ;  /* 0x000000040000795c */ /* 0x000fe20000300000 */
.L_x_80:
[----:B------:R-:W-:Y:S01]  /*d180*/  LOP3.LUT R0, R20, 0x1, RZ, 0x3c, !PT ;  /* 0x0000000114007812 */ /* 0x000fe200078e3cff */
[----:B------:R-:W-:Y:S01]  /*d190*/  BSSY B0, `(.L_x_81) ;  /* 0x0000007000007945 */ /* 0x000fe20003800000 */
[----:B------:R-:W-:Y:S02]  /*d1a0*/  LEA R3, R17, UR40, 0x3 ;  /* 0x0000002811037c11 */ /* 0x000fe4000f8e18ff */
[----:B------:R-:W-:Y:S02]  /*d1b0*/  SHF.L.U32 R0, R0, 0x1f, RZ ;  /* 0x0000001f00007819 */ /* 0x000fe400000006ff */
[----:B------:R-:W-:Y:S02]  /*d1c0*/  LOP3.LUT R2, R2, 0x2, RZ, 0xfc, !PT ;  /* 0x0000000202027812 */ /* 0x000fe400078efcff */
[----:B------:R-:W0:Y:S02]  /*d1d0*/  SYNCS.PHASECHK.TRANS64.TRYWAIT P0, [R3+URZ+0x29870], R0 ;  /* 0x02987000030075a7 */ /* 0x000e24000800017f */
[----:B------:R-:W-:Y:S01]  /*d1e0*/  ISETP.NE.AND P1, PT, R2, 0x3, PT ;  /* 0x000000030200780c */ /* 0x000fe20003f25270 */
[----:B0-----:R-:W-:-:S12]  /*d1f0*/  @!P0 BRA `(.L_x_82) ;  /* 0x0000001400108947 */ /* 0x001fd80003800000 */
.L_x_119:
[----:B------:R-:W-:Y:S05]  /*d200*/  BSYNC B0 ;  /* 0x0000000000007941 */ /* 0x000fea0003800000 */
.L_x_81:
[----:B------:R-:W-:Y:S05]  /*d210*/  @!P1 BRA `(.L_x_83) ;  /* 0x0000000000049947 */ /* 0x000fea0003800000 */
[----:B------:R-:W-:Y:S01]  /*d220*/  BPT.TRAP 0x1 ;  /* 0x000000040000795c */ /* 0x000fe20000300000 */
.L_x_83:
[----:B0-----:R-:W2:Y:S01]  /*d230*/  LDL.LU R0, [R1+0x10] ;  /* 0x0000100001007983 */ /* 0x001ea20000300800 */
[----:B------:R-:W-:Y:S01]  /*d240*/  SHF.L.U32 R2, R20, 0x1f, RZ ;  /* 0x0000001f14027819 */ /* 0x000fe200000006ff */
[----:B------:R-:W-:-:S03]  /*d250*/  IMAD R12, R17, 0x5000, RZ ;  /* 0x00005000110c7824 */ /* 0x000fc600078e02ff */
[----:B------:R-:W0:Y:S02]  /*d260*/  SYNCS.PHASECHK.TRANS64.TRYWAIT P0, [R3+URZ+0x29860], R2 ;  /* 0x02986002030075a7 */ /* 0x000e24000800017f */
[----:B--2---:R-:W-:Y:S01]  /*d270*/  LOP3.LUT R0, R12, R0, RZ, 0xfc, !PT ;  /* 0x000000000c007212 */ /* 0x004fe200078efcff */
[----:B0-----:R-:W-:Y:S06]  /*d280*/  @!P0 BRA `(.L_x_84) ;  /* 0x0000001400008947 */ /* 0x001fec0003800000 */
.L_x_120:
[----:B------:R-:W2:Y:S04]  /*d290*/  LDL.LU R4, [R1+0x14] ;  /* 0x0000140001047983 */ /* 0x000ea80000300800 */
[----:B------:R-:W3:Y:S01]  /*d2a0*/  LDL.LU R13, [R1+0x18] ;  /* 0x00001800010d7983 */ /* 0x000ee20000300800 */
[----:B0-----:R-:W-:Y:S01]  /*d2b0*/  VIADD R2, R0, UR40 ;  /* 0x0000002800027c36 */ /* 0x001fe20008000000 */
[----:B------:R-:W-:Y:S05]  /*d2c0*/  WARPSYNC.ALL ;  /* 0x0000000000007948 */ /* 0x000fea0003800000 */
[----:B------:R-:W0:Y:S02]  /*d2d0*/  LDSM.16.MT88.4 R8, [R0+UR40+0xa400] ;  /* 0x00a400280008783b */ /* 0x000e240008004200 */
[----:B0-----:R-:W-:-:S02]  /*d2e0*/  PRMT R14, R10, 0x6420, R11 ;  /* 0x000064200a0e7816 */ /* 0x001fc4000000000b */
[----:B------:R-:W-:Y:S01]  /*d2f0*/  PRMT R15, R10, 0x7531, R11 ;  /* 0x000075310a0f7816 */ /* 0x000fe2000000000b */
[----:B--2---:R-:W-:Y:S01]  /*d300*/  IMAD.IADD R2, R4, 0x1, R2 ;  /* 0x0000000104027824 */ /* 0x004fe200078e0202 */
[----:B---3--:R-:W-:-:S04]  /*d310*/  LOP3.LUT R16, R12, R13, RZ, 0xfc, !PT ;  /* 0x0000000d0c107212 */ /* 0x008fc800078efcff */
[----:B------:R-:W0:Y:S01]  /*d320*/  LDSM.16.MT88.4 R4, [R2+0xa400] ;  /* 0x00a400000204783b */ /* 0x000e220000004200 */
[C-C-:B------:R-:W-:Y:S02]  /*d330*/  PRMT R12, R8.reuse, 0x6420, R9.reuse ;  /* 0x00006420080c7816 */ /* 0x140fe40000000009 */
[----:B------:R-:W-:Y:S01]  /*d340*/  PRMT R13, R8, 0x7531, R9 ;  /* 0x00007531080d7816 */ /* 0x000fe20000000009 */
[----:B------:R-:W-:-:S05]  /*d350*/  VIADD R16, R16, UR40 ;  /* 0x0000002810107c36 */ /* 0x000fca0008000000 */
[----:B------:R-:W-:Y:S01]  /*d360*/  STSM.16.M88.4 [R16+0x400], R12 ;  /* 0x0004000c10007844 */ /* 0x000fe20000000200 */
[C-C-:B0-----:R-:W-:Y:S02]  /*d370*/  PRMT R8, R4.reuse, 0x6420, R5.reuse ;  /* 0x0000642004087816 */ /* 0x141fe40000000005 */
[----:B------:R-:W-:Y:S02]  /*d380*/  PRMT R9, R4, 0x7531, R5 ;  /* 0x0000753104097816 */ /* 0x000fe40000000005 */
        /* <DEDUP_REMOVED lines=8> */
[----:B------:R-:W-:Y:S02]  /*d410*/  PRMT R15, R10, 0x7531, R11 ;  /* 0x000075310a0f7816 */ /* 0x000fe4000000000b */
[C-C-:B-1----:R-:W-:Y:S02]  /*d420*/  PRMT R8, R4.reuse, 0x6420, R5.reuse ;  /* 0x0000642004087816 */ /* 0x142fe40000000005 */
[----:B------:R-:W-:Y:S01]  /*d430*/  PRMT R9, R4, 0x7531, R5 ;  /* 0x0000753104097816 */ /* 0x000fe20000000005 */
[----:B------:R-:W-:Y:S01]  /*d440*/  STSM.16.M88.4 [R16+0x1400], R12 ;  /* 0x0014000c10007844 */ /* 0x000fe20000000200 */
        /* <DEDUP_REMOVED lines=35> */
[----:B------:R0:W-:Y:S01]  /*d680*/  STSM.16.M88.4 [R16+0x4400], R12 ;  /* 0x0044000c10007844 */ /* 0x0001e20000000200 */
        /* <DEDUP_REMOVED lines=11> */
.L_x_85:
[----:B------:R-:W2:Y:S01]  /*d740*/  S2R R0, SR_TID.X ;  /* 0x0000000000007919 */ /* 0x000ea20000002100 */
[----:B-1----:R-:W-:Y:S01]  /*d750*/  SYNCS.ARRIVE.TRANS64.A1T0 RZ, [R3+URZ+0x29850], RZ ;  /* 0x029850ff03ff79a7 */ /* 0x002fe2000810003f */
[----:B------:R-:W-:Y:S01]  /*d760*/  IMAD.MOV.U32 R2, RZ, RZ, RZ ;  /* 0x000000ffff027224 */ /* 0x000fe200078e00ff */
[----:B--2---:R-:W-:Y:S01]  /*d770*/  LOP3.LUT R0, R0, 0x7f, RZ, 0xc0, !PT ;  /* 0x0000007f00007812 */ /* 0x004fe200078ec0ff */
[----:B------:R-:W-:Y:S03]  /*d780*/  BAR.SYNC.DEFER_BLOCKING 0x2, 0x80 ;  /* 0x0082000000007b1d */ /* 0x000fe60000010000 */
[----:B------:R-:W-:-:S13]  /*d790*/  ISETP.NE.AND P0, PT, R0, RZ, PT ;  /* 0x000000ff0000720c */ /* 0x000fda0003f05270 */
[----:B------:R-:W-:-:S05]  /*d7a0*/  @!P0 VIADD R0, R3, 0x29880 ;  /* 0x0002988003008836 */ /* 0x000fca0000000000 */
[----:B------:R-:W-:-:S04]  /*d7b0*/  @!P0 PRMT R0, RZ, 0x654, R0 ;  /* 0x00000654ff008816 */ /* 0x000fc80000000000 */
[----:B------:R1:W-:Y:S02]  /*d7c0*/  @!P0 SYNCS.ARRIVE.TRANS64.RED.A1T0 RZ, [R0+URZ], RZ ;  /* 0x000000ff00ff89a7 */ /* 0x0003e4000810043f */
[----:B-1----:R-:W-:-:S05]  /*d7d0*/  VIADD R0, R17, 0x1 ;  /* 0x0000000111007836 */ /* 0x002fca0000000000 */
[----:B------:R-:W-:-:S04]  /*d7e0*/  ISETP.NE.AND P0, PT, R0, 0x2, PT ;  /* 0x000000020000780c */ /* 0x000fc80003f05270 */
[----:B------:R-:W-:Y:S02]  /*d7f0*/  SEL R3, RZ, 0x1, P0 ;  /* 0x00000001ff037807 */ /* 0x000fe40000000000 */
[----:B------:R-:W-:Y:S02]  /*d800*/  SEL R0, R0, RZ, P0 ;  /* 0x000000ff00007207 */ /* 0x000fe40000000000 */
[----:B------:R-:W-:-:S07]  /*d810*/  LOP3.LUT R20, R20, R3, RZ, 0x3c, !PT ;  /* 0x0000000314147212 */ /* 0x000fce00078e3cff */
.L_x_40:
[----:B------:R-:W0:Y:S01]  /*d820*/  S2R R4, SR_CgaCtaId ;  /* 0x0000000000047919 */ /* 0x000e220000008800 */
[----:B------:R-:W-:Y:S02]  /*d830*/  MOV R3, 0x400 ;  /* 0x0000040000037802 */ /* 0x000fe40000000f00 */
[----:B------:R-:W-:Y:S02]  /*d840*/  SHF.L.U32 R2, R2, 0x1f, RZ ;  /* 0x0000001f02027819 */ /* 0x000fe400000006ff */
[----:B0-----:R-:W-:-:S04]  /*d850*/  LEA R9, R4, R3, 0x18 ;  /* 0x0000000304097211 */ /* 0x001fc800078ec0ff */
[----:B------:R-:W0:Y:S02]  /*d860*/  SYNCS.PHASECHK.TRANS64.TRYWAIT P0, [R9+URZ+0x29820], R2 ;  /* 0x02982002090075a7 */ /* 0x000e24000800017f */
[----:B0-----:R-:W-:Y:S05]  /*d870*/  @!P0 BRA `(.L_x_86) ;  /* 0x0000000c00988947 */ /* 0x001fea0003800000 */
.L_x_121:
[----:B------:R-:W1:Y:S02]  /*d880*/  S2R R3, SR_TID.X ;  /* 0x0000000000037919 */ /* 0x000e640000002100 */
[----:B-1----:R-:W-:-:S04]  /*d890*/  SHF.R.U32.HI R3, RZ, 0x5, R3 ;  /* 0x00000005ff037819 */ /* 0x002fc80000011603 */
[----:B------:R-:W-:-:S05]  /*d8a0*/  LOP3.LUT R3, R3, 0x3, RZ, 0xc0, !PT ;  /* 0x0000000303037812 */ /* 0x000fca00078ec0ff */
[----:B0-----:R-:W0:Y:S02]  /*d8b0*/  SHFL.IDX PT, R2, R3, RZ, 0x1f ;  /* 0x00001fff03027589 */ /* 0x001e2400000e0000 */
[----:B0-----:R-:W-:-:S13]  /*d8c0*/  ISETP.NE.AND P0, PT, R2, RZ, PT ;  /* 0x000000ff0200720c */ /* 0x001fda0003f05270 */
[----:B------:R-:W-:Y:S05]  /*d8d0*/  @P0 BRA `(.L_x_10) ;  /* 0x00000000009c0947 */ /* 0x000fea0003800000 */
[----:B------:R-:W-:-:S13]  /*d8e0*/  ELECT P0, URZ, PT ;  /* 0x00000000003f782f */ /* 0x000fda0003800000 */
[----:B------:R-:W-:Y:S05]  /*d8f0*/  @!P0 BRA `(.L_x_10) ;  /* 0x0000000000948947 */ /* 0x000fea0003800000 */
[----:B------:R-:W2:Y:S02]  /*d900*/  LDL.LU R3, [R1+0x1c] ;  /* 0x00001c0001037983 */ /* 0x000ea40000300800 */
[----:B--2---:R-:W-:-:S04]  /*d910*/  LOP3.LUT R2, R3, 0x2, RZ, 0xfc, !PT ;  /* 0x0000000203027812 */ /* 0x004fc800078efcff */
[----:B------:R-:W-:-:S13]  /*d920*/  ISETP.NE.AND P0, PT, R2, 0x3, PT ;  /* 0x000000030200780c */ /* 0x000fda0003f05270 */
[----:B------:R-:W-:Y:S05]  /*d930*/  @!P0 BRA `(.L_x_87) ;  /* 0x0000000000048947 */ /* 0x000fea0003800000 */
[----:B------:R-:W-:Y:S01]  /*d940*/  BPT.TRAP 0x1 ;  /* 0x000000040000795c */ /* 0x000fe20000300000 */
.L_x_87:
[----:B------:R-:W-:Y:S01]  /*d950*/  VIADD R7, R9, 0x29840 ;  /* 0x0002984009077836 */ /* 0x000fe20000000000 */
[----:B------:R-:W-:Y:S01]  /*d960*/  SHF.L.U32 R4, R20, 0x1f, RZ ;  /* 0x0000001f14047819 */ /* 0x000fe200000006ff */
[C---:B------:R-:W-:Y:S02]  /*d970*/  VIADD R2, R0.reuse, 0x1 ;  /* 0x0000000100027836 */ /* 0x040fe40000000000 */
[----:B------:R-:W-:-:S03]  /*d980*/  IMAD R5, R0, 0x8, R7 ;  /* 0x0000000800057824 */ /* 0x000fc600078e0207 */
[----:B------:R-:W-:Y:S01]  /*d990*/  ISETP.NE.AND P2, PT, R2, 0x2, PT ;  /* 0x000000020200780c */ /* 0x000fe20003f45270 */
[----:B------:R-:W0:Y:S03]  /*d9a0*/  SYNCS.PHASECHK.TRANS64.TRYWAIT P1, [R5+URZ], R4 ;  /* 0x00000004050075a7 */ /* 0x000e26000802017f */
[----:B------:R-:W-:-:S04]  /*d9b0*/  SEL R3, RZ, 0x1, P2 ;  /* 0x00000001ff037807 */ /* 0x000fc80001000000 */
[----:B------:R-:W-:Y:S02]  /*d9c0*/  LOP3.LUT R20, R20, R3, RZ, 0x3c, !PT ;  /* 0x0000000314147212 */ /* 0x000fe400078e3cff */
[----:B------:R-:W-:Y:S02]  /*d9d0*/  SEL R3, R2, RZ, P2 ;  /* 0x000000ff02037207 */ /* 0x000fe40001000000 */
[----:B------:R-:W-:-:S03]  /*d9e0*/  SHF.L.U32 R2, R20, 0x1f, RZ ;  /* 0x0000001f14027819 */ /* 0x000fc600000006ff */
[----:B------:R-:W-:Y:S01]  /*d9f0*/  IMAD R7, R3, 0x8, R7 ;  /* 0x0000000803077824 */ /* 0x000fe200078e0207 */
[----:B0-----:R-:W-:Y:S06]  /*da00*/  @!P1 BRA `(.L_x_88) ;  /* 0x0000000c00489947 */ /* 0x001fec0003800000 */
.L_x_122:
[----:B------:R-:W1:Y:S02]  /*da10*/  SYNCS.PHASECHK.TRANS64.TRYWAIT P1, [R7+URZ], R2 ;  /* 0x00000002070075a7 */ /* 0x000e64000802017f */
[----:B-1----:R-:W-:Y:S05]  /*da20*/  @!P1 BRA `(.L_x_89) ;  /* 0x0000000c00549947 */ /* 0x002fea0003800000 */
.L_x_123:
[----:B------:R-:W-:Y:S05]  /*da30*/  @!P0 BRA `(.L_x_90) ;  /* 0x0000000000048947 */ /* 0x000fea0003800000 */
[----:B------:R-:W-:Y:S01]  /*da40*/  BPT.TRAP 0x1 ;  /* 0x000000040000795c */ /* 0x000fe20000300000 */
.L_x_90:
[----:B0-----:R-:W-:-:S04]  /*da50*/  IMAD R5, R0, 0x8, R9 ;  /* 0x0000000800057824 */ /* 0x001fc800078e0209 */
[----:B------:R-:W0:Y:S02]  /*da60*/  SYNCS.PHASECHK.TRANS64.TRYWAIT P1, [R5+URZ+0x29860], R4 ;  /* 0x02986004050075a7 */ /* 0x000e24000802017f */
[----:B0-----:R-:W-:Y:S05]  /*da70*/  @!P1 BRA `(.L_x_91) ;  /* 0x0000000c00549947 */ /* 0x001fea0003800000 */
.L_x_124:
[----:B------:R-:W-:Y:S05]  /*da80*/  @!P0 BRA `(.L_x_92) ;  /* 0x0000000000048947 */ /* 0x000fea0003800000 */
[----:B------:R-:W-:Y:S01]  /*da90*/  BPT.TRAP 0x1 ;  /* 0x000000040000795c */ /* 0x000fe20000300000 */
.L_x_92:
[----:B------:R-:W-:-:S04]  /*daa0*/  IMAD R3, R3, 0x8, R9 ;  /* 0x0000000803037824 */ /* 0x000fc800078e0209 */
[----:B------:R-:W2:Y:S02]  /*dab0*/  SYNCS.PHASECHK.TRANS64.TRYWAIT P1, [R3+URZ+0x29860], R2 ;  /* 0x02986002030075a7 */ /* 0x000ea4000802017f */
[----:B--2---:R-:W-:Y:S05]  /*dac0*/  @!P1 BRA `(.L_x_93) ;  /* 0x0000000c00549947 */ /* 0x004fea0003800000 */
.L_x_125:
[----:B------:R-:W-:Y:S05]  /*dad0*/  @!P0 BRA `(.L_x_94) ;  /* 0x0000000000048947 */ /* 0x000fea0003800000 */
[----:B------:R-:W-:Y:S01]  /*dae0*/  BPT.TRAP 0x1 ;  /* 0x000000040000795c */ /* 0x000fe20000300000 */
.L_x_94:
[----:B------:R-:W3:Y:S02]  /*daf0*/  SYNCS.PHASECHK.TRANS64.TRYWAIT P0, [R5+URZ+0x29880], R4 ;  /* 0x02988004050075a7 */ /* 0x000ee4000800017f */
[----:B---3--:R-:W-:Y:S05]  /*db00*/  @!P0 BRA `(.L_x_95) ;  /* 0x0000000c00588947 */ /* 0x008fea0003800000 */
.L_x_96:
[----:B----4-:R4:W0:Y:S02]  /*db10*/  SYNCS.PHASECHK.TRANS64.TRYWAIT P0, [R3+URZ+0x29880], R2 ;  /* 0x02988002030075a7 */ /* 0x010824000800017f */
[----:B0-----:R-:W-:Y:S05]  /*db20*/  @!P0 NANOSLEEP.SYNCS 0x989680 ;  /* 0x009896800000895d */ /* 0x001fea0003900000 */
[----:B------:R-:W0:Y:S02]  /*db30*/  @!P0 SYNCS.PHASECHK.TRANS64 P0, [R3+URZ+0x29880], R2 ;  /* 0x02988002030085a7 */ /* 0x000e24000800007f */
[----:B0-----:R-:W-:Y:S05]  /*db40*/  @!P0 BRA `(.L_x_96) ;  /* 0xfffffffc00f08947 */ /* 0x001fea000383ffff */
.L_x_10:
[----:B------:R-:W-:Y:S05]  /*db50*/  BSYNC B6 ;  /* 0x0000000000067941 */ /* 0x000fea0003800000 */
.L_x_7:
[----:B------:R-:W-:Y:S05]  /*db60*/  EXIT ;  /* 0x000000000000794d */ /* 0x000fea0003800000 */
.L_x_14:
[----:B0-----:R-:W-:-:S04]  /*db70*/  IMAD.U32 R0, RZ, RZ, UR40 ;  /* 0x00000028ff007e24 */ /* 0x001fc8000f8e00ff */
[----:B------:R0:W1:Y:S03]  /*db80*/  SYNCS.PHASECHK.TRANS64.TRYWAIT P1, [R0+URZ+0x29800], R3 ;  /* 0x02980003000075a7 */ /* 0x000066000802017f */
[----:B-1----:R-:W-:Y:S05]  /*db90*/  @!P1 NANOSLEEP.SYNCS 0x989680 ;  /* 0x009896800000995d */ /* 0x002fea0003900000 */
[----:B------:R-:W1:Y:S02]  /*dba0*/  @!P1 SYNCS.PHASECHK.TRANS64 P1, [R0+URZ+0x29800], R3 ;  /* 0x02980003000095a7 */ /* 0x000e64000802007f */
[----:B-1----:R-:W-:Y:S05]  /*dbb0*/  @!P1 BRA `(.L_x_14) ;  /* 0xfffffffc00ec9947 */ /* 0x002fea000383ffff */
[----:B------:R-:W-:Y:S05]  /*dbc0*/  BRA `(.L_x_97) ;  /* 0xffffff3800687947 */ /* 0x000fea000383ffff */
.L_x_18:
[----:B0-----:R-:W-:-:S04]  /*dbd0*/  IMAD.U32 R0, RZ, RZ, UR40 ;  /* 0x00000028ff007e24 */ /* 0x001fc8000f8e00ff */
[----:B------:R0:W2:Y:S03]  /*dbe0*/  SYNCS.PHASECHK.TRANS64.TRYWAIT P2, [R0+URZ+0x29830], R3 ;  /* 0x02983003000075a7 */ /* 0x0000a6000804017f */
[----:B--2---:R-:W-:Y:S05]  /*dbf0*/  @!P2 NANOSLEEP.SYNCS 0x989680 ;  /* 0x009896800000a95d */ /* 0x004fea0003900000 */
[----:B------:R-:W2:Y:S02]  /*dc00*/  @!P2 SYNCS.PHASECHK.TRANS64 P2, [R0+URZ+0x29830], R3 ;  /* 0x029830030000a5a7 */ /* 0x000ea4000804007f */
[----:B--2---:R-:W-:Y:S05]  /*dc10*/  @!P2 BRA `(.L_x_18) ;  /* 0xfffffffc00eca947 */ /* 0x004fea000383ffff */
[----:B------:R-:W-:Y:S05]  /*dc20*/  BRA `(.L_x_17) ;  /* 0xffffff3800807947 */ /* 0x000fea000383ffff */
.L_x_23:
[----:B-1----:R-:W-:-:S04]  /*dc30*/  IMAD.U32 R14, RZ, RZ, UR4 ;  /* 0x00000004ff0e7e24 */ /* 0x002fc8000f8e00ff */
[----:B------:R1:W2:Y:S03]  /*dc40*/  SYNCS.PHASECHK.TRANS64.TRYWAIT P2, [R14+URZ+0x29830], R3 ;  /* 0x029830030e0075a7 */ /* 0x0002a6000804017f */
[----:B--2---:R-:W-:Y:S05]  /*dc50*/  @!P2 NANOSLEEP.SYNCS 0x989680 ;  /* 0x009896800000a95d */ /* 0x004fea0003900000 */
[----:B------:R-:W2:Y:S02]  /*dc60*/  @!P2 SYNCS.PHASECHK.TRANS64 P2, [R14+URZ+0x29830], R3 ;  /* 0x029830030e00a5a7 */ /* 0x000ea4000804007f */
[----:B--2---:R-:W-:Y:S05]  /*dc70*/  @!P2 BRA `(.L_x_23) ;  /* 0xfffffffc00eca947 */ /* 0x004fea000383ffff */
[----:B------:R-:W-:Y:S05]  /*dc80*/  BRA `(.L_x_20) ;  /* 0xffffff6c00707947 */ /* 0x000fea000383ffff */
.L_x_27:
[----:B-1----:R-:W-:-:S04]  /*dc90*/  IMAD.U32 R12, RZ, RZ, UR4 ;  /* 0x00000004ff0c7e24 */ /* 0x002fc8000f8e00ff */
[----:B------:R1:W2:Y:S03]  /*dca0*/  SYNCS.PHASECHK.TRANS64.TRYWAIT P2, [R12+URZ+0x29850], R3 ;  /* 0x029850030c0075a7 */ /* 0x0002a6000804017f */
[----:B--2---:R-:W-:Y:S05]  /*dcb0*/  @!P2 NANOSLEEP.SYNCS 0x989680 ;  /* 0x009896800000a95d */ /* 0x004fea0003900000 */
[----:B------:R-:W2:Y:S02]  /*dcc0*/  @!P2 SYNCS.PHASECHK.TRANS64 P2, [R12+URZ+0x29850], R3 ;  /* 0x029850030c00a5a7 */ /* 0x000ea4000804007f */
[----:B--2---:R-:W-:Y:S05]  /*dcd0*/  @!P2 BRA `(.L_x_27) ;  /* 0xfffffffc00eca947 */ /* 0x004fea000383ffff */
[----:B------:R-:W-:Y:S05]  /*dce0*/  BRA `(.L_x_24) ;  /* 0xffffff7800947947 */ /* 0x000fea000383ffff */
.L_x_33:
[----:B-1----:R-:W-:-:S04]  /*dcf0*/  IMAD.U32 R5, RZ, RZ, UR5 ;  /* 0x00000005ff057e24 */ /* 0x002fc8000f8e00ff */
[----:B------:R1:W2:Y:S03]  /*dd00*/  SYNCS.PHASECHK.TRANS64.TRYWAIT P1, [R5+URZ+0x29850], R8 ;  /* 0x02985008050075a7 */ /* 0x0002a6000802017f */
[----:B--2---:R-:W-:Y:S05]  /*dd10*/  @!P1 NANOSLEEP.SYNCS 0x989680 ;  /* 0x009896800000995d */ /* 0x004fea0003900000 */
[----:B------:R-:W2:Y:S02]  /*dd20*/  @!P1 SYNCS.PHASECHK.TRANS64 P1, [R5+URZ+0x29850], R8 ;  /* 0x02985008050095a7 */ /* 0x000ea4000802007f */
[----:B--2---:R-:W-:Y:S05]  /*dd30*/  @!P1 BRA `(.L_x_33) ;  /* 0xfffffffc00ec9947 */ /* 0x004fea000383ffff */
[----:B------:R-:W-:Y:S05]  /*dd40*/  BRA `(.L_x_32) ;  /* 0xffffff98005c7947 */ /* 0x000fea000383ffff */
.L_x_46:
[----:B------:R-:W-:Y:S02]  /*dd50*/  IMAD.MOV.U32 R13, RZ, RZ, R6 ;  /* 0x000000ffff0d7224 */ /* 0x000fe400078e0006 */
[----:B------:R-:W-:Y:S02]  /*dd60*/  IMAD.MOV.U32 R12, RZ, RZ, RZ ;  /* 0x000000ffff0c7224 */ /* 0x000fe400078e00ff */
[----:B------:R-:W-:Y:S02]  /*dd70*/  IMAD.MOV.U32 R11, RZ, RZ, 0x1f ;  /* 0x0000001fff0b7424 */ /* 0x000fe400078e00ff */
[----:B------:R-:W-:-:S07]  /*dd80*/  IMAD.MOV.U32 R15, RZ, RZ, -0x1 ;  /* 0xffffffffff0f7424 */ /* 0x000fce00078e00ff */
[----:B0-----:R-:W-:Y:S05]  /*dd90*/  WARPSYNC.COLLECTIVE R15, `(.L_x_98) ;  /* 0x000000000f087348 */ /* 0x001fea0003c00000 */
[----:B------:R1:W2:Y:S02]  /*dda0*/  SHFL.IDX P6, R14, R13, R12, R11 ;  /* 0x0000000c0d0e7389 */ /* 0x0002a400000c000b */
[----:B012---:R-:W-:Y:S01]  /*ddb0*/  ENDCOLLECTIVE ;  /* 0x000000000000791b */ /* 0x007fe20003800000 */
.L_x_98:
[----:B------:R-:W-:Y:S05]  /*ddc0*/  BRA `(.L_x_99) ;  /* 0xffffffd400207947 */ /* 0x000fea000383ffff */
.L_x_48:
[----:B------:R-:W-:Y:S01]  /*ddd0*/  BSSY B0, `(.L_x_100) ;  /* 0x0000006000007945 */ /* 0x000fe20003800000 */
[----:B------:R-:W-:-:S07]  /*dde0*/  IMAD.MOV.U32 R15, RZ, RZ, -0x1 ;  /* 0xffffffffff0f7424 */ /* 0x000fce00078e00ff */
[----:B-1----:R-:W-:Y:S05]  /*ddf0*/  WARPSYNC.COLLECTIVE R15, `(.L_x_101) ;  /* 0x000000000f0c7348 */ /* 0x002fea0003c00000 */
[----:B------:R-:W-:Y:S02]  /*de00*/  ELECT P6, UR62, PT ;  /* 0x00000000003e782f */ /* 0x000fe400038c0000 */
[----:B------:R-:W-:Y:S01]  /*de10*/  MOV R14, UR62 ;  /* 0x0000003e000e7c02 */ /* 0x000fe20008000f00 */
[----:B-1----:R-:W-:Y:S10]  /*de20*/  ENDCOLLECTIVE ;  /* 0x000000000000791b */ /* 0x002ff40003800000 */
.L_x_101:
[----:B------:R-:W-:Y:S05]  /*de30*/  BSYNC B0 ;  /* 0x0000000000007941 */ /* 0x000fea0003800000 */
.L_x_100:
[----:B------:R-:W-:Y:S05]  /*de40*/  BRA `(.L_x_102) ;  /* 0xffffffd4002c7947 */ /* 0x000fea000383ffff */
.L_x_50:
[----:B0-----:R-:W-:-:S04]  /*de50*/  IMAD.U32 R3, RZ, RZ, UR40 ;  /* 0x00000028ff037e24 */ /* 0x001fc8000f8e00ff */
[----:B------:R0:W2:Y:S03]  /*de60*/  SYNCS.PHASECHK.TRANS64.TRYWAIT P0, [R3+URZ+0x29880], R2 ;  /* 0x02988002030075a7 */ /* 0x0000a6000800017f */
[----:B--2---:R-:W-:Y:S05]  /*de70*/  @!P0 NANOSLEEP.SYNCS 0x989680 ;  /* 0x009896800000895d */ /* 0x004fea0003900000 */
[----:B------:R-:W2:Y:S02]  /*de80*/  @!P0 SYNCS.PHASECHK.TRANS64 P0, [R3+URZ+0x29880], R2 ;  /* 0x02988002030085a7 */ /* 0x000ea4000800007f */
[----:B--2---:R-:W-:Y:S05]  /*de90*/  @!P0 BRA `(.L_x_50) ;  /* 0xfffffffc00ec8947 */ /* 0x004fea000383ffff */
[----:B------:R-:W-:Y:S05]  /*dea0*/  BRA `(.L_x_103) ;  /* 0xffffffd400787947 */ /* 0x000fea000383ffff */
.L_x_52:
[----:B0-----:R-:W-:-:S04]  /*deb0*/  IMAD.U32 R3, RZ, RZ, UR40 ;  /* 0x00000028ff037e24 */ /* 0x001fc8000f8e00ff */
[----:B------:R0:W2:Y:S03]  /*dec0*/  SYNCS.PHASECHK.TRANS64.TRYWAIT P0, [R3+URZ+0x29840], R2 ;  /* 0x02984002030075a7 */ /* 0x0000a6000800017f */
[----:B--2---:R-:W-:Y:S05]  /*ded0*/  @!P0 NANOSLEEP.SYNCS 0x989680 ;  /* 0x009896800000895d */ /* 0x004fea0003900000 */
[----:B------:R-:W2:Y:S02]  /*dee0*/  @!P0 SYNCS.PHASECHK.TRANS64 P0, [R3+URZ+0x29840], R2 ;  /* 0x02984002030085a7 */ /* 0x000ea4000800007f */
[----:B--2---:R-:W-:Y:S05]  /*def0*/  @!P0 BRA `(.L_x_52) ;  /* 0xfffffffc00ec8947 */ /* 0x004fea000383ffff */
[----:B------:R-:W-:Y:S05]  /*df00*/  BRA `(.L_x_104) ;  /* 0xffffffd400b47947 */ /* 0x000fea000383ffff */
.L_x_55:
[----:B------:R-:W-:Y:S02]  /*df10*/  IMAD.MOV.U32 R13, RZ, RZ, R5 ;  /* 0x000000ffff0d7224 */ /* 0x000fe400078e0005 */
[----:B------:R-:W-:Y:S02]  /*df20*/  IMAD.MOV.U32 R12, RZ, RZ, RZ ;  /* 0x000000ffff0c7224 */ /* 0x000fe400078e00ff */
[----:B------:R-:W-:Y:S02]  /*df30*/  IMAD.MOV.U32 R11, RZ, RZ, 0x1c1f ;  /* 0x00001c1fff0b7424 */ /* 0x000fe400078e00ff */
[----:B------:R-:W-:Y:S02]  /*df40*/  IMAD.MOV.U32 R15, RZ, RZ, -0x1 ;  /* 0xffffffffff0f7424 */ /* 0x000fe400078e00ff */
[----:B------:R-:W-:-:S07]  /*df50*/  IMAD R7, R10, 0x80, R7 ;  /* 0x000000800a077824 */ /* 0x000fce00078e0207 */
[----:B------:R-:W-:Y:S05]  /*df60*/  WARPSYNC.COLLECTIVE R15, `(.L_x_105) ;  /* 0x000000000f087348 */ /* 0x000fea0003c00000 */
[----:B------:R0:W1:Y:S02]  /*df70*/  SHFL.IDX P6, R14, R13, R12, R11 ;  /* 0x0000000c0d0e7389 */ /* 0x00006400000c000b */
[----:B01----:R-:W-:Y:S01]  /*df80*/  ENDCOLLECTIVE ;  /* 0x000000000000791b */ /* 0x003fe20003800000 */
.L_x_105:
[----:B------:R-:W-:Y:S02]  /*df90*/  VIADD R21, R7, 0x40 ;  /* 0x0000004007157836 */ /* 0x000fe40000000000 */
[----:B------:R-:W-:Y:S02]  /*dfa0*/  IMAD.MOV.U32 R13, RZ, RZ, R6 ;  /* 0x000000ffff0d7224 */ /* 0x000fe400078e0006 */
[----:B------:R-:W-:-:S07]  /*dfb0*/  IMAD.MOV.U32 R2, RZ, RZ, R14 ;  /* 0x000000ffff027224 */ /* 0x000fce00078e000e */
[----:B------:R-:W-:Y:S05]  /*dfc0*/  WARPSYNC.COLLECTIVE R15, `(.L_x_106) ;  /* 0x000000000f087348 */ /* 0x000fea0003c00000 */
[----:B------:R0:W1:Y:S02]  /*dfd0*/  SHFL.IDX P6, R14, R13, R12, R11 ;  /* 0x0000000c0d0e7389 */ /* 0x00006400000c000b */
[----:B01----:R-:W-:Y:S01]  /*dfe0*/  ENDCOLLECTIVE ;  /* 0x000000000000791b */ /* 0x003fe20003800000 */
.L_x_106:
[----:B------:R-:W-:Y:S02]  /*dff0*/  ULDC UR4, c[0x0][0x288] ;  /* 0x0000a20000047ab9 */ /* 0x000fe40000000800 */
[----:B------:R-:W-:-:S05]  /*e000*/  IMAD R4, R9, UR4, RZ ;  /* 0x0000000409047c24 */ /* 0x000fca000f8e02ff */
[C---:B------:R-:W-:Y:S01]  /*e010*/  ISETP.GE.AND P4, PT, R7.reuse, R4, PT ;  /* 0x000000040700720c */ /* 0x040fe20003f86270 */
[----:B------:R-:W-:Y:S02]  /*e020*/  VIADD R11, R7, 0x20 ;  /* 0x00000020070b7836 */ /* 0x000fe40000000000 */
[----:B------:R-:W-:Y:S02]  /*e030*/  IMAD.MOV.U32 R13, RZ, RZ, R5 ;  /* 0x000000ffff0d7224 */ /* 0x000fe400078e0005 */
[----:B------:R-:W-:-:S08]  /*e040*/  IMAD.MOV.U32 R12, RZ, RZ, 0x1 ;  /* 0x00000001ff0c7424 */ /* 0x000fd000078e00ff */
[----:B------:R-:W-:Y:S02]  /*e050*/  @!P4 VIADD R9, R0, UR40 ;  /* 0x000000280009cc36 */ /* 0x000fe40008000000 */
[----:B------:R-:W-:-:S05]  /*e060*/  IMAD.MOV.U32 R3, RZ, RZ, R14 ;  /* 0x000000ffff037224 */ /* 0x000fca00078e000e */
[----:B------:R-:W-:-:S05]  /*e070*/  @!P4 IADD3 R3, P3, R8, R3, RZ ;  /* 0x000000030803c210 */ /* 0x000fca0007f7e0ff */
[----:B------:R-:W-:Y:S01]  /*e080*/  @!P4 IMAD.X R2, RZ, RZ, R2, P3 ;  /* 0x000000ffff02c224 */ /* 0x000fe200018e0602 */
[----:B------:R-:W-:Y:S01]  /*e090*/  ISETP.GE.AND P3, PT, R11, R4, PT ;  /* 0x000000040b00720c */ /* 0x000fe20003f66270 */
[----:B------:R-:W-:-:S03]  /*e0a0*/  IMAD.MOV.U32 R11, RZ, RZ, 0x1c1f ;  /* 0x00001c1fff0b7424 */ /* 0x000fc600078e00ff */
[----:B------:R-:W-:-:S09]  /*e0b0*/  @!P4 LOP3.LUT R3, R3, R2, RZ, 0x3c, !PT ;  /* 0x000000020303c212 */ /* 0x000fd200078e3cff */
[----:B------:R-:W-:Y:S05]  /*e0c0*/  WARPSYNC.COLLECTIVE R15, `(.L_x_107) ;  /* 0x000000000f087348 */ /* 0x000fea0003c00000 */
[----:B------:R0:W1:Y:S02]  /*e0d0*/  SHFL.IDX P6, R14, R13, R12, R11 ;  /* 0x0000000c0d0e7389 */ /* 0x00006400000c000b */
[----:B01----:R-:W-:Y:S01]  /*e0e0*/  ENDCOLLECTIVE ;  /* 0x000000000000791b */ /* 0x003fe20003800000 */
.L_x_107:
[----:B------:R-:W-:-:S04]  /*e0f0*/  @!P4 LOP3.LUT R2, R3, R2, RZ, 0x3c, !PT ;  /* 0x000000020302c212 */ /* 0x000fc800078e3cff */
[----:B------:R-:W-:-:S05]  /*e100*/  @!P4 LOP3.LUT R3, R3, R2, RZ, 0x3c, !PT ;  /* 0x000000020303c212 */ /* 0x000fca00078e3cff */
[----:B------:R-:W-:Y:S01]  /*e110*/  @!PT LDS RZ, [RZ] ;  /* 0x00000000fffff984 */ /* 0x000fe20000000800 */
[----:B------:R-:W-:Y:S01]  /*e120*/  @!PT LDS RZ, [RZ] ;  /* 0x00000000fffff984 */ /* 0x000fe20000000800 */
[----:B------:R-:W-:Y:S01]  /*e130*/  @!PT LDS RZ, [RZ] ;  /* 0x00000000fffff984 */ /* 0x000fe20000000800 */
[----:B------:R-:W-:Y:S01]  /*e140*/  @!P4 LDGSTS.E.BYPASS.LTC128B.128 [R9+0x14400], desc[UR38][R2.64], !P2 ;  /* 0x144000000209cfae */ /* 0x000fe2000d101d66 */
[----:B------:R-:W-:-:S03]  /*e150*/  IMAD.MOV.U32 R13, RZ, RZ, R6 ;  /* 0x000000ffff0d7224 */ /* 0x000fc600078e0006 */
[----:B------:R-:W-:Y:S04]  /*e160*/  @!P4 LDGSTS.E.BYPASS.LTC128B.128 [R9+0x16400], desc[UR38][R2.64+0x40], !P0 ;  /* 0x164000400209cfae */ /* 0x000fe8000c101d66 */
[----:B------:R0:W-:Y:S02]  /*e170*/  @!P4 LDGSTS.E.BYPASS.LTC128B.128 [R9+0x18400], desc[UR38][R2.64+0x80], !P1 ;  /* 0x184000800209cfae */ /* 0x0001e4000c901d66 */
[----:B0-----:R-:W-:-:S07]  /*e180*/  IMAD.MOV.U32 R2, RZ, RZ, R14 ;  /* 0x000000ffff027224 */ /* 0x001fce00078e000e */
[----:B------:R-:W-:Y:S05]  /*e190*/  WARPSYNC.COLLECTIVE R15, `(.L_x_108) ;  /* 0x000000000f087348 */ /* 0x000fea0003c00000 */
[----:B------:R0:W1:Y:S02]  /*e1a0*/  SHFL.IDX P6, R14, R13, R12, R11 ;  /* 0x0000000c0d0e7389 */ /* 0x00006400000c000b */
[----:B01----:R-:W-:Y:S01]  /*e1b0*/  ENDCOLLECTIVE ;  /* 0x000000000000791b */ /* 0x003fe20003800000 */
.L_x_108:
[----:B------:R-:W-:Y:S02]  /*e1c0*/  @!P3 VIADD R9, R0, UR40 ;  /* 0x000000280009bc36 */ /* 0x000fe40008000000 */
[----:B------:R-:W-:Y:S02]  /*e1d0*/  IMAD.MOV.U32 R13, RZ, RZ, R5 ;  /* 0x000000ffff0d7224 */ /* 0x000fe400078e0005 */
[----:B------:R-:W-:Y:S01]  /*e1e0*/  IMAD.MOV.U32 R12, RZ, RZ, 0x2 ;  /* 0x00000002ff0c7424 */ /* 0x000fe200078e00ff */
[----:B------:R-:W-:-:S13]  /*e1f0*/  @!P3 IADD3 R3, P4, R8, R14, RZ ;  /* 0x0000000e0803b210 */ /* 0x000fda0007f9e0ff */
[----:B------:R-:W-:Y:S05]  /*e200*/  WARPSYNC.COLLECTIVE R15, `(.L_x_109) ;  /* 0x000000000f087348 */ /* 0x000fea0003c00000 */
[----:B------:R0:W1:Y:S02]  /*e210*/  SHFL.IDX P6, R14, R13, R12, R11 ;  /* 0x0000000c0d0e7389 */ /* 0x00006400000c000b */
[----:B01----:R-:W-:Y:S01]  /*e220*/  ENDCOLLECTIVE ;  /* 0x000000000000791b */ /* 0x003fe20003800000 */
.L_x_109:
[----:B------:R-:W-:-:S05]  /*e230*/  @!P3 IMAD.X R2, RZ, RZ, R2, P4 ;  /* 0x000000ffff02b224 */ /* 0x000fca00020e0602 */
[----:B------:R-:W-:-:S04]  /*e240*/  @!P3 LOP3.LUT R3, R3, R2, RZ, 0x3c, !PT ;  /* 0x000000020303b212 */ /* 0x000fc800078e3cff */
[----:B------:R-:W-:Y:S01]  /*e250*/  @!P3 LOP3.LUT R2, R3, R2, RZ, 0x3c, !PT ;  /* 0x000000020302b212 */ /* 0x000fe200078e3cff */
[----:B------:R-:W-:-:S03]  /*e260*/  IMAD.MOV.U32 R13, RZ, RZ, R6 ;  /* 0x000000ffff0d7224 */ /* 0x000fc600078e0006 */
[----:B------:R-:W-:-:S05]  /*e270*/  @!P3 LOP3.LUT R3, R3, R2, RZ, 0x3c, !PT ;  /* 0x000000020303b212 */ /* 0x000fca00078e3cff */
[----:B------:R-:W-:Y:S01]  /*e280*/  @!PT LDS RZ, [RZ] ;  /* 0x00000000fffff984 */ /* 0x000fe20000000800 */
[----:B------:R-:W-:Y:S01]  /*e290*/  @!PT LDS RZ, [RZ] ;  /* 0x00000000fffff984 */ /* 0x000fe20000000800 */
[----:B------:R-:W-:Y:S01]  /*e2a0*/  @!PT LDS RZ, [RZ] ;  /* 0x00000000fffff984 */ /* 0x000fe20000000800 */
[----:B------:R-:W-:Y:S04]  /*e2b0*/  @!P3 LDGSTS.E.BYPASS.LTC128B.128 [R9+0x14c00], desc[UR38][R2.64], !P2 ;  /* 0x14c000000209bfae */ /* 0x000fe8000d101d66 */
[----:B------:R-:W-:Y:S04]  /*e2c0*/  @!P3 LDGSTS.E.BYPASS.LTC128B.128 [R9+0x16c00], desc[UR38][R2.64+0x40], !P0 ;  /* 0x16c000400209bfae */ /* 0x000fe8000c101d66 */
[----:B------:R0:W-:Y:S01]  /*e2d0*/  @!P3 LDGSTS.E.BYPASS.LTC128B.128 [R9+0x18c00], desc[UR38][R2.64+0x80], !P1 ;  /* 0x18c000800209bfae */ /* 0x0001e2000c901d66 */
[----:B------:R-:W-:Y:S01]  /*e2e0*/  ISETP.GE.AND P3, PT, R21, R4, PT ;  /* 0x000000041500720c */ /* 0x000fe20003f66270 */
[----:B0-----:R-:W-:-:S12]  /*e2f0*/  IMAD.MOV.U32 R2, RZ, RZ, R14 ;  /* 0x000000ffff027224 */ /* 0x001fd800078e000e */
[----:B------:R-:W-:Y:S05]  /*e300*/  WARPSYNC.COLLECTIVE R15, `(.L_x_110) ;  /* 0x000000000f087348 */ /* 0x000fea0003c00000 */
[----:B------:R0:W1:Y:S02]  /*e310*/  SHFL.IDX P6, R14, R13, R12, R11 ;  /* 0x0000000c0d0e7389 */ /* 0x00006400000c000b */
[----:B01----:R-:W-:Y:S01]  /*e320*/  ENDCOLLECTIVE ;  /* 0x000000000000791b */ /* 0x003fe20003800000 */
.L_x_110:
[----:B------:R-:W-:Y:S02]  /*e330*/  @!P3 VIADD R21, R0, UR40 ;  /* 0x000000280015bc36 */ /* 0x000fe40008000000 */
[----:B------:R-:W-:Y:S02]  /*e340*/  IMAD.MOV.U32 R13, RZ, RZ, R5 ;  /* 0x000000ffff0d7224 */ /* 0x000fe400078e0005 */
[----:B------:R-:W-:Y:S01]  /*e350*/  IMAD.MOV.U32 R12, RZ, RZ, 0x3 ;  /* 0x00000003ff0c7424 */ /* 0x000fe200078e00ff */
[----:B------:R-:W-:-:S13]  /*e360*/  @!P3 IADD3 R3, P4, R8, R14, RZ ;  /* 0x0000000e0803b210 */ /* 0x000fda0007f9e0ff */
[----:B------:R-:W-:Y:S05]  /*e370*/  WARPSYNC.COLLECTIVE R15, `(.L_x_111) ;  /* 0x000000000f087348 */ /* 0x000fea0003c00000 */
[----:B------:R0:W1:Y:S02]  /*e380*/  SHFL.IDX P6, R14, R13, R12, R11 ;  /* 0x0000000c0d0e7389 */ /* 0x00006400000c000b */
[----:B01----:R-:W-:Y:S01]  /*e390*/  ENDCOLLECTIVE ;  /* 0x000000000000791b */ /* 0x003fe20003800000 */
.L_x_111:
        /* <DEDUP_REMOVED lines=8> */
[----:B------:R0:W-:Y:S01]  /*e420*/  @!P3 LDGSTS.E.BYPASS.LTC128B.128 [R21+0x15400], desc[UR38][R2.64], !P2 ;  /* 0x154000000215bfae */ /* 0x0001e2000d101d66 */
[----:B------:R-:W-:-:S03]  /*e430*/  IMAD.MOV.U32 R5, RZ, RZ, R14 ;  /* 0x000000ffff057224 */ /* 0x000fc600078e000e */
[----:B------:R0:W-:Y:S04]  /*e440*/  @!P3 LDGSTS.E.BYPASS.LTC128B.128 [R21+0x17400], desc[UR38][R2.64+0x40], !P0 ;  /* 0x174000400215bfae */ /* 0x0001e8000c101d66 */
[----:B------:R0:W-:Y:S02]  /*e450*/  @!P3 LDGSTS.E.BYPASS.LTC128B.128 [R21+0x19400], desc[UR38][R2.64+0x80], !P1 ;  /* 0x194000800215bfae */ /* 0x0001e4000c901d66 */
[----:B0-----:R-:W-:Y:S05]  /*e460*/  WARPSYNC.COLLECTIVE R15, `(.L_x_112) ;  /* 0x000000000f087348 */ /* 0x001fea0003c00000 */
[----:B------:R1:W2:Y:S02]  /*e470*/  SHFL.IDX P6, R14, R13, R12, R11 ;  /* 0x0000000c0d0e7389 */ /* 0x0002a400000c000b */
[----:B012---:R-:W-:Y:S01]  /*e480*/  ENDCOLLECTIVE ;  /* 0x000000000000791b */ /* 0x007fe20003800000 */
.L_x_112:
[----:B------:R-:W-:Y:S05]  /*e490*/  BRA `(.L_x_113) ;  /* 0xffffffd800dc7947 */ /* 0x000fea000383ffff */
.L_x_58:
[----:B0-----:R-:W-:-:S04]  /*e4a0*/  IMAD.U32 R3, RZ, RZ, UR40 ;  /* 0x00000028ff037e24 */ /* 0x001fc8000f8e00ff */
[----:B------:R0:W1:Y:S03]  /*e4b0*/  SYNCS.PHASECHK.TRANS64.TRYWAIT P0, [R3+URZ+0x29820], R0 ;  /* 0x02982000030075a7 */ /* 0x000066000800017f */
[----:B-1----:R-:W-:Y:S05]  /*e4c0*/  @!P0 NANOSLEEP.SYNCS 0x989680 ;  /* 0x009896800000895d */ /* 0x002fea0003900000 */
[----:B------:R-:W1:Y:S02]  /*e4d0*/  @!P0 SYNCS.PHASECHK.TRANS64 P0, [R3+URZ+0x29820], R0 ;  /* 0x02982000030085a7 */ /* 0x000e64000800007f */
[----:B-1----:R-:W-:Y:S05]  /*e4e0*/  @!P0 BRA `(.L_x_58) ;  /* 0xfffffffc00ec8947 */ /* 0x002fea000383ffff */
[----:B------:R-:W-:Y:S05]  /*e4f0*/  BRA `(.L_x_114) ;  /* 0xffffffdc002c7947 */ /* 0x000fea000383ffff */
.L_x_63:
[----:B0-----:R0:W1:Y:S02]  /*e500*/  SYNCS.PHASECHK.TRANS64.TRYWAIT P0, [R6+URZ+0x29880], R4 ;  /* 0x02988004060075a7 */ /* 0x001064000800017f */
[----:B-1----:R-:W-:Y:S05]  /*e510*/  @!P0 NANOSLEEP.SYNCS 0x989680 ;  /* 0x009896800000895d */ /* 0x002fea0003900000 */
[----:B------:R-:W1:Y:S02]  /*e520*/  @!P0 SYNCS.PHASECHK.TRANS64 P0, [R6+URZ+0x29880], R4 ;  /* 0x02988004060085a7 */ /* 0x000e64000800007f */
[----:B-1----:R-:W-:Y:S05]  /*e530*/  @!P0 BRA `(.L_x_63) ;  /* 0xfffffffc00f08947 */ /* 0x002fea000383ffff */
[----:B------:R-:W-:Y:S05]  /*e540*/  BRA `(.L_x_115) ;  /* 0xffffffdc00d47947 */ /* 0x000fea000383ffff */
.L_x_67:
[----:B-1----:R1:W2:Y:S02]  /*e550*/  SYNCS.PHASECHK.TRANS64.TRYWAIT P0, [R6+URZ+0x29840], R4 ;  /* 0x02984004060075a7 */ /* 0x0022a4000800017f */
[----:B--2---:R-:W-:Y:S05]  /*e560*/  @!P0 NANOSLEEP.SYNCS 0x989680 ;  /* 0x009896800000895d */ /* 0x004fea0003900000 */
[----:B------:R-:W2:Y:S02]  /*e570*/  @!P0 SYNCS.PHASECHK.TRANS64 P0, [R6+URZ+0x29840], R4 ;  /* 0x02984004060085a7 */ /* 0x000ea4000800007f */
[----:B--2---:R-:W-:Y:S05]  /*e580*/  @!P0 BRA `(.L_x_67) ;  /* 0xfffffffc00f08947 */ /* 0x004fea000383ffff */
[----:B------:R-:W-:Y:S05]  /*e590*/  BRA `(.L_x_116) ;  /* 0xffffffe000447947 */ /* 0x000fea000383ffff */
.L_x_74:
[----:B0-----:R0:W1:Y:S02]  /*e5a0*/  SYNCS.PHASECHK.TRANS64.TRYWAIT P0, [R18+URZ+0x29870], R5 ;  /* 0x02987005120075a7 */ /* 0x001064000800017f */
[----:B-1----:R-:W-:Y:S05]  /*e5b0*/  @!P0 NANOSLEEP.SYNCS 0x989680 ;  /* 0x009896800000895d */ /* 0x002fea0003900000 */
[----:B------:R-:W1:Y:S02]  /*e5c0*/  @!P0 SYNCS.PHASECHK.TRANS64 P0, [R18+URZ+0x29870], R5 ;  /* 0x02987005120085a7 */ /* 0x000e64000800007f */
[----:B-1----:R-:W-:Y:S05]  /*e5d0*/  @!P0 BRA `(.L_x_74) ;  /* 0xfffffffc00f08947 */ /* 0x002fea000383ffff */
[----:B------:R-:W-:Y:S05]  /*e5e0*/  BRA `(.L_x_117) ;  /* 0xffffffe400447947 */ /* 0x000fea000383ffff */
.L_x_76:
[----:B0-----:R0:W1:Y:S02]  /*e5f0*/  SYNCS.PHASECHK.TRANS64.TRYWAIT P0, [R18+URZ+0x29860], R5 ;  /* 0x02986005120075a7 */ /* 0x001064000800017f */
[----:B-1----:R-:W-:Y:S05]  /*e600*/  @!P0 NANOSLEEP.SYNCS 0x989680 ;  /* 0x009896800000895d */ /* 0x002fea0003900000 */
[----:B------:R-:W1:Y:S02]  /*e610*/  @!P0 SYNCS.PHASECHK.TRANS64 P0, [R18+URZ+0x29860], R5 ;  /* 0x02986005120085a7 */ /* 0x000e64000800007f */
[----:B-1----:R-:W-:Y:S05]  /*e620*/  @!P0 BRA `(.L_x_76) ;  /* 0xfffffffc00f08947 */ /* 0x002fea000383ffff */
[----:B------:R-:W-:Y:S05]  /*e630*/  BRA `(.L_x_118) ;  /* 0xffffffe400487947 */ /* 0x000fea000383ffff */
.L_x_82:
[----:B0-----:R0:W1:Y:S02]  /*e640*/  SYNCS.PHASECHK.TRANS64.TRYWAIT P0, [R3+URZ+0x29870], R0 ;  /* 0x02987000030075a7 */ /* 0x001064000800017f */
[----:B-1----:R-:W-:Y:S05]  /*e650*/  @!P0 NANOSLEEP.SYNCS 0x989680 ;  /* 0x009896800000895d */ /* 0x002fea0003900000 */
[----:B------:R-:W1:Y:S02]  /*e660*/  @!P0 SYNCS.PHASECHK.TRANS64 P0, [R3+URZ+0x29870], R0 ;  /* 0x02987000030085a7 */ /* 0x000e64000800007f */
[----:B-1----:R-:W-:Y:S05]  /*e670*/  @!P0 BRA `(.L_x_82) ;  /* 0xfffffffc00f08947 */ /* 0x002fea000383ffff */
[----:B------:R-:W-:Y:S05]  /*e680*/  BRA `(.L_x_119) ;  /* 0xffffffe800dc7947 */ /* 0x000fea000383ffff */
.L_x_84:
[----:B0-----:R0:W1:Y:S02]  /*e690*/  SYNCS.PHASECHK.TRANS64.TRYWAIT P0, [R3+URZ+0x29860], R2 ;  /* 0x02986002030075a7 */ /* 0x001064000800017f */
[----:B-1----:R-:W-:Y:S05]  /*e6a0*/  @!P0 NANOSLEEP.SYNCS 0x989680 ;  /* 0x009896800000895d */ /* 0x002fea0003900000 */
[----:B------:R-:W1:Y:S02]  /*e6b0*/  @!P0 SYNCS.PHASECHK.TRANS64 P0, [R3+URZ+0x29860], R2 ;  /* 0x02986002030085a7 */ /* 0x000e64000800007f */
[----:B-1----:R-:W-:Y:S05]  /*e6c0*/  @!P0 BRA `(.L_x_84) ;  /* 0xfffffffc00f08947 */ /* 0x002fea000383ffff */
[----:B------:R-:W-:Y:S05]  /*e6d0*/  BRA `(.L_x_120) ;  /* 0xffffffe800ec7947 */ /* 0x000fea000383ffff */
.L_x_86:
[----:B0-----:R0:W1:Y:S02]  /*e6e0*/  SYNCS.PHASECHK.TRANS64.TRYWAIT P0, [R9+URZ+0x29820], R2 ;  /* 0x02982002090075a7 */ /* 0x001064000800017f */
[----:B-1----:R-:W-:Y:S05]  /*e6f0*/  @!P0 NANOSLEEP.SYNCS 0x989680 ;  /* 0x009896800000895d */ /* 0x002fea0003900000 */
[----:B------:R-:W1:Y:S02]  /*e700*/  @!P0 SYNCS.PHASECHK.TRANS64 P0, [R9+URZ+0x29820], R2 ;  /* 0x02982002090085a7 */ /* 0x000e64000800007f */
[----:B-1----:R-:W-:Y:S05]  /*e710*/  @!P0 BRA `(.L_x_86) ;  /* 0xfffffffc00f08947 */ /* 0x002fea000383ffff */
[----:B------:R-:W-:Y:S05]  /*e720*/  BRA `(.L_x_121) ;  /* 0xfffffff000547947 */ /* 0x000fea000383ffff */
.L_x_88:
[----:B0-----:R0:W1:Y:S02]  /*e730*/  SYNCS.PHASECHK.TRANS64.TRYWAIT P1, [R5+URZ], R4 ;  /* 0x00000004050075a7 */ /* 0x001064000802017f */
[----:B-1----:R-:W-:Y:S05]  /*e740*/  @!P1 NANOSLEEP.SYNCS 0x989680 ;  /* 0x009896800000995d */ /* 0x002fea0003900000 */
[----:B------:R-:W1:Y:S02]  /*e750*/  @!P1 SYNCS.PHASECHK.TRANS64 P1, [R5+URZ], R4 ;  /* 0x00000004050095a7 */ /* 0x000e64000802007f */
[----:B-1----:R-:W-:Y:S05]  /*e760*/  @!P1 BRA `(.L_x_88) ;  /* 0xfffffffc00f09947 */ /* 0x002fea000383ffff */
[----:B------:R-:W-:Y:S05]  /*e770*/  BRA `(.L_x_122) ;  /* 0xfffffff000a47947 */ /* 0x000fea000383ffff */
.L_x_89:
[----:B-1----:R1:W2:Y:S02]  /*e780*/  SYNCS.PHASECHK.TRANS64.TRYWAIT P1, [R7+URZ], R2 ;  /* 0x00000002070075a7 */ /* 0x0022a4000802017f */
[----:B--2---:R-:W-:Y:S05]  /*e790*/  @!P1 NANOSLEEP.SYNCS 0x989680 ;  /* 0x009896800000995d */ /* 0x004fea0003900000 */
[----:B------:R-:W2:Y:S02]  /*e7a0*/  @!P1 SYNCS.PHASECHK.TRANS64 P1, [R7+URZ], R2 ;  /* 0x00000002070095a7 */ /* 0x000ea4000802007f */
[----:B--2---:R-:W-:Y:S05]  /*e7b0*/  @!P1 BRA `(.L_x_89) ;  /* 0xfffffffc00f09947 */ /* 0x004fea000383ffff */
[----:B------:R-:W-:Y:S05]  /*e7c0*/  BRA `(.L_x_123) ;  /* 0xfffffff000987947 */ /* 0x000fea000383ffff */
.L_x_91:
[----:B0-----:R0:W2:Y:S02]  /*e7d0*/  SYNCS.PHASECHK.TRANS64.TRYWAIT P1, [R5+URZ+0x29860], R4 ;  /* 0x02986004050075a7 */ /* 0x0010a4000802017f */
[----:B--2---:R-:W-:Y:S05]  /*e7e0*/  @!P1 NANOSLEEP.SYNCS 0x989680 ;  /* 0x009896800000995d */ /* 0x004fea0003900000 */
[----:B------:R-:W2:Y:S02]  /*e7f0*/  @!P1 SYNCS.PHASECHK.TRANS64 P1, [R5+URZ+0x29860], R4 ;  /* 0x02986004050095a7 */ /* 0x000ea4000802007f */
[----:B--2---:R-:W-:Y:S05]  /*e800*/  @!P1 BRA `(.L_x_91) ;  /* 0xfffffffc00f09947 */ /* 0x004fea000383ffff */
[----:B------:R-:W-:Y:S05]  /*e810*/  BRA `(.L_x_124) ;  /* 0xfffffff000987947 */ /* 0x000fea000383ffff */
.L_x_93:
[----:B--2---:R2:W3:Y:S02]  /*e820*/  SYNCS.PHASECHK.TRANS64.TRYWAIT P1, [R3+URZ+0x29860], R2 ;  /* 0x02986002030075a7 */ /* 0x0044e4000802017f */
[----:B---3--:R-:W-:Y:S05]  /*e830*/  @!P1 NANOSLEEP.SYNCS 0x989680 ;  /* 0x009896800000995d */ /* 0x008fea0003900000 */
[----:B------:R-:W3:Y:S02]  /*e840*/  @!P1 SYNCS.PHASECHK.TRANS64 P1, [R3+URZ+0x29860], R2 ;  /* 0x02986002030095a7 */ /* 0x000ee4000802007f */
[----:B---3--:R-:W-:Y:S05]  /*e850*/  @!P1 BRA `(.L_x_93) ;  /* 0xfffffffc00f09947 */ /* 0x008fea000383ffff */
[----:B------:R-:W-:Y:S05]  /*e860*/  BRA `(.L_x_125) ;  /* 0xfffffff000987947 */ /* 0x000fea000383ffff */
.L_x_95:
[----:B---3--:R3:W4:Y:S02]  /*e870*/  SYNCS.PHASECHK.TRANS64.TRYWAIT P0, [R5+URZ+0x29880], R4 ;  /* 0x02988004050075a7 */ /* 0x008724000800017f */
[----:B----4-:R-:W-:Y:S05]  /*e880*/  @!P0 NANOSLEEP.SYNCS 0x989680 ;  /* 0x009896800000895d */ /* 0x010fea0003900000 */
[----:B------:R-:W4:Y:S02]  /*e890*/  @!P0 SYNCS.PHASECHK.TRANS64 P0, [R5+URZ+0x29880], R4 ;  /* 0x02988004050085a7 */ /* 0x000f24000800007f */
[----:B----4-:R-:W-:Y:S05]  /*e8a0*/  @!P0 BRA `(.L_x_95) ;  /* 0xfffffffc00f08947 */ /* 0x010fea000383ffff */
[----:B------:R-:W-:Y:S05]  /*e8b0*/  BRA `(.L_x_96) ;  /* 0xfffffff000947947 */ /* 0x000fea000383ffff */
.L_x_126:
[----:B------:R-:W-:-:S00]  /*e8c0*/  BRA `(.L_x_126) ;  /* 0xfffffffc00fc7947 */ /* 0x000fc0000383ffff */
[----:B------:R-:W-:-:S00]  /*e8d0*/  NOP ;  /* 0x0000000000007918 */ /* 0x000fc00000000000 */
        /* <DEDUP_REMOVED lines=10> */
.L_x_2844:


//--------------------- .text._ZN7cutlass13device_kernelIN5flash11enable_sm90INS1_16FlashAttnFwdSm90INS1_25CollectiveMainloopFwdSm90ILi2EN4cute5tupleIJNS5_1CILi1EEES8_S8_EEENS6_IJNS7_ILi128EEENS7_ILi160EEENS7_ILi192EEEEEELi128ENS_12float_e4m3_tEfNS_4arch4Sm90ELb0ELb0ELb0ELb1ELb0ELb0ELb0ELb1ELb1ELb1ELb1ELb0EEENS1_21CollectiveEpilogueFwdINS6_IJSA_SA_SB_EEES9_NS_10bfloat16_tESG_Li256ELb1ELb1ELb1ELb1EEENS1_36VarlenDynamicPersistentTileSchedulerILi128ELi160ELi256ELi128ELb1ELb1ELb1ELb0ELb1ELb1EEEEEEEEEvNT_6ParamsE --------------------------
	.section	.text._ZN7cutlass13device_kernelIN5flash11enable_sm90INS1_16FlashAttnFwdSm90INS1_25CollectiveMainloopFwdSm90ILi2EN4cute5tupleIJNS5_1CILi1EEES8_S8_EEENS6_IJNS7_ILi128EEENS7_ILi160EEENS7_ILi192EEEEEELi128ENS_12float_e4m3_tEfNS_4arch4Sm90ELb0ELb0ELb0ELb1ELb0ELb0ELb0ELb1ELb1ELb1ELb1ELb0EEENS1_21CollectiveEpilogueFwdINS6_IJSA_SA_SB_EEES9_NS_10bfloat16_tESG_Li256ELb1ELb1ELb1ELb1EEENS1_36VarlenDynamicPersistentTileSchedulerILi128ELi160ELi256ELi128ELb1ELb1ELb1ELb0ELb1ELb1EEEEEEEEEvNT_6ParamsE,"ax",@progbits
	.align	128
.text._ZN7cutlass13device_kernelIN5flash11enable_sm90INS1_16FlashAttnFwdSm90INS1_25CollectiveMainloopFwdSm90ILi2EN4cute5tupleIJNS5_1CILi1EEES8_S8_EEENS6_IJNS7_ILi128EEENS7_ILi160EEENS7_ILi192EEEEEELi128ENS_12float_e4m3_tEfNS_4arch4Sm90ELb0ELb0ELb0ELb1ELb0ELb0ELb0ELb1ELb1ELb1ELb1ELb0EEENS1_21CollectiveEpilogueFwdINS6_IJSA_SA_SB_EEES9_NS_10bfloat16_tESG_Li256ELb1ELb1ELb1ELb1EEENS1_36VarlenDynamicPersistentTileSchedulerILi128ELi160ELi256ELi128ELb1ELb1ELb1ELb0ELb1ELb1EEEEEEEEEvNT_6ParamsE:
        .type           _ZN7cutlass13device_kernelIN5flash11enable_sm90INS1_16FlashAttnFwdSm90INS1_25CollectiveMainloopFwdSm90ILi2EN4cute5tupleIJNS5_1CILi1EEES8_S8_EEENS6_IJNS7_ILi128EEENS7_ILi160EEENS7_ILi192EEEEEELi128ENS_12float_e4m3_tEfNS_4arch4Sm90ELb0ELb0ELb0ELb1ELb0ELb0ELb0ELb1ELb1ELb1ELb1ELb0EEENS1_21CollectiveEpilogueFwdINS6_IJSA_SA_SB_EEES9_NS_10bfloat16_tESG_Li256ELb1ELb1ELb1ELb1EEENS1_36VarlenDynamicPersistentTileSchedulerILi128ELi160ELi256ELi128ELb1ELb1ELb1ELb0ELb1ELb1EEEEEEEEEvNT_6ParamsE,@function
        .size           _ZN7cutlass13device_kernelIN5flash11enable_sm90INS1_16FlashAttnFwdSm90INS1_25CollectiveMainloopFwdSm90ILi2EN4cute5tupleIJNS5_1CILi1EEES8_S8_EEENS6_IJNS7_ILi128EEENS7_ILi160EEENS7_ILi192EEEEEELi128ENS_12float_e4m3_tEfNS_4arch4Sm90ELb0ELb0ELb0ELb1ELb0ELb0ELb0ELb1ELb1ELb1ELb1ELb0EEENS1_21CollectiveEpilogueFwdINS6_IJSA_SA_SB_EEES9_NS_10bfloat16_tESG_Li256ELb1ELb1ELb1ELb1EEENS1_36VarlenDynamicPersistentTileSchedulerILi128ELi160ELi256ELi128ELb1ELb1ELb1ELb0ELb1ELb1EEEEEEEEEvNT_6ParamsE,(.L_x_2845 - _ZN7cutlass13device_kernelIN5flash11enable_sm90INS1_16FlashAttnFwdSm90INS1_25CollectiveMainloopFwdSm90ILi2EN4cute5tupleIJNS5_1CILi1EEES8_S8_EEENS6_IJNS7_ILi128EEENS7_ILi160EEENS7_ILi192EEEEEELi128ENS_12float_e4m3_tEfNS_4arch4Sm90ELb0ELb0ELb0ELb1ELb0ELb0ELb0ELb1ELb1ELb1ELb1ELb0EEENS1_21CollectiveEpilogueFwdINS6_IJSA_SA_SB_EEES9_NS_10bfloat16_tESG_Li256ELb1ELb1ELb1ELb1EEENS1_36VarlenDynamicPersistentTileSchedulerILi128ELi160ELi256ELi128ELb1ELb1ELb1ELb0ELb1ELb1EEEEEEEEEvNT_6ParamsE)
        .other          _ZN7cutlass13device_kernelIN5flash11enable_sm90INS1_16FlashAttnFwdSm90INS1_25CollectiveMainloopFwdSm90ILi2EN4cute5tupleIJNS5_1CILi1EEES8_S8_EEENS6_IJNS7_ILi128EEENS7_ILi160EEENS7_ILi192EEEEEELi128ENS_12float_e4m3_tEfNS_4arch4Sm90ELb0ELb0ELb0ELb1ELb0ELb0ELb0ELb1ELb1ELb1ELb1ELb0EEENS1_21CollectiveEpilogueFwdINS6_IJSA_SA_SB_EEES9_NS_10bfloat16_tESG_Li256ELb1ELb1ELb1ELb1EEENS1_36VarlenDynamicPersistentTileSchedulerILi128ELi160ELi256ELi128ELb1ELb1ELb1ELb0ELb1ELb1EEEEEEEEEvNT_6ParamsE,@"STO_CUDA_ENTRY STV_DEFAULT"
_ZN7cutlass13device_kernelIN5flash11enable_sm90INS1_16FlashAttnFwdSm90INS1_25CollectiveMainloopFwdSm90ILi2EN4cute5tupleIJNS5_1CILi1EEES8_S8_EEENS6_IJNS7_ILi128EEENS7_ILi160EEENS7_ILi192EEEEEELi128ENS_12float_e4m3_tEfNS_4arch4Sm90ELb0ELb0ELb0ELb1ELb0ELb0ELb0ELb1ELb1ELb1ELb1ELb0EEENS1_21CollectiveEpilogueFwdINS6_IJSA_SA_SB_EEES9_NS_10bfloat16_tESG_Li256ELb1ELb1ELb1ELb1EEENS1_36VarlenDynamicPersistentTileSchedulerILi128ELi160ELi256ELi128ELb1ELb1ELb1ELb0ELb1ELb1EEEEEEEEEvNT_6ParamsE:
[----:B------:R-:W0:Y:S02]  /*0000*/  LDC R1, c[0x0][0x28] ;  /* 0x00000a00ff017b82 */ /* 0x000e240000000800 */
[----:B0-----:R-:W-:Y:S01]  /*0010*/  VIADD R1, R1, 0xffffffc8 ;  /* 0xffffffc801017836 */ /* 0x001fe20000000000 */
[----:B------:R-:W0:Y:S01]  /*0020*/  S2R R3, SR_TID.X ;  /* 0x0000000000037919 */ /* 0x000e220000002100 */
[----:B------:R-:W-:Y:S01]  /*0030*/  ELECT P0, URZ, PT ;  /* 0x00000000003f782f */ /* 0x000fe20003800000 */
[----:B------:R-:W-:Y:S01]  /*0040*/  BSSY B0, `(.L_x_127) ;  /* 0x000000e000007945 */ /* 0x000fe20003800000 */
[--C-:B0-----:R-:W-:Y:S02]  /*0050*/  SHF.R.U32.HI R0, RZ, 0x5, R3.reuse ;  /* 0x00000005ff007819 */ /* 0x101fe40000011603 */
[----:B------:R-:W-:-:S03]  /*0060*/  SHF.R.U32.HI R3, RZ, 0x7, R3 ;  /* 0x00000007ff037819 */ /* 0x000fc60000011603 */
        /* <DEDUP_REMOVED lines=11> */
.L_x_128:
[----:B------:R-:W-:Y:S05]  /*0120*/  BSYNC B0 ;  /* 0x0000000000007941 */ /* 0x000fea0003800000 */
.L_x_127:
[----:B------:R-:W-:Y:S01]  /*0130*/  VOTEU.ANY UP0, P0 ;  /* 0x00000000003f7886 */ /* 0x000fe20000000100 */
[----:B------:R-:W0:Y:S01]  /*0140*/  SHFL.IDX PT, R3, R3, RZ, 0x1f ;  /* 0x00001fff03037589 */ /* 0x000e2200000e0000 */
[----:B------:R-:W-:Y:S01]  /*0150*/  UMOV UR4, 0x80 ;  /* 0x0000008000047882 */ /* 0x000fe20000000000 */
[----:B------:R-:W-:Y:S01]  /*0160*/  UMOV UR7, 0x100 ;  /* 0x0000010000077882 */ /* 0x000fe20000000000 */
[----:B------:R-:W-:Y:S01]  /*0170*/  VOTEU.ANY UP1, P0 ;  /* 0x00000000003f7886 */ /* 0x000fe20000020100 */
[----:B------:R-:W1:Y:S01]  /*0180*/  @UP0 S2UR UR8, SR_CgaCtaId ;  /* 0x00000000000809c3 */ /* 0x000e620000008800 */
[----:B------:R-:W2:Y:S01]  /*0190*/  SHFL.IDX PT, R2, R0, RZ, 0x1f ;  /* 0x00001fff00027589 */ /* 0x000ea200000e0000 */
[----:B------:R-:W-:Y:S01]  /*01a0*/  @UP0 UMOV UR6, 0x400 ;  /* 0x0000040000060882 */ /* 0x000fe20000000000 */
[----:B------:R-:W-:-:S04]  /*01b0*/  @UP0 UIADD3 UR4, -UR4, 0x100000, URZ ;  /* 0x0010000004040890 */ /* 0x000fc8000fffe13f */
[----:B------:R-:W-:Y:S02]  /*01c0*/  @UP0 USHF.L.U32 UR5, UR4, 0xb, URZ ;  /* 0x0000000b04050899 */ /* 0x000fe4000800063f */
[----:B------:R-:W-:Y:S01]  /*01d0*/  @UP0 USHF.L.U32 UR4, UR4, 0x1, URZ ;  /* 0x0000000104040899 */ /* 0x000fe2000800063f */
[----:B------:R-:W-:Y:S01]  /*01e0*/  VOTEU.ANY UP2, P0 ;  /* 0x00000000003f7886 */ /* 0x000fe20000040100 */
[----:B0-----:R-:W-:Y:S01]  /*01f0*/  R2UR UR9, R3 ;  /* 0x00000000030972ca */ /* 0x001fe200000e0000 */
[----:B-1----:R-:W-:Y:S01]  /*0200*/  @UP0 ULEA UR8, UR8, UR6, 0x18 ;  /* 0x0000000608080291 */ /* 0x002fe2000f8ec03f */
[----:B--2---:R-:W-:Y:S01]  /*0210*/  ISETP.NE.AND P1, PT, R2, RZ, PT ;  /* 0x000000ff0200720c */ /* 0x004fe20003f25270 */
[----:B------:R-:W-:-:S04]  /*0220*/  @UP0 UIADD3 UR6, -UR7, 0x100000, URZ ;  /* 0x0010000007060890 */ /* 0x000fc8000fffe13f */
[----:B------:R-:W-:Y:S02]  /*0230*/  @UP0 USHF.L.U32 UR7, UR6, 0xb, URZ ;  /* 0x0000000b06070899 */ /* 0x000fe4000800063f */
[----:B------:R-:W-:-:S04]  /*0240*/  @UP0 USHF.L.U32 UR6, UR6, 0x1, URZ ;  /* 0x0000000106060899 */ /* 0x000fc8000800063f */
[----:B------:R-:W-:Y:S01]  /*0250*/  UISETP.NE.AND UP0, UPT, UR9, URZ, UPT ;  /* 0x0000003f0900728c */ /* 0x000fe2000bf05270 */
[----:B------:R-:W0:Y:S02]  /*0260*/  FENCE.VIEW.ASYNC.S ;  /* 0x00000000000073c6 */ /* 0x000e240000000000 */
[----:B0-----:R0:W1:Y:S05]  /*0270*/  @UP1 SYNCS.EXCH.64 URZ, [UR8+0x29800], UR4 ;  /* 0x02980004083f15b2 */ /* 0x00106a0008000100 */
[----:B------:R0:W2:Y:S01]  /*0280*/  @UP2 SYNCS.EXCH.64 URZ, [UR8+0x29820], UR6 ;  /* 0x02982006083f25b2 */ /* 0x0000a20008000100 */
        /* <DEDUP_REMOVED lines=17> */
[----:B------:R3:W0:Y:S02]  /*03a0*/  SYNCS.EXCH.64 URZ, [UR8+0x29848], UR6 ;  /* 0x02984806083f75b2 */ /* 0x0006240008000100 */
[----:B---3--:R-:W-:Y:S01]  /*03b0*/  NOP ;  /* 0x0000000000007918 */ /* 0x008fe20000000000 */
.L_x_129:
[----:B------:R-:W3:Y:S01]  /*03c0*/  SHFL.IDX PT, R2, R0, RZ, 0x1f ;  /* 0x00001fff00027589 */ /* 0x000ee200000e0000 */
[----:B------:R-:W-:Y:S01]  /*03d0*/  NOP ;  /* 0x0000000000007918 */ /* 0x000fe20000000000 */
[----:B---3--:R-:W-:-:S13]  /*03e0*/  ISETP.NE.AND P0, PT, R2, RZ, PT ;  /* 0x000000ff0200720c */ /* 0x008fda0003f05270 */
        /* <DEDUP_REMOVED lines=17> */
[----:B------:R3:W0:Y:S02]  /*0500*/  SYNCS.EXCH.64 URZ, [UR8+0x29868], UR6 ;  /* 0x02986806083f75b2 */ /* 0x0006240008000100 */
[----:B---3--:R-:W-:Y:S01]  /*0510*/  NOP ;  /* 0x0000000000007918 */ /* 0x008fe20000000000 */
.L_x_130:
[----:B------:R-:W3:Y:S01]  /*0520*/  SHFL.IDX PT, R2, R0, RZ, 0x1f ;  /* 0x00001fff00027589 */ /* 0x000ee200000e0000 */
[----:B------:R-:W-:Y:S01]  /*0530*/  NOP ;  /* 0x0000000000007918 */ /* 0x000fe20000000000 */
[----:B---3--:R-:W-:-:S13]  /*0540*/  ISETP.NE.AND P0, PT, R2, RZ, PT ;  /* 0x000000ff0200720c */ /* 0x008fda0003f05270 */
        /* <DEDUP_REMOVED lines=13> */
[----:B------:R3:W0:Y:S02]  /*0620*/  SYNCS.EXCH.64 URZ, [UR6+0x29888], UR4 ;  /* 0x02988804063f75b2 */ /* 0x0006240008000100 */
[----:B---3--:R-:W-:Y:S01]  /*0630*/  NOP ;  /* 0x0000000000007918 */ /* 0x008fe20000000000 */
.L_x_131:
        /* <DEDUP_REMOVED lines=22> */
.L_x_132:
        /* <DEDUP_REMOVED lines=22> */
.L_x_133:
[----:B------:R-:W-:Y:S01]  /*0900*/  PLOP3.LUT P0, PT, PT, PT, UP0, 0x80, 0x0 ;  /* 0x000000000000781c */ /* 0x000fe20003f0f008 */
[----:B------:R-:W-:Y:S01]  /*0910*/  UMOV UR38, 0x1 ;  /* 0x0000000100267882 */ /* 0x000fe20000000000 */
[----:B------:R-:W-:Y:S01]  /*0920*/  NOP ;  /* 0x0000000000007918 */ /* 0x000fe20000000000 */
[----:B------:R-:W-:Y:S01]  /*0930*/  USEL UR38, UR38, 0x2, !UP0 ;  /* 0x0000000226267887 */ /* 0x000fe2000c000000 */
[----:B------:R-:W-:Y:S01]  /*0940*/  ULDC.64 UR50, c[0x0][0x208] ;  /* 0x0000820000327ab9 */ /* 0x000fe20000000a00 */
[----:B012-4-:R-:W-:Y:S08]  /*0950*/  BAR.SYNC.DEFER_BLOCKING 0x0 ;  /* 0x0000000000007b1d */ /* 0x017ff00000010000 */
[----:B------:R-:W-:Y:S05]  /*0960*/  @!P0 BRA `(.L_x_134) ;  /* 0x000000bc00088947 */ /* 0x000fea0003800000 */
.L_x_135:
[----:B------:R-:W-:-:S08]  /*0970*/  NOP ;  /* 0x0000000000007918 */ /* 0x000fd00000000000 */
[----:B------:R-:W0:Y:S02]  /*0980*/  USETMAXREG.TRY_ALLOC.CTAPOOL UP0, 0xf0 ;  /* 0x000000f0000079c8 */ /* 0x000e240008000600 */
[----:B0-----:R-:W-:-:S13]  /*0990*/  PLOP3.LUT P0, PT, PT, PT, UP0, 0x80, 0x0 ;  /* 0x000000000000781c */ /* 0x001fda0003f0f008 */
[----:B------:R-:W-:Y:S05]  /*09a0*/  @!P0 BRA `(.L_x_135) ;  /* 0xfffffffc00f08947 */ /* 0x000fea000383ffff */
[----:B------:R-:W0:Y:S01]  /*09b0*/  S2R R2, SR_TID.X ;  /* 0x0000000000027919 */ /* 0x000e220000002100 */
[----:B------:R-:W1:Y:S01]  /*09c0*/  S2UR UR5, SR_CgaCtaId ;  /* 0x00000000000579c3 */ /* 0x000e620000008800 */
[----:B------:R-:W-:-:S07]  /*09d0*/  UMOV UR4, 0x400 ;  /* 0x0000040000047882 */ /* 0x000fce0000000000 */
[----:B------:R-:W-:Y:S06]  /*09e0*/  BAR.ARV 0x8, 0x180 ;  /* 0x0206000000007b1d */ /* 0x000fec0000002000 */
[----:B-1----:R-:W-:Y:S01]  /*09f0*/  ULEA UR4, UR5, UR4, 0x18 ;  /* 0x0000000405047291 */ /* 0x002fe2000f8ec03f */
[----:B0-----:R-:W-:-:S04]  /*0a00*/  LOP3.LUT R0, R2, 0xffffff80, RZ, 0xc0, !PT ;  /* 0xffffff8002007812 */ /* 0x001fc800078ec0ff */
[----:B------:R-:W-:-:S13]  /*0a10*/  ISETP.NE.AND P0, PT, R0, 0x80, PT ;  /* 0x000000800000780c */ /* 0x000fda0003f05270 */
[----:B------:R-:W-:Y:S08]  /*0a20*/  @!P0 BAR.ARV 0x9, 0x100 ;  /* 0x0244000000008b1d */ /* 0x000ff00000002000 */
[----:B------:R-:W-:Y:S06]  /*0a30*/  BAR.SYNC.DEFER_BLOCKING 0x5, 0x180 ;  /* 0x0146000000007b1d */ /* 0x000fec0000010000 */
[----:B------:R-:W0:Y:S01]  /*0a40*/  LDS.128 R36, [UR4+0x298d0] ;  /* 0x0298d004ff247984 */ /* 0x000e220008000c00 */
[----:B------:R-:W-:Y:S01]  /*0a50*/  ULDC UR4, c[0x0][0xc3c] ;  /* 0x00030f0000047ab9 */ /* 0x000fe20000000800 */
[----:B------:R-:W-:Y:S06]  /*0a60*/  BAR.ARV 0x4, 0x180 ;  /* 0x0106000000007b1d */ /* 0x000fec0000002000 */
[----:B0-----:R-:W-:-:S13]  /*0a70*/  ISETP.GE.AND P0, PT, R39, UR4, PT ;  /* 0x0000000427007c0c */ /* 0x001fda000bf06270 */
[----:B------:R-:W-:Y:S05]  /*0a80*/  @P0 EXIT ;  /* 0x000000000000094d */ /* 0x000fea0003800000 */
[----:B------:R-:W-:Y:S01]  /*0a90*/  VIADD R223, R2, 0xffffff80 ;  /* 0xffffff8002df7836 */ /* 0x000fe20000000000 */
[----:B------:R-:W-:Y:S01]  /*0aa0*/  R2UR UR5, R37 ;  /* 0x00000000250572ca */ /* 0x000fe200000e0000 */
[----:B------:R-:W-:Y:S01]  /*0ab0*/  ULOP3.LUT UR48, UR38, 0x1, URZ, 0xfc, !UPT ;  /* 0x0000000126307892 */ /* 0x000fe2000f8efc3f */
[----:B------:R-:W-:Y:S01]  /*0ac0*/  R2UR UR6, R38 ;  /* 0x00000000260672ca */ /* 0x000fe200000e0000 */
[----:B------:R-:W-:Y:S01]  /*0ad0*/  UMOV UR47, URZ ;  /* 0x0000003f002f7c82 */ /* 0x000fe20008000000 */
[----:B------:R-:W-:Y:S01]  /*0ae0*/  SHF.R.S32.HI R0, RZ, 0x1f, R223 ;  /* 0x0000001fff007819 */ /* 0x000fe200000114df */
[----:B------:R-:W-:Y:S01]  /*0af0*/  UMOV UR46, URZ ;  /* 0x0000003f002e7c82 */ /* 0x000fe20008000000 */
[----:B------:R-:W-:Y:S02]  /*0b00*/  UMOV UR53, URZ ;  /* 0x0000003f00357c82 */ /* 0x000fe40008000000 */
[CC--:B------:R-:W-:Y:S02]  /*0b10*/  LEA.HI R2, R0.reuse, R223.reuse, RZ, 0x7 ;  /* 0x000000df00027211 */ /* 0x0c0fe400078f38ff */
[----:B------:R-:W-:-:S02]  /*0b20*/  LEA.HI R3, R0, R223, RZ, 0x4 ;  /* 0x000000df00037211 */ /* 0x000fc400078f20ff */
[----:B------:R-:W-:Y:S02]  /*0b30*/  LOP3.LUT R4, R2, 0xffffff80, RZ, 0xc0, !PT ;  /* 0xffffff8002047812 */ /* 0x000fe400078ec0ff */
[----:B------:R-:W-:Y:S02]  /*0b40*/  SHF.R.S32.HI R6, RZ, 0x4, R3 ;  /* 0x00000004ff067819 */ /* 0x000fe40000011403 */
[----:B------:R-:W-:Y:S01]  /*0b50*/  SHF.R.S32.HI R217, RZ, 0x7, R2 ;  /* 0x00000007ffd97819 */ /* 0x000fe20000011402 */
[----:B------:R-:W-:Y:S01]  /*0b60*/  IMAD.IADD R201, R223, 0x1, -R4 ;  /* 0x00000001dfc97824 */ /* 0x000fe200078e0a04 */
[----:B------:R-:W-:Y:S02]  /*0b70*/  LEA.HI R4, R0, R223, RZ, 0x5 ;  /* 0x000000df00047211 */ /* 0x000fe400078f28ff */
[----:B------:R-:W-:Y:S02]  /*0b80*/  LEA.HI R2, R2, R217, RZ, 0x1 ;  /* 0x000000d902027211 */ /* 0x000fe400078f08ff */
[----:B------:R-:W-:Y:S01]  /*0b90*/  SHF.R.S32.HI R8, RZ, 0x1f, R201 ;  /* 0x0000001fff087819 */ /* 0x000fe200000114c9 */
[----:B------:R-:W-:Y:S01]  /*0ba0*/  IMAD.SHL.U32 R5, R4, 0x20, RZ ;  /* 0x0000002004057824 */ /* 0x000fe200078e00ff */
[----:B------:R-:W-:-:S02]  /*0bb0*/  LOP3.LUT R4, R3, 0x3fffff0, RZ, 0xc0, !PT ;  /* 0x03fffff003047812 */ /* 0x000fc400078ec0ff */
[----:B------:R-:W-:Y:S02]  /*0bc0*/  LEA.HI R3, R3, R6, RZ, 0x1 ;  /* 0x0000000603037211 */ /* 0x000fe400078f08ff */
[----:B------:R-:W-:Y:S01]  /*0bd0*/  LOP3.LUT R5, R5, 0xfffffc00, RZ, 0xc0, !PT ;  /* 0xfffffc0005057812 */ /* 0x000fe200078ec0ff */
[----:B------:R-:W-:Y:S01]  /*0be0*/  IMAD.IADD R4, R223, 0x1, -R4 ;  /* 0x00000001df047824 */ /* 0x000fe200078e0a04 */
[----:B------:R-:W-:Y:S02]  /*0bf0*/  LOP3.LUT R3, R3, 0x1ffffffe, RZ, 0xc0, !PT ;  /* 0x1ffffffe03037812 */ /* 0x000fe400078ec0ff */
[----:B------:R-:W-:Y:S01]  /*0c00*/  LEA.HI R7, R8, R201, RZ, 0x2 ;  /* 0x000000c908077211 */ /* 0x000fe200078f10ff */
[----:B------:R-:W-:Y:S01]  /*0c10*/  IMAD R4, R4, 0x40, R5 ;  /* 0x0000004004047824 */ /* 0x000fe200078e0205 */
[----:B------:R-:W-:Y:S01]  /*0c20*/  LEA.HI R5, R0, R223, RZ, 0x2 ;  /* 0x000000df00057211 */ /* 0x000fe200078f10ff */
[----:B------:R-:W-:Y:S01]  /*0c30*/  IMAD.IADD R3, R6, 0x1, -R3 ;  /* 0x0000000106037824 */ /* 0x000fe200078e0a03 */
[----:B------:R-:W-:-:S02]  /*0c40*/  SHF.R.S32.HI R9, RZ, 0x2, R7 ;  /* 0x00000002ff097819 */ /* 0x000fc40000011407 */
[----:B------:R-:W-:Y:S01]  /*0c50*/  LOP3.LUT R6, R5, 0xfffffffc, RZ, 0xc0, !PT ;  /* 0xfffffffc05067812 */ /* 0x000fe200078ec0ff */
[----:B------:R-:W-:Y:S01]  /*0c60*/  IMAD R220, R3, 0x8, R4 ;  /* 0x0000000803dc7824 */ /* 0x000fe200078e0204 */
[----:B------:R-:W-:Y:S02]  /*0c70*/  SHF.R.S32.HI R10, RZ, 0x1f, R7 ;  /* 0x0000001fff0a7819 */ /* 0x000fe40000011407 */
[----:B------:R-:W-:Y:S01]  /*0c80*/  LEA.HI R0, R0, R223, RZ, 0x3 ;  /* 0x000000df00007211 */ /* 0x000fe200078f18ff */
[----:B------:R-:W-:Y:S01]  /*0c90*/  IMAD.IADD R6, R223, 0x1, -R6 ;  /* 0x00000001df067824 */ /* 0x000fe200078e0a06 */
[----:B------:R-:W-:Y:S02]  /*0ca0*/  LEA.HI R10, R10, R9, RZ, 0x3 ;  /* 0x000000090a0a7211 */ /* 0x000fe400078f18ff */
[----:B------:R-:W-:Y:S02]  /*0cb0*/  LOP3.LUT R4, R2, 0x3fffffe, RZ, 0xc0, !PT ;  /* 0x03fffffe02047812 */ /* 0x000fe400078ec0ff */
[----:B------:R-:W-:-:S02]  /*0cc0*/  LEA.HI R3, R6, R6, RZ, 0x1 ;  /* 0x0000000606037211 */ /* 0x000fc400078f08ff */
[----:B------:R-:W-:Y:S01]  /*0cd0*/  LOP3.LUT R2, R0, 0xfffffff8, RZ, 0xc0, !PT ;  /* 0xfffffff800027812 */ /* 0x000fe200078ec0ff */
[----:B------:R-:W-:Y:S01]  /*0ce0*/  IMAD.IADD R4, R217, 0x1, -R4 ;  /* 0x00000001d9047824 */ /* 0x000fe200078e0a04 */
[----:B------:R-:W-:Y:S02]  /*0cf0*/  LOP3.LUT R3, R3, 0x1ffffffe, RZ, 0xc0, !PT ;  /* 0x1ffffffe03037812 */ /* 0x000fe400078ec0ff */
[----:B------:R-:W-:Y:S01]  /*0d00*/  LOP3.LUT R10, R10, 0xfffffff8, RZ, 0xc0, !PT ;  /* 0xfffffff80a0a7812 */ /* 0x000fe200078ec0ff */
[----:B------:R-:W-:Y:S01]  /*0d10*/  IMAD.IADD R17, R223, 0x1, -R2 ;  /* 0x00000001df117824 */ /* 0x000fe200078e0a02 */
[----:B------:R-:W-:Y:S01]  /*0d20*/  LEA.HI R8, R8, R201, RZ, 0x5 ;  /* 0x000000c908087211 */ /* 0x000fe200078f28ff */
[----:B------:R-:W-:Y:S01]  /*0d30*/  IMAD.IADD R3, R6, 0x1, -R3 ;  /* 0x0000000106037824 */ /* 0x000fe200078e0a03 */
[----:B------:R-:W-:Y:S01]  /*0d40*/  LOP3.LUT R6, R7, 0x7ffffffc, RZ, 0xc0, !PT ;  /* 0x7ffffffc07067812 */ /* 0x000fe200078ec0ff */
[----:B------:R-:W-:Y:S01]  /*0d50*/  IMAD.IADD R9, R9, 0x1, -R10 ;  /* 0x0000000109097824 */ /* 0x000fe200078e0a0a */
[----:B------:R-:W-:Y:S01]  /*0d60*/  SHF.R.S32.HI R8, RZ, 0x5, R8 ;  /* 0x00000005ff087819 */ /* 0x000fe20000011408 */
[----:B------:R-:W-:Y:S01]  /*0d70*/  IMAD.SHL.U32 R2, R17, 0x8, RZ ;  /* 0x0000000811027824 */ /* 0x000fe200078e00ff */
[----:B------:R-:W-:Y:S01]  /*0d80*/  SHF.R.S32.HI R200, RZ, 0x3, R0 ;  /* 0x00000003ffc87819 */ /* 0x000fe20000011400 */
[----:B------:R-:W-:-:S02]  /*0d90*/  IMAD.IADD R6, R201, 0x1, -R6 ;  /* 0x00000001c9067824 */ /* 0x000fc400078e0a06 */
[----:B------:R-:W-:Y:S01]  /*0da0*/  IMAD R9, R8, 0x10, R9 ;  /* 0x0000001008097824 */ /* 0x000fe200078e0209 */
[----:B------:R-:W-:Y:S01]  /*0db0*/  SHF.R.S32.HI R222, RZ, 0x1f, R2 ;  /* 0x0000001fffde7819 */ /* 0x000fe20000011402 */
[----:B------:R-:W-:Y:S02]  /*0dc0*/  IMAD.SHL.U32 R199, R6, 0x2, RZ ;  /* 0x0000000206c77824 */ /* 0x000fe400078e00ff */
[----:B------:R-:W-:Y:S02]  /*0dd0*/  VIADD R16, R2, 0x40 ;  /* 0x0000004002107836 */ /* 0x000fe40000000000 */
[C---:B------:R-:W-:Y:S02]  /*0de0*/  VIADD R198, R199.reuse, 0x8 ;  /* 0x00000008c7c67836 */ /* 0x040fe40000000000 */
[C---:B------:R-:W-:Y:S01]  /*0df0*/  VIADD R197, R199.reuse, 0x10 ;  /* 0x00000010c7c57836 */ /* 0x040fe20000000000 */
[----:B------:R-:W-:Y:S01]  /*0e00*/  SHF.R.S32.HI R221, RZ, 0x1f, R16 ;  /* 0x0000001fffdd7819 */ /* 0x000fe20000011410 */
        /* <DEDUP_REMOVED lines=24> */
[----:B------:R-:W-:Y:S01]  /*0f90*/  VIADD R18, R199, 0x78 ;  /* 0x00000078c7127836 */ /* 0x000fe20000000000 */
[----:B------:R-:W-:Y:S01]  /*0fa0*/  SHF.R.S32.HI R204, RZ, 0x1f, R22 ;  /* 0x0000001fffcc7819 */ /* 0x000fe20000011416 */
[----:B------:R-:W-:Y:S01]  /*0fb0*/  IMAD R218, R4, 0x40, R9 ;  /* 0x0000004004da7824 */ /* 0x000fe200078e0209 */
[----:B------:R-:W-:-:S02]  /*0fc0*/  SHF.R.S32.HI R203, RZ, 0x1f, R19 ;  /* 0x0000001fffcb7819 */ /* 0x000fc40000011413 */
[----:B------:R-:W-:Y:S01]  /*0fd0*/  SHF.R.S32.HI R202, RZ, 0x1f, R18 ;  /* 0x0000001fffca7819 */ /* 0x000fe20000011412 */
[----:B------:R-:W-:-:S07]  /*0fe0*/  IMAD R219, R3, 0x8, R218 ;  /* 0x0000000803db7824 */ /* 0x000fce00078e02da */
.L_x_183:
[----:B0-234-:R-:W0:Y:S01]  /*0ff0*/  LDC.64 R4, c[0x0][0xc88] ;  /* 0x00032200ff047b82 */ /* 0x01de220000000a00 */
[----:B------:R-:W-:Y:S01]  /*1000*/  ULDC.64 UR14, c[0x0][0x998] ;  /* 0x00026600000e7ab9 */ /* 0x000fe20000000a00 */
[----:B------:R-:W-:Y:S01]  /*1010*/  ULDC.64 UR12, c[0x0][0x990] ;  /* 0x00026400000c7ab9 */ /* 0x000fe20000000a00 */
[----:B------:R-:W-:Y:S01]  /*1020*/  ULDC.64 UR8, c[0x0][0xa28] ;  /* 0x00028a0000087ab9 */ /* 0x000fe20000000a00 */
[----:B------:R-:W-:Y:S01]  /*1030*/  ULDC.64 UR10, c[0x0][0xa20] ;  /* 0x00028800000a7ab9 */ /* 0x000fe20000000a00 */
[----:B------:R-:W-:Y:S01]  /*1040*/  ULOP3.LUT UR42, UR6, 0xffff, URZ, 0xc0, !UPT ;  /* 0x0000ffff062a7892 */ /* 0x000fe2000f8ec03f */
[----:B------:R-:W-:Y:S01]  /*1050*/  ULDC UR4, c[0x0][0x424] ;  /* 0x0001090000047ab9 */ /* 0x000fe20000000800 */
[----:B0-----:R-:W-:-:S06]  /*1060*/  IMAD.WIDE R4, R39, 0x4, R4 ;  /* 0x0000000427047825 */ /* 0x001fcc00078e0204 */
[----:B------:R-:W2:Y:S01]  /*1070*/  LDG.E R4, desc[UR50][R4.64] ;  /* 0x0000003204047981 */ /* 0x000ea2000c1e1900 */
[----:B------:R-:W-:Y:S01]  /*1080*/  ISETP.NE.U32.AND P1, PT, RZ, UR14, PT ;  /* 0x0000000eff007c0c */ /* 0x000fe2000bf25070 */
[----:B------:R-:W-:Y:S01]  /*1090*/  UISETP.NE.U32.AND UP0, UPT, UR8, URZ, UPT ;  /* 0x0000003f0800728c */ /* 0x000fe2000bf05070 */
[----:B------:R-:W-:Y:S01]  /*10a0*/  ISETP.NE.U32.AND P0, PT, RZ, UR12, PT ;  /* 0x0000000cff007c0c */ /* 0x000fe2000bf05070 */
[----:B------:R-:W-:Y:S01]  /*10b0*/  UISETP.NE.U32.AND UP1, UPT, UR10, URZ, UPT ;  /* 0x0000003f0a00728c */ /* 0x000fe2000bf25070 */
[----:B------:R-:W-:Y:S01]  /*10c0*/  ISETP.NE.AND.EX P1, PT, RZ, UR15, PT, P1 ;  /* 0x0000000fff007c0c */ /* 0x000fe2000bf25310 */
[----:B------:R-:W-:Y:S01]  /*10d0*/  UISETP.NE.AND.EX UP0, UPT, UR9, URZ, UPT, UP0 ;  /* 0x0000003f0900728c */ /* 0x000fe2000bf05300 */
[----:B------:R-:W-:Y:S01]  /*10e0*/  ISETP.NE.AND.EX P0, PT, RZ, UR13, PT, P0 ;  /* 0x0000000dff007c0c */ /* 0x000fe2000bf05300 */
[----:B------:R-:W-:-:S04]  /*10f0*/  UISETP.NE.AND.EX UP1, UPT, UR11, URZ, UPT, UP1 ;  /* 0x0000003f0b00728c */ /* 0x000fc8000bf25310 */
[----:B------:R-:W-:Y:S02]  /*1100*/  PLOP3.LUT P4, PT, PT, PT, UP0, 0x80, 0x0 ;  /* 0x000000000000781c */ /* 0x000fe40003f8f008 */
[----:B------:R-:W-:-:S04]  /*1110*/  PLOP3.LUT P5, PT, PT, PT, UP1, 0x80, 0x0 ;  /* 0x000000000000781c */ /* 0x000fc80003faf018 */
[----:B------:R-:W0:Y:S08]  /*1120*/  @P1 LDC.64 R8, c[0x0][0x9b8] ;  /* 0x00026e00ff081b82 */ /* 0x000e300000000a00 */
[----:B-1----:R-:W1:Y:S08]  /*1130*/  @P0 LDC.64 R6, c[0x0][0x9a8] ;  /* 0x00026a00ff060b82 */ /* 0x002e700000000a00 */
[----:B------:R-:W3:Y:S08]  /*1140*/  @P0 LDC.64 R10, c[0x0][0x9b0] ;  /* 0x00026c00ff0a0b82 */ /* 0x000ef00000000a00 */
[----:B------:R-:W4:Y:S01]  /*1150*/  @P1 LDC.64 R20, c[0x0][0x9c0] ;  /* 0x00027000ff141b82 */ /* 0x000f220000000a00 */
[----:B--2---:R-:W-:-:S13]  /*1160*/  R2UR UR36, R4 ;  /* 0x00000000042472ca */ /* 0x004fda00000e0000 */
[----:B------:R-:W-:Y:S02]  /*1170*/  USHF.R.S32.HI UR37, URZ, 0x1f, UR36 ;  /* 0x0000001f3f257899 */ /* 0x000fe40008011424 */
[----:B------:R-:W-:-:S04]  /*1180*/  @UP0 ULEA UR8, UP2, UR36, UR8, 0x2 ;  /* 0x0000000824080291 */ /* 0x000fc8000f84103f */
[----:B0-----:R-:W-:Y:S01]  /*1190*/  @P1 IMAD R4, R8, UR37, RZ ;  /* 0x0000002508041c24 */ /* 0x001fe2000f8e02ff */
[----:B------:R-:W-:Y:S02]  /*11a0*/  @UP0 ULEA.HI.X UR9, UR36, UR9, UR37, 0x2, UP2 ;  /* 0x0000000924090291 */ /* 0x000fe400090f1425 */
[C---:B-1---5:R-:W-:Y:S01]  /*11b0*/  @P0 IMAD R0, R6.reuse, UR37, RZ ;  /* 0x0000002506000c24 */ /* 0x062fe2000f8e02ff */
[----:B------:R-:W-:Y:S02]  /*11c0*/  @UP1 ULEA UR10, UP0, UR36, UR10, 0x2 ;  /* 0x0000000a240a1291 */ /* 0x000fe4000f80103f */
[----:B------:R-:W-:Y:S02]  /*11d0*/  @P1 IMAD R9, R9, UR36, R4 ;  /* 0x0000002409091c24 */ /* 0x000fe4000f8e0204 */
[----:B------:R-:W-:Y:S01]  /*11e0*/  @P0 IMAD R3, R7, UR36, R0 ;  /* 0x0000002407030c24 */ /* 0x000fe2000f8e0200 */
[----:B------:R-:W-:Y:S02]  /*11f0*/  @UP1 ULEA.HI.X UR11, UR36, UR11, UR37, 0x2, UP0 ;  /* 0x0000000b240b1291 */ /* 0x000fe400080f1425 */
[----:B------:R-:W-:-:S04]  /*1200*/  @P0 IMAD.WIDE.U32 R4, R6, UR36, RZ ;  /* 0x0000002406040c25 */ /* 0x000fc8000f8e00ff */
[----:B------:R-:W-:-:S04]  /*1210*/  @P1 IMAD.WIDE.U32 R6, R8, UR36, RZ ;  /* 0x0000002408061c25 */ /* 0x000fc8000f8e00ff */
[----:B------:R-:W-:Y:S02]  /*1220*/  @P0 IMAD.IADD R5, R5, 0x1, R3 ;  /* 0x0000000105050824 */ /* 0x000fe400078e0203 */
[----:B------:R-:W-:Y:S02]  /*1230*/  @P1 IMAD.IADD R7, R7, 0x1, R9 ;  /* 0x0000000107071824 */ /* 0x000fe400078e0209 */
[----:B---3--:R-:W-:-:S04]  /*1240*/  @P0 IMAD.WIDE.U32 R4, R10, UR42, R4 ;  /* 0x0000002a0a040c25 */ /* 0x008fc8000f8e0004 */
[----:B----4-:R-:W-:Y:S01]  /*1250*/  @P1 IMAD.WIDE.U32 R8, R20, UR42, R6 ;  /* 0x0000002a14081c25 */ /* 0x010fe2000f8e0006 */
[----:B------:R-:W-:-:S03]  /*1260*/  @P0 LEA R6, P2, R4, UR12, 0x2 ;  /* 0x0000000c04060c11 */ /* 0x000fc6000f8410ff */
[----:B------:R-:W-:Y:S02]  /*1270*/  IMAD.U32 R12, RZ, RZ, UR8 ;  /* 0x00000008ff0c7e24 */ /* 0x000fe4000f8e00ff */
[----:B------:R-:W-:Y:S02]  /*1280*/  IMAD.U32 R14, RZ, RZ, UR10 ;  /* 0x0000000aff0e7e24 */ /* 0x000fe4000f8e00ff */
[----:B------:R-:W-:Y:S02]  /*1290*/  IMAD.U32 R13, RZ, RZ, UR9 ;  /* 0x00000009ff0d7e24 */ /* 0x000fe4000f8e00ff */
[----:B------:R-:W-:Y:S02]  /*12a0*/  IMAD.U32 R15, RZ, RZ, UR11 ;  /* 0x0000000bff0f7e24 */ /* 0x000fe4000f8e00ff */
[----:B------:R-:W-:Y:S01]  /*12b0*/  @P0 IMAD R3, R11, UR42, R5 ;  /* 0x0000002a0b030c24 */ /* 0x000fe2000f8e0205 */
[----:B------:R-:W-:Y:S01]  /*12c0*/  @P1 LEA R10, P3, R8, UR14, 0x2 ;  /* 0x0000000e080a1c11 */ /* 0x000fe2000f8610ff */
[----:B------:R-:W-:Y:S01]  /*12d0*/  @P1 IMAD R5, R21, UR42, R9 ;  /* 0x0000002a15051c24 */ /* 0x000fe2000f8e0209 */
[----:B------:R-:W2:Y:S01]  /*12e0*/  @P4 LDG.E R12, desc[UR50][R12.64] ;  /* 0x000000320c0c4981 */ /* 0x000ea2000c1e1900 */
[----:B------:R-:W-:Y:S01]  /*12f0*/  IMAD.MOV.U32 R0, RZ, RZ, 0x3f800000 ;  /* 0x3f800000ff007424 */ /* 0x000fe200078e00ff */
[----:B------:R-:W-:Y:S01]  /*1300*/  @P0 LEA.HI.X R7, R4, UR13, R3, 0x2, P2 ;  /* 0x0000000d04070c11 */ /* 0x000fe200090f1403 */
[----:B------:R-:W-:Y:S01]  /*1310*/  IMAD.MOV.U32 R3, RZ, RZ, 0x3f800000 ;  /* 0x3f800000ff037424 */ /* 0x000fe200078e00ff */
[----:B------:R-:W3:Y:S01]  /*1320*/  @P5 LDG.E R14, desc[UR50][R14.64] ;  /* 0x000000320e0e5981 */ /* 0x000ee2000c1e1900 */
[----:B------:R-:W-:Y:S01]  /*1330*/  @P1 LEA.HI.X R11, R8, UR15, R5, 0x2, P3 ;  /* 0x0000000f080b1c11 */ /* 0x000fe200098f1405 */
[----:B------:R-:W-:-:S03]  /*1340*/  ULDC.64 UR8, c[0x0][0x418] ;  /* 0x0001060000087ab9 */ /* 0x000fc60000000a00 */
[----:B------:R0:W5:Y:S04]  /*1350*/  @P0 LDG.E R3, desc[UR50][R6.64] ;  /* 0x0000003206030981 */ /* 0x000168000c1e1900 */
[----:B------:R0:W5:Y:S01]  /*1360*/  @P1 LDG.E R0, desc[UR50][R10.64] ;  /* 0x000000320a001981 */ /* 0x000162000c1e1900 */
[----:B------:R-:W-:Y:S01]  /*1370*/  UISETP.NE.U32.AND UP0, UPT, UR8, URZ, UPT ;  /* 0x0000003f0800728c */ /* 0x000fe2000bf05070 */
[----:B------:R-:W-:Y:S01]  /*1380*/  UMOV UR43, UR5 ;  /* 0x00000005002b7c82 */ /* 0x000fe20008000000 */
[----:B------:R-:W-:Y:S02]  /*1390*/  ULDC UR5, c[0x0][0x2f0] ;  /* 0x0000bc0000057ab9 */ /* 0x000fe40000000800 */
[----:B------:R-:W-:Y:S01]  /*13a0*/  UISETP.NE.AND.EX UP0, UPT, UR9, URZ, UPT, UP0 ;  /* 0x0000003f0900728c */ /* 0x000fe2000bf05300 */
[----:B------:R-:W-:Y:S01]  /*13b0*/  UMOV UR54, URZ ;  /* 0x0000003f00367c82 */ /* 0x000fe20008000000 */
[----:B------:R-:W-:-:S02]  /*13c0*/  ULOP3.LUT UR8, UR6, 0xff0000, URZ, 0xc0, !UPT ;  /* 0x00ff000006087892 */ /* 0x000fc4000f8ec03f */
[----:B------:R-:W-:Y:S02]  /*13d0*/  USEL UR4, UR4, 0x1, UP0 ;  /* 0x0000000104047887 */ /* 0x000fe40008000000 */
[----:B------:R-:W-:Y:S02]  /*13e0*/  ULOP3.LUT UR6, UR6, 0xff000000, URZ, 0xc0, !UPT ;  /* 0xff00000006067892 */ /* 0x000fe4000f8ec03f */
[----:B------:R-:W-:Y:S01]  /*13f0*/  UIMAD UR4, UR4, UR5, URZ ;  /* 0x00000005040472a4 */ /* 0x000fe2000f8e023f */
[----:B--2---:R-:W-:-:S06]  /*1400*/  @P4 R2UR UR54, R12 ;  /* 0x000000000c3642ca */ /* 0x004fcc00000e0000 */
[----:B---3--:R-:W-:Y:S01]  /*1410*/  @P5 R2UR UR4, R14 ;  /* 0x000000000e0452ca */ /* 0x008fe200000e0000 */
[----:B0-----:R-:W-:-:S14]  /*1420*/  @P5 BRA `(.L_x_136) ;  /* 0x0000000000345947 */ /* 0x001fdc0003800000 */
[----:B------:R-:W-:Y:S02]  /*1430*/  ULDC.64 UR10, c[0x0][0xa08] ;  /* 0x00028200000a7ab9 */ /* 0x000fe40000000a00 */
[----:B------:R-:W-:-:S04]  /*1440*/  ISETP.NE.U32.AND P0, PT, RZ, UR10, PT ;  /* 0x0000000aff007c0c */ /* 0x000fc8000bf05070 */
[----:B------:R-:W-:-:S13]  /*1450*/  ISETP.NE.AND.EX P0, PT, RZ, UR11, PT, P0 ;  /* 0x0000000bff007c0c */ /* 0x000fda000bf05300 */
[----:B------:R-:W-:Y:S05]  /*1460*/  @!P0 BRA `(.L_x_136) ;  /* 0x0000000000248947 */ /* 0x000fea0003800000 */
[----:B------:R-:W-:Y:S02]  /*1470*/  ULDC.64 UR4, c[0x0][0xa08] ;  /* 0x0002820000047ab9 */ /* 0x000fe40000000a00 */
[----:B------:R-:W-:-:S06]  /*1480*/  UIMAD.WIDE UR4, UR36, 0x4, UR4 ;  /* 0x00000004240478a5 */ /* 0x000fcc000f8e0204 */
[----:B------:R-:W-:Y:S02]  /*1490*/  IMAD.U32 R4, RZ, RZ, UR4 ;  /* 0x00000004ff047e24 */ /* 0x000fe4000f8e00ff */
[----:B------:R-:W-:-:S05]  /*14a0*/  IMAD.U32 R5, RZ, RZ, UR5 ;  /* 0x00000005ff057e24 */ /* 0x000fca000f8e00ff */
[----:B------:R-:W2:Y:S04]  /*14b0*/  LDG.E R7, desc[UR50][R4.64] ;  /* 0x0000003204077981 */ /* 0x000ea8000c1e1900 */
[----:B------:R-:W3:Y:S01]  /*14c0*/  LDG.E R6, desc[UR50][R4.64+0x4] ;  /* 0x0000043204067981 */ /* 0x000ee2000c1e1900 */
[----:B--2---:R-:W-:Y:S02]  /*14d0*/  R2UR UR4, R7 ;  /* 0x00000000070472ca */ /* 0x004fe400000e0000 */
[----:B---3--:R-:W-:-:S13]  /*14e0*/  R2UR UR5, R6 ;  /* 0x00000000060572ca */ /* 0x008fda00000e0000 */
[----:B------:R-:W-:-:S12]  /*14f0*/  UIADD3 UR4, -UR4, UR5, URZ ;  /* 0x0000000504047290 */ /* 0x000fd8000fffe13f */
.L_x_136:
[----:B------:R-:W-:Y:S01]  /*1500*/  UIADD3 UR54, -UR54, UR4, URZ ;  /* 0x0000000436367290 */ /* 0x000fe2000fffe13f */
[----:B-----5:R-:W-:Y:S01]  /*1510*/  FMUL.FTZ R0, R3, R0 ;  /* 0x0000000003007220 */ /* 0x020fe20000410000 */
[----:B------:R-:W-:Y:S02]  /*1520*/  USHF.R.U32.HI UR4, URZ, 0x8, UR6 ;  /* 0x000000083f047899 */ /* 0x000fe40008011606 */
[----:B------:R-:W-:Y:S02]  /*1530*/  UISETP.GE.AND UP0, UPT, UR54, 0x1, UPT ;  /* 0x000000013600788c */ /* 0x000fe4000bf06270 */
[----:B------:R-:W-:Y:S02]  /*1540*/  UIADD3 UR6, UR54, 0x9f, URZ ;  /* 0x0000009f36067890 */ /* 0x000fe4000fffe03f */
[----:B------:R-:W-:Y:S02]  /*1550*/  ULEA.HI UR8, UR8, UR4, URZ, 0x10 ;  /* 0x0000000408087291 */ /* 0x000fe4000f8f803f */
[----:B------:R-:W-:Y:S01]  /*1560*/  PLOP3.LUT P0, PT, PT, PT, UP0, 0x80, 0x0 ;  /* 0x000000000000781c */ /* 0x000fe20003f0f008 */
[----:B------:R-:W-:Y:S01]  /*1570*/  UIMAD.WIDE UR6, UR6, 0x66666667, URZ ;  /* 0x66666667060678a5 */ /* 0x000fe2000f8e023f */
[----:B------:R-:W-:Y:S01]  /*1580*/  ULDC UR11, c[0x0][0x988] ;  /* 0x00026200000b7ab9 */ /* 0x000fe20000000800 */
[----:B------:R-:W-:-:S02]  /*1590*/  UMOV UR4, URZ ;  /* 0x0000003f00047c82 */ /* 0x000fc40008000000 */
[----:B------:R-:W-:Y:S02]  /*15a0*/  USHF.R.U32.HI UR5, URZ, 0x1f, UR7 ;  /* 0x0000001f3f057899 */ /* 0x000fe40008011607 */
[----:B------:R-:W-:Y:S02]  /*15b0*/  ULOP3.LUT UR39, UR8, 0xff, URZ, 0xc0, !UPT ;  /* 0x000000ff08277892 */ /* 0x000fe4000f8ec03f */
[----:B------:R-:W-:Y:S02]  /*15c0*/  USHF.R.U32.HI UR45, URZ, 0x10, UR8 ;  /* 0x000000103f2d7899 */ /* 0x000fe40008011608 */
[----:B------:R-:W-:Y:S02]  /*15d0*/  ULEA.HI.SX32 UR9, UR7, UR5, 0x1a ;  /* 0x0000000507097291 */ /* 0x000fe4000f8fd23f */
[----:B------:R-:W-:Y:S10]  /*15e0*/  @!P0 BRA `(.L_x_137) ;  /* 0x0000000000908947 */ /* 0x000ff40003800000 */
[----:B------:R-:W-:Y:S01]  /*15f0*/  UISETP.NE.AND UP0, UPT, UR45, URZ, UPT ;  /* 0x0000003f2d00728c */ /* 0x000fe2000bf05270 */
[----:B------:R-:W-:-:S03]  /*1600*/  ULDC UR4, c[0x0][0x9f0] ;  /* 0x00027c0000047ab9 */ /* 0x000fc60000000800 */
[----:B------:R-:W-:-:S03]  /*1610*/  USEL UR10, UR45, UR4, UP0 ;  /* 0x000000042d0a7287 */ /* 0x000fc60008000000 */
[----:B------:R-:W-:Y:S01]  /*1620*/  UMOV UR4, URZ ;  /* 0x0000003f00047c82 */ /* 0x000fe20008000000 */
[----:B------:R-:W-:Y:S02]  /*1630*/  UIADD3 UR6, UR9, -0x1, UR10 ;  /* 0xffffffff09067890 */ /* 0x000fe4000fffe00a */
[----:B------:R-:W-:-:S04]  /*1640*/  IMAD.U32 R5, RZ, RZ, UR10 ;  /* 0x0000000aff057e24 */ /* 0x000fc8000f8e00ff */
[----:B------:R-:W-:Y:S01]  /*1650*/  IMAD.U32 R6, RZ, RZ, UR6 ;  /* 0x00000006ff067e24 */ /* 0x000fe2000f8e00ff */
[-C--:B------:R-:W-:Y:S01]  /*1660*/  IABS R3, R5.reuse ;  /* 0x0000000500037213 */ /* 0x080fe20000000000 */
[----:B------:R-:W-:Y:S01]  /*1670*/  ULOP3.LUT UR6, UR6, UR10, URZ, 0x3c, !UPT ;  /* 0x0000000a06067292 */ /* 0x000fe2000f8e3c3f */
[----:B------:R-:W-:Y:S02]  /*1680*/  IABS R7, R5 ;  /* 0x0000000500077213 */ /* 0x000fe40000000000 */
[----:B------:R-:W-:Y:S02]  /*1690*/  R2UR UR12, R3 ;  /* 0x00000000030c72ca */ /* 0x000fe400000e0000 */
[----:B------:R-:W-:-:S05]  /*16a0*/  IABS R6, R6 ;  /* 0x0000000600067213 */ /* 0x000fca0000000000 */
[----:B------:R-:W-:-:S05]  /*16b0*/  IMAD.MOV.U32 R5, RZ, RZ, R6 ;  /* 0x000000ffff057224 */ /* 0x000fca00078e0006 */
[----:B------:R-:W-:Y:S01]  /*16c0*/  R2UR UR8, R5 ;  /* 0x00000000050872ca */ /* 0x000fe200000e0000 */
[----:B------:R-:W0:Y:S08]  /*16d0*/  I2F.RP R3, UR12 ;  /* 0x0000000c00037d06 */ /* 0x000e300008209400 */
[----:B0-----:R-:W0:Y:S02]  /*16e0*/  MUFU.RCP R3, R3 ;  /* 0x0000000300037308 */ /* 0x001e240000001000 */
[----:B0-----:R-:W-:-:S02]  /*16f0*/  VIADD R4, R3, 0xffffffe ;  /* 0x0ffffffe03047836 */ /* 0x001fc40000000000 */
[----:B------:R-:W-:-:S04]  /*1700*/  IMAD.MOV R3, RZ, RZ, -R7 ;  /* 0x000000ffff037224 */ /* 0x000fc800078e0a07 */
[----:B------:R-:W0:Y:S02]  /*1710*/  F2I.FTZ.U32.TRUNC.NTZ R4, R4 ;  /* 0x0000000400047305 */ /* 0x000e24000021f000 */
[----:B0-----:R-:W-:-:S13]  /*1720*/  R2UR UR5, R4 ;  /* 0x00000000040572ca */ /* 0x001fda00000e0000 */
[----:B------:R-:W-:-:S04]  /*1730*/  UIADD3 UR7, URZ, -UR5, URZ ;  /* 0x800000053f077290 */ /* 0x000fc8000fffe03f */
[----:B------:R-:W-:-:S04]  /*1740*/  UIMAD UR7, UR7, UR12, URZ ;  /* 0x0000000c070772a4 */ /* 0x000fc8000f8e023f */
[----:B------:R-:W-:-:S03]  /*1750*/  UIMAD.WIDE.U32 UR4, UR5, UR7, UR4 ;  /* 0x00000007050472a5 */ /* 0x000fc6000f8e0004 */
[----:B------:R-:W-:Y:S01]  /*1760*/  R2UR UR7, R3 ;  /* 0x00000000030772ca */ /* 0x000fe200000e0000 */
[----:B------:R-:W-:-:S12]  /*1770*/  UIMAD.WIDE.U32 UR4, UR5, UR8, URZ ;  /* 0x00000008050472a5 */ /* 0x000fd8000f8e003f */
[----:B------:R-:W-:-:S04]  /*1780*/  UIMAD UR4, UR5, UR7, UR8 ;  /* 0x00000007050472a4 */ /* 0x000fc8000f8e0208 */
[----:B------:R-:W-:-:S11]  /*1790*/  UISETP.GT.U32.AND UP1, UPT, UR12, UR4, UPT ;  /* 0x000000040c00728c */ /* 0x000fd6000bf24070 */
[----:B------:R-:W-:Y:S02]  /*17a0*/  @!UP1 UIADD3 UR4, UR4, -UR12, URZ ;  /* 0x8000000c04049290 */ /* 0x000fe4000fffe03f */
[----:B------:R-:W-:Y:S02]  /*17b0*/  @!UP1 UIADD3 UR5, UR5, 0x1, URZ ;  /* 0x0000000105059890 */ /* 0x000fe4000fffe03f */
[----:B------:R-:W-:Y:S02]  /*17c0*/  UISETP.GE.U32.AND UP0, UPT, UR4, UR12, UPT ;  /* 0x0000000c0400728c */ /* 0x000fe4000bf06070 */
[----:B------:R-:W-:-:S09]  /*17d0*/  UISETP.GE.AND UP1, UPT, UR6, URZ, UPT ;  /* 0x0000003f0600728c */ /* 0x000fd2000bf26270 */
[----:B------:R-:W-:Y:S02]  /*17e0*/  @UP0 UIADD3 UR5, UR5, 0x1, URZ ;  /* 0x0000000105050890 */ /* 0x000fe4000fffe03f */
[----:B------:R-:W-:-:S05]  /*17f0*/  UISETP.NE.AND UP0, UPT, UR10, URZ, UPT ;  /* 0x0000003f0a00728c */ /* 0x000fca000bf05270 */
[----:B------:R-:W-:Y:S02]  /*1800*/  UMOV UR4, UR5 ;  /* 0x0000000500047c82 */ /* 0x000fe40008000000 */
[----:B------:R-:W-:-:S04]  /*1810*/  @!UP1 UIADD3 UR4, -UR4, URZ, URZ ;  /* 0x0000003f04049290 */ /* 0x000fc8000fffe13f */
[----:B------:R-:W-:-:S12]  /*1820*/  @!UP0 ULOP3.LUT UR4, URZ, UR10, URZ, 0x33, !UPT ;  /* 0x0000000a3f048292 */ /* 0x000fd8000f8e333f */
.L_x_137:
[----:B------:R-:W-:Y:S01]  /*1830*/  UIMAD UR40, UR39, UR4, URZ ;  /* 0x00000004272872a4 */ /* 0x000fe2000f8e023f */
[----:B------:R-:W-:Y:S02]  /*1840*/  IMAD.U32 R3, RZ, RZ, UR9 ;  /* 0x00000009ff037e24 */ /* 0x000fe4000f8e00ff */
[----:B------:R-:W-:Y:S01]  /*1850*/  FMUL.FTZ R0, R0, UR11 ;  /* 0x0000000b00007c20 */ /* 0x000fe20008410000 */
[----:B------:R-:W-:Y:S01]  /*1860*/  IMAD.U32 R4, RZ, RZ, UR4 ;  /* 0x00000004ff047e24 */ /* 0x000fe2000f8e00ff */
[----:B------:R-:W-:Y:S01]  /*1870*/  PLOP3.LUT P0, PT, PT, PT, PT, 0x80, 0x0 ;  /* 0x000000000000781c */ /* 0x000fe20003f0f070 */
[----:B------:R-:W-:Y:S01]  /*1880*/  IMAD.MOV.U32 R29, RZ, RZ, RZ ;  /* 0x000000ffff1d7224 */ /* 0x000fe200078e00ff */
[----:B------:R-:W-:Y:S02]  /*1890*/  CS2R R6, SRZ ;  /* 0x0000000000067805 */ /* 0x000fe4000001ff00 */
[----:B------:R-:W-:Y:S01]  /*18a0*/  R2UR UR41, R0 ;  /* 0x00000000002972ca */ /* 0x000fe200000e0000 */
[----:B------:R-:W-:Y:S01]  /*18b0*/  IMAD.MOV.U32 R0, RZ, RZ, RZ ;  /* 0x000000ffff007224 */ /* 0x000fe200078e00ff */
[----:B------:R-:W-:-:S02]  /*18c0*/  VIADDMNMX R3, R4, UR40, R3, PT ;  /* 0x0000002804037c46 */ /* 0x000fc4000b800103 */
[----:B------:R-:W-:Y:S02]  /*18d0*/  CS2R R48, SRZ ;  /* 0x0000000000307805 */ /* 0x000fe4000001ff00 */
[----:B------:R-:W-:Y:S02]  /*18e0*/  CS2R R8, SRZ ;  /* 0x0000000000087805 */ /* 0x000fe4000001ff00 */
[----:B------:R-:W-:Y:S02]  /*18f0*/  CS2R R10, SRZ ;  /* 0x00000000000a7805 */ /* 0x000fe4000001ff00 */
[----:B------:R-:W-:Y:S01]  /*1900*/  R2UR UR52, R3 ;  /* 0x00000000033472ca */ /* 0x000fe200000e0000 */
[----:B------:R-:W-:Y:S01]  /*1910*/  IMAD.MOV.U32 R3, RZ, RZ, RZ ;  /* 0x000000ffff037224 */ /* 0x000fe200078e00ff */
[----:B------:R-:W-:Y:S02]  /*1920*/  CS2R R12, SRZ ;  /* 0x00000000000c7805 */ /* 0x000fe4000001ff00 */
[----:B------:R-:W-:-:S02]  /*1930*/  CS2R R14, SRZ ;  /* 0x00000000000e7805 */ /* 0x000fc4000001ff00 */
[----:B------:R-:W-:Y:S01]  /*1940*/  CS2R R20, SRZ ;  /* 0x0000000000147805 */ /* 0x000fe2000001ff00 */
[----:B------:R-:W-:Y:S01]  /*1950*/  IMAD.MOV.U32 R33, RZ, RZ, RZ ;  /* 0x000000ffff217224 */ /* 0x000fe200078e00ff */
[----:B------:R-:W-:Y:S01]  /*1960*/  CS2R R24, SRZ ;  /* 0x0000000000187805 */ /* 0x000fe2000001ff00 */
[----:B------:R-:W-:Y:S01]  /*1970*/  IMAD.MOV.U32 R47, RZ, RZ, RZ ;  /* 0x000000ffff2f7224 */ /* 0x000fe200078e00ff */
[----:B------:R-:W-:Y:S02]  /*1980*/  CS2R R44, SRZ ;  /* 0x00000000002c7805 */ /* 0x000fe4000001ff00 */
[----:B------:R-:W-:Y:S02]  /*1990*/  CS2R R52, SRZ ;  /* 0x0000000000347805 */ /* 0x000fe4000001ff00 */
[----:B------:R-:W-:Y:S01]  /*19a0*/  CS2R R40, SRZ ;  /* 0x0000000000287805 */ /* 0x000fe2000001ff00 */
[----:B------:R-:W-:Y:S01]  /*19b0*/  IMAD.MOV.U32 R50, RZ, RZ, RZ ;  /* 0x000000ffff327224 */ /* 0x000fe200078e00ff */
[----:B------:R-:W-:Y:S01]  /*19c0*/  CS2R R88, SRZ ;  /* 0x0000000000587805 */ /* 0x000fe2000001ff00 */
[----:B------:R-:W-:Y:S01]  /*19d0*/  UISETP.GT.AND UP0, UPT, UR52, UR40, UPT ;  /* 0x000000283400728c */ /* 0x000fe2000bf04270 */
[----:B------:R-:W-:-:S02]  /*19e0*/  CS2R R54, SRZ ;  /* 0x0000000000367805 */ /* 0x000fc4000001ff00 */
[----:B------:R-:W-:Y:S02]  /*19f0*/  CS2R R56, SRZ ;  /* 0x0000000000387805 */ /* 0x000fe4000001ff00 */
[----:B------:R-:W-:Y:S02]  /*1a00*/  CS2R R90, SRZ ;  /* 0x00000000005a7805 */ /* 0x000fe4000001ff00 */
[----:B------:R-:W-:Y:S02]  /*1a10*/  CS2R R60, SRZ ;  /* 0x00000000003c7805 */ /* 0x000fe4000001ff00 */
[----:B------:R-:W-:Y:S02]  /*1a20*/  CS2R R62, SRZ ;  /* 0x00000000003e7805 */ /* 0x000fe4000001ff00 */
[----:B------:R-:W-:Y:S02]  /*1a30*/  PLOP3.LUT P1, PT, PT, PT, UP0, 0x80, 0x0 ;  /* 0x000000000000781c */ /* 0x000fe40003f2f008 */
[----:B------:R-:W-:Y:S01]  /*1a40*/  CS2R R58, SRZ ;  /* 0x00000000003a7805 */ /* 0x000fe2000001ff00 */
[----:B------:R-:W-:Y:S01]  /*1a50*/  IMAD.MOV.U32 R64, RZ, RZ, RZ ;  /* 0x000000ffff407224 */ /* 0x000fe200078e00ff */
[----:B------:R-:W-:-:S02]  /*1a60*/  CS2R R68, SRZ ;  /* 0x0000000000447805 */ /* 0x000fc4000001ff00 */
[----:B------:R-:W-:Y:S02]  /*1a70*/  CS2R R70, SRZ ;  /* 0x0000000000467805 */ /* 0x000fe4000001ff00 */
[----:B------:R-:W-:Y:S02]  /*1a80*/  CS2R R66, SRZ ;  /* 0x0000000000427805 */ /* 0x000fe4000001ff00 */
[----:B------:R-:W-:Y:S02]  /*1a90*/  CS2R R72, SRZ ;  /* 0x0000000000487805 */ /* 0x000fe4000001ff00 */
[----:B------:R-:W-:Y:S01]  /*1aa0*/  CS2R R76, SRZ ;  /* 0x00000000004c7805 */ /* 0x000fe2000001ff00 */
[----:B------:R-:W-:Y:S01]  /*1ab0*/  IMAD.MOV.U32 R92, RZ, RZ, RZ ;  /* 0x000000ffff5c7224 */ /* 0x000fe200078e00ff */
[----:B------:R-:W-:Y:S02]  /*1ac0*/  CS2R R78, SRZ ;  /* 0x00000000004e7805 */ /* 0x000fe4000001ff00 */
[----:B------:R-:W-:-:S02]  /*1ad0*/  CS2R R74, SRZ ;  /* 0x00000000004a7805 */ /* 0x000fc4000001ff00 */
[----:B------:R-:W-:Y:S02]  /*1ae0*/  CS2R R84, SRZ ;  /* 0x0000000000547805 */ /* 0x000fe4000001ff00 */
[----:B------:R-:W-:Y:S02]  /*1af0*/  CS2R R80, SRZ ;  /* 0x0000000000507805 */ /* 0x000fe4000001ff00 */
[----:B------:R-:W-:Y:S02]  /*1b00*/  CS2R R86, SRZ ;  /* 0x0000000000567805 */ /* 0x000fe4000001ff00 */
[----:B------:R-:W-:Y:S01]  /*1b10*/  CS2R R82, SRZ ;  /* 0x0000000000527805 */ /* 0x000fe2000001ff00 */
[----:B------:R-:W-:Y:S06]  /*1b20*/  @!P1 BRA `(.L_x_138) ;  /* 0x0000006c00b09947 */ /* 0x000fec0003800000 */
[----:B------:R-:W0:Y:S01]  /*1b30*/  SHFL.IDX PT, R0, R217, RZ, 0x1f ;  /* 0x00001fffd9007589 */ /* 0x000e2200000e0000 */
[----:B------:R-:W1:Y:S01]  /*1b40*/  S2UR UR6, SR_CgaCtaId ;  /* 0x00000000000679c3 */ /* 0x000e620000008800 */
[----:B------:R-:W-:Y:S01]  /*1b50*/  UMOV UR5, 0x400 ;  /* 0x0000040000057882 */ /* 0x000fe20000000000 */
[----:B0-----:R-:W-:Y:S01]  /*1b60*/  R2UR UR44, R0 ;  /* 0x00000000002c72ca */ /* 0x001fe200000e0000 */
[----:B-1----:R-:W-:-:S04]  /*1b70*/  ULEA UR5, UR6, UR5, 0x18 ;  /* 0x0000000506057291 */ /* 0x002fc8000f8ec03f */
[----:B------:R-:W-:-:S04]  /*1b80*/  UIADD3 UR5, UR5, 0x14400, URZ ;  /* 0x0001440005057890 */ /* 0x000fc8000fffe03f */
[----:B------:R-:W-:-:S04]  /*1b90*/  ULOP3.LUT UP0, URZ, UR5, 0x9f, URZ, 0xc0, !UPT ;  /* 0x0000009f053f7892 */ /* 0x000fc8000f80c03f */
[----:B------:R-:W-:Y:S02]  /*1ba0*/  ULEA.HI UR4, UR44, UR44, URZ, 0x1 ;  /* 0x0000002c2c047291 */ /* 0x000fe4000f8f083f */
[----:B------:R-:W-:Y:S02]  /*1bb0*/  PLOP3.LUT P0, PT, PT, PT, UP0, 0x80, 0x0 ;  /* 0x000000000000781c */ /* 0x000fe40003f0f008 */
        /* <DEDUP_REMOVED lines=22> */
.L_x_139:
[----:B------:R-:W0:Y:S01]  /*1d20*/  S2UR UR5, SR_CgaCtaId ;  /* 0x00000000000579c3 */ /* 0x000e220000008800 */
[----:B------:R-:W-:Y:S01]  /*1d30*/  ULEA.HI UR4, UR47, UR47, URZ, 0x1 ;  /* 0x0000002f2f047291 */ /* 0x000fe2000f8f083f */
[----:B------:R-:W-:Y:S01]  /*1d40*/  MOV R3, 0x400 ;  /* 0x0000040000037802 */ /* 0x000fe20000000f00 */
[----:B------:R-:W-:Y:S02]  /*1d50*/  IMAD.U32 R5, RZ, RZ, UR48 ;  /* 0x00000030ff057e24 */ /* 0x000fe4000f8e00ff */
[----:B------:R-:W-:-:S03]  /*1d60*/  ULOP3.LUT UR4, UR4, 0xfffffffe, URZ, 0xc0, !UPT ;  /* 0xfffffffe04047892 */ /* 0x000fc6000f8ec03f */
[----:B------:R-:W-:Y:S01]  /*1d70*/  ISETP.NE.AND P0, PT, R5, 0x3, PT ;  /* 0x000000030500780c */ /* 0x000fe20003f05270 */
[----:B------:R-:W-:-:S06]  /*1d80*/  UIADD3 UR4, UR47, -UR4, URZ ;  /* 0x800000042f047290 */ /* 0x000fcc000fffe03f */
[----:B------:R-:W-:-:S05]  /*1d90*/  IMAD.U32 R0, RZ, RZ, UR4 ;  /* 0x00000004ff007e24 */ /* 0x000fca000f8e00ff */
[----:B------:R-:W-:Y:S01]  /*1da0*/  SHF.L.U32 R0, R0, 0x1f, RZ ;  /* 0x0000001f00007819 */ /* 0x000fe200000006ff */
[----:B0-----:R-:W-:-:S05]  /*1db0*/  IMAD.U32 R4, RZ, RZ, UR5 ;  /* 0x00000005ff047e24 */ /* 0x001fca000f8e00ff */
[----:B------:R-:W-:-:S04]  /*1dc0*/  LEA R3, R4, R3, 0x18 ;  /* 0x0000000304037211 */ /* 0x000fc800078ec0ff */
[----:B------:R-:W0:Y:S02]  /*1dd0*/  SYNCS.PHASECHK.TRANS64.TRYWAIT P1, [R3+URZ+0x29800], R0 ;  /* 0x02980000030075a7 */ /* 0x000e24000802017f */
[----:B0-----:R-:W-:Y:S05]  /*1de0*/  @!P1 BRA `(.L_x_140) ;  /* 0x0000010000549947 */ /* 0x001fea0003800000 */
.L_x_278:
[----:B------:R-:W-:Y:S05]  /*1df0*/  @!P0 BRA `(.L_x_141) ;  /* 0x0000000000048947 */ /* 0x000fea0003800000 */
[----:B------:R-:W-:Y:S01]  /*1e00*/  BPT.TRAP 0x1 ;  /* 0x000000040000795c */ /* 0x000fe20000300000 */
.L_x_141:
[----:B------:R-:W-:Y:S02]  /*1e10*/  IMAD.U32 R5, RZ, RZ, UR46 ;  /* 0x0000002eff057e24 */ /* 0x000fe4000f8e00ff */
[----:B------:R-:W-:-:S03]  /*1e20*/  IMAD.U32 R6, RZ, RZ, UR53 ;  /* 0x00000035ff067e24 */ /* 0x000fc6000f8e00ff */
[----:B------:R-:W-:Y:S01]  /*1e30*/  SHF.L.U32 R5, R5, 0x1f, RZ ;  /* 0x0000001f05057819 */ /* 0x000fe200000006ff */
[----:B------:R-:W-:-:S04]  /*1e40*/  IMAD R6, R6, 0x8, R3 ;  /* 0x0000000806067824 */ /* 0x000fc800078e0203 */
[----:B------:R1:W2:Y:S01]  /*1e50*/  SYNCS.PHASECHK.TRANS64.TRYWAIT P2, [R6+URZ+0x29830], R5 ;  /* 0x02983005060075a7 */ /* 0x0002a2000804017f */
[----:B------:R-:W-:Y:S05]  /*1e60*/  @!P0 BRA `(.L_x_142) ;  /* 0x0000000000048947 */ /* 0x000fea0003800000 */
[----:B------:R-:W-:Y:S01]  /*1e70*/  BPT.TRAP 0x1 ;  /* 0x000000040000795c */ /* 0x000fe20000300000 */
.L_x_142:
[----:B0-----:R-:W0:Y:S01]  /*1e80*/  S2R R0, SR_TID.X ;  /* 0x0000000000007919 */ /* 0x001e220000002100 */
[----:B------:R-:W-:Y:S01]  /*1e90*/  IMAD.MOV.U32 R25, RZ, RZ, RZ ;  /* 0x000000ffff197224 */ /* 0x000fe200078e00ff */
[----:B0-----:R-:W-:Y:S01]  /*1ea0*/  LOP3.LUT P1, R0, R0, 0x7f, RZ, 0xc0, !PT ;  /* 0x0000007f00007812 */ /* 0x001fe2000782c0ff */
[----:B--2---:R-:W-:-:S12]  /*1eb0*/  @P2 BRA `(.L_x_143) ;  /* 0x0000000000082947 */ /* 0x004fd80003800000 */
[----:B------:R-:W0:Y:S02]  /*1ec0*/  SYNCS.PHASECHK.TRANS64.TRYWAIT P2, [R6+URZ+0x29830], R5 ;  /* 0x02983005060075a7 */ /* 0x000e24000804017f */
[----:B0-----:R-:W-:Y:S05]  /*1ed0*/  @!P2 BRA `(.L_x_144) ;  /* 0x00000100002ca947 */ /* 0x001fea0003800000 */
.L_x_143:
[----:B------:R-:W-:Y:S05]  /*1ee0*/  WARPSYNC.ALL ;  /* 0x0000000000007948 */ /* 0x000fea0003800000 */
[----:B------:R-:W-:Y:S01]  /*1ef0*/  R2UR UR4, R3 ;  /* 0x00000000030472ca */ /* 0x000fe200000e0000 */
[----:B------:R-:W-:Y:S01]  /*1f00*/  ULOP3.LUT UR20, UR55, 0x10000, URZ, 0xfc, !UPT ;  /* 0x0001000037147892 */ /* 0x000fe2000f8efc3f */
[----:B------:R-:W-:Y:S01]  /*1f10*/  WARPGROUP.ARRIVE ;  /* 0x00000000000079c5 */ /* 0x000fe20000000000 */
[----:B------:R-:W-:Y:S01]  /*1f20*/  UMOV UR25, 0x80000020 ;  /* 0x8000002000197882 */ /* 0x000fe20000000000 */
[----:B------:R-:W-:Y:S01]  /*1f30*/  UMOV UR27, 0x80000020 ;  /* 0x80000020001b7882 */ /* 0x000fe20000000000 */
[----:B------:R-:W-:Y:S01]  /*1f40*/  UMOV UR5, UR25 ;  /* 0x0000001900057c82 */ /* 0x000fe20008000000 */
[----:B------:R-:W-:Y:S01]  /*1f50*/  UMOV UR7, 0x80000020 ;  /* 0x8000002000077882 */ /* 0x000fe20000000000 */
[----:B------:R-:W-:Y:S01]  /*1f60*/  UIADD3 UR9, UR20, 0x2, URZ ;  /* 0x0000000214097890 */ /* 0x000fe2000fffe03f */
[----:B------:R-:W-:Y:S01]  /*1f70*/  IMAD.U32 R8, RZ, RZ, UR54 ;  /* 0x00000036ff087e24 */ /* 0x000fe2000f8e00ff */
[----:B------:R-:W-:Y:S01]  /*1f80*/  UMOV UR24, UR20 ;  /* 0x0000001400187c82 */ /* 0x000fe20008000000 */
[----:B------:R-:W-:Y:S01]  /*1f90*/  UMOV UR11, 0x80000020 ;  /* 0x80000020000b7882 */ /* 0x000fe20000000000 */
[----:B------:R-:W-:Y:S01]  /*1fa0*/  UIADD3 UR13, UR20, 0x200, URZ ;  /* 0x00000200140d7890 */ /* 0x000fe2000fffe03f */
[----:B------:R-:W-:Y:S01]  /*1fb0*/  IMAD.U32 R12, RZ, RZ, UR52 ;  /* 0x00000034ff0c7e24 */ /* 0x000fe2000f8e00ff */
[----:B------:R-:W-:Y:S01]  /*1fc0*/  UIADD3 UR4, UR4, 0x1a400, URZ ;  /* 0x0001a40004047890 */ /* 0x000fe2000fffe03f */
[----:B------:R-:W-:Y:S01]  /*1fd0*/  IADD3 R7, R8, 0xa0, -R199 ;  /* 0x000000a008077810 */ /* 0x000fe20007ffe8c7 */
[----:B------:R-:W-:Y:S01]  /*1fe0*/  UMOV UR15, 0x80000020 ;  /* 0x80000020000f7882 */ /* 0x000fe20000000000 */
[----:B------:R-:W-:Y:S01]  /*1ff0*/  UMOV UR19, 0x80000020 ;  /* 0x8000002000137882 */ /* 0x000fe20000000000 */
[----:B------:R-:W-:Y:S01]  /*2000*/  USHF.R.U32.HI UR4, URZ, 0x4, UR4 ;  /* 0x000000043f047899 */ /* 0x000fe20008011604 */
[----:B------:R-:W-:Y:S01]  /*2010*/  P2R R10, PR, RZ, 0x2 ;  /* 0x00000002ff0a7803 */ /* 0x000fe20000000000 */
[----:B------:R-:W-:Y:S01]  /*2020*/  UMOV UR23, 0x80000020 ;  /* 0x8000002000177882 */ /* 0x000fe20000000000 */
[----:B------:R-:W-:Y:S01]  /*2030*/  IMAD R7, R12, -0xa0, R7 ;  /* 0xffffff600c077824 */ /* 0x000fe200078e0207 */
[----:B------:R-:W-:Y:S01]  /*2040*/  ULOP3.LUT UR4, UR4, 0x3fff, URZ, 0xc0, !UPT ;  /* 0x00003fff04047892 */ /* 0x000fe2000f8ec03f */
[----:B------:R-:W-:Y:S01]  /*2050*/  P2R R9, PR, RZ, 0x1 ;  /* 0x00000001ff097803 */ /* 0x000fe20000000000 */
[----:B------:R-:W-:-:S02]  /*2060*/  UIADD3 UR52, UR52, -0x2, URZ ;  /* 0xfffffffe34347890 */ /* 0x000fc4000fffe03f */
[----:B------:R-:W-:Y:S01]  /*2070*/  ULOP3.LUT UR49, UR4, 0x10000, URZ, 0xfc, !UPT ;  /* 0x0001000004317892 */ /* 0x000fe2000f8efc3f */
[C---:B------:R-:W-:Y:S01]  /*2080*/  ISETP.GT.AND P3, PT, R7.reuse, RZ, PT ;  /* 0x000000ff0700720c */ /* 0x040fe20003f64270 */
[----:B------:R-:W-:Y:S01]  /*2090*/  UISETP.GE.AND UP0, UPT, UR52, UR40, UPT ;  /* 0x000000283400728c */ /* 0x000fe2000bf06270 */
[C---:B------:R-:W-:Y:S01]  /*20a0*/  ISETP.GT.AND P6, PT, R7.reuse, 0x1, PT ;  /* 0x000000010700780c */ /* 0x040fe20003fc4270 */
[----:B------:R-:W-:Y:S01]  /*20b0*/  UIMAD UR28, UR53, 0x780, UR49 ;  /* 0x00000780351c78a4 */ /* 0x000fe2000f8e0231 */
[C---:B------:R-:W-:Y:S01]  /*20c0*/  ISETP.GT.AND P5, PT, R7.reuse, 0x8, PT ;  /* 0x000000080700780c */ /* 0x040fe20003fa4270 */
[----:B------:R-:W-:Y:S01]  /*20d0*/  UMOV UR4, UR24 ;  /* 0x0000001800047c82 */ /* 0x000fe20008000000 */
[C---:B------:R-:W-:Y:S01]  /*20e0*/  ISETP.GT.AND P2, PT, R7.reuse, 0x9, PT ;  /* 0x000000090700780c */ /* 0x040fe20003f44270 */
[----:B------:R-:W-:Y:S01]  /*20f0*/  UIADD3 UR6, UR28, 0x180, URZ ;  /* 0x000001801c067890 */ /* 0x000fe2000fffe03f */
[C---:B------:R-:W-:Y:S01]  /*2100*/  ISETP.GT.AND P4, PT, R7.reuse, 0x10, PT ;  /* 0x000000100700780c */ /* 0x040fe20003f84270 */
[----:B------:R-:W-:Y:S01]  /*2110*/  UIADD3 UR8, UR28, 0x200, URZ ;  /* 0x000002001c087890 */ /* 0x000fe2000fffe03f */
[C---:B------:R-:W-:Y:S01]  /*2120*/  ISETP.GT.AND P1, PT, R7.reuse, 0x79, PT ;  /* 0x000000790700780c */ /* 0x040fe20003f24270 */
[----:B------:R-:W-:Y:S01]  /*2130*/  UMOV UR26, UR28 ;  /* 0x0000001c001a7c82 */ /* 0x000fe20008000000 */
[----:B------:R-:W-:Y:S01]  /*2140*/  UIADD3 UR10, UR28, 0x2, URZ ;  /* 0x000000021c0a7890 */ /* 0x000fe2000fffe03f */
[----:B------:R-:W-:Y:S01]  /*2150*/  QGMMA.64x32x32.F32.E4M3.E4M3 R92, gdesc[UR24], RZ, !UPT, gsb0 ;  /* 0x00600000185c79f3 */ /* 0x000fe2000c0008ff */
[----:B------:R-:W-:Y:S01]  /*2160*/  UIADD3 UR26, UR28, 0x80, URZ ;  /* 0x000000801c1a7890 */ /* 0x000fe2000fffe03f */
[----:B------:R-:W-:Y:S01]  /*2170*/  ISETP.GT.AND P0, PT, R7, 0x80, PT ;  /* 0x000000800700780c */ /* 0x000fe20003f04270 */
[----:B------:R-:W-:Y:S01]  /*2180*/  UMOV UR27, 0x80000020 ;  /* 0x80000020001b7882 */ /* 0x000fe20000000000 */
[----:B------:R-:W-:-:S02]  /*2190*/  UIADD3 UR12, UR28, 0x202, URZ ;  /* 0x000002021c0c7890 */ /* 0x000fc4000fffe03f */
[----:B------:R-:W-:Y:S02]  /*21a0*/  UIADD3 UR14, UR28, 0x280, URZ ;  /* 0x000002801c0e7890 */ /* 0x000fe4000fffe03f */
[----:B------:R-:W-:Y:S02]  /*21b0*/  UIADD3 UR16, UR28, 0x282, URZ ;  /* 0x000002821c107890 */ /* 0x000fe4000fffe03f */
[----:B------:R-:W-:Y:S02]  /*21c0*/  UIADD3 UR18, UR28, 0x402, URZ ;  /* 0x000004021c127890 */ /* 0x000fe4000fffe03f */
[----:B------:R-:W-:Y:S01]  /*21d0*/  UIADD3 UR22, UR28, 0x680, URZ ;  /* 0x000006801c167890 */ /* 0x000fe2000fffe03f */
[----:B------:R-:W-:Y:S02]  /*21e0*/  WARPGROUP.DEPBAR.LE gsb0, 0x0 ;  /* 0x00008000000079c5 */ /* 0x000fe40000010000 */
[----:B------:R-:W-:-:S06]  /*21f0*/  WARPGROUP.ARRIVE ;  /* 0x00000000000079c5 */ /* 0x000fcc0000000000 */
[----:B------:R-:W-:Y:S01]  /*2200*/  QGMMA.64x32x32.F32.E4M3.E4M3 R76, gdesc[UR24], RZ, !UPT, gsb0 ;  /* 0x00600000184c79f3 */ /* 0x000fe2000c0008ff */
[----:B------:R-:W-:Y:S01]  /*2210*/  UIADD3 UR26, UR28, 0x100, URZ ;  /* 0x000001001c1a7890 */ /* 0x000fe2000fffe03f */
[----:B------:R-:W-:Y:S01]  /*2220*/  UMOV UR27, 0x80000020 ;  /* 0x80000020001b7882 */ /* 0x000fe20000000000 */
[----:B------:R-:W-:Y:S02]  /*2230*/  WARPGROUP.DEPBAR.LE gsb0, 0x0 ;  /* 0x00008000000079c5 */ /* 0x000fe40000010000 */
[----:B------:R-:W-:-:S06]  /*2240*/  WARPGROUP.ARRIVE ;  /* 0x00000000000079c5 */ /* 0x000fcc0000000000 */
[----:B------:R-:W-:Y:S01]  /*2250*/  QGMMA.64x32x32.F32.E4M3.E4M3 R60, gdesc[UR24], RZ, !UPT, gsb0 ;  /* 0x00600000183c79f3 */ /* 0x000fe2000c0008ff */
[----:B------:R-:W-:Y:S01]  /*2260*/  UMOV UR26, UR8 ;  /* 0x00000008001a7c82 */ /* 0x000fe20008000000 */
[----:B------:R-:W-:Y:S01]  /*2270*/  UMOV UR27, 0x80000020 ;  /* 0x80000020001b7882 */ /* 0x000fe20000000000 */
[----:B------:R-:W-:Y:S02]  /*2280*/  WARPGROUP.DEPBAR.LE gsb0, 0x0 ;  /* 0x00008000000079c5 */ /* 0x000fe40000010000 */
[----:B------:R-:W-:-:S06]  /*2290*/  WARPGROUP.ARRIVE ;  /* 0x00000000000079c5 */ /* 0x000fcc0000000000 */
[----:B------:R-:W-:Y:S01]  /*22a0*/  QGMMA.64x32x32.F32.E4M3.E4M3 R44, gdesc[UR4], RZ, !UPT, gsb0 ;  /* 0x00600000042c79f3 */ /* 0x000fe2000c0008ff */
[----:B------:R-:W-:Y:S01]  /*22b0*/  UMOV UR4, UR9 ;  /* 0x0000000900047c82 */ /* 0x000fe20008000000 */
[----:B------:R-:W-:Y:S01]  /*22c0*/  UMOV UR5, 0x80000020 ;  /* 0x8000002000057882 */ /* 0x000fe20000000000 */
[----:B------:R-:W-:Y:S01]  /*22d0*/  UMOV UR6, UR10 ;  /* 0x0000000a00067c82 */ /* 0x000fe20008000000 */
[----:B------:R-:W-:Y:S01]  /*22e0*/  UMOV UR7, 0x80000020 ;  /* 0x8000002000077882 */ /* 0x000fe20000000000 */
[----:B------:R-:W-:Y:S01]  /*22f0*/  UIADD3 UR10, UR28, 0x182, URZ ;  /* 0x000001821c0a7890 */ /* 0x000fe2000fffe03f */
[----:B------:R-:W-:Y:S01]  /*2300*/  UMOV UR8, UR4 ;  /* 0x0000000400087c82 */ /* 0x000fe20008000000 */
[----:B------:R-:W-:Y:S01]  /*2310*/  UMOV UR9, UR5 ;  /* 0x0000000500097c82 */ /* 0x000fe20008000000 */
        /* <DEDUP_REMOVED lines=18> */
[----:B------:R-:W-:Y:S02]  /*2440*/  WARPGROUP.DEPBAR.LE gsb0, 0x0 ;  /* 0x00008000000079c5 */ /* 0x000fe40000010000 */
[----:B------:R-:W-:-:S06]  /*2450*/  WARPGROUP.ARRIVE ;  /* 0x00000000000079c5 */ /* 0x000fcc0000000000 */
[----:B------:R-:W-:Y:S01]  /*2460*/  QGMMA.64x32x32.F32.E4M3.E4M3 R44, gdesc[UR8], R44, gsb0 ;  /* 0x00600000082c79f3 */ /* 0x000fe2000800082c */
        /* <DEDUP_REMOVED lines=9> */
[----:B------:R-:W-:Y:S01]  /*2500*/  QGMMA.64x32x32.F32.E4M3.E4M3 R28, gdesc[UR4], R28, gsb0 ;  /* 0x00600000041c79f3 */ /* 0x000fe2000800081c */
[----:B------:R-:W-:Y:S02]  /*2510*/  UIADD3 UR6, UR28, 0x480, URZ ;  /* 0x000004801c067890 */ /* 0x000fe4000fffe03f */
[----:B------:R-:W-:Y:S01]  /*2520*/  UIADD3 UR7, UR20, 0x202, URZ ;  /* 0x0000020214077890 */ /* 0x000fe2000fffe03f */
        /* <DEDUP_REMOVED lines=21> */
[----:B------:R-:W-:Y:S01]  /*2680*/  UMOV UR14, UR16 ;  /* 0x00000010000e7c82 */ /* 0x000fe20008000000 */
[----:B------:R-:W-:Y:S01]  /*2690*/  UMOV UR15, 0x80000020 ;  /* 0x80000020000f7882 */ /* 0x000fe20000000000 */
[----:B------:R-:W-:Y:S01]  /*26a0*/  UMOV UR16, UR12 ;  /* 0x0000000c00107c82 */ /* 0x000fe20008000000 */
[----:B------:R-:W-:Y:S01]  /*26b0*/  UMOV UR17, UR13 ;  /* 0x0000000d00117c82 */ /* 0x000fe20008000000 */
[----:B------:R-:W-:Y:S01]  /*26c0*/  UIADD3 UR7, UR20, 0x400, URZ ;  /* 0x0000040014077890 */ /* 0x000fe2000fffe03f */
[----:B------:R-:W-:Y:S02]  /*26d0*/  WARPGROUP.DEPBAR.LE gsb0, 0x0 ;  /* 0x00008000000079c5 */ /* 0x000fe40000010000 */
[----:B------:R-:W-:-:S06]  /*26e0*/  WARPGROUP.ARRIVE ;  /* 0x00000000000079c5 */ /* 0x000fcc0000000000 */
[----:B------:R-:W-:Y:S01]  /*26f0*/  QGMMA.64x32x32.F32.E4M3.E4M3 R28, gdesc[UR8], R28, gsb0 ;  /* 0x00600000081c79f3 */ /* 0x000fe2000800081c */
[----:B------:R-:W-:Y:S02]  /*2700*/  UIADD3 UR10, UR28, 0x500, URZ ;  /* 0x000005001c0a7890 */ /* 0x000fe4000fffe03f */
        /* <DEDUP_REMOVED lines=24> */
[----:B------:R-:W-:Y:S02]  /*2890*/  UMOV UR21, UR17 ;  /* 0x0000001100157c82 */ /* 0x000fe40008000000 */
[----:B------:R-:W-:Y:S01]  /*28a0*/  UMOV UR20, UR16 ;  /* 0x0000001000147c82 */ /* 0x000fe20008000000 */
[----:B------:R-:W-:Y:S01]  /*28b0*/  UIADD3 UR10, UR28, 0x502, URZ ;  /* 0x000005021c0a7890 */ /* 0x000fe2000fffe03f */
[----:B------:R-:W-:-:S02]  /*28c0*/  WARPGROUP.DEPBAR.LE gsb0, 0x0 ;  /* 0x00008000000079c5 */ /* 0x000fc40000010000 */
        /* <DEDUP_REMOVED lines=38> */
[----:B------:R-:W-:Y:S01]  /*2b30*/  UIADD3 UR22, UR28, 0x602, URZ ;  /* 0x000006021c167890 */ /* 0x000fe2000fffe03f */
[----:B01----:R-:W-:Y:S01]  /*2b40*/  FMNMX.FTZ R5, R92, R93, !PT ;  /* 0x0000005d5c057209 */ /* 0x003fe20007810000 */
[----:B------:R-:W-:Y:S01]  /*2b50*/  UMOV UR23, 0x80000020 ;  /* 0x8000002000177882 */ /* 0x000fe20000000000 */
        /* <DEDUP_REMOVED lines=15> */
[----:B------:R-:W-:Y:S02]  /*2c50*/  FSEL R105, R105, -INF , P5 ;  /* 0xff80000069697808 */ /* 0x000fe40002800000 */
[----:B------:R-:W-:Y:S02]  /*2c60*/  ISETP.GT.AND P4, PT, R7, 0x20, PT ;  /* 0x000000200700780c */ /* 0x000fe40003f84270 */
[----:B------:R-:W-:Y:S02]  /*2c70*/  FMNMX.FTZ R8, R104, R5, !PT ;  /* 0x0000000568087209 */ /* 0x000fe40007810000 */
[----:B------:R-:W-:-:S02]  /*2c80*/  FSEL R103, R103, -INF , P3 ;  /* 0xff80000067677808 */ /* 0x000fc40001800000 */
[----:B------:R-:W-:Y:S02]  /*2c90*/  ISETP.GT.AND P3, PT, R7, 0x21, PT ;  /* 0x000000210700780c */ /* 0x000fe40003f64270 */
[----:B------:R-:W-:Y:S02]  /*2ca0*/  FMNMX.FTZ R5, R105, R8, !PT ;  /* 0x0000000869057209 */ /* 0x000fe40007810000 */
[----:B------:R-:W-:Y:S02]  /*2cb0*/  FSEL R99, R99, -INF , P2 ;  /* 0xff80000063637808 */ /* 0x000fe40001000000 */
[C---:B------:R-:W-:Y:S02]  /*2cc0*/  ISETP.GT.AND P2, PT, R7.reuse, 0x28, PT ;  /* 0x000000280700780c */ /* 0x040fe40003f44270 */
[----:B------:R-:W-:Y:S02]  /*2cd0*/  FSEL R106, R106, -INF , P6 ;  /* 0xff8000006a6a7808 */ /* 0x000fe40003000000 */
[----:B------:R-:W-:-:S02]  /*2ce0*/  ISETP.GT.AND P6, PT, R7, 0x29, PT ;  /* 0x000000290700780c */ /* 0x000fc40003fc4270 */
[----:B------:R-:W-:Y:S02]  /*2cf0*/  FSEL R107, R107, -INF , P5 ;  /* 0xff8000006b6b7808 */ /* 0x000fe40002800000 */
[----:B------:R-:W-:Y:S02]  /*2d00*/  ISETP.GT.AND P5, PT, R7, 0x30, PT ;  /* 0x000000300700780c */ /* 0x000fe40003fa4270 */
[----:B------:R-:W-:Y:S01]  /*2d10*/  FMNMX.FTZ R21, R94, R95, !PT ;  /* 0x0000005f5e157209 */ /* 0x000fe20007810000 */
[----:B------:R-:W-:Y:S02]  /*2d20*/  WARPGROUP.DEPBAR.LE gsb0, 0x0 ;  /* 0x00008000000079c5 */ /* 0x000fe40000010000 */
[----:B------:R-:W-:Y:S01]  /*2d30*/  WARPGROUP.ARRIVE ;  /* 0x00000000000079c5 */ /* 0x000fe20000000000 */
[----:B------:R-:W-:Y:S02]  /*2d40*/  FSEL R76, R76, -INF , P4 ;  /* 0xff8000004c4c7808 */ /* 0x000fe40002000000 */
[----:B------:R-:W-:-:S02]  /*2d50*/  FSEL R77, R77, -INF , P3 ;  /* 0xff8000004d4d7808 */ /* 0x000fc40001800000 */
[----:B------:R-:W-:Y:S01]  /*2d60*/  FMNMX.FTZ R8, R76, R5, !PT ;  /* 0x000000054c087209 */ /* 0x000fe20007810000 */
[----:B------:R-:W-:Y:S01]  /*2d70*/  QGMMA.64x32x32.F32.E4M3.E4M3 R60, gdesc[UR20], R60, gsb0 ;  /* 0x00600000143c79f3 */ /* 0x000fe2000800083c */
[----:B------:R-:W-:Y:S01]  /*2d80*/  UIADD3 UR22, UR28, 0x682, URZ ;  /* 0x000006821c167890 */ /* 0x000fe2000fffe03f */
[----:B------:R-:W-:Y:S01]  /*2d90*/  FSEL R80, R80, -INF , P2 ;  /* 0xff80000050507808 */ /* 0x000fe20001000000 */
[----:B------:R-:W-:Y:S01]  /*2da0*/  UMOV UR23, 0x80000020 ;  /* 0x8000002000177882 */ /* 0x000fe20000000000 */
        /* <DEDUP_REMOVED lines=25> */
[----:B------:R-:W-:Y:S02]  /*2f40*/  ISETP.GT.AND P3, PT, R7, 0x49, PT ;  /* 0x000000490700780c */ /* 0x000fe40003f64270 */
[----:B------:R-:W-:Y:S02]  /*2f50*/  FSEL R91, R91, -INF , P2 ;  /* 0xff8000005b5b7808 */ /* 0x000fe40001000000 */
[----:B------:R-:W-:Y:S01]  /*2f60*/  ISETP.GT.AND P2, PT, R7, 0x50, PT ;  /* 0x000000500700780c */ /* 0x000fe20003f44270 */
[----:B------:R-:W-:-:S02]  /*2f70*/  WARPGROUP.DEPBAR.LE gsb0, 0x0 ;  /* 0x00008000000079c5 */ /* 0x000fc40000010000 */
[----:B------:R-:W-:Y:S01]  /*2f80*/  WARPGROUP.ARRIVE ;  /* 0x00000000000079c5 */ /* 0x000fe20000000000 */
[----:B------:R-:W-:Y:S02]  /*2f90*/  FSEL R60, R60, -INF , P6 ;  /* 0xff8000003c3c7808 */ /* 0x000fe40003000000 */
[----:B------:R-:W-:Y:S02]  /*2fa0*/  FSEL R61, R61, -INF , P5 ;  /* 0xff8000003d3d7808 */ /* 0x000fe40002800000 */
[----:B------:R-:W-:Y:S01]  /*2fb0*/  FMNMX.FTZ R8, R60, R5, !PT ;  /* 0x000000053c087209 */ /* 0x000fe20007810000 */
[----:B------:R-:W-:Y:S01]  /*2fc0*/  QGMMA.64x32x32.F32.E4M3.E4M3 R44, gdesc[UR20], R44, gsb0 ;  /* 0x00600000142c79f3 */ /* 0x000fe2000800082c */
[----:B------:R-:W-:Y:S01]  /*2fd0*/  UIADD3 UR22, UR28, 0x702, URZ ;  /* 0x000007021c167890 */ /* 0x000fe2000fffe03f */
[----:B------:R-:W-:Y:S01]  /*2fe0*/  FSEL R64, R64, -INF , P4 ;  /* 0xff80000040407808 */ /* 0x000fe20002000000 */
[----:B------:R-:W-:Y:S01]  /*2ff0*/  UMOV UR23, 0x80000020 ;  /* 0x8000002000177882 */ /* 0x000fe20000000000 */
        /* <DEDUP_REMOVED lines=21> */
[----:B------:R-:W-:Y:S02]  /*3150*/  FMNMX.FTZ R5, R73, R8, !PT ;  /* 0x0000000849057209 */ /* 0x000fe40007810000 */
[----:B------:R-:W-:Y:S02]  /*3160*/  FSEL R71, R71, -INF , P6 ;  /* 0xff80000047477808 */ /* 0x000fe40003000000 */
[----:B------:R-:W-:Y:S02]  /*3170*/  ISETP.GT.AND P6, PT, R7, 0x68, PT ;  /* 0x000000680700780c */ /* 0x000fe40003fc4270 */
[----:B------:R-:W-:-:S02]  /*3180*/  FSEL R74, R74, -INF , P5 ;  /* 0xff8000004a4a7808 */ /* 0x000fc40002800000 */
[----:B------:R-:W-:Y:S02]  /*3190*/  ISETP.GT.AND P5, PT, R7, 0x69, PT ;  /* 0x000000690700780c */ /* 0x000fe40003fa4270 */
        /* <DEDUP_REMOVED lines=21> */
[----:B------:R-:W-:Y:S02]  /*32f0*/  FMNMX.FTZ R5, R53, R8, !PT ;  /* 0x0000000835057209 */ /* 0x000fe40007810000 */
[----:B------:R-:W-:Y:S02]  /*3300*/  FSEL R57, R57, -INF , P1 ;  /* 0xff80000039397808 */ /* 0x000fe40000800000 */
[----:B------:R-:W-:Y:S02]  /*3310*/  FMNMX.FTZ R8, R56, R5, !PT ;  /* 0x0000000538087209 */ /* 0x000fe40007810000 */
[----:B------:R-:W-:-:S02]  /*3320*/  ISETP.GT.AND P1, PT, R7, 0x81, PT ;  /* 0x000000810700780c */ /* 0x000fc40003f24270 */
[----:B------:R-:W-:Y:S02]  /*3330*/  FMNMX.FTZ R5, R57, R8, !PT ;  /* 0x0000000839057209 */ /* 0x000fe40007810000 */
[----:B------:R-:W-:Y:S02]  /*3340*/  FSEL R58, R58, -INF , P2 ;  /* 0xff8000003a3a7808 */ /* 0x000fe40001000000 */
[----:B------:R-:W-:Y:S02]  /*3350*/  ISETP.GT.AND P2, PT, R7, 0x89, PT ;  /* 0x000000890700780c */ /* 0x000fe40003f44270 */
[----:B------:R-:W-:Y:S02]  /*3360*/  FSEL R55, R55, -INF , P3 ;  /* 0xff80000037377808 */ /* 0x000fe40001800000 */
[----:B------:R-:W-:Y:S02]  /*3370*/  ISETP.GT.AND P3, PT, R7, 0x90, PT ;  /* 0x000000900700780c */ /* 0x000fe40003f64270 */
[----:B------:R-:W-:-:S02]  /*3380*/  FSEL R54, R54, -INF , P4 ;  /* 0xff80000036367808 */ /* 0x000fc40002000000 */
[----:B------:R-:W-:Y:S02]  /*3390*/  ISETP.GT.AND P4, PT, R7, 0x91, PT ;  /* 0x000000910700780c */ /* 0x000fe40003f84270 */
[----:B------:R-:W-:Y:S02]  /*33a0*/  FSEL R51, R51, -INF , P5 ;  /* 0xff80000033337808 */ /* 0x000fe40002800000 */
[C---:B------:R-:W-:Y:S02]  /*33b0*/  ISETP.GT.AND P5, PT, R7.reuse, 0x98, PT ;  /* 0x000000980700780c */ /* 0x040fe40003fa4270 */
[----:B------:R-:W-:Y:S02]  /*33c0*/  FSEL R50, R50, -INF , P6 ;  /* 0xff80000032327808 */ /* 0x000fe40003000000 */
[----:B------:R-:W-:Y:S02]  /*33d0*/  ISETP.GT.AND P6, PT, R7, 0x99, PT ;  /* 0x000000990700780c */ /* 0x000fe40003fc4270 */
[----:B------:R-:W-:-:S02]  /*33e0*/  P2R R20, PR, RZ, 0x2 ;  /* 0x00000002ff147803 */ /* 0x000fc40000000000 */
[----:B------:R-:W-:Y:S01]  /*33f0*/  P2R R14, PR, RZ, 0x4 ;  /* 0x00000004ff0e7803 */ /* 0x000fe20000000000 */
[----:B------:R-:W-:Y:S02]  /*3400*/  WARPGROUP.DEPBAR.LE gsb0, 0x0 ;  /* 0x00008000000079c5 */ /* 0x000fe40000010000 */
[----:B------:R-:W-:Y:S02]  /*3410*/  FSEL R28, R28, -INF , P0 ;  /* 0xff8000001c1c7808 */ /* 0x000fe40000000000 */
[----:B------:R-:W-:Y:S02]  /*3420*/  ISETP.GT.AND P0, PT, R7, 0x88, PT ;  /* 0x000000880700780c */ /* 0x000fe40003f04270 */
        /* <DEDUP_REMOVED lines=17> */
[----:B------:R-:W-:Y:S01]  /*3540*/  ISETP.NE.AND P1, PT, R20, RZ, PT ;  /* 0x000000ff1400720c */ /* 0x000fe20003f25270 */
[----:B------:R-:W0:Y:S01]  /*3550*/  SHFL.BFLY PT, R5, R8, 0x2, 0x1f ;  /* 0x0c401f0008057f89 */ /* 0x000e2200000e0000 */
[----:B------:R-:W-:Y:S02]  /*3560*/  P2R R15, PR, RZ, 0x1 ;  /* 0x00000001ff0f7803 */ /* 0x000fe40000000000 */
[----:B------:R-:W-:Y:S02]  /*3570*/  FSEL R31, R31, -INF , P1 ;  /* 0xff8000001f1f7808 */ /* 0x000fe40000800000 */
[----:B------:R-:W-:-:S02]  /*3580*/  ISETP.NE.AND P1, PT, R10, RZ, PT ;  /* 0x000000ff0a00720c */ /* 0x000fc40003f25270 */
[----:B------:R-:W-:Y:S02]  /*3590*/  FMNMX.FTZ R10, R98, R21, !PT ;  /* 0x00000015620a7209 */ /* 0x000fe40007810000 */
[----:B------:R-:W-:Y:S02]  /*35a0*/  ISETP.GT.AND P0, PT, R7, 0x79, PT ;  /* 0x000000790700780c */ /* 0x000fe40003f04270 */
[----:B------:R-:W-:Y:S02]  /*35b0*/  FMNMX.FTZ R21, R99, R10, !PT ;  /* 0x0000000a63157209 */ /* 0x000fe40007810000 */
[----:B------:R-:W-:Y:S02]  /*35c0*/  FSEL R59, R59, -INF , P0 ;  /* 0xff8000003b3b7808 */ /* 0x000fe40000000000 */
[----:B------:R-:W-:Y:S02]  /*35d0*/  FMNMX.FTZ R10, R102, R21, !PT ;  /* 0x00000015660a7209 */ /* 0x000fe40007810000 */
[----:B------:R-:W-:Y:S01]  /*35e0*/  ISETP.NE.AND P0, PT, R15, RZ, PT ;  /* 0x000000ff0f00720c */ /* 0x000fe20003f05270 */
[----:B------:R-:W-:Y:S01]  /*35f0*/  @!P1 VIADD R6, R6, 0x29840 ;  /* 0x0002984006069836 */ /* 0x000fe20000000000 */
[----:B------:R-:W-:-:S02]  /*3600*/  FMNMX.FTZ R21, R103, R10, !PT ;  /* 0x0000000a67157209 */ /* 0x000fc40007810000 */
[----:B------:R-:W-:Y:S02]  /*3610*/  FSEL R34, R34, -INF , P0 ;  /* 0xff80000022227808 */ /* 0x000fe40000000000 */
[----:B------:R-:W-:Y:S02]  /*3620*/  FMNMX.FTZ R10, R106, R21, !PT ;  /* 0x000000156a0a7209 */ /* 0x000fe40007810000 */
[----:B0-----:R-:W-:Y:S02]  /*3630*/  FMNMX.FTZ R11, R8, R5, !PT ;  /* 0x00000005080b7209 */ /* 0x001fe40007810000 */
[----:B------:R-:W-:Y:S02]  /*3640*/  FMNMX.FTZ R27, R107, R10, !PT ;  /* 0x0000000a6b1b7209 */ /* 0x000fe40007810000 */
[----:B------:R-:W-:Y:S01]  /*3650*/  FSEL R39, R39, -INF , P4 ;  /* 0xff80000027277808 */ /* 0x000fe20002000000 */
[----:B------:R-:W0:Y:S01]  /*3660*/  SHFL.BFLY PT, R12, R11, 0x1, 0x1f ;  /* 0x0c201f000b0c7f89 */ /* 0x000e2200000e0000 */
[----:B------:R-:W-:-:S02]  /*3670*/  FMNMX.FTZ R10, R78, R27, !PT ;  /* 0x0000001b4e0a7209 */ /* 0x000fc40007810000 */
[----:B------:R-:W-:Y:S02]  /*3680*/  ISETP.NE.AND P0, PT, R9, RZ, PT ;  /* 0x000000ff0900720c */ /* 0x000fe40003f05270 */
[----:B------:R-:W-:-:S04]  /*3690*/  FMNMX.FTZ R27, R79, R10, !PT ;  /* 0x0000000a4f1b7209 */ /* 0x000fc80007810000 */
[----:B------:R-:W-:-:S04]  /*36a0*/  FMNMX.FTZ R10, R82, R27, !PT ;  /* 0x0000001b520a7209 */ /* 0x000fc80007810000 */
[----:B------:R-:W-:-:S04]  /*36b0*/  FMNMX.FTZ R27, R83, R10, !PT ;  /* 0x0000000a531b7209 */ /* 0x000fc80007810000 */
[----:B------:R-:W-:Y:S02]  /*36c0*/  FMNMX.FTZ R10, R86, R27, !PT ;  /* 0x0000001b560a7209 */ /* 0x000fe40007810000 */
[----:B0-----:R-:W-:Y:S01]  /*36d0*/  FMNMX.FTZ R5, R11, R12, !PT ;  /* 0x0000000c0b057209 */ /* 0x001fe20007810000 */
[----:B------:R-:W-:-:S03]  /*36e0*/  IMAD.U32 R12, RZ, RZ, UR41 ;  /* 0x00000029ff0c7e24 */ /* 0x000fc6000f8e00ff */
[C---:B------:R-:W-:Y:S01]  /*36f0*/  FSETP.NEU.FTZ.AND P2, PT, R5.reuse, -INF , PT ;  /* 0xff8000000500780b */ /* 0x040fe20003f5d000 */
[----:B------:R-:W-:-:S05]  /*3700*/  FFMA.FTZ R13, R5, R12, -8 ;  /* 0xc1000000050d7423 */ /* 0x000fca000001000c */
[----:B------:R-:W-:Y:S02]  /*3710*/  FSEL R13, R13, RZ, P2 ;  /* 0x000000ff0d0d7208 */ /* 0x000fe40001000000 */
[----:B------:R-:W-:-:S03]  /*3720*/  ISETP.NE.AND P2, PT, R14, RZ, PT ;  /* 0x000000ff0e00720c */ /* 0x000fc60003f45270 */
[--C-:B------:R-:W-:Y:S01]  /*3730*/  FFMA.FTZ R20, R76, UR41, -R13.reuse ;  /* 0x000000294c147c23 */ /* 0x100fe2000801080d */
[----:B------:R-:W-:-:S01]  /*3740*/  FFMA.FTZ R76, R77, UR41, -R13 ;  /* 0x000000294d4c7c23 */ /* 0x000fc2000801080d */
[--C-:B------:R-:W-:Y:S01]  /*3750*/  FFMA.FTZ R77, R81, UR41, -R13.reuse ;  /* 0x00000029514d7c23 */ /* 0x100fe2000801080d */
[----:B------:R-:W-:Y:S01]  /*3760*/  FMNMX.FTZ R81, R87, R10, !PT ;  /* 0x0000000a57517209 */ /* 0x000fe20007810000 */
[--C-:B------:R-:W-:Y:S01]  /*3770*/  FFMA.FTZ R84, R84, UR41, -R13.reuse ;  /* 0x0000002954547c23 */ /* 0x100fe2000801080d */
[----:B------:R0:W-:Y:S01]  /*3780*/  MUFU.EX2 R21, R76 ;  /* 0x0000004c00157308 */ /* 0x0001e20000000800 */
[----:B------:R-:W-:-:S01]  /*3790*/  FFMA.FTZ R89, R89, UR41, -R13 ;  /* 0x0000002959597c23 */ /* 0x000fc2000801080d */
[----:B------:R-:W-:Y:S01]  /*37a0*/  FMNMX.FTZ R10, R90, R81, !PT ;  /* 0x000000515a0a7209 */ /* 0x000fe20007810000 */
[----:B------:R-:W-:-:S01]  /*37b0*/  FFMA.FTZ R26, R80, UR41, -R13 ;  /* 0x00000029501a7c23 */ /* 0x000fc2000801080d */
[--C-:B------:R-:W-:Y:S01]  /*37c0*/  FFMA.FTZ R80, R88, UR41, -R13.reuse ;  /* 0x0000002958507c23 */ /* 0x100fe2000801080d */
[----:B------:R-:W-:-:S01]  /*37d0*/  FFMA.FTZ R88, R68, UR41, -R13 ;  /* 0x0000002944587c23 */ /* 0x000fc2000801080d */
[----:B------:R-:W-:Y:S01]  /*37e0*/  FMNMX.FTZ R81, R91, R10, !PT ;  /* 0x0000000a5b517209 */ /* 0x000fe20007810000 */
[----:B------:R-:W-:-:S01]  /*37f0*/  FFMA.FTZ R68, R69, UR41, -R13 ;  /* 0x0000002945447c23 */ /* 0x000fc2000801080d */
[----:B------:R1:W-:Y:S01]  /*3800*/  MUFU.EX2 R27, R84 ;  /* 0x00000054001b7308 */ /* 0x0003e20000000800 */
[----:B0-----:R-:W-:-:S01]  /*3810*/  FFMA.FTZ R76, R85, UR41, -R13 ;  /* 0x00000029554c7c23 */ /* 0x001fc2000801080d */
[----:B------:R-:W-:Y:S01]  /*3820*/  FMNMX.FTZ R10, R62, R81, !PT ;  /* 0x000000513e0a7209 */ /* 0x000fe20007810000 */
[----:B------:R-:W-:-:S01]  /*3830*/  FFMA.FTZ R7, R92, UR41, -R13 ;  /* 0x000000295c077c23 */ /* 0x000fc2000801080d */
[----:B------:R-:W-:Y:S01]  /*3840*/  FSEL R35, R35, -INF , P2 ;  /* 0xff80000023237808 */ /* 0x000fe20001000000 */
[----:B------:R-:W-:-:S01]  /*3850*/  FFMA.FTZ R92, R72, UR41, -R13 ;  /* 0x00000029485c7c23 */ /* 0x000fc2000801080d */
[----:B------:R-:W-:Y:S01]  /*3860*/  FMNMX.FTZ R81, R63, R10, !PT ;  /* 0x0000000a3f517209 */ /* 0x000fe20007810000 */
[----:B------:R-:W-:-:S01]  /*3870*/  FFMA.FTZ R8, R93, UR41, -R13 ;  /* 0x000000295d087c23 */ /* 0x000fc2000801080d */
[----:B------:R-:W-:Y:S01]  /*3880*/  FSEL R72, R38, -INF , P3 ;  /* 0xff80000026487808 */ /* 0x000fe20001800000 */
[----:B-1----:R-:W-:-:S01]  /*3890*/  FFMA.FTZ R84, R65, UR41, -R13 ;  /* 0x0000002941547c23 */ /* 0x002fc2000801080d */
[----:B------:R-:W-:Y:S01]  /*38a0*/  FMNMX.FTZ R10, R66, R81, !PT ;  /* 0x00000051420a7209 */ /* 0x000fe20007810000 */
[----:B------:R-:W-:-:S01]  /*38b0*/  FFMA.FTZ R9, R96, UR41, -R13 ;  /* 0x0000002960097c23 */ /* 0x000fc2000801080d */
        /* <DEDUP_REMOVED lines=20> */
[----:B------:R-:W-:Y:S01]  /*3a00*/  FFMA.FTZ R40, R40, UR41, -R13 ;  /* 0x0000002928287c23 */ /* 0x000fe2000801080d */
[----:B------:R-:W-:Y:S01]  /*3a10*/  MUFU.EX2 R7, R7 ;  /* 0x0000000700077308 */ /* 0x000fe20000000800 */
[----:B------:R-:W-:-:S04]  /*3a20*/  FMNMX.FTZ R10, R46, R85, !PT ;  /* 0x000000552e0a7209 */ /* 0x000fc80007810000 */
[----:B------:R-:W-:-:S03]  /*3a30*/  FMNMX.FTZ R85, R47, R10, !PT ;  /* 0x0000000a2f557209 */ /* 0x000fc60007810000 */
[----:B------:R-:W-:Y:S01]  /*3a40*/  MUFU.EX2 R8, R8 ;  /* 0x0000000800087308 */ /* 0x000fe20000000800 */
[----:B------:R-:W-:-:S04]  /*3a50*/  FMNMX.FTZ R10, R50, R85, !PT ;  /* 0x00000055320a7209 */ /* 0x000fc80007810000 */
[----:B------:R-:W-:-:S03]  /*3a60*/  FMNMX.FTZ R65, R51, R10, !PT ;  /* 0x0000000a33417209 */ /* 0x000fc60007810000 */
[----:B------:R1:W-:Y:S01]  /*3a70*/  MUFU.EX2 R85, R84 ;  /* 0x0000005400557308 */ /* 0x0003e20000000800 */
[----:B------:R-:W-:-:S04]  /*3a80*/  FMNMX.FTZ R10, R54, R65, !PT ;  /* 0x00000041360a7209 */ /* 0x000fc80007810000 */
[----:B0-----:R-:W-:-:S03]  /*3a90*/  FMNMX.FTZ R89, R55, R10, !PT ;  /* 0x0000000a37597209 */ /* 0x001fc60007810000 */
[----:B------:R0:W-:Y:S01]  /*3aa0*/  MUFU.EX2 R65, R88 ;  /* 0x0000005800417308 */ /* 0x0001e20000000800 */
[----:B------:R-:W-:Y:S01]  /*3ab0*/  FMNMX.FTZ R10, R58, R89, !PT ;  /* 0x000000593a0a7209 */ /* 0x000fe20007810000 */
[----:B-1----:R-:W-:-:S03]  /*3ac0*/  FFMA.FTZ R84, R73, UR41, -R13 ;  /* 0x0000002949547c23 */ /* 0x002fc6000801080d */
[----:B------:R-:W-:-:S03]  /*3ad0*/  FMNMX.FTZ R69, R59, R10, !PT ;  /* 0x0000000a3b457209 */ /* 0x000fc60007810000 */
[----:B------:R-:W-:Y:S01]  /*3ae0*/  MUFU.EX2 R38, R84 ;  /* 0x0000005400267308 */ /* 0x000fe20000000800 */
[----:B------:R-:W-:Y:S01]  /*3af0*/  FMNMX.FTZ R10, R30, R69, !PT ;  /* 0x000000451e0a7209 */ /* 0x000fe20007810000 */
[----:B0-----:R-:W-:Y:S01]  /*3b00*/  FFMA.FTZ R88, R44, UR41, -R13 ;  /* 0x000000292c587c23 */ /* 0x001fe2000801080d */
[----:B------:R-:W-:Y:S02]  /*3b10*/  FSEL R44, R42, -INF , P5 ;  /* 0xff8000002a2c7808 */ /* 0x000fe40002800000 */
[----:B------:R-:W-:-:S03]  /*3b20*/  FMNMX.FTZ R89, R31, R10, !PT ;  /* 0x0000000a1f597209 */ /* 0x000fc60007810000 */
[----:B------:R-:W-:Y:S01]  /*3b30*/  MUFU.EX2 R9, R9 ;  /* 0x0000000900097308 */ /* 0x000fe20000000800 */
[----:B------:R-:W-:-:S04]  /*3b40*/  FMNMX.FTZ R10, R34, R89, !PT ;  /* 0x00000059220a7209 */ /* 0x000fc80007810000 */
[----:B------:R-:W-:-:S03]  /*3b50*/  FMNMX.FTZ R73, R35, R10, !PT ;  /* 0x0000000a23497209 */ /* 0x000fc60007810000 */
[----:B------:R-:W0:Y:S01]  /*3b60*/  MUFU.EX2 R12, R12 ;  /* 0x0000000c000c7308 */ /* 0x000e220000000800 */
[----:B------:R-:W-:Y:S02]  /*3b70*/  FMNMX.FTZ R10, R72, R73, !PT ;  /* 0x00000049480a7209 */ /* 0x000fe40007810000 */
[----:B------:R-:W-:Y:S01]  /*3b80*/  FSEL R73, R43, -INF , P6 ;  /* 0xff8000002b497808 */ /* 0x000fe20003000000 */
        /* <DEDUP_REMOVED lines=10> */
[----:B------:R-:W-:-:S02]  /*3c30*/  IMAD.U32 R57, RZ, RZ, UR41 ;  /* 0x00000029ff397e24 */ /* 0x000fc4000f8e00ff */
[----:B------:R-:W-:Y:S01]  /*3c40*/  FFMA.FTZ R13, R41, UR41, -R13 ;  /* 0x00000029290d7c23 */ /* 0x000fe2000801080d */
[----:B------:R-:W-:Y:S01]  /*3c50*/  MUFU.EX2 R42, R88 ;  /* 0x00000058002a7308 */ /* 0x000fe20000000800 */
[----:B0-----:R-:W-:Y:S01]  /*3c60*/  F2FP.SATFINITE.E4M3.F32.PACK_AB_MERGE_C R172, R12, R9, RZ ;  /* 0x000000090cac723e */ /* 0x001fe200048070ff */
[----:B------:R-:W0:Y:S03]  /*3c70*/  SHFL.BFLY PT, R89, R10, 0x2, 0x1f ;  /* 0x0c401f000a597f89 */ /* 0x000e2600000e0000 */
[----:B------:R-:W-:-:S03]  /*3c80*/  F2FP.SATFINITE.E4M3.F32.PACK_AB_MERGE_C R172, R8, R7, R172 ;  /* 0x0000000708ac723e */ /* 0x000fc600048070ac */
[----:B------:R-:W-:Y:S08]  /*3c90*/  MUFU.EX2 R11, R11 ;  /* 0x0000000b000b7308 */ /* 0x000ff00000000800 */
[----:B------:R-:W-:Y:S08]  /*3ca0*/  MUFU.EX2 R69, R92 ;  /* 0x0000005c00457308 */ /* 0x000ff00000000800 */
[----:B------:R-:W-:Y:S01]  /*3cb0*/  MUFU.EX2 R14, R14 ;  /* 0x0000000e000e7308 */ /* 0x000fe20000000800 */
[----:B0-----:R-:W-:-:S05]  /*3cc0*/  FMNMX.FTZ R89, R10, R89, !PT ;  /* 0x000000590a597209 */ /* 0x001fca0007810000 */
[----:B------:R-:W0:Y:S02]  /*3cd0*/  SHFL.BFLY PT, R10, R89, 0x1, 0x1f ;  /* 0x0c201f00590a7f89 */ /* 0x000e2400000e0000 */
[----:B------:R-:W-:Y:S08]  /*3ce0*/  MUFU.EX2 R15, R15 ;  /* 0x0000000f000f7308 */ /* 0x000ff00000000800 */
[----:B------:R-:W1:Y:S08]  /*3cf0*/  MUFU.EX2 R24, R24 ;  /* 0x0000001800187308 */ /* 0x000e700000000800 */
[----:B------:R-:W-:Y:S01]  /*3d00*/  MUFU.EX2 R20, R20 ;  /* 0x0000001400147308 */ /* 0x000fe20000000800 */
[----:B0-----:R-:W-:-:S07]  /*3d10*/  FMNMX.FTZ R10, R89, R10, !PT ;  /* 0x0000000a590a7209 */ /* 0x001fce0007810000 */
[----:B------:R-:W-:Y:S01]  /*3d20*/  MUFU.EX2 R26, R26 ;  /* 0x0000001a001a7308 */ /* 0x000fe20000000800 */
[----:B-1----:R-:W-:Y:S02]  /*3d30*/  F2FP.SATFINITE.E4M3.F32.PACK_AB_MERGE_C R174, R24, R15, RZ ;  /* 0x0000000f18ae723e */ /* 0x002fe400048070ff */
[C---:B------:R-:W-:Y:S01]  /*3d40*/  FSETP.NEU.FTZ.AND P2, PT, R10.reuse, -INF , PT ;  /* 0xff8000000a00780b */ /* 0x040fe20003f5d000 */
[----:B------:R-:W-:-:S01]  /*3d50*/  FFMA.FTZ R57, R10, R57, -8 ;  /* 0xc10000000a397423 */ /* 0x000fc20000010039 */
[----:B------:R-:W-:-:S03]  /*3d60*/  F2FP.SATFINITE.E4M3.F32.PACK_AB_MERGE_C R174, R14, R11, R174 ;  /* 0x0000000b0eae723e */ /* 0x000fc600048070ae */
[----:B------:R-:W-:Y:S01]  /*3d70*/  MUFU.EX2 R77, R77 ;  /* 0x0000004d004d7308 */ /* 0x000fe20000000800 */
[----:B------:R-:W-:-:S05]  /*3d80*/  FSEL R89, R57, RZ, P2 ;  /* 0x000000ff39597208 */ /* 0x000fca0001000000 */
[--C-:B------:R-:W-:Y:S01]  /*3d90*/  FFMA.FTZ R41, R94, UR41, -R89.reuse ;  /* 0x000000295e297c23 */ /* 0x100fe20008010859 */
[----:B------:R-:W-:-:S01]  /*3da0*/  FFMA.FTZ R84, R95, UR41, -R89 ;  /* 0x000000295f547c23 */ /* 0x000fc20008010859 */
[--C-:B------:R-:W-:Y:S01]  /*3db0*/  FFMA.FTZ R98, R98, UR41, -R89.reuse ;  /* 0x0000002962627c23 */ /* 0x100fe20008010859 */
[----:B------:R-:W-:-:S01]  /*3dc0*/  FFMA.FTZ R99, R99, UR41, -R89 ;  /* 0x0000002963637c23 */ /* 0x000fc20008010859 */
[--C-:B------:R-:W-:Y:S01]  /*3dd0*/  FFMA.FTZ R57, R102, UR41, -R89.reuse ;  /* 0x0000002966397c23 */ /* 0x100fe20008010859 */
[----:B------:R-:W-:-:S01]  /*3de0*/  FFMA.FTZ R88, R103, UR41, -R89 ;  /* 0x0000002967587c23 */ /* 0x000fc20008010859 */
[----:B------:R-:W-:Y:S01]  /*3df0*/  MUFU.EX2 R41, R41 ;  /* 0x0000002900297308 */ /* 0x000fe20000000800 */
[----:B------:R-:W-:-:S01]  /*3e00*/  FFMA.FTZ R92, R82, UR41, -R89 ;  /* 0x00000029525c7c23 */ /* 0x000fc20008010859 */
[--C-:B------:R-:W-:Y:S01]  /*3e10*/  FFMA.FTZ R93, R83, UR41, -R89.reuse ;  /* 0x00000029535d7c23 */ /* 0x100fe20008010859 */
[----:B------:R-:W-:-:S01]  /*3e20*/  FFMA.FTZ R82, R86, UR41, -R89 ;  /* 0x0000002956527c23 */ /* 0x000fc20008010859 */
[--C-:B------:R-:W-:Y:S01]  /*3e30*/  FFMA.FTZ R106, R106, UR41, -R89.reuse ;  /* 0x000000296a6a7c23 */ /* 0x100fe20008010859 */
[----:B------:R-:W-:-:S01]  /*3e40*/  FFMA.FTZ R83, R87, UR41, -R89 ;  /* 0x0000002957537c23 */ /* 0x000fc20008010859 */
[--C-:B------:R-:W-:Y:S01]  /*3e50*/  FFMA.FTZ R86, R66, UR41, -R89.reuse ;  /* 0x0000002942567c23 */ /* 0x100fe20008010859 */
[----:B------:R-:W-:-:S01]  /*3e60*/  FFMA.FTZ R87, R67, UR41, -R89 ;  /* 0x0000002943577c23 */ /* 0x000fc20008010859 */
[----:B------:R-:W0:Y:S01]  /*3e70*/  MUFU.EX2 R84, R84 ;  /* 0x0000005400547308 */ /* 0x000e220000000800 */
[----:B------:R-:W-:-:S01]  /*3e80*/  FFMA.FTZ R66, R70, UR41, -R89 ;  /* 0x0000002946427c23 */ /* 0x000fc20008010859 */
[----:B------:R-:W-:Y:S01]  /*3e90*/  FFMA.FTZ R67, R71, UR41, -R89 ;  /* 0x0000002947437c23 */ /* 0x000fe20008010859 */
[----:B------:R-:W-:-:S01]  /*3ea0*/  FADD.FTZ R70, R7, R8 ;  /* 0x0000000807467221 */ /* 0x000fc20000010000 */
[--C-:B------:R-:W-:Y:S01]  /*3eb0*/  FFMA.FTZ R107, R107, UR41, -R89.reuse ;  /* 0x000000296b6b7c23 */ /* 0x100fe20008010859 */
[----:B------:R-:W-:-:S01]  /*3ec0*/  FFMA.FTZ R78, R78, UR41, -R89 ;  /* 0x000000294e4e7c23 */ /* 0x000fc20008010859 */
[----:B------:R-:W-:Y:S01]  /*3ed0*/  FFMA.FTZ R79, R79, UR41, -R89 ;  /* 0x000000294f4f7c23 */ /* 0x000fe20008010859 */
[----:B------:R-:W-:-:S01]  /*3ee0*/  FADD.FTZ R95, R9, R70 ;  /* 0x00000046095f7221 */ /* 0x000fc20000010000 */
[----:B------:R-:W1:Y:S01]  /*3ef0*/  MUFU.EX2 R98, R98 ;  /* 0x0000006200627308 */ /* 0x000e620000000800 */
[----:B------:R-:W-:-:S01]  /*3f00*/  FFMA.FTZ R70, R46, UR41, -R89 ;  /* 0x000000292e467c23 */ /* 0x000fc20008010859 */
[----:B------:R-:W-:Y:S01]  /*3f10*/  @!P1 PRMT R46, RZ, 0x654, R6 ;  /* 0x00000654ff2e9816 */ /* 0x000fe20000000006 */
[----:B------:R-:W-:-:S01]  /*3f20*/  FADD.FTZ R96, R12, R95 ;  /* 0x0000005f0c607221 */ /* 0x000fc20000010000 */
[--C-:B------:R-:W-:Y:S01]  /*3f30*/  FFMA.FTZ R90, R90, UR41, -R89.reuse ;  /* 0x000000295a5a7c23 */ /* 0x100fe20008010859 */
[----:B------:R-:W-:-:S01]  /*3f40*/  FFMA.FTZ R91, R91, UR41, -R89 ;  /* 0x000000295b5b7c23 */ /* 0x000fc20008010859 */
[----:B------:R2:W-:Y:S01]  /*3f50*/  @!P1 SYNCS.ARRIVE.TRANS64.RED.A1T0 RZ, [R46+URZ], RZ ;  /* 0x000000ff2eff99a7 */ /* 0x0005e2000810043f */
[----:B------:R-:W-:-:S01]  /*3f60*/  FFMA.FTZ R62, R62, UR41, -R89 ;  /* 0x000000293e3e7c23 */ /* 0x000fc20008010859 */
[----:B------:R-:W3:Y:S01]  /*3f70*/  MUFU.EX2 R99, R99 ;  /* 0x0000006300637308 */ /* 0x000ee20000000800 */
[----:B0-----:R-:W-:-:S01]  /*3f80*/  FADD.FTZ R71, R41, R84 ;  /* 0x0000005429477221 */ /* 0x001fc20000010000 */
[--C-:B------:R-:W-:Y:S01]  /*3f90*/  FFMA.FTZ R63, R63, UR41, -R89.reuse ;  /* 0x000000293f3f7c23 */ /* 0x100fe20008010859 */
[----:B------:R-:W-:-:S01]  /*3fa0*/  FFMA.FTZ R74, R74, UR41, -R89 ;  /* 0x000000294a4a7c23 */ /* 0x000fc20008010859 */
[--C-:B------:R-:W-:Y:S01]  /*3fb0*/  FFMA.FTZ R75, R75, UR41, -R89.reuse ;  /* 0x000000294b4b7c23 */ /* 0x100fe20008010859 */
[----:B------:R-:W-:-:S01]  /*3fc0*/  FFMA.FTZ R47, R47, UR41, -R89 ;  /* 0x000000292f2f7c23 */ /* 0x000fc20008010859 */
[--C-:B------:R-:W-:Y:S01]  /*3fd0*/  FFMA.FTZ R50, R50, UR41, -R89.reuse ;  /* 0x0000002932327c23 */ /* 0x100fe20008010859 */
[----:B------:R-:W-:-:S01]  /*3fe0*/  FFMA.FTZ R51, R51, UR41, -R89 ;  /* 0x0000002933337c23 */ /* 0x000fc20008010859 */
[----:B------:R-:W0:Y:S01]  /*3ff0*/  MUFU.EX2 R57, R57 ;  /* 0x0000003900397308 */ /* 0x000e220000000800 */
[----:B-1----:R-:W-:-:S01]  /*4000*/  FADD.FTZ R94, R98, R71 ;  /* 0x00000047625e7221 */ /* 0x002fc20000010000 */
[----:B------:R-:W-:Y:S01]  /*4010*/  FADD.FTZ R71, R11, R96 ;  /* 0x000000600b477221 */ /* 0x000fe20000010000 */
[----:B------:R-:W-:-:S01]  /*4020*/  FFMA.FTZ R54, R54, UR41, -R89 ;  /* 0x0000002936367c23 */ /* 0x000fc20008010859 */
[--C-:B------:R-:W-:Y:S01]  /*4030*/  FFMA.FTZ R55, R55, UR41, -R89.reuse ;  /* 0x0000002937377c23 */ /* 0x100fe20008010859 */
[----:B------:R-:W-:-:S01]  /*4040*/  FFMA.FTZ R58, R58, UR41, -R89 ;  /* 0x000000293a3a7c23 */ /* 0x000fc20008010859 */
[----:B--2---:R-:W-:Y:S01]  /*4050*/  FADD.FTZ R46, R14, R71 ;  /* 0x000000470e2e7221 */ /* 0x004fe20000010000 */
[----:B------:R-:W-:-:S01]  /*4060*/  FFMA.FTZ R59, R59, UR41, -R89 ;  /* 0x000000293b3b7c23 */ /* 0x000fc20008010859 */
[----:B------:R-:W1:Y:S01]  /*4070*/  MUFU.EX2 R88, R88 ;  /* 0x0000005800587308 */ /* 0x000e620000000800 */
[----:B---3--:R-:W-:-:S01]  /*4080*/  FADD.FTZ R94, R99, R94 ;  /* 0x0000005e635e7221 */ /* 0x008fc20000010000 */
[----:B------:R-:W-:Y:S01]  /*4090*/  FADD.FTZ R71, R15, R46 ;  /* 0x0000002e0f477221 */ /* 0x000fe20000010000 */
[----:B------:R-:W-:-:S01]  /*40a0*/  FFMA.FTZ R30, R30, UR41, -R89 ;  /* 0x000000291e1e7c23 */ /* 0x000fc20008010859 */
[--C-:B------:R-:W-:Y:S01]  /*40b0*/  FFMA.FTZ R31, R31, UR41, -R89.reuse ;  /* 0x000000291f1f7c23 */ /* 0x100fe20008010859 */
[----:B------:R-:W-:-:S01]  /*40c0*/  FFMA.FTZ R34, R34, UR41, -R89 ;  /* 0x0000002922227c23 */ /* 0x000fc20008010859 */
[----:B------:R-:W-:Y:S01]  /*40d0*/  FADD.FTZ R71, R24, R71 ;  /* 0x0000004718477221 */ /* 0x000fe20000010000 */
[----:B------:R-:W-:-:S01]  /*40e0*/  FFMA.FTZ R35, R35, UR41, -R89 ;  /* 0x0000002923237c23 */ /* 0x000fc20008010859 */
[----:B------:R-:W2:Y:S01]  /*40f0*/  MUFU.EX2 R106, R106 ;  /* 0x0000006a006a7308 */ /* 0x000ea20000000800 */
[----:B0-----:R-:W-:-:S01]  /*4100*/  FADD.FTZ R95, R57, R94 ;  /* 0x0000005e395f7221 */ /* 0x001fc20000010000 */
[--C-:B------:R-:W-:Y:S01]  /*4110*/  FFMA.FTZ R72, R72, UR41, -R89.reuse ;  /* 0x0000002948487c23 */ /* 0x100fe20008010859 */
[----:B------:R-:W-:-:S01]  /*4120*/  FFMA.FTZ R39, R39, UR41, -R89 ;  /* 0x0000002927277c23 */ /* 0x000fc20008010859 */
[--C-:B------:R-:W-:Y:S01]  /*4130*/  FFMA.FTZ R44, R44, UR41, -R89.reuse ;  /* 0x000000292c2c7c23 */ /* 0x100fe20008010859 */
[----:B------:R-:W-:-:S01]  /*4140*/  FFMA.FTZ R73, R73, UR41, -R89 ;  /* 0x0000002949497c23 */ /* 0x000fc20008010859 */
[----:B------:R-:W-:-:S02]  /*4150*/  PLOP3.LUT P1, PT, PT, PT, UP0, 0x80, 0x0 ;  /* 0x000000000000781c */ /* 0x000fc40003f2f008 */
[----:B------:R-:W0:Y:S01]  /*4160*/  MUFU.EX2 R107, R107 ;  /* 0x0000006b006b7308 */ /* 0x000e220000000800 */
[----:B-1----:R-:W-:-:S01]  /*4170*/  FADD.FTZ R95, R88, R95 ;  /* 0x0000005f585f7221 */ /* 0x002fc20000010000 */
[----:B------:R-:W-:-:S04]  /*4180*/  F2FP.SATFINITE.E4M3.F32.PACK_AB_MERGE_C R173, R99, R98, RZ ;  /* 0x0000006263ad723e */ /* 0x000fc800048070ff */
[----:B------:R-:W-:Y:S01]  /*4190*/  F2FP.SATFINITE.E4M3.F32.PACK_AB_MERGE_C R173, R84, R41, R173 ;  /* 0x0000002954ad723e */ /* 0x000fe200048070ad */
[----:B------:R-:W-:Y:S01]  /*41a0*/  IMAD.MOV.U32 R41, RZ, RZ, R25 ;  /* 0x000000ffff297224 */ /* 0x000fe200078e0019 */
[----:B------:R-:W1:Y:S01]  /*41b0*/  MUFU.EX2 R78, R78 ;  /* 0x0000004e004e7308 */ /* 0x000e620000000800 */
[----:B--2---:R-:W-:-:S01]  /*41c0*/  FADD.FTZ R46, R106, R95 ;  /* 0x0000005f6a2e7221 */ /* 0x004fc20000010000 */
[----:B------:R-:W-:-:S06]  /*41d0*/  IMAD.MOV.U32 R84, RZ, RZ, R25 ;  /* 0x000000ffff547224 */ /* 0x000fcc00078e0019 */
[----:B------:R-:W2:Y:S01]  /*41e0*/  MUFU.EX2 R79, R79 ;  /* 0x0000004f004f7308 */ /* 0x000ea20000000800 */
[----:B0-----:R-:W-:-:S01]  /*41f0*/  FADD.FTZ R95, R107, R46 ;  /* 0x0000002e6b5f7221 */ /* 0x001fc20000010000 */
[----:B------:R-:W-:Y:S01]  /*4200*/  FADD.FTZ R46, R20, R71 ;  /* 0x00000047142e7221 */ /* 0x000fe20000010000 */
[----:B------:R-:W-:-:S03]  /*4210*/  F2FP.SATFINITE.E4M3.F32.PACK_AB_MERGE_C R175, R107, R106, RZ ;  /* 0x0000006a6baf723e */ /* 0x000fc600048070ff */
[----:B------:R-:W-:Y:S01]  /*4220*/  FADD.FTZ R71, R21, R46 ;  /* 0x0000002e15477221 */ /* 0x000fe20000010000 */
[----:B------:R-:W-:Y:S01]  /*4230*/  F2FP.SATFINITE.E4M3.F32.PACK_AB_MERGE_C R175, R88, R57, R175 ;  /* 0x0000003958af723e */ /* 0x000fe200048070af */
[----:B------:R-:W0:Y:S01]  /*4240*/  MUFU.EX2 R92, R92 ;  /* 0x0000005c005c7308 */ /* 0x000e220000000800 */
[----:B------:R-:W-:Y:S02]  /*4250*/  IMAD.MOV.U32 R57, RZ, RZ, R25 ;  /* 0x000000ffff397224 */ /* 0x000fe400078e0019 */
[----:B------:R-:W-:Y:S01]  /*4260*/  FADD.FTZ R46, R26, R71 ;  /* 0x000000471a2e7221 */ /* 0x000fe20000010000 */
[----:B------:R-:W-:-:S03]  /*4270*/  F2FP.SATFINITE.E4M3.F32.PACK_AB_MERGE_C R26, R77, R26, RZ ;  /* 0x0000001a4d1a723e */ /* 0x000fc600048070ff */
[----:B------:R-:W-:Y:S01]  /*4280*/  FADD.FTZ R46, R77, R46 ;  /* 0x0000002e4d2e7221 */ /* 0x000fe20000010000 */
[----:B------:R-:W-:Y:S01]  /*4290*/  F2FP.SATFINITE.E4M3.F32.PACK_AB_MERGE_C R176, R21, R20, R26 ;  /* 0x0000001415b0723e */ /* 0x000fe2000480701a */
[----:B------:R-:W3:Y:S01]  /*42a0*/  MUFU.EX2 R93, R93 ;  /* 0x0000005d005d7308 */ /* 0x000ee20000000800 */
[--C-:B------:R-:W-:Y:S02]  /*42b0*/  IMAD.MOV.U32 R26, RZ, RZ, R25.reuse ;  /* 0x000000ffff1a7224 */ /* 0x100fe400078e0019 */
[----:B------:R-:W-:-:S05]  /*42c0*/  IMAD.MOV.U32 R77, RZ, RZ, R25 ;  /* 0x000000ffff4d7224 */ /* 0x000fca00078e0019 */
[----:B------:R-:W4:Y:S08]  /*42d0*/  MUFU.EX2 R82, R82 ;  /* 0x0000005200527308 */ /* 0x000f300000000800 */
[----:B------:R1:W-:Y:S08]  /*42e0*/  MUFU.EX2 R6, R70 ;  /* 0x0000004600067308 */ /* 0x0003f00000000800 */
[----:B------:R-:W5:Y:S01]  /*42f0*/  MUFU.EX2 R76, R76 ;  /* 0x0000004c004c7308 */ /* 0x000f620000000800 */
[----:B-1----:R-:W-:-:S04]  /*4300*/  FADD.FTZ R70, R78, R95 ;  /* 0x0000005f4e467221 */ /* 0x002fc80000010000 */
[----:B--2---:R-:W-:-:S03]  /*4310*/  FADD.FTZ R95, R79, R70 ;  /* 0x000000464f5f7221 */ /* 0x004fc60000010000 */
[----:B------:R-:W1:Y:S01]  /*4320*/  MUFU.EX2 R83, R83 ;  /* 0x0000005300537308 */ /* 0x000e620000000800 */
[----:B0-----:R-:W-:-:S01]  /*4330*/  FADD.FTZ R70, R92, R95 ;  /* 0x0000005f5c467221 */ /* 0x001fc20000010000 */
[----:B------:R-:W-:Y:S01]  /*4340*/  FADD.FTZ R95, R27, R46 ;  /* 0x0000002e1b5f7221 */ /* 0x000fe20000010000 */
[C---:B---3--:R-:W-:Y:S02]  /*4350*/  F2FP.SATFINITE.E4M3.F32.PACK_AB_MERGE_C R92, R93.reuse, R92, RZ ;  /* 0x0000005c5d5c723e */ /* 0x048fe400048070ff */
[----:B------:R-:W-:Y:S02]  /*4360*/  FADD.FTZ R71, R93, R70 ;  /* 0x000000465d477221 */ /* 0x000fe40000010000 */
[----:B------:R-:W-:Y:S01]  /*4370*/  F2FP.SATFINITE.E4M3.F32.PACK_AB_MERGE_C R177, R79, R78, R92 ;  /* 0x0000004e4fb1723e */ /* 0x000fe2000480705c */
[----:B------:R-:W0:Y:S01]  /*4380*/  MUFU.EX2 R80, R80 ;  /* 0x0000005000507308 */ /* 0x000e220000000800 */
[----:B----4-:R-:W-:-:S01]  /*4390*/  FADD.FTZ R46, R82, R71 ;  /* 0x00000047522e7221 */ /* 0x010fc20000010000 */
[----:B-----5:R-:W-:Y:S01]  /*43a0*/  FADD.FTZ R95, R76, R95 ;  /* 0x0000005f4c5f7221 */ /* 0x020fe20000010000 */
[----:B------:R-:W-:-:S02]  /*43b0*/  IMAD.MOV.U32 R79, RZ, RZ, R25 ;  /* 0x000000ffff4f7224 */ /* 0x000fc400078e0019 */
[----:B------:R-:W-:-:S03]  /*43c0*/  IMAD.MOV.U32 R78, RZ, RZ, R25 ;  /* 0x000000ffff4e7224 */ /* 0x000fc600078e0019 */
[----:B------:R-:W2:Y:S01]  /*43d0*/  MUFU.EX2 R90, R90 ;  /* 0x0000005a005a7308 */ /* 0x000ea20000000800 */
[----:B-1----:R-:W-:-:S07]  /*43e0*/  FADD.FTZ R71, R83, R46 ;  /* 0x0000002e53477221 */ /* 0x002fce0000010000 */
[----:B------:R-:W1:Y:S01]  /*43f0*/  MUFU.EX2 R91, R91 ;  /* 0x0000005b005b7308 */ /* 0x000e620000000800 */
[----:B0-----:R-:W-:-:S01]  /*4400*/  FADD.FTZ R46, R80, R95 ;  /* 0x0000005f502e7221 */ /* 0x001fc20000010000 */
[----:B------:R-:W-:-:S03]  /*4410*/  F2FP.SATFINITE.E4M3.F32.PACK_AB_MERGE_C R80, R81, R80, RZ ;  /* 0x000000505150723e */ /* 0x000fc600048070ff */
[----:B------:R-:W-:Y:S01]  /*4420*/  FADD.FTZ R9, R81, R46 ;  /* 0x0000002e51097221 */ /* 0x000fe20000010000 */
[----:B------:R-:W-:Y:S01]  /*4430*/  F2FP.SATFINITE.E4M3.F32.PACK_AB_MERGE_C R178, R76, R27, R80 ;  /* 0x0000001b4cb2723e */ /* 0x000fe20004807050 */
[----:B------:R-:W-:Y:S01]  /*4440*/  IMAD.MOV.U32 R27, RZ, RZ, R25 ;  /* 0x000000ffff1b7224 */ /* 0x000fe200078e0019 */
[----:B------:R-:W0:Y:S01]  /*4450*/  MUFU.EX2 R60, R60 ;  /* 0x0000003c003c7308 */ /* 0x000e220000000800 */
[----:B--2---:R-:W-:-:S01]  /*4460*/  FADD.FTZ R70, R90, R71 ;  /* 0x000000475a467221 */ /* 0x004fc20000010000 */
[--C-:B------:R-:W-:Y:S02]  /*4470*/  IMAD.MOV.U32 R46, RZ, RZ, R25.reuse ;  /* 0x000000ffff2e7224 */ /* 0x100fe400078e0019 */
[--C-:B------:R-:W-:Y:S02]  /*4480*/  IMAD.MOV.U32 R71, RZ, RZ, R25.reuse ;  /* 0x000000ffff477224 */ /* 0x100fe400078e0019 */
[----:B------:R-:W-:Y:S02]  /*4490*/  IMAD.MOV.U32 R76, RZ, RZ, R25 ;  /* 0x000000ffff4c7224 */ /* 0x000fe400078e0019 */
[----:B------:R-:W2:Y:S01]  /*44a0*/  MUFU.EX2 R62, R62 ;  /* 0x0000003e003e7308 */ /* 0x000ea20000000800 */
[----:B-1----:R-:W-:-:S01]  /*44b0*/  FADD.FTZ R15, R91, R70 ;  /* 0x000000465b0f7221 */ /* 0x002fc20000010000 */
[----:B------:R-:W-:Y:S01]  /*44c0*/  F2FP.SATFINITE.E4M3.F32.PACK_AB_MERGE_C R90, R91, R90, RZ ;  /* 0x0000005a5b5a723e */ /* 0x000fe200048070ff */
[----:B------:R-:W-:-:S02]  /*44d0*/  IMAD.MOV.U32 R70, RZ, RZ, R25 ;  /* 0x000000ffff467224 */ /* 0x000fc400078e0019 */
[--C-:B------:R-:W-:Y:S01]  /*44e0*/  IMAD.MOV.U32 R81, RZ, RZ, R25.reuse ;  /* 0x000000ffff517224 */ /* 0x100fe200078e0019 */
[----:B------:R-:W-:Y:S01]  /*44f0*/  F2FP.SATFINITE.E4M3.F32.PACK_AB_MERGE_C R179, R83, R82, R90 ;  /* 0x0000005253b3723e */ /* 0x000fe2000480705a */
[----:B------:R-:W-:Y:S01]  /*4500*/  IMAD.MOV.U32 R80, RZ, RZ, R25 ;  /* 0x000000ffff507224 */ /* 0x000fe200078e0019 */
[----:B------:R-:W1:Y:S01]  /*4510*/  MUFU.EX2 R61, R61 ;  /* 0x0000003d003d7308 */ /* 0x000e620000000800 */
[----:B0-----:R-:W-:-:S01]  /*4520*/  FADD.FTZ R12, R60, R9 ;  /* 0x000000093c0c7221 */ /* 0x001fc20000010000 */
[--C-:B------:R-:W-:Y:S02]  /*4530*/  IMAD.MOV.U32 R83, RZ, RZ, R25.reuse ;  /* 0x000000ffff537224 */ /* 0x100fe400078e0019 */
[----:B------:R-:W-:-:S04]  /*4540*/  IMAD.MOV.U32 R82, RZ, RZ, R25 ;  /* 0x000000ffff527224 */ /* 0x000fc800078e0019 */
[----:B------:R-:W0:Y:S01]  /*4550*/  MUFU.EX2 R63, R63 ;  /* 0x0000003f003f7308 */ /* 0x000e220000000800 */
[----:B--2---:R-:W-:-:S07]  /*4560*/  FADD.FTZ R24, R62, R15 ;  /* 0x0000000f3e187221 */ /* 0x004fce0000010000 */
[----:B------:R-:W2:Y:S01]  /*4570*/  MUFU.EX2 R64, R64 ;  /* 0x0000004000407308 */ /* 0x000ea20000000800 */
[----:B-1----:R-:W-:-:S07]  /*4580*/  FADD.FTZ R9, R61, R12 ;  /* 0x0000000c3d097221 */ /* 0x002fce0000010000 */
[----:B------:R-:W1:Y:S01]  /*4590*/  MUFU.EX2 R86, R86 ;  /* 0x0000005600567308 */ /* 0x000e620000000800 */
[----:B0-----:R-:W-:-:S07]  /*45a0*/  FADD.FTZ R15, R63, R24 ;  /* 0x000000183f0f7221 */ /* 0x001fce0000010000 */
[----:B------:R-:W0:Y:S01]  /*45b0*/  MUFU.EX2 R87, R87 ;  /* 0x0000005700577308 */ /* 0x000e220000000800 */
[----:B--2---:R-:W-:-:S01]  /*45c0*/  FADD.FTZ R12, R64, R9 ;  /* 0x00000009400c7221 */ /* 0x004fc20000010000 */
[----:B------:R-:W-:-:S03]  /*45d0*/  F2FP.SATFINITE.E4M3.F32.PACK_AB_MERGE_C R64, R85, R64, RZ ;  /* 0x000000405540723e */ /* 0x000fc600048070ff */
[----:B------:R-:W-:Y:S01]  /*45e0*/  FADD.FTZ R12, R85, R12 ;  /* 0x0000000c550c7221 */ /* 0x000fe20000010000 */
[----:B------:R-:W-:Y:S01]  /*45f0*/  F2FP.SATFINITE.E4M3.F32.PACK_AB_MERGE_C R180, R61, R60, R64 ;  /* 0x0000003c3db4723e */ /* 0x000fe20004807040 */
[----:B------:R-:W-:Y:S01]  /*4600*/  IMAD.MOV.U32 R61, RZ, RZ, R25 ;  /* 0x000000ffff3d7224 */ /* 0x000fe200078e0019 */
[----:B------:R-:W2:Y:S01]  /*4610*/  MUFU.EX2 R66, R66 ;  /* 0x0000004200427308 */ /* 0x000ea20000000800 */
[----:B-1----:R-:W-:-:S01]  /*4620*/  FADD.FTZ R24, R86, R15 ;  /* 0x0000000f56187221 */ /* 0x002fc20000010000 */
[----:B------:R-:W-:Y:S01]  /*4630*/  FADD.FTZ R15, R65, R12 ;  /* 0x0000000c410f7221 */ /* 0x000fe20000010000 */
[--C-:B------:R-:W-:Y:S02]  /*4640*/  IMAD.MOV.U32 R60, RZ, RZ, R25.reuse ;  /* 0x000000ffff3c7224 */ /* 0x100fe400078e0019 */
[--C-:B------:R-:W-:Y:S02]  /*4650*/  IMAD.MOV.U32 R64, RZ, RZ, R25.reuse ;  /* 0x000000ffff407224 */ /* 0x100fe400078e0019 */
[----:B------:R-:W-:Y:S01]  /*4660*/  IMAD.MOV.U32 R85, RZ, RZ, R25 ;  /* 0x000000ffff557224 */ /* 0x000fe200078e0019 */
[----:B------:R-:W1:Y:S01]  /*4670*/  MUFU.EX2 R68, R68 ;  /* 0x0000004400447308 */ /* 0x000e620000000800 */
[----:B0-----:R-:W-:-:S01]  /*4680*/  FADD.FTZ R9, R87, R24 ;  /* 0x0000001857097221 */ /* 0x001fc20000010000 */
[----:B------:R-:W-:Y:S01]  /*4690*/  F2FP.SATFINITE.E4M3.F32.PACK_AB_MERGE_C R86, R87, R86, RZ ;  /* 0x000000565756723e */ /* 0x000fe200048070ff */
[----:B------:R-:W-:-:S03]  /*46a0*/  IMAD.MOV.U32 R87, RZ, RZ, R25 ;  /* 0x000000ffff577224 */ /* 0x000fc600078e0019 */
[----:B------:R-:W-:Y:S01]  /*46b0*/  F2FP.SATFINITE.E4M3.F32.PACK_AB_MERGE_C R181, R63, R62, R86 ;  /* 0x0000003e3fb5723e */ /* 0x000fe20004807056 */
[----:B------:R-:W-:Y:S01]  /*46c0*/  IMAD.MOV.U32 R63, RZ, RZ, R25 ;  /* 0x000000ffff3f7224 */ /* 0x000fe200078e0019 */
[----:B------:R-:W0:Y:S01]  /*46d0*/  MUFU.EX2 R67, R67 ;  /* 0x0000004300437308 */ /* 0x000e220000000800 */
[----:B--2---:R-:W-:-:S01]  /*46e0*/  FADD.FTZ R12, R66, R9 ;  /* 0x00000009420c7221 */ /* 0x004fc20000010000 */
[--C-:B------:R-:W-:Y:S02]  /*46f0*/  IMAD.MOV.U32 R62, RZ, RZ, R25.reuse ;  /* 0x000000ffff3e7224 */ /* 0x100fe400078e0019 */
[----:B------:R-:W-:-:S04]  /*4700*/  IMAD.MOV.U32 R86, RZ, RZ, R25 ;  /* 0x000000ffff567224 */ /* 0x000fc800078e0019 */
[----:B------:R-:W2:Y:S01]  /*4710*/  MUFU.EX2 R74, R74 ;  /* 0x0000004a004a7308 */ /* 0x000ea20000000800 */
[----:B-1----:R-:W-:-:S04]  /*4720*/  FADD.FTZ R24, R68, R15 ;  /* 0x0000000f44187221 */ /* 0x002fc80000010000 */
[----:B------:R-:W-:Y:S01]  /*4730*/  FADD.FTZ R9, R69, R24 ;  /* 0x0000001845097221 */ /* 0x000fe20000010000 */
[----:B------:R-:W-:Y:S01]  /*4740*/  F2FP.SATFINITE.E4M3.F32.PACK_AB_MERGE_C R69, R38, R69, RZ ;  /* 0x000000452645723e */ /* 0x000fe200048070ff */
[----:B------:R-:W-:Y:S01]  /*4750*/  IMAD.MOV.U32 R24, RZ, RZ, R25 ;  /* 0x000000ffff187224 */ /* 0x000fe200078e0019 */
[----:B------:R-:W1:Y:S01]  /*4760*/  MUFU.EX2 R75, R75 ;  /* 0x0000004b004b7308 */ /* 0x000e620000000800 */
[----:B0-----:R-:W-:-:S01]  /*4770*/  FADD.FTZ R7, R67, R12 ;  /* 0x0000000c43077221 */ /* 0x001fc20000010000 */
[----:B------:R-:W-:Y:S01]  /*4780*/  FADD.FTZ R9, R38, R9 ;  /* 0x0000000926097221 */ /* 0x000fe20000010000 */
[----:B------:R-:W-:Y:S01]  /*4790*/  F2FP.SATFINITE.E4M3.F32.PACK_AB_MERGE_C R182, R68, R65, R69 ;  /* 0x0000004144b6723e */ /* 0x000fe20004807045 */
[--C-:B------:R-:W-:Y:S02]  /*47a0*/  IMAD.MOV.U32 R38, RZ, RZ, R25.reuse ;  /* 0x000000ffff267224 */ /* 0x100fe400078e0019 */
[----:B------:R-:W-:Y:S02]  /*47b0*/  IMAD.MOV.U32 R65, RZ, RZ, R25 ;  /* 0x000000ffff417224 */ /* 0x000fe400078e0019 */
[----:B------:R-:W0:Y:S01]  /*47c0*/  MUFU.EX2 R43, R43 ;  /* 0x0000002b002b7308 */ /* 0x000e220000000800 */
[----:B--2---:R-:W-:-:S01]  /*47d0*/  FADD.FTZ R8, R74, R7 ;  /* 0x000000074a087221 */ /* 0x004fc20000010000 */
[----:B------:R-:W-:-:S02]  /*47e0*/  IMAD.MOV.U32 R69, RZ, RZ, R25 ;  /* 0x000000ffff457224 */ /* 0x000fc400078e0019 */
[----:B------:R-:W-:-:S04]  /*47f0*/  IMAD.MOV.U32 R68, RZ, RZ, R25 ;  /* 0x000000ffff447224 */ /* 0x000fc800078e0019 */
[----:B------:R-:W2:Y:S01]  /*4800*/  MUFU.EX2 R47, R47 ;  /* 0x0000002f002f7308 */ /* 0x000ea20000000800 */
[C---:B-1----:R-:W-:Y:S01]  /*4810*/  F2FP.SATFINITE.E4M3.F32.PACK_AB_MERGE_C R74, R75.reuse, R74, RZ ;  /* 0x0000004a4b4a723e */ /* 0x042fe200048070ff */
[----:B------:R-:W-:Y:S01]  /*4820*/  FADD.FTZ R75, R75, R8 ;  /* 0x000000084b4b7221 */ /* 0x000fe20000010000 */
[----:B------:R-:W-:-:S02]  /*4830*/  FADD.FTZ R8, R42, R9 ;  /* 0x000000092a087221 */ /* 0x000fc40000010000 */
[----:B------:R-:W-:Y:S01]  /*4840*/  F2FP.SATFINITE.E4M3.F32.PACK_AB_MERGE_C R183, R67, R66, R74 ;  /* 0x0000004243b7723e */ /* 0x000fe2000480704a */
[----:B------:R-:W-:-:S01]  /*4850*/  FADD.FTZ R12, R6, R75 ;  /* 0x0000004b060c7221 */ /* 0x000fc20000010000 */
[----:B------:R-:W-:Y:S01]  /*4860*/  IMAD.MOV.U32 R67, RZ, RZ, R25 ;  /* 0x000000ffff437224 */ /* 0x000fe200078e0019 */
[----:B------:R-:W1:Y:S01]  /*4870*/  MUFU.EX2 R45, R45 ;  /* 0x0000002d002d7308 */ /* 0x000e620000000800 */
[----:B0-----:R-:W-:-:S01]  /*4880*/  FADD.FTZ R8, R43, R8 ;  /* 0x000000082b087221 */ /* 0x001fc20000010000 */
[----:B------:R-:W-:-:S02]  /*4890*/  IMAD.MOV.U32 R66, RZ, RZ, R25 ;  /* 0x000000ffff427224 */ /* 0x000fc400078e0019 */
[--C-:B------:R-:W-:Y:S02]  /*48a0*/  IMAD.MOV.U32 R75, RZ, RZ, R25.reuse ;  /* 0x000000ffff4b7224 */ /* 0x100fe400078e0019 */
[----:B------:R-:W-:Y:S02]  /*48b0*/  IMAD.MOV.U32 R74, RZ, RZ, R25 ;  /* 0x000000ffff4a7224 */ /* 0x000fe400078e0019 */
[----:B------:R-:W0:Y:S01]  /*48c0*/  MUFU.EX2 R50, R50 ;  /* 0x0000003200327308 */ /* 0x000e220000000800 */
[----:B--2---:R-:W-:-:S07]  /*48d0*/  FADD.FTZ R7, R47, R12 ;  /* 0x0000000c2f077221 */ /* 0x004fce0000010000 */
[----:B------:R-:W2:Y:S01]  /*48e0*/  MUFU.EX2 R48, R48 ;  /* 0x0000003000307308 */ /* 0x000ea20000000800 */
[----:B-1----:R-:W-:-:S07]  /*48f0*/  FADD.FTZ R9, R45, R8 ;  /* 0x000000082d097221 */ /* 0x002fce0000010000 */
[----:B------:R-:W1:Y:S01]  /*4900*/  MUFU.EX2 R51, R51 ;  /* 0x0000003300337308 */ /* 0x000e620000000800 */
[----:B0-----:R-:W-:-:S07]  /*4910*/  FADD.FTZ R8, R50, R7 ;  /* 0x0000000732087221 */ /* 0x001fce0000010000 */
[----:B------:R-:W0:Y:S01]  /*4920*/  MUFU.EX2 R49, R49 ;  /* 0x0000003100317308 */ /* 0x000e220000000800 */
[C---:B--2---:R-:W-:Y:S01]  /*4930*/  F2FP.SATFINITE.E4M3.F32.PACK_AB_MERGE_C R45, R48.reuse, R45, RZ ;  /* 0x0000002d302d723e */ /* 0x044fe200048070ff */
[----:B------:R-:W-:-:S03]  /*4940*/  FADD.FTZ R48, R48, R9 ;  /* 0x0000000930307221 */ /* 0x000fc60000010000 */
[----:B------:R-:W-:Y:S01]  /*4950*/  F2FP.SATFINITE.E4M3.F32.PACK_AB_MERGE_C R184, R43, R42, R45 ;  /* 0x0000002a2bb8723e */ /* 0x000fe2000480702d */
[--C-:B------:R-:W-:Y:S02]  /*4960*/  IMAD.MOV.U32 R43, RZ, RZ, R25.reuse ;  /* 0x000000ffff2b7224 */ /* 0x100fe400078e0019 */
[----:B------:R-:W2:Y:S01]  /*4970*/  MUFU.EX2 R54, R54 ;  /* 0x0000003600367308 */ /* 0x000ea20000000800 */
[C---:B-1----:R-:W-:Y:S01]  /*4980*/  F2FP.SATFINITE.E4M3.F32.PACK_AB_MERGE_C R50, R51.reuse, R50, RZ ;  /* 0x000000323332723e */ /* 0x042fe200048070ff */
[----:B------:R-:W-:Y:S01]  /*4990*/  FADD.FTZ R51, R51, R8 ;  /* 0x0000000833337221 */ /* 0x000fe20000010000 */
[--C-:B------:R-:W-:Y:S02]  /*49a0*/  IMAD.MOV.U32 R42, RZ, RZ, R25.reuse ;  /* 0x000000ffff2a7224 */ /* 0x100fe400078e0019 */
[----:B------:R-:W-:Y:S01]  /*49b0*/  F2FP.SATFINITE.E4M3.F32.PACK_AB_MERGE_C R185, R47, R6, R50 ;  /* 0x000000062fb9723e */ /* 0x000fe20004807032 */
[----:B------:R-:W-:Y:S02]  /*49c0*/  IMAD.MOV.U32 R45, RZ, RZ, R25 ;  /* 0x000000ffff2d7224 */ /* 0x000fe400078e0019 */
[----:B------:R-:W1:Y:S01]  /*49d0*/  MUFU.EX2 R52, R52 ;  /* 0x0000003400347308 */ /* 0x000e620000000800 */
[----:B0-----:R-:W-:-:S01]  /*49e0*/  FADD.FTZ R7, R49, R48 ;  /* 0x0000003031077221 */ /* 0x001fc20000010000 */
[----:B------:R-:W-:-:S02]  /*49f0*/  IMAD.MOV.U32 R47, RZ, RZ, R25 ;  /* 0x000000ffff2f7224 */ /* 0x000fc400078e0019 */
[--C-:B------:R-:W-:Y:S02]  /*4a00*/  IMAD.MOV.U32 R48, RZ, RZ, R25.reuse ;  /* 0x000000ffff307224 */ /* 0x100fe400078e0019 */
[----:B------:R-:W-:Y:S02]  /*4a10*/  IMAD.MOV.U32 R50, RZ, RZ, R25 ;  /* 0x000000ffff327224 */ /* 0x000fe400078e0019 */
[----:B------:R-:W0:Y:S01]  /*4a20*/  MUFU.EX2 R55, R55 ;  /* 0x0000003700377308 */ /* 0x000e220000000800 */
[----:B--2---:R-:W-:-:S01]  /*4a30*/  FADD.FTZ R8, R54, R51 ;  /* 0x0000003336087221 */ /* 0x004fc20000010000 */
[----:B------:R-:W-:-:S06]  /*4a40*/  IMAD.MOV.U32 R51, RZ, RZ, R25 ;  /* 0x000000ffff337224 */ /* 0x000fcc00078e0019 */
[----:B------:R-:W2:Y:S01]  /*4a50*/  MUFU.EX2 R58, R58 ;  /* 0x0000003a003a7308 */ /* 0x000ea20000000800 */
[----:B-1----:R-:W-:-:S07]  /*4a60*/  FADD.FTZ R12, R52, R7 ;  /* 0x00000007340c7221 */ /* 0x002fce0000010000 */
[----:B------:R-:W1:Y:S01]  /*4a70*/  MUFU.EX2 R53, R53 ;  /* 0x0000003500357308 */ /* 0x000e620000000800 */
[----:B0-----:R-:W-:-:S07]  /*4a80*/  FADD.FTZ R7, R55, R8 ;  /* 0x0000000837077221 */ /* 0x001fce0000010000 */
[----:B------:R-:W0:Y:S01]  /*4a90*/  MUFU.EX2 R59, R59 ;  /* 0x0000003b003b7308 */ /* 0x000e220000000800 */
[----:B--2---:R-:W-:-:S07]  /*4aa0*/  FADD.FTZ R8, R58, R7 ;  /* 0x000000073a087221 */ /* 0x004fce0000010000 */
[----:B------:R-:W2:Y:S01]  /*4ab0*/  MUFU.EX2 R56, R56 ;  /* 0x0000003800387308 */ /* 0x000ea20000000800 */
[----:B-1----:R-:W-:-:S07]  /*4ac0*/  FADD.FTZ R9, R53, R12 ;  /* 0x0000000c35097221 */ /* 0x002fce0000010000 */
[----:B------:R-:W1:Y:S01]  /*4ad0*/  MUFU.EX2 R30, R30 ;  /* 0x0000001e001e7308 */ /* 0x000e620000000800 */
[C---:B0-----:R-:W-:Y:S01]  /*4ae0*/  F2FP.SATFINITE.E4M3.F32.PACK_AB_MERGE_C R58, R59.reuse, R58, RZ ;  /* 0x0000003a3b3a723e */ /* 0x041fe200048070ff */
[----:B------:R-:W-:-:S03]  /*4af0*/  FADD.FTZ R59, R59, R8 ;  /* 0x000000083b3b7221 */ /* 0x000fc60000010000 */
[----:B------:R-:W-:Y:S01]  /*4b00*/  F2FP.SATFINITE.E4M3.F32.PACK_AB_MERGE_C R187, R55, R54, R58 ;  /* 0x0000003637bb723e */ /* 0x000fe2000480703a */
[----:B------:R-:W-:Y:S02]  /*4b10*/  IMAD.MOV.U32 R55, RZ, RZ, R25 ;  /* 0x000000ffff377224 */ /* 0x000fe400078e0019 */
[----:B------:R-:W0:Y:S01]  /*4b20*/  MUFU.EX2 R28, R28 ;  /* 0x0000001c001c7308 */ /* 0x000e220000000800 */
[----:B--2---:R-:W-:-:S01]  /*4b30*/  FADD.FTZ R9, R56, R9 ;  /* 0x0000000938097221 */ /* 0x004fc20000010000 */
[----:B------:R-:W-:Y:S01]  /*4b40*/  F2FP.SATFINITE.E4M3.F32.PACK_AB_MERGE_C R53, R56, R53, RZ ;  /* 0x000000353835723e */ /* 0x000fe200048070ff */
[--C-:B------:R-:W-:Y:S02]  /*4b50*/  IMAD.MOV.U32 R54, RZ, RZ, R25.reuse ;  /* 0x000000ffff367224 */ /* 0x100fe400078e0019 */
[----:B------:R-:W-:Y:S01]  /*4b60*/  IMAD.MOV.U32 R56, RZ, RZ, R25 ;  /* 0x000000ffff387224 */ /* 0x000fe200078e0019 */
[----:B------:R-:W-:Y:S01]  /*4b70*/  F2FP.SATFINITE.E4M3.F32.PACK_AB_MERGE_C R186, R52, R49, R53 ;  /* 0x0000003134ba723e */ /* 0x000fe20004807035 */
[----:B------:R-:W-:Y:S01]  /*4b80*/  IMAD.MOV.U32 R49, RZ, RZ, R25 ;  /* 0x000000ffff317224 */ /* 0x000fe200078e0019 */
[----:B------:R-:W2:Y:S01]  /*4b90*/  MUFU.EX2 R31, R31 ;  /* 0x0000001f001f7308 */ /* 0x000ea20000000800 */
[----:B-1----:R-:W-:-:S01]  /*4ba0*/  FADD.FTZ R12, R30, R59 ;  /* 0x0000003b1e0c7221 */ /* 0x002fc20000010000 */
[----:B------:R-:W-:-:S02]  /*4bb0*/  IMAD.MOV.U32 R53, RZ, RZ, R25 ;  /* 0x000000ffff357224 */ /* 0x000fc400078e0019 */
[--C-:B------:R-:W-:Y:S02]  /*4bc0*/  IMAD.MOV.U32 R52, RZ, RZ, R25.reuse ;  /* 0x000000ffff347224 */ /* 0x100fe400078e0019 */
[----:B------:R-:W-:Y:S02]  /*4bd0*/  IMAD.MOV.U32 R59, RZ, RZ, R25 ;  /* 0x000000ffff3b7224 */ /* 0x000fe400078e0019 */
[----:B------:R-:W1:Y:S01]  /*4be0*/  MUFU.EX2 R29, R29 ;  /* 0x0000001d001d7308 */ /* 0x000e620000000800 */
[----:B0-----:R-:W-:-:S01]  /*4bf0*/  FADD.FTZ R8, R28, R9 ;  /* 0x000000091c087221 */ /* 0x001fc20000010000 */
[----:B------:R-:W-:-:S06]  /*4c00*/  IMAD.MOV.U32 R58, RZ, RZ, R25 ;  /* 0x000000ffff3a7224 */ /* 0x000fcc00078e0019 */
[----:B------:R-:W0:Y:S01]  /*4c10*/  MUFU.EX2 R34, R34 ;  /* 0x0000002200227308 */ /* 0x000e220000000800 */
[----:B--2---:R-:W-:-:S07]  /*4c20*/  FADD.FTZ R9, R31, R12 ;  /* 0x0000000c1f097221 */ /* 0x004fce0000010000 */
[----:B------:R-:W2:Y:S01]  /*4c30*/  MUFU.EX2 R32, R32 ;  /* 0x0000002000207308 */ /* 0x000ea20000000800 */
[----:B-1----:R-:W-:-:S07]  /*4c40*/  FADD.FTZ R7, R29, R8 ;  /* 0x000000081d077221 */ /* 0x002fce0000010000 */
[----:B------:R-:W1:Y:S01]  /*4c50*/  MUFU.EX2 R35, R35 ;  /* 0x0000002300237308 */ /* 0x000e620000000800 */
[----:B0-----:R-:W-:-:S07]  /*4c60*/  FADD.FTZ R6, R34, R9 ;  /* 0x0000000922067221 */ /* 0x001fce0000010000 */
[----:B------:R-:W0:Y:S01]  /*4c70*/  MUFU.EX2 R33, R33 ;  /* 0x0000002100217308 */ /* 0x000e220000000800 */
[----:B--2---:R-:W-:-:S07]  /*4c80*/  FADD.FTZ R8, R32, R7 ;  /* 0x0000000720087221 */ /* 0x004fce0000010000 */
[----:B------:R-:W2:Y:S01]  /*4c90*/  MUFU.EX2 R72, R72 ;  /* 0x0000004800487308 */ /* 0x000ea20000000800 */
[C---:B-1----:R-:W-:Y:S01]  /*4ca0*/  F2FP.SATFINITE.E4M3.F32.PACK_AB_MERGE_C R34, R35.reuse, R34, RZ ;  /* 0x000000222322723e */ /* 0x042fe200048070ff */
[----:B------:R-:W-:-:S03]  /*4cb0*/  FADD.FTZ R35, R35, R6 ;  /* 0x0000000623237221 */ /* 0x000fc60000010000 */
[----:B------:R-:W-:Y:S01]  /*4cc0*/  F2FP.SATFINITE.E4M3.F32.PACK_AB_MERGE_C R189, R31, R30, R34 ;  /* 0x0000001e1fbd723e */ /* 0x000fe20004807022 */
[--C-:B------:R-:W-:Y:S02]  /*4cd0*/  IMAD.MOV.U32 R31, RZ, RZ, R25.reuse ;  /* 0x000000ffff1f7224 */ /* 0x100fe400078e0019 */
[----:B------:R-:W1:Y:S01]  /*4ce0*/  MUFU.EX2 R36, R36 ;  /* 0x0000002400247308 */ /* 0x000e620000000800 */
[C---:B0-----:R-:W-:Y:S01]  /*4cf0*/  F2FP.SATFINITE.E4M3.F32.PACK_AB_MERGE_C R32, R33.reuse, R32, RZ ;  /* 0x000000202120723e */ /* 0x041fe200048070ff */
[----:B------:R-:W-:Y:S01]  /*4d00*/  FADD.FTZ R33, R33, R8 ;  /* 0x0000000821217221 */ /* 0x000fe20000010000 */
[--C-:B------:R-:W-:Y:S02]  /*4d10*/  IMAD.MOV.U32 R30, RZ, RZ, R25.reuse ;  /* 0x000000ffff1e7224 */ /* 0x100fe400078e0019 */
[----:B------:R-:W-:Y:S01]  /*4d20*/  F2FP.SATFINITE.E4M3.F32.PACK_AB_MERGE_C R188, R29, R28, R32 ;  /* 0x0000001c1dbc723e */ /* 0x000fe20004807020 */
[----:B------:R-:W-:Y:S02]  /*4d30*/  IMAD.MOV.U32 R29, RZ, RZ, R25 ;  /* 0x000000ffff1d7224 */ /* 0x000fe400078e0019 */
[----:B------:R-:W0:Y:S01]  /*4d40*/  MUFU.EX2 R39, R39 ;  /* 0x0000002700277308 */ /* 0x000e220000000800 */
[----:B--2---:R-:W-:-:S01]  /*4d50*/  FADD.FTZ R8, R72, R35 ;  /* 0x0000002348087221 */ /* 0x004fc20000010000 */
[----:B------:R-:W-:-:S02]  /*4d60*/  IMAD.MOV.U32 R28, RZ, RZ, R25 ;  /* 0x000000ffff1c7224 */ /* 0x000fc400078e0019 */
[--C-:B------:R-:W-:Y:S02]  /*4d70*/  IMAD.MOV.U32 R32, RZ, RZ, R25.reuse ;  /* 0x000000ffff207224 */ /* 0x100fe400078e0019 */
[----:B------:R-:W-:Y:S02]  /*4d80*/  IMAD.MOV.U32 R35, RZ, RZ, R25 ;  /* 0x000000ffff237224 */ /* 0x000fe400078e0019 */
[----:B------:R-:W2:Y:S01]  /*4d90*/  MUFU.EX2 R37, R37 ;  /* 0x0000002500257308 */ /* 0x000ea20000000800 */
[----:B-1----:R-:W-:-:S01]  /*4da0*/  FADD.FTZ R6, R36, R33 ;  /* 0x0000002124067221 */ /* 0x002fc20000010000 */
[--C-:B------:R-:W-:Y:S02]  /*4db0*/  IMAD.MOV.U32 R33, RZ, RZ, R25.reuse ;  /* 0x000000ffff217224 */ /* 0x100fe400078e0019 */
[----:B------:R-:W-:-:S04]  /*4dc0*/  IMAD.MOV.U32 R34, RZ, RZ, R25 ;  /* 0x000000ffff227224 */ /* 0x000fc800078e0019 */
[----:B------:R-:W-:Y:S01]  /*4dd0*/  MUFU.EX2 R44, R44 ;  /* 0x0000002c002c7308 */ /* 0x000fe20000000800 */
[----:B0-----:R-:W-:-:S07]  /*4de0*/  FADD.FTZ R9, R39, R8 ;  /* 0x0000000827097221 */ /* 0x001fce0000010000 */
[----:B------:R-:W0:Y:S01]  /*4df0*/  MUFU.EX2 R73, R73 ;  /* 0x0000004900497308 */ /* 0x000e220000000800 */
[----:B--2---:R-:W-:-:S07]  /*4e00*/  FADD.FTZ R7, R37, R6 ;  /* 0x0000000625077221 */ /* 0x004fce0000010000 */
[----:B------:R-:W1:Y:S08]  /*4e10*/  MUFU.EX2 R40, R40 ;  /* 0x0000002800287308 */ /* 0x000e700000000800 */
[----:B------:R-:W2:Y:S01]  /*4e20*/  MUFU.EX2 R13, R13 ;  /* 0x0000000d000d7308 */ /* 0x000ea20000000800 */
[----:B0-----:R-:W-:Y:S01]  /*4e30*/  F2FP.SATFINITE.E4M3.F32.PACK_AB_MERGE_C R11, R73, R44, RZ ;  /* 0x0000002c490b723e */ /* 0x001fe200048070ff */
[----:B------:R-:W-:-:S03]  /*4e40*/  FADD.FTZ R44, R44, R9 ;  /* 0x000000092c2c7221 */ /* 0x000fc60000010000 */
[----:B------:R-:W-:Y:S01]  /*4e50*/  F2FP.SATFINITE.E4M3.F32.PACK_AB_MERGE_C R191, R39, R72, R11 ;  /* 0x0000004827bf723e */ /* 0x000fe2000480700b */
[----:B------:R-:W-:-:S01]  /*4e60*/  FADD.FTZ R9, R73, R44 ;  /* 0x0000002c49097221 */ /* 0x000fc20000010000 */
[----:B------:R-:W-:Y:S02]  /*4e70*/  IMAD.MOV.U32 R39, RZ, RZ, R25 ;  /* 0x000000ffff277224 */ /* 0x000fe400078e0019 */
[----:B-1----:R-:W-:-:S01]  /*4e80*/  FADD.FTZ R8, R40, R7 ;  /* 0x0000000728087221 */ /* 0x002fc20000010000 */
[--C-:B------:R-:W-:Y:S02]  /*4e90*/  IMAD.MOV.U32 R44, RZ, RZ, R25.reuse ;  /* 0x000000ffff2c7224 */ /* 0x100fe400078e0019 */
[--C-:B------:R-:W-:Y:S02]  /*4ea0*/  IMAD.MOV.U32 R73, RZ, RZ, R25.reuse ;  /* 0x000000ffff497224 */ /* 0x100fe400078e0019 */
[--C-:B------:R-:W-:Y:S01]  /*4eb0*/  IMAD.MOV.U32 R72, RZ, RZ, R25.reuse ;  /* 0x000000ffff487224 */ /* 0x100fe200078e0019 */
[C---:B--2---:R-:W-:Y:S01]  /*4ec0*/  F2FP.SATFINITE.E4M3.F32.PACK_AB_MERGE_C R6, R13.reuse, R40, RZ ;  /* 0x000000280d06723e */ /* 0x044fe200048070ff */
[----:B------:R-:W-:Y:S01]  /*4ed0*/  FADD.FTZ R8, R13, R8 ;  /* 0x000000080d087221 */ /* 0x000fe20000010000 */
[----:B------:R-:W-:-:S02]  /*4ee0*/  IMAD.MOV.U32 R40, RZ, RZ, R25 ;  /* 0x000000ffff287224 */ /* 0x000fc400078e0019 */
[----:B------:R-:W-:Y:S01]  /*4ef0*/  F2FP.SATFINITE.E4M3.F32.PACK_AB_MERGE_C R190, R37, R36, R6 ;  /* 0x0000002425be723e */ /* 0x000fe20004807006 */
[--C-:B------:R-:W-:Y:S02]  /*4f00*/  IMAD.MOV.U32 R37, RZ, RZ, R25.reuse ;  /* 0x000000ffff257224 */ /* 0x100fe400078e0019 */
[----:B------:R-:W-:Y:S01]  /*4f10*/  IMAD.MOV.U32 R36, RZ, RZ, R25 ;  /* 0x000000ffff247224 */ /* 0x000fe200078e0019 */
[----:B------:R-:W-:Y:S06]  /*4f20*/  @!P1 BRA `(.L_x_145) ;  /* 0x0000002c00ec9947 */ /* 0x000fec0003800000 */
[----:B------:R-:W-:Y:S01]  /*4f30*/  IMAD.MOV.U32 R7, RZ, RZ, R10 ;  /* 0x000000ffff077224 */ /* 0x000fe200078e000a */
[----:B------:R-:W-:Y:S01]  /*4f40*/  CS2R R86, SRZ ;  /* 0x0000000000567805 */ /* 0x000fe2000001ff00 */
[----:B------:R-:W-:Y:S01]  /*4f50*/  IMAD.MOV.U32 R6, RZ, RZ, R5 ;  /* 0x000000ffff067224 */ /* 0x000fe200078e0005 */
        /* <DEDUP_REMOVED lines=31> */
[----:B------:R-:W-:Y:S01]  /*5150*/  UMOV UR55, UR46 ;  /* 0x0000002e00377c82 */ /* 0x000fe20008000000 */
[----:B------:R-:W-:-:S05]  /*5160*/  UMOV UR54, UR53 ;  /* 0x0000003500367c82 */ /* 0x000fca0008000000 */
.L_x_155:
[----:B------:R-:W-:Y:S01]  /*5170*/  ISETP.NE.AND P2, PT, RZ, UR44, PT ;  /* 0x0000002cff007c0c */ /* 0x000fe2000bf45270 */
[----:B------:R-:W-:-:S04]  /*5180*/  UISETP.NE.AND UP0, UPT, UR54, 0x1, UPT ;  /* 0x000000013600788c */ /* 0x000fc8000bf05270 */
[----:B------:R-:W-:-:S04]  /*5190*/  USEL UR46, URZ, 0x1, UP0 ;  /* 0x000000013f2e7887 */ /* 0x000fc80008000000 */
[----:B------:R-:W-:-:S04]  /*51a0*/  ULOP3.LUT UR46, UR55, UR46, URZ, 0x3c, !UPT ;  /* 0x0000002e372e7292 */ /* 0x000fc8000f8e3c3f */
[----:B------:R-:W-:Y:S08]  /*51b0*/  @P2 BRA `(.L_x_146) ;  /* 0x0000000000442947 */ /* 0x000ff00003800000 */
[----:B------:R-:W-:Y:S05]  /*51c0*/  @!P0 BRA `(.L_x_147) ;  /* 0x0000000000048947 */ /* 0x000fea0003800000 */
[----:B------:R-:W-:Y:S01]  /*51d0*/  BPT.TRAP 0x1 ;  /* 0x000000040000795c */ /* 0x000fe20000300000 */
.L_x_147:
[----:B------:R-:W0:Y:S01]  /*51e0*/  S2UR UR10, SR_CgaCtaId ;  /* 0x00000000000a79c3 */ /* 0x000e220000008800 */
[----:B------:R-:W-:Y:S01]  /*51f0*/  UIADD3 UR6, UR54, 0x1, URZ ;  /* 0x0000000136067890 */ /* 0x000fe2000fffe03f */
[----:B------:R-:W-:Y:S01]  /*5200*/  IMAD.U32 R3, RZ, RZ, UR46 ;  /* 0x0000002eff037e24 */ /* 0x000fe2000f8e00ff */
[----:B------:R-:W-:Y:S02]  /*5210*/  UMOV UR7, 0x400 ;  /* 0x0000040000077882 */ /* 0x000fe40000000000 */
[----:B------:R-:W-:Y:S02]  /*5220*/  UISETP.NE.AND UP0, UPT, UR6, 0x2, UPT ;  /* 0x000000020600788c */ /* 0x000fe4000bf05270 */
[----:B------:R-:W-:Y:S02]  /*5230*/  SHF.L.U32 R3, R3, 0x1f, RZ ;  /* 0x0000001f03037819 */ /* 0x000fe400000006ff */
[----:B------:R-:W-:Y:S02]  /*5240*/  USEL UR6, UR6, URZ, UP0 ;  /* 0x0000003f06067287 */ /* 0x000fe40008000000 */
[----:B0-----:R-:W-:-:S04]  /*5250*/  ULEA UR7, UR10, UR7, 0x18 ;  /* 0x000000070a077291 */ /* 0x001fc8000f8ec03f */
[----:B------:R-:W-:-:S09]  /*5260*/  ULEA UR6, UR6, UR7, 0x3 ;  /* 0x0000000706067291 */ /* 0x000fd2000f8e183f */
[----:B------:R0:W1:Y:S01]  /*5270*/  SYNCS.PHASECHK.TRANS64.TRYWAIT P1, [UR6+0x29830], R3 ;  /* 0x02983003ff0075a7 */ /* 0x0000620008020146 */
[----:B------:R-:W-:Y:S05]  /*5280*/  @!P0 BRA `(.L_x_148) ;  /* 0x0000000000048947 */ /* 0x000fea0003800000 */
[----:B------:R-:W-:Y:S01]  /*5290*/  BPT.TRAP 0x1 ;  /* 0x000000040000795c */ /* 0x000fe20000300000 */
.L_x_148:
[----:B-1----:R-:W-:Y:S05]  /*52a0*/  @P1 BRA `(.L_x_146) ;  /* 0x0000000000081947 */ /* 0x002fea0003800000 */
[----:B------:R-:W1:Y:S02]  /*52b0*/  SYNCS.PHASECHK.TRANS64.TRYWAIT P1, [UR6+0x29830], R3 ;  /* 0x02983003ff0075a7 */ /* 0x000e640008020146 */
[----:B-1----:R-:W-:Y:S05]  /*52c0*/  @!P1 BRA `(.L_x_149) ;  /* 0x000000cc00449947 */ /* 0x002fea0003800000 */
.L_x_146:
[----:B-1----:R-:W1:Y:S01]  /*52d0*/  S2R R4, SR_TID.X ;  /* 0x0000000000047919 */ /* 0x002e620000002100 */
[----:B------:R-:W-:Y:S01]  /*52e0*/  UIADD3 UR53, UR54, 0x1, URZ ;  /* 0x0000000136357890 */ /* 0x000fe2000fffe03f */
[----:B------:R-:W-:Y:S01]  /*52f0*/  UMOV UR27, 0x80000020 ;  /* 0x80000020001b7882 */ /* 0x000fe20000000000 */
[----:B------:R-:W-:Y:S02]  /*5300*/  UMOV UR28, UR24 ;  /* 0x00000018001c7c82 */ /* 0x000fe40008000000 */
[----:B------:R-:W-:Y:S01]  /*5310*/  UISETP.NE.AND UP0, UPT, UR53, 0x2, UPT ;  /* 0x000000023500788c */ /* 0x000fe2000bf05270 */
[----:B------:R-:W-:Y:S01]  /*5320*/  UMOV UR29, UR25 ;  /* 0x00000019001d7c82 */ /* 0x000fe20008000000 */
[----:B------:R-:W-:Y:S02]  /*5330*/  UMOV UR31, 0x80000020 ;  /* 0x80000020001f7882 */ /* 0x000fe40000000000 */
[----:B------:R-:W-:Y:S01]  /*5340*/  USEL UR53, UR53, URZ, UP0 ;  /* 0x0000003f35357287 */ /* 0x000fe20008000000 */
[----:B------:R-:W-:Y:S01]  /*5350*/  UMOV UR32, UR24 ;  /* 0x0000001800207c82 */ /* 0x000fe20008000000 */
[----:B------:R-:W-:-:S02]  /*5360*/  UMOV UR33, UR25 ;  /* 0x0000001900217c82 */ /* 0x000fc40008000000 */
[----:B------:R-:W-:Y:S01]  /*5370*/  UIMAD UR56, UR53, 0x780, UR49 ;  /* 0x00000780353878a4 */ /* 0x000fe2000f8e0231 */
[----:B------:R-:W-:Y:S01]  /*5380*/  UMOV UR35, 0x80000020 ;  /* 0x8000002000237882 */ /* 0x000fe20000000000 */
[----:B------:R-:W-:Y:S02]  /*5390*/  UMOV UR7, 0x80000020 ;  /* 0x8000002000077882 */ /* 0x000fe40000000000 */
[----:B------:R-:W-:Y:S02]  /*53a0*/  UIADD3 UR30, UR56, 0x80, URZ ;  /* 0x00000080381e7890 */ /* 0x000fe4000fffe03f */
[----:B------:R-:W-:Y:S02]  /*53b0*/  UIADD3 UR34, UR56, 0x100, URZ ;  /* 0x0000010038227890 */ /* 0x000fe4000fffe03f */
[----:B------:R-:W-:Y:S01]  /*53c0*/  UMOV UR26, UR56 ;  /* 0x00000038001a7c82 */ /* 0x000fe20008000000 */
[----:B------:R-:W-:Y:S02]  /*53d0*/  UIADD3 UR6, UR56, 0x200, URZ ;  /* 0x0000020038067890 */ /* 0x000fe4000fffe03f */
[----:B------:R-:W-:Y:S01]  /*53e0*/  UIADD3 UR10, UR56, 0x202, URZ ;  /* 0x00000202380a7890 */ /* 0x000fe2000fffe03f */
[----:B------:R-:W-:Y:S01]  /*53f0*/  UMOV UR11, 0x80000020 ;  /* 0x80000020000b7882 */ /* 0x000fe20000000000 */
[----:B------:R-:W-:Y:S01]  /*5400*/  UIADD3 UR14, UR56, 0x282, URZ ;  /* 0x00000282380e7890 */ /* 0x000fe2000fffe03f */
[----:B------:R-:W-:Y:S01]  /*5410*/  UMOV UR15, 0x80000020 ;  /* 0x80000020000f7882 */ /* 0x000fe20000000000 */
[----:B------:R-:W-:Y:S01]  /*5420*/  UIADD3 UR18, UR56, 0x500, URZ ;  /* 0x0000050038127890 */ /* 0x000fe2000fffe03f */
[----:B-1----:R-:W-:Y:S01]  /*5430*/  SHF.R.U32.HI R4, RZ, 0x7, R4 ;  /* 0x00000007ff047819 */ /* 0x002fe20000011604 */
[----:B------:R-:W-:Y:S01]  /*5440*/  UMOV UR19, 0x80000020 ;  /* 0x8000002000137882 */ /* 0x000fe20000000000 */
[----:B------:R-:W-:Y:S01]  /*5450*/  UIADD3 UR22, UR56, 0x502, URZ ;  /* 0x0000050238167890 */ /* 0x000fe2000fffe03f */
[----:B------:R-:W-:-:S02]  /*5460*/  UMOV UR23, 0x80000020 ;  /* 0x8000002000177882 */ /* 0x000fc40000000000 */
[----:B0-----:R-:W-:-:S05]  /*5470*/  VIADD R3, R4, 0x8 ;  /* 0x0000000804037836 */ /* 0x001fca0000000000 */
[----:B------:R0:W-:Y:S06]  /*5480*/  BAR.SYNC.DEFER_BLOCKING R3, 0x100 ;  /* 0x000400030000751d */ /* 0x0001ec0000010000 */
[----:B------:R-:W-:-:S06]  /*5490*/  WARPGROUP.ARRIVE ;  /* 0x00000000000079c5 */ /* 0x000fcc0000000000 */
[----:B------:R-:W-:Y:S01]  /*54a0*/  QGMMA.64x32x32.F32.E4M3.E4M3 R152, gdesc[UR24], RZ, !UPT, gsb0 ;  /* 0x00600000189879f3 */ /* 0x000fe2000c0008ff */
[----:B------:R-:W-:Y:S01]  /*54b0*/  UIADD3 UR26, UR56, 0x180, URZ ;  /* 0x00000180381a7890 */ /* 0x000fe2000fffe03f */
[----:B------:R-:W-:Y:S01]  /*54c0*/  UMOV UR27, 0x80000020 ;  /* 0x80000020001b7882 */ /* 0x000fe20000000000 */
[----:B------:R-:W-:Y:S02]  /*54d0*/  WARPGROUP.DEPBAR.LE gsb0, 0x0 ;  /* 0x00008000000079c5 */ /* 0x000fe40000010000 */
[----:B------:R-:W-:-:S06]  /*54e0*/  WARPGROUP.ARRIVE ;  /* 0x00000000000079c5 */ /* 0x000fcc0000000000 */
[----:B------:R-:W-:Y:S01]  /*54f0*/  QGMMA.64x32x32.F32.E4M3.E4M3 R136, gdesc[UR28], RZ, !UPT, gsb0 ;  /* 0x006000001c8879f3 */ /* 0x000fe2000c0008ff */
[----:B------:R-:W-:Y:S01]  /*5500*/  UIADD3 UR30, UR56, 0x82, URZ ;  /* 0x00000082381e7890 */ /* 0x000fe2000fffe03f */
[----:B------:R-:W-:Y:S01]  /*5510*/  UMOV UR28, UR4 ;  /* 0x00000004001c7c82 */ /* 0x000fe20008000000 */
[----:B------:R-:W-:Y:S01]  /*5520*/  UMOV UR29, UR5 ;  /* 0x00000005001d7c82 */ /* 0x000fe20008000000 */
        /* <DEDUP_REMOVED lines=11> */
[----:B------:R-:W-:Y:S01]  /*55e0*/  UMOV UR26, UR6 ;  /* 0x00000006001a7c82 */ /* 0x000fe20008000000 */
[----:B------:R-:W-:Y:S01]  /*55f0*/  UMOV UR27, 0x80000020 ;  /* 0x80000020001b7882 */ /* 0x000fe20000000000 */
[----:B------:R-:W-:Y:S01]  /*5600*/  UIADD3 UR6, UR56, 0x2, URZ ;  /* 0x0000000238067890 */ /* 0x000fe2000fffe03f */
        /* <DEDUP_REMOVED lines=120> */
[----:B------:R-:W-:Y:S01]  /*5d90*/  UIADD3 UR56, UR56, 0x702, URZ ;  /* 0x0000070238387890 */ /* 0x000fe2000fffe03f */
[----:B------:R-:W-:Y:S02]  /*5da0*/  WARPGROUP.DEPBAR.LE gsb0, 0x0 ;  /* 0x00008000000079c5 */ /* 0x000fe40000010000 */
[----:B------:R-:W-:-:S06]  /*5db0*/  WARPGROUP.ARRIVE ;  /* 0x00000000000079c5 */ /* 0x000fcc0000000000 */
[----:B------:R-:W-:Y:S03]  /*5dc0*/  QGMMA.64x32x32.F32.E4M3.E4M3 R136, gdesc[UR28], R136, gsb0 ;  /* 0x006000001c8879f3 */ /* 0x000fe60008000888 */
        /* <DEDUP_REMOVED lines=15> */
.L_x_151:
[----:B------:R-:W0:Y:S01]  /*5ec0*/  S2UR UR7, SR_CgaCtaId ;  /* 0x00000000000779c3 */ /* 0x000e220000008800 */
[----:B------:R-:W-:Y:S01]  /*5ed0*/  UMOV UR6, 0x400 ;  /* 0x0000040000067882 */ /* 0x000fe20000000000 */
[----:B------:R-:W-:-:S05]  /*5ee0*/  IMAD.U32 R3, RZ, RZ, UR55 ;  /* 0x00000037ff037e24 */ /* 0x000fca000f8e00ff */
[----:B------:R-:W-:Y:S01]  /*5ef0*/  SHF.L.U32 R3, R3, 0x1f, RZ ;  /* 0x0000001f03037819 */ /* 0x000fe200000006ff */
[----:B0-----:R-:W-:-:S04]  /*5f00*/  ULEA UR6, UR7, UR6, 0x18 ;  /* 0x0000000607067291 */ /* 0x001fc8000f8ec03f */
[----:B------:R-:W-:-:S09]  /*5f10*/  ULEA UR6, UR54, UR6, 0x3 ;  /* 0x0000000636067291 */ /* 0x000fd2000f8e183f */
[----:B------:R0:W1:Y:S01]  /*5f20*/  SYNCS.PHASECHK.TRANS64.TRYWAIT P1, [UR6+0x29850], R3 ;  /* 0x02985003ff0075a7 */ /* 0x0000620008020146 */
[----:B------:R-:W-:Y:S05]  /*5f30*/  @!P0 BRA `(.L_x_152) ;  /* 0x0000000000048947 */ /* 0x000fea0003800000 */
[----:B------:R-:W-:Y:S01]  /*5f40*/  BPT.TRAP 0x1 ;  /* 0x000000040000795c */ /* 0x000fe20000300000 */
.L_x_152:
[----:B-1----:R-:W-:Y:S05]  /*5f50*/  @P1 BRA `(.L_x_150) ;  /* 0x0000000000081947 */ /* 0x002fea0003800000 */
[----:B------:R-:W1:Y:S02]  /*5f60*/  SYNCS.PHASECHK.TRANS64.TRYWAIT P1, [UR6+0x29850], R3 ;  /* 0x02985003ff0075a7 */ /* 0x000e640008020146 */
[----:B-1----:R-:W-:Y:S05]  /*5f70*/  @!P1 BRA `(.L_x_153) ;  /* 0x000000c000309947 */ /* 0x002fea0003800000 */
.L_x_150:
[----:B-1----:R-:W-:Y:S01]  /*5f80*/  FMNMX.FTZ R4, R152, R6, !PT ;  /* 0x0000000698047209 */ /* 0x002fe20007810000 */
[----:B------:R-:W1:Y:S01]  /*5f90*/  S2UR UR6, SR_CgaCtaId ;  /* 0x00000000000679c3 */ /* 0x000e620000008800 */
[----:B------:R-:W-:Y:S01]  /*5fa0*/  WARPGROUP.ARRIVE ;  /* 0x00000000000079c5 */ /* 0x000fe20000000000 */
[----:B------:R-:W-:Y:S01]  /*5fb0*/  UMOV UR7, 0xc0000010 ;  /* 0xc000001000077882 */ /* 0x000fe20000000000 */
[----:B0-----:R-:W-:-:S04]  /*5fc0*/  FMNMX.FTZ R3, R153, R4, !PT ;  /* 0x0000000499037209 */ /* 0x001fc80007810000 */
[----:B------:R-:W0:Y:S01]  /*5fd0*/  S2R R224, SR_TID.X ;  /* 0x0000000000e07919 */ /* 0x000e220000002100 */
        /* <DEDUP_REMOVED lines=77> */
[----:B------:R-:W-:Y:S01]  /*64b0*/  ISETP.NE.AND P1, PT, R0, RZ, PT ;  /* 0x000000ff0000720c */ /* 0x000fe20003f25270 */
[----:B------:R-:W2:Y:S01]  /*64c0*/  SHFL.BFLY PT, R3, R10, 0x2, 0x1f ;  /* 0x0c401f000a037f89 */ /* 0x000ea200000e0000 */
[----:B------:R-:W-:Y:S01]  /*64d0*/  FMNMX.FTZ R11, R103, R4, !PT ;  /* 0x00000004670b7209 */ /* 0x000fe20007810000 */
[----:B-1----:R-:W-:Y:S01]  /*64e0*/  IMAD.U32 R4, RZ, RZ, UR6 ;  /* 0x00000006ff047e24 */ /* 0x002fe2000f8e00ff */
[----:B0-----:R-:W-:-:S03]  /*64f0*/  SHF.R.U32.HI R224, RZ, 0x7, R224 ;  /* 0x00000007ffe07819 */ /* 0x001fc600000116e0 */
[----:B------:R-:W0:Y:S01]  /*6500*/  SHFL.BFLY PT, R14, R11, 0x2, 0x1f ;  /* 0x0c401f000b0e7f89 */ /* 0x000e2200000e0000 */
[----:B--2---:R-:W-:Y:S02]  /*6510*/  FMNMX.FTZ R12, R10, R3, !PT ;  /* 0x000000030a0c7209 */ /* 0x004fe40007810000 */
[----:B------:R-:W-:-:S03]  /*6520*/  MOV R3, 0x400 ;  /* 0x0000040000037802 */ /* 0x000fc60000000f00 */
[----:B------:R-:W1:Y:S01]  /*6530*/  SHFL.BFLY PT, R5, R12, 0x1, 0x1f ;  /* 0x0c201f000c057f89 */ /* 0x000e6200000e0000 */
[----:B------:R-:W-:Y:S02]  /*6540*/  LEA R3, R4, R3, 0x18 ;  /* 0x0000000304037211 */ /* 0x000fe400078ec0ff */
[----:B0-----:R-:W-:Y:S02]  /*6550*/  FMNMX.FTZ R14, R11, R14, !PT ;  /* 0x0000000e0b0e7209 */ /* 0x001fe40007810000 */
[----:B------:R-:W-:-:S03]  /*6560*/  R2UR UR6, R3 ;  /* 0x00000000030672ca */ /* 0x000fc600000e0000 */
[----:B------:R-:W0:Y:S10]  /*6570*/  SHFL.BFLY PT, R13, R14, 0x1, 0x1f ;  /* 0x0c201f000e0d7f89 */ /* 0x000e3400000e0000 */
[----:B------:R-:W-:-:S04]  /*6580*/  UIADD3 UR6, UR6, 0x400, URZ ;  /* 0x0000040006067890 */ /* 0x000fc8000fffe03f */
[----:B------:R-:W-:Y:S01]  /*6590*/  USHF.R.U32.HI UR6, URZ, 0x4, UR6 ;  /* 0x000000043f067899 */ /* 0x000fe20008011606 */
[----:B-1----:R-:W-:Y:S01]  /*65a0*/  FMNMX.FTZ R5, R12, R5, !PT ;  /* 0x000000050c057209 */ /* 0x002fe20007810000 */
[----:B------:R-:W-:Y:S02]  /*65b0*/  IMAD.U32 R12, RZ, RZ, UR41 ;  /* 0x00000029ff0c7e24 */ /* 0x000fe4000f8e00ff */
[----:B------:R-:W-:Y:S02]  /*65c0*/  ULOP3.LUT UR6, UR6, 0x3fff, URZ, 0xc0, !UPT ;  /* 0x00003fff06067892 */ /* 0x000fe4000f8ec03f */
[----:B------:R-:W-:-:S02]  /*65d0*/  FADD.FTZ R6, -R5, R6 ;  /* 0x0000000605067221 */ /* 0x000fc40000010100 */
[----:B------:R-:W-:Y:S01]  /*65e0*/  ULOP3.LUT UR6, UR6, 0x10000, URZ, 0xfc, !UPT ;  /* 0x0001000006067892 */ /* 0x000fe2000f8efc3f */
[----:B------:R-:W-:-:S01]  /*65f0*/  FFMA.FTZ R11, R5, R12, -8 ;  /* 0xc1000000050b7423 */ /* 0x000fc2000001000c */
[----:B0-----:R-:W-:Y:S01]  /*6600*/  FMNMX.FTZ R10, R14, R13, !PT ;  /* 0x0000000d0e0a7209 */ /* 0x001fe20007810000 */
[----:B------:R-:W-:Y:S01]  /*6610*/  FMUL.FTZ R13, R6, UR41 ;  /* 0x00000029060d7c20 */ /* 0x000fe20008410000 */
[----:B------:R-:W-:Y:S01]  /*6620*/  UIMAD UR10, UR54, 0x500, UR6 ;  /* 0x00000500360a78a4 */ /* 0x000fe2000f8e0206 */
[----:B------:R-:W-:-:S01]  /*6630*/  FFMA.FTZ R153, R153, UR41, -R11 ;  /* 0x0000002999997c23 */ /* 0x000fc2000801080b */
[----:B------:R-:W-:Y:S01]  /*6640*/  FFMA.FTZ R15, R157, UR41, -R11 ;  /* 0x000000299d0f7c23 */ /* 0x000fe2000801080b */
[----:B------:R-:W-:-:S01]  /*6650*/  FADD.FTZ R6, -R10, R7 ;  /* 0x000000070a067221 */ /* 0x000fc20000010100 */
[----:B------:R-:W-:Y:S01]  /*6660*/  IMAD.U32 R157, RZ, RZ, UR41 ;  /* 0x00000029ff9d7e24 */ /* 0x000fe2000f8e00ff */
[----:B------:R-:W-:Y:S01]  /*6670*/  MUFU.EX2 R7, R13 ;  /* 0x0000000d00077308 */ /* 0x000fe20000000800 */
[----:B------:R-:W-:-:S01]  /*6680*/  FFMA.FTZ R12, R152, UR41, -R11 ;  /* 0x00000029980c7c23 */ /* 0x000fc2000801080b */
[----:B------:R-:W-:Y:S01]  /*6690*/  UMOV UR6, UR10 ;  /* 0x0000000a00067c82 */ /* 0x000fe20008000000 */
[----:B------:R-:W-:-:S01]  /*66a0*/  FFMA.FTZ R14, R156, UR41, -R11 ;  /* 0x000000299c0e7c23 */ /* 0x000fc2000801080b */
[----:B------:R-:W-:Y:S01]  /*66b0*/  QGMMA.64x128x32.F32.E4M3.E4M3 R24, R172, gdesc[UR4], R24, gsb0 ;  /* 0x01e00004ac187df3 */ /* 0x000fe20008000818 */
[----:B------:R-:W-:Y:S01]  /*66c0*/  UIADD3 UR6, UR10, 0x100, URZ ;  /* 0x000001000a067890 */ /* 0x000fe2000fffe03f */
[--C-:B------:R-:W-:Y:S01]  /*66d0*/  FFMA.FTZ R20, R160, UR41, -R11.reuse ;  /* 0x00000029a0147c23 */ /* 0x100fe2000801080b */
[----:B------:R-:W-:Y:S01]  /*66e0*/  UMOV UR7, 0xc0000010 ;  /* 0xc000001000077882 */ /* 0x000fe20000000000 */
[----:B------:R0:W-:Y:S01]  /*66f0*/  MUFU.EX2 R13, R153 ;  /* 0x00000099000d7308 */ /* 0x0001e20000000800 */
[----:B------:R-:W-:-:S01]  /*6700*/  FFMA.FTZ R21, R161, UR41, -R11 ;  /* 0x00000029a1157c23 */ /* 0x000fc2000801080b */
[--C-:B------:R-:W-:Y:S01]  /*6710*/  FFMA.FTZ R152, R164, UR41, -R11.reuse ;  /* 0x00000029a4987c23 */ /* 0x100fe2000801080b */
[----:B------:R-:W-:-:S01]  /*6720*/  FFMA.FTZ R136, R136, UR41, -R11 ;  /* 0x0000002988887c23 */ /* 0x000fc2000801080b */
[--C-:B------:R-:W-:Y:S01]  /*6730*/  FFMA.FTZ R137, R137, UR41, -R11.reuse ;  /* 0x0000002989897c23 */ /* 0x100fe2000801080b */
[----:B------:R-:W-:-:S01]  /*6740*/  FFMA.FTZ R140, R140, UR41, -R11 ;  /* 0x000000298c8c7c23 */ /* 0x000fc2000801080b */
[--C-:B------:R-:W-:Y:S01]  /*6750*/  FFMA.FTZ R141, R141, UR41, -R11.reuse ;  /* 0x000000298d8d7c23 */ /* 0x100fe2000801080b */
[----:B------:R-:W-:-:S01]  /*6760*/  FFMA.FTZ R144, R144, UR41, -R11 ;  /* 0x0000002990907c23 */ /* 0x000fc2000801080b */
[--C-:B------:R-:W-:Y:S01]  /*6770*/  FFMA.FTZ R145, R145, UR41, -R11.reuse ;  /* 0x0000002991917c23 */ /* 0x100fe2000801080b */
[----:B0-----:R-:W-:-:S01]  /*6780*/  FFMA.FTZ R153, R165, UR41, -R11 ;  /* 0x00000029a5997c23 */ /* 0x001fc2000801080b */
[--C-:B------:R-:W-:Y:S01]  /*6790*/  FFMA.FTZ R148, R148, UR41, -R11.reuse ;  /* 0x0000002994947c23 */ /* 0x100fe2000801080b */
        /* <DEDUP_REMOVED lines=25> */
[----:B------:R-:W-:Y:S01]  /*6930*/  FFMA.FTZ R101, R10, R157, -8 ;  /* 0xc10000000a657423 */ /* 0x000fe2000001009d */
[----:B------:R-:W-:Y:S01]  /*6940*/  FMUL.FTZ R6, R6, UR41 ;  /* 0x0000002906067c20 */ /* 0x000fe20008410000 */
[----:B------:R-:W0:Y:S02]  /*6950*/  MUFU.EX2 R12, R12 ;  /* 0x0000000c000c7308 */ /* 0x000e240000000800 */
[----:B------:R-:W-:-:S01]  /*6960*/  FFMA.FTZ R157, R154, UR41, -R101 ;  /* 0x000000299a9d7c23 */ /* 0x000fc20008010865 */
[--C-:B------:R-:W-:Y:S01]  /*6970*/  FFMA.FTZ R154, R155, UR41, -R101.reuse ;  /* 0x000000299b9a7c23 */ /* 0x100fe20008010865 */
[----:B------:R-:W-:-:S01]  /*6980*/  FFMA.FTZ R155, R158, UR41, -R101 ;  /* 0x000000299e9b7c23 */ /* 0x000fc20008010865 */
[--C-:B------:R-:W-:Y:S01]  /*6990*/  FFMA.FTZ R156, R159, UR41, -R101.reuse ;  /* 0x000000299f9c7c23 */ /* 0x100fe20008010865 */
[----:B------:R-:W-:-:S01]  /*69a0*/  FFMA.FTZ R158, R162, UR41, -R101 ;  /* 0x00000029a29e7c23 */ /* 0x000fc20008010865 */
[--C-:B------:R-:W-:Y:S01]  /*69b0*/  FFMA.FTZ R159, R163, UR41, -R101.reuse ;  /* 0x00000029a39f7c23 */ /* 0x100fe20008010865 */
        /* <DEDUP_REMOVED lines=8> */
[----:B------:R-:W1:Y:S01]  /*6a40*/  MUFU.EX2 R157, R157 ;  /* 0x0000009d009d7308 */ /* 0x000e620000000800 */
[----:B0-----:R-:W-:-:S01]  /*6a50*/  FFMA.FTZ R8, R7, R8, R12 ;  /* 0x0000000807087223 */ /* 0x001fc2000001000c */
[--C-:B------:R-:W-:Y:S01]  /*6a60*/  FFMA.FTZ R147, R147, UR41, -R101.reuse ;  /* 0x0000002993937c23 */ /* 0x100fe20008010865 */
[----:B------:R-:W-:-:S01]  /*6a70*/  FFMA.FTZ R150, R150, UR41, -R101 ;  /* 0x0000002996967c23 */ /* 0x000fc20008010865 */
[----:B------:R-:W-:Y:S01]  /*6a80*/  FFMA.FTZ R151, R151, UR41, -R101 ;  /* 0x0000002997977c23 */ /* 0x000fe20008010865 */
[----:B------:R-:W-:-:S01]  /*6a90*/  FADD.FTZ R163, R13, R8 ;  /* 0x000000080da37221 */ /* 0x000fc20000010000 */
[--C-:B------:R-:W-:Y:S01]  /*6aa0*/  FFMA.FTZ R122, R122, UR41, -R101.reuse ;  /* 0x000000297a7a7c23 */ /* 0x100fe20008010865 */
[----:B------:R-:W-:-:S01]  /*6ab0*/  FFMA.FTZ R123, R123, UR41, -R101 ;  /* 0x000000297b7b7c23 */ /* 0x000fc20008010865 */
[----:B------:R-:W0:Y:S01]  /*6ac0*/  MUFU.EX2 R154, R154 ;  /* 0x0000009a009a7308 */ /* 0x000e220000000800 */
[----:B------:R-:W-:-:S01]  /*6ad0*/  FFMA.FTZ R126, R126, UR41, -R101 ;  /* 0x000000297e7e7c23 */ /* 0x000fc20008010865 */
[--C-:B------:R-:W-:Y:S01]  /*6ae0*/  FFMA.FTZ R127, R127, UR41, -R101.reuse ;  /* 0x000000297f7f7c23 */ /* 0x100fe20008010865 */
[----:B------:R-:W-:-:S01]  /*6af0*/  FFMA.FTZ R130, R130, UR41, -R101 ;  /* 0x0000002982827c23 */ /* 0x000fc20008010865 */
[--C-:B------:R-:W-:Y:S01]  /*6b00*/  FFMA.FTZ R131, R131, UR41, -R101.reuse ;  /* 0x0000002983837c23 */ /* 0x100fe20008010865 */
[----:B------:R-:W-:-:S01]  /*6b10*/  FFMA.FTZ R134, R134, UR41, -R101 ;  /* 0x0000002986867c23 */ /* 0x000fc20008010865 */
[--C-:B------:R-:W-:Y:S01]  /*6b20*/  FFMA.FTZ R135, R135, UR41, -R101.reuse ;  /* 0x0000002987877c23 */ /* 0x100fe20008010865 */
[----:B------:R-:W-:-:S01]  /*6b30*/  FFMA.FTZ R106, R106, UR41, -R101 ;  /* 0x000000296a6a7c23 */ /* 0x000fc20008010865 */
[----:B------:R-:W2:Y:S01]  /*6b40*/  MUFU.EX2 R14, R14 ;  /* 0x0000000e000e7308 */ /* 0x000ea20000000800 */
[----:B-1----:R-:W-:-:S01]  /*6b50*/  FFMA.FTZ R9, R6, R9, R157 ;  /* 0x0000000906097223 */ /* 0x002fc2000001009d */
[--C-:B------:R-:W-:Y:S01]  /*6b60*/  FFMA.FTZ R107, R107, UR41, -R101.reuse ;  /* 0x000000296b6b7c23 */ /* 0x100fe20008010865 */
[----:B------:R-:W-:-:S01]  /*6b70*/  FFMA.FTZ R110, R110, UR41, -R101 ;  /* 0x000000296e6e7c23 */ /* 0x000fc20008010865 */
[--C-:B------:R-:W-:Y:S01]  /*6b80*/  FFMA.FTZ R111, R111, UR41, -R101.reuse ;  /* 0x000000296f6f7c23 */ /* 0x100fe20008010865 */
[----:B------:R-:W-:-:S01]  /*6b90*/  FFMA.FTZ R114, R114, UR41, -R101 ;  /* 0x0000002972727c23 */ /* 0x000fc20008010865 */
[--C-:B------:R-:W-:Y:S01]  /*6ba0*/  FFMA.FTZ R115, R115, UR41, -R101.reuse ;  /* 0x0000002973737c23 */ /* 0x100fe20008010865 */
[----:B------:R-:W-:-:S01]  /*6bb0*/  FFMA.FTZ R118, R118, UR41, -R101 ;  /* 0x0000002976767c23 */ /* 0x000fc20008010865 */
[----:B------:R-:W1:Y:S01]  /*6bc0*/  MUFU.EX2 R155, R155 ;  /* 0x0000009b009b7308 */ /* 0x000e620000000800 */
        /* <DEDUP_REMOVED lines=8> */
[----:B--2---:R-:W-:-:S01]  /*6c50*/  FADD.FTZ R162, R14, R163 ;  /* 0x000000a30ea27221 */ /* 0x004fc20000010000 */
[----:B------:R-:W-:Y:S01]  /*6c60*/  FFMA.FTZ R99, R99, UR41, -R101 ;  /* 0x0000002963637c23 */ /* 0x000fe20008010865 */
[----:B------:R-:W-:-:S02]  /*6c70*/  IMAD.U32 R166, RZ, RZ, UR53 ;  /* 0x00000035ffa67e24 */ /* 0x000fc4000f8e00ff */
[--C-:B------:R-:W-:Y:S01]  /*6c80*/  FFMA.FTZ R102, R102, UR41, -R101.reuse ;  /* 0x0000002966667c23 */ /* 0x100fe20008010865 */
[----:B------:R-:W-:-:S01]  /*6c90*/  FFMA.FTZ R101, R103, UR41, -R101 ;  /* 0x0000002967657c23 */ /* 0x000fc20008010865 */
[----:B------:R-:W-:Y:S01]  /*6ca0*/  @!P1 IMAD R165, R166, 0x8, R3 ;  /* 0x00000008a6a59824 */ /* 0x000fe200078e0203 */
        /* <DEDUP_REMOVED lines=12> */
[----:B------:R-:W-:Y:S02]  /*6d70*/  WARPGROUP.DEPBAR.LE gsb0, 0x0 ;  /* 0x00008000000079c5 */ /* 0x000fe40000010000 */
[----:B------:R-:W-:-:S04]  /*6d80*/  WARPGROUP.ARRIVE ;  /* 0x00000000000079c5 */ /* 0x000fc80000000000 */
[----:B------:R-:W2:Y:S01]  /*6d90*/  MUFU.EX2 R160, R160 ;  /* 0x000000a000a07308 */ /* 0x000ea20000000800 */
[----:B-1----:R-:W-:-:S01]  /*6da0*/  FADD.FTZ R163, R159, R162 ;  /* 0x000000a29fa37221 */ /* 0x002fc20000010000 */
[----:B------:R-:W-:Y:S01]  /*6db0*/  QGMMA.64x128x32.F32.E4M3.E4M3 R24, R176, gdesc[UR4], R24, gsb0 ;  /* 0x01e00004b0187df3 */ /* 0x000fe20008000818 */
[----:B------:R-:W-:Y:S01]  /*6dc0*/  UIADD3 UR6, UR10, 0x200, URZ ;  /* 0x000002000a067890 */ /* 0x000fe2000fffe03f */
[----:B------:R-:W-:-:S04]  /*6dd0*/  UMOV UR7, 0xc0000010 ;  /* 0xc000001000077882 */ /* 0x000fc80000000000 */
        /* <DEDUP_REMOVED lines=35> */
[----:B-1----:R-:W-:-:S01]  /*7010*/  FADD.FTZ R162, R150, R163 ;  /* 0x000000a396a27221 */ /* 0x002fc20000010000 */
[----:B------:R-:W-:Y:S02]  /*7020*/  WARPGROUP.DEPBAR.LE gsb0, 0x0 ;  /* 0x00008000000079c5 */ /* 0x000fe40000010000 */
[----:B------:R-:W-:-:S04]  /*7030*/  WARPGROUP.ARRIVE ;  /* 0x00000000000079c5 */ /* 0x000fc80000000000 */
[----:B------:R-:W1:Y:S01]  /*7040*/  MUFU.EX2 R120, R120 ;  /* 0x0000007800787308 */ /* 0x000e620000000800 */
[----:B0-----:R-:W-:-:S01]  /*7050*/  FADD.FTZ R9, R149, R8 ;  /* 0x0000000895097221 */ /* 0x001fc20000010000 */
[----:B------:R-:W-:Y:S01]  /*7060*/  QGMMA.64x128x32.F32.E4M3.E4M3 R24, R180, gdesc[UR4], R24, gsb0 ;  /* 0x01e00004b4187df3 */ /* 0x000fe20008000818 */
[----:B------:R-:W-:Y:S01]  /*7070*/  UIADD3 UR6, UR10, 0x300, URZ ;  /* 0x000003000a067890 */ /* 0x000fe2000fffe03f */
[----:B------:R-:W-:-:S04]  /*7080*/  UMOV UR7, 0xc0000010 ;  /* 0xc000001000077882 */ /* 0x000fc80000000000 */
        /* <DEDUP_REMOVED lines=40> */
[----:B--2---:R-:W-:Y:S01]  /*7310*/  FADD.FTZ R162, R106, R163 ;  /* 0x000000a36aa27221 */ /* 0x004fe20000010000 */
[----:B------:R-:W-:-:S03]  /*7320*/  UMOV UR7, 0xc0000010 ;  /* 0xc000001000077882 */ /* 0x000fc60000000000 */
[----:B------:R-:W0:Y:S08]  /*7330*/  MUFU.EX2 R107, R107 ;  /* 0x0000006b006b7308 */ /* 0x000e300000000800 */
        /* <DEDUP_REMOVED lines=9> */
[----:B0-----:R-:W-:-:S01]  /*73d0*/  FADD.FTZ R9, R109, R8 ;  /* 0x000000086d097221 */ /* 0x001fc20000010000 */
[----:B------:R-:W-:-:S06]  /*73e0*/  IADD3 R8, -R224, 0xb, RZ ;  /* 0x0000000be0087810 */ /* 0x000fcc0007ffe1ff */
        /* <DEDUP_REMOVED lines=24> */
[----:B------:R-:W-:Y:S02]  /*7570*/  WARPGROUP.DEPBAR.LE gsb0, 0x0 ;  /* 0x00008000000079c5 */ /* 0x000fe40000010000 */
[----:B------:R-:W-:-:S04]  /*7580*/  WARPGROUP.ARRIVE ;  /* 0x00000000000079c5 */ /* 0x000fc80000000000 */
[----:B------:R-:W0:Y:S01]  /*7590*/  MUFU.EX2 R94, R94 ;  /* 0x0000005e005e7308 */ /* 0x000e220000000800 */
[----:B--2---:R-:W-:-:S01]  /*75a0*/  FADD.FTZ R163, R91, R164 ;  /* 0x000000a45ba37221 */ /* 0x004fc20000010000 */
[----:B------:R-:W-:Y:S06]  /*75b0*/  QGMMA.64x128x32.F32.E4M3.E4M3 R24, R188, gdesc[UR4], R24, gsb0 ;  /* 0x01e00004bc187df3 */ /* 0x000fec0008000818 */
[----:B------:R-:W2:Y:S01]  /*75c0*/  MUFU.EX2 R93, R93 ;  /* 0x0000005d005d7308 */ /* 0x000ea20000000800 */
[----:B-1----:R-:W-:-:S07]  /*75d0*/  FADD.FTZ R162, R92, R9 ;  /* 0x000000095ca27221 */ /* 0x002fce0000010000 */
[----:B------:R-:W1:Y:S01]  /*75e0*/  MUFU.EX2 R95, R95 ;  /* 0x0000005f005f7308 */ /* 0x000e620000000800 */
[----:B0-----:R-:W-:-:S07]  /*75f0*/  FADD.FTZ R164, R94, R163 ;  /* 0x000000a35ea47221 */ /* 0x001fce0000010000 */
[----:B------:R-:W-:Y:S01]  /*7600*/  MUFU.EX2 R96, R96 ;  /* 0x0000006000607308 */ /* 0x000fe20000000800 */
[----:B--2---:R-:W-:-:S07]  /*7610*/  FADD.FTZ R9, R93, R162 ;  /* 0x000000a25d097221 */ /* 0x004fce0000010000 */
[----:B------:R-:W0:Y:S01]  /*7620*/  MUFU.EX2 R98, R98 ;  /* 0x0000006200627308 */ /* 0x000e220000000800 */
[----:B-1----:R-:W-:-:S07]  /*7630*/  FADD.FTZ R103, R95, R164 ;  /* 0x000000a45f677221 */ /* 0x002fce0000010000 */
[----:B------:R-:W-:Y:S08]  /*7640*/  MUFU.EX2 R97, R97 ;  /* 0x0000006100617308 */ /* 0x000ff00000000800 */
[----:B------:R-:W1:Y:S08]  /*7650*/  MUFU.EX2 R99, R99 ;  /* 0x0000006300637308 */ /* 0x000e700000000800 */
[----:B------:R-:W-:Y:S08]  /*7660*/  MUFU.EX2 R100, R100 ;  /* 0x0000006400647308 */ /* 0x000ff00000000800 */
[----:B------:R-:W-:Y:S08]  /*7670*/  MUFU.EX2 R11, R11 ;  /* 0x0000000b000b7308 */ /* 0x000ff00000000800 */
[----:B------:R-:W-:Y:S01]  /*7680*/  MUFU.EX2 R101, R101 ;  /* 0x0000006500657308 */ /* 0x000fe20000000800 */
[----:B------:R-:W-:-:S02]  /*7690*/  WARPGROUP.DEPBAR.LE gsb0, 0x0 ;  /* 0x00008000000079c5 */ /* 0x000fc40000010000 */
[----:B------:R2:W-:Y:S06]  /*76a0*/  BAR.ARV R8, 0x100 ;  /* 0x000400080000751d */ /* 0x0005ec0000002000 */
[----:B--2---:R-:W-:Y:S02]  /*76b0*/  @!P1 VIADD R8, R165, 0x29840 ;  /* 0x00029840a5089836 */ /* 0x004fe40000000000 */
[----:B------:R0:W2:Y:S03]  /*76c0*/  MUFU.EX2 R165, R102 ;  /* 0x0000006600a57308 */ /* 0x0000a60000000800 */
[----:B------:R-:W-:-:S04]  /*76d0*/  @!P1 PRMT R8, RZ, 0x654, R8 ;  /* 0x00000654ff089816 */ /* 0x000fc80000000008 */
[----:B------:R3:W-:Y:S01]  /*76e0*/  @!P1 SYNCS.ARRIVE.TRANS64.RED.A1T0 RZ, [R8+URZ], RZ ;  /* 0x000000ff08ff99a7 */ /* 0x0007e2000810043f */
[----:B0-----:R-:W-:-:S04]  /*76f0*/  FADD.FTZ R102, R98, R103 ;  /* 0x0000006762667221 */ /* 0x001fc80000010000 */
[----:B-1----:R-:W-:Y:S01]  /*7700*/  FADD.FTZ R102, R99, R102 ;  /* 0x0000006663667221 */ /* 0x002fe20000010000 */
[----:B---3--:R-:W-:-:S03]  /*7710*/  FADD.FTZ R8, R96, R9 ;  /* 0x0000000960087221 */ /* 0x008fc60000010000 */
[----:B--2---:R-:W-:Y:S01]  /*7720*/  FADD.FTZ R102, R165, R102 ;  /* 0x00000066a5667221 */ /* 0x004fe20000010000 */
[----:B------:R-:W-:-:S04]  /*7730*/  FADD.FTZ R9, R97, R8 ;  /* 0x0000000861097221 */ /* 0x000fc80000010000 */
[----:B------:R-:W-:Y:S01]  /*7740*/  FADD.FTZ R8, R100, R9 ;  /* 0x0000000964087221 */ /* 0x000fe20000010000 */
[----:B------:R-:W-:-:S03]  /*7750*/  FADD.FTZ R9, R101, R102 ;  /* 0x0000006665097221 */ /* 0x000fc60000010000 */
[----:B------:R-:W-:Y:S01]  /*7760*/  FADD.FTZ R8, R11, R8 ;  /* 0x000000080b087221 */ /* 0x000fe20000010000 */
[----:B------:R-:W-:Y:S06]  /*7770*/  @!P0 BRA `(.L_x_154) ;  /* 0x0000000000048947 */ /* 0x000fec0003800000 */
[----:B------:R-:W-:Y:S01]  /*7780*/  BPT.TRAP 0x1 ;  /* 0x000000040000795c */ /* 0x000fe20000300000 */
.L_x_154:
[----:B------:R-:W-:Y:S01]  /*7790*/  F2FP.SATFINITE.E4M3.F32.PACK_AB_MERGE_C R14, R15, R14, RZ ;  /* 0x0000000e0f0e723e */ /* 0x000fe200048070ff */
[----:B------:R-:W-:Y:S01]  /*77a0*/  UISETP.GT.AND UP0, UPT, UR52, UR40, UPT ;  /* 0x000000283400728c */ /* 0x000fe2000bf04270 */
[----:B------:R-:W-:Y:S01]  /*77b0*/  F2FP.SATFINITE.E4M3.F32.PACK_AB_MERGE_C R100, R11, R100, RZ ;  /* 0x000000640b64723e */ /* 0x000fe200048070ff */
[----:B------:R-:W-:Y:S01]  /*77c0*/  UIADD3 UR52, UR52, -0x1, URZ ;  /* 0xffffffff34347890 */ /* 0x000fe2000fffe03f */
[----:B------:R-:W-:Y:S01]  /*77d0*/  F2FP.SATFINITE.E4M3.F32.PACK_AB_MERGE_C R172, R13, R12, R14 ;  /* 0x0000000c0dac723e */ /* 0x000fe2000480700e */
[----:B------:R-:W-:Y:S01]  /*77e0*/  IMAD.U32 R12, RZ, RZ, UR54 ;  /* 0x00000036ff0c7e24 */ /* 0x000fe2000f8e00ff */
[----:B------:R-:W-:Y:S01]  /*77f0*/  F2FP.SATFINITE.E4M3.F32.PACK_AB_MERGE_C R155, R156, R155, RZ ;  /* 0x0000009b9c9b723e */ /* 0x000fe200048070ff */
[----:B------:R-:W-:Y:S01]  /*7800*/  UMOV UR55, UR46 ;  /* 0x0000002e00377c82 */ /* 0x000fe20008000000 */
[----:B------:R-:W-:Y:S01]  /*7810*/  PLOP3.LUT P1, PT, PT, PT, UP0, 0x80, 0x0 ;  /* 0x000000000000781c */ /* 0x000fe20003f2f008 */
[----:B------:R-:W-:Y:S01]  /*7820*/  IMAD R11, R12, 0x8, R3 ;  /* 0x000000080c0b7824 */ /* 0x000fe200078e0203 */
[----:B------:R-:W-:Y:S01]  /*7830*/  F2FP.SATFINITE.E4M3.F32.PACK_AB_MERGE_C R152, R153, R152, RZ ;  /* 0x000000989998723e */ /* 0x000fe200048070ff */
[----:B------:R-:W-:Y:S01]  /*7840*/  UMOV UR54, UR53 ;  /* 0x0000003500367c82 */ /* 0x000fe20008000000 */
[----:B------:R-:W-:Y:S01]  /*7850*/  F2FP.SATFINITE.E4M3.F32.PACK_AB_MERGE_C R160, R161, R160, RZ ;  /* 0x000000a0a1a0723e */ /* 0x000fe200048070ff */
[----:B------:R-:W-:Y:S01]  /*7860*/  VIADD R11, R11, 0x29860 ;  /* 0x000298600b0b7836 */ /* 0x000fe20000000000 */
[----:B------:R-:W-:Y:S01]  /*7870*/  F2FP.SATFINITE.E4M3.F32.PACK_AB_MERGE_C R140, R141, R140, RZ ;  /* 0x0000008c8d8c723e */ /* 0x000fe200048070ff */
[-C--:B------:R-:W-:Y:S01]  /*7880*/  FMUL.FTZ R24, R24, R7.reuse ;  /* 0x0000000718187220 */ /* 0x080fe20000410000 */
[----:B------:R-:W-:Y:S01]  /*7890*/  F2FP.SATFINITE.E4M3.F32.PACK_AB_MERGE_C R142, R143, R142, RZ ;  /* 0x0000008e8f8e723e */ /* 0x000fe200048070ff */
[-C--:B------:R-:W-:Y:S01]  /*78a0*/  FMUL.FTZ R25, R25, R7.reuse ;  /* 0x0000000719197220 */ /* 0x080fe20000410000 */
[----:B------:R-:W-:Y:S01]  /*78b0*/  PRMT R11, R4, 0x654, R11 ;  /* 0x00000654040b7816 */ /* 0x000fe2000000000b */
[-C--:B------:R-:W-:Y:S01]  /*78c0*/  FMUL.FTZ R28, R28, R7.reuse ;  /* 0x000000071c1c7220 */ /* 0x080fe20000410000 */
[----:B------:R-:W-:Y:S01]  /*78d0*/  F2FP.SATFINITE.E4M3.F32.PACK_AB_MERGE_C R148, R149, R148, RZ ;  /* 0x000000949594723e */ /* 0x000fe200048070ff */
[-C--:B------:R-:W-:Y:S01]  /*78e0*/  FMUL.FTZ R29, R29, R7.reuse ;  /* 0x000000071d1d7220 */ /* 0x080fe20000410000 */
[----:B------:R-:W-:Y:S01]  /*78f0*/  F2FP.SATFINITE.E4M3.F32.PACK_AB_MERGE_C R150, R151, R150, RZ ;  /* 0x000000969796723e */ /* 0x000fe200048070ff */
[----:B------:R0:W-:Y:S01]  /*7900*/  SYNCS.ARRIVE.TRANS64.RED.A1T0 RZ, [R11+URZ], RZ ;  /* 0x000000ff0bff79a7 */ /* 0x0001e2000810043f */
        /* <DEDUP_REMOVED lines=91> */
[----:B------:R-:W-:Y:S01]  /*7ec0*/  F2FP.SATFINITE.E4M3.F32.PACK_AB_MERGE_C R191, R99, R98, R15 ;  /* 0x0000006263bf723e */ /* 0x000fe2000480700f */
[----:B0-----:R-:W-:Y:S06]  /*7ed0*/  @P1 BRA `(.L_x_155) ;  /* 0xffffffd000a41947 */ /* 0x001fec000383ffff */
.L_x_145:
[----:B------:R-:W-:Y:S06]  /*7ee0*/  BAR.ARV 0x8, 0x180 ;  /* 0x0206000000007b1d */ /* 0x000fec0000002000 */
[----:B------:R-:W-:Y:S05]  /*7ef0*/  @!P0 BRA `(.L_x_156) ;  /* 0x0000000000048947 */ /* 0x000fea0003800000 */
[----:B------:R-:W-:Y:S01]  /*7f00*/  BPT.TRAP 0x1 ;  /* 0x000000040000795c */ /* 0x000fe20000300000 */
.L_x_156:
[----:B------:R-:W-:Y:S02]  /*7f10*/  IMAD.U32 R0, RZ, RZ, UR53 ;  /* 0x00000035ff007e24 */ /* 0x000fe4000f8e00ff */
[----:B------:R-:W-:Y:S02]  /*7f20*/  IMAD.U32 R6, RZ, RZ, UR46 ;  /* 0x0000002eff067e24 */ /* 0x000fe4000f8e00ff */
[----:B------:R-:W-:-:S03]  /*7f30*/  IMAD R21, R0, 0x8, R3 ;  /* 0x0000000800157824 */ /* 0x000fc600078e0203 */
[----:B------:R-:W-:-:S04]  /*7f40*/  SHF.L.U32 R0, R6, 0x1f, RZ ;  /* 0x0000001f06007819 */ /* 0x000fc800000006ff */
[----:B------:R0:W1:Y:S01]  /*7f50*/  SYNCS.PHASECHK.TRANS64.TRYWAIT P1, [R21+URZ+0x29850], R0 ;  /* 0x02985000150075a7 */ /* 0x000062000802017f */
[----:B------:R-:W-:Y:S05]  /*7f60*/  @!P0 BRA `(.L_x_157) ;  /* 0x0000000000048947 */ /* 0x000fea0003800000 */
[----:B------:R-:W-:Y:S01]  /*7f70*/  BPT.TRAP 0x1 ;  /* 0x000000040000795c */ /* 0x000fe20000300000 */
.L_x_157:
[----:B------:R-:W-:Y:S02]  /*7f80*/  VIADD R3, R3, 0x400 ;  /* 0x0000040003037836 */ /* 0x000fe40000000000 */
[----:B------:R-:W-:-:S03]  /*7f90*/  IMAD.U32 R6, RZ, RZ, UR53 ;  /* 0x00000035ff067e24 */ /* 0x000fc6000f8e00ff */
[----:B------:R-:W-:-:S04]  /*7fa0*/  SHF.R.U32.HI R3, RZ, 0x4, R3 ;  /* 0x00000004ff037819 */ /* 0x000fc80000011603 */
[----:B------:R-:W-:-:S04]  /*7fb0*/  LOP3.LUT R3, R3, 0x3fff, RZ, 0xc0, !PT ;  /* 0x00003fff03037812 */ /* 0x000fc800078ec0ff */
[----:B------:R-:W-:Y:S01]  /*7fc0*/  LOP3.LUT R3, R3, 0x10000, RZ, 0xfc, !PT ;  /* 0x0001000003037812 */ /* 0x000fe200078efcff */
[----:B-1----:R-:W-:Y:S06]  /*7fd0*/  @P1 BRA `(.L_x_158) ;  /* 0x0000000000081947 */ /* 0x002fec0003800000 */
[----:B------:R-:W1:Y:S02]  /*7fe0*/  SYNCS.PHASECHK.TRANS64.TRYWAIT P1, [R21+URZ+0x29850], R0 ;  /* 0x02985000150075a7 */ /* 0x000e64000802017f */
[----:B-1----:R-:W-:Y:S05]  /*7ff0*/  @!P1 BRA `(.L_x_159) ;  /* 0x000000a000289947 */ /* 0x002fea0003800000 */
.L_x_158:
[----:B------:R-:W-:Y:S01]  /*8000*/  IMAD R6, R6, 0x500, R3 ;  /* 0x0000050006067824 */ /* 0x000fe200078e0203 */
[----:B------:R-:W-:Y:S05]  /*8010*/  WARPSYNC.ALL ;  /* 0x0000000000007948 */ /* 0x000fea0003800000 */
[----:B------:R-:W-:Y:S01]  /*8020*/  IMAD.MOV.U32 R7, RZ, RZ, -0x3ffffff0 ;  /* 0xc0000010ff077424 */ /* 0x000fe200078e00ff */
[C---:B------:R-:W-:Y:S01]  /*8030*/  R2UR UR6, R6.reuse ;  /* 0x00000000060672ca */ /* 0x040fe200000e0000 */
[----:B------:R-:W-:Y:S01]  /*8040*/  WARPGROUP.ARRIVE ;  /* 0x00000000000079c5 */ /* 0x000fe20000000000 */
[C---:B------:R-:W-:Y:S01]  /*8050*/  VIADD R12, R6.reuse, 0x100 ;  /* 0x00000100060c7836 */ /* 0x040fe20000000000 */
[----:B------:R-:W-:Y:S01]  /*8060*/  ULDC.64 UR4, c[0x0][0x9a0] ;  /* 0x0002680000047ab9 */ /* 0x000fe20000000a00 */
[----:B------:R-:W-:Y:S01]  /*8070*/  R2UR UR7, R7 ;  /* 0x00000000070772ca */ /* 0x000fe200000e0000 */
[----:B------:R-:W-:Y:S01]  /*8080*/  IMAD.MOV.U32 R13, RZ, RZ, -0x3ffffff0 ;  /* 0xc0000010ff0d7424 */ /* 0x000fe200078e00ff */
[----:B------:R-:W-:Y:S01]  /*8090*/  ISETP.NE.U32.AND P1, PT, RZ, UR4, PT ;  /* 0x00000004ff007c0c */ /* 0x000fe2000bf25070 */
[----:B------:R-:W-:-:S02]  /*80a0*/  VIADD R88, R6, 0x200 ;  /* 0x0000020006587836 */ /* 0x000fc40000000000 */
[----:B------:R-:W-:Y:S01]  /*80b0*/  IMAD.MOV.U32 R89, RZ, RZ, -0x3ffffff0 ;  /* 0xc0000010ff597424 */ /* 0x000fe200078e00ff */
[----:B------:R-:W-:Y:S01]  /*80c0*/  ISETP.NE.AND.EX P1, PT, RZ, UR5, PT, P1 ;  /* 0x00000005ff007c0c */ /* 0x000fe2000bf25310 */
[----:B------:R-:W-:-:S06]  /*80d0*/  IMAD.MOV.U32 R11, RZ, RZ, 0x3f800000 ;  /* 0x3f800000ff0b7424 */ /* 0x000fcc00078e00ff */
[----:B------:R-:W-:Y:S01]  /*80e0*/  QGMMA.64x128x32.F32.E4M3.E4M3 R24, R172, gdesc[UR4], R24, gsb0 ;  /* 0x01e00004ac187df3 */ /* 0x000fe20008000818 */
[----:B------:R-:W-:Y:S02]  /*80f0*/  R2UR UR6, R12 ;  /* 0x000000000c0672ca */ /* 0x000fe400000e0000 */
[----:B------:R-:W-:-:S03]  /*8100*/  R2UR UR7, R13 ;  /* 0x000000000d0772ca */ /* 0x000fc600000e0000 */
[----:B------:R-:W0:Y:S08]  /*8110*/  @P1 LDC.64 R12, c[0x0][0x9c8] ;  /* 0x00027200ff0c1b82 */ /* 0x000e300000000a00 */
[----:B------:R-:W2:Y:S01]  /*8120*/  @P1 LDC.64 R14, c[0x0][0x9d0] ;  /* 0x00027400ff0e1b82 */ /* 0x000ea20000000a00 */
[----:B01----:R-:W-:-:S04]  /*8130*/  @P1 IMAD R0, R12, UR37, RZ ;  /* 0x000000250c001c24 */ /* 0x003fc8000f8e02ff */
[----:B------:R-:W-:Y:S02]  /*8140*/  @P1 IMAD R3, R13, UR36, R0 ;  /* 0x000000240d031c24 */ /* 0x000fe4000f8e0200 */
[----:B------:R-:W-:-:S04]  /*8150*/  @P1 IMAD.WIDE.U32 R12, R12, UR36, RZ ;  /* 0x000000240c0c1c25 */ /* 0x000fc8000f8e00ff */
[----:B------:R-:W-:Y:S02]  /*8160*/  @P1 IMAD.IADD R13, R13, 0x1, R3 ;  /* 0x000000010d0d1824 */ /* 0x000fe400078e0203 */
[----:B--2---:R-:W-:-:S04]  /*8170*/  @P1 IMAD.WIDE.U32 R12, R14, UR42, R12 ;  /* 0x0000002a0e0c1c25 */ /* 0x004fc8000f8e000c */
[----:B------:R-:W-:Y:S01]  /*8180*/  @P1 IMAD R3, R15, UR42, R13 ;  /* 0x0000002a0f031c24 */ /* 0x000fe2000f8e020d */
[----:B------:R-:W-:-:S04]  /*8190*/  @P1 LEA R14, P2, R12, UR4, 0x2 ;  /* 0x000000040c0e1c11 */ /* 0x000fc8000f8410ff */
[----:B------:R-:W-:-:S05]  /*81a0*/  @P1 LEA.HI.X R15, R12, UR5, R3, 0x2, P2 ;  /* 0x000000050c0f1c11 */ /* 0x000fca00090f1403 */
[----:B------:R0:W2:Y:S01]  /*81b0*/  @P1 LDG.E R11, desc[UR50][R14.64] ;  /* 0x000000320e0b1981 */ /* 0x0000a2000c1e1900 */
[----:B------:R-:W-:Y:S02]  /*81c0*/  WARPGROUP.DEPBAR.LE gsb0, 0x0 ;  /* 0x00008000000079c5 */ /* 0x000fe40000010000 */
[----:B------:R-:W-:-:S06]  /*81d0*/  WARPGROUP.ARRIVE ;  /* 0x00000000000079c5 */ /* 0x000fcc0000000000 */
[----:B------:R-:W-:Y:S01]  /*81e0*/  QGMMA.64x128x32.F32.E4M3.E4M3 R24, R176, gdesc[UR4], R24, gsb0 ;  /* 0x01e00004b0187df3 */ /* 0x000fe20008000818 */
[----:B------:R-:W-:Y:S02]  /*81f0*/  R2UR UR6, R88 ;  /* 0x00000000580672ca */ /* 0x000fe400000e0000 */
[----:B------:R-:W-:Y:S01]  /*8200*/  R2UR UR7, R89 ;  /* 0x00000000590772ca */ /* 0x000fe200000e0000 */
[----:B------:R-:W-:Y:S02]  /*8210*/  VIADD R12, R6, 0x300 ;  /* 0x00000300060c7836 */ /* 0x000fe40000000000 */
[----:B------:R-:W-:Y:S01]  /*8220*/  IMAD.MOV.U32 R13, RZ, RZ, -0x3ffffff0 ;  /* 0xc0000010ff0d7424 */ /* 0x000fe200078e00ff */
[----:B------:R-:W-:Y:S02]  /*8230*/  WARPGROUP.DEPBAR.LE gsb0, 0x0 ;  /* 0x00008000000079c5 */ /* 0x000fe40000010000 */
[----:B------:R-:W-:-:S07]  /*8240*/  WARPGROUP.ARRIVE ;  /* 0x00000000000079c5 */ /* 0x000fce0000000000 */
[----:B------:R-:W-:Y:S01]  /*8250*/  QGMMA.64x128x32.F32.E4M3.E4M3 R24, R180, gdesc[UR4], R24, gsb0 ;  /* 0x01e00004b4187df3 */ /* 0x000fe20008000818 */
[----:B------:R-:W-:Y:S02]  /*8260*/  R2UR UR6, R12 ;  /* 0x000000000c0672ca */ /* 0x000fe400000e0000 */
[----:B------:R-:W-:Y:S01]  /*8270*/  R2UR UR7, R13 ;  /* 0x000000000d0772ca */ /* 0x000fe200000e0000 */
[----:B------:R-:W-:Y:S02]  /*8280*/  VIADD R6, R6, 0x400 ;  /* 0x0000040006067836 */ /* 0x000fe40000000000 */
[----:B------:R-:W-:Y:S01]  /*8290*/  IMAD.MOV.U32 R7, RZ, RZ, -0x3ffffff0 ;  /* 0xc0000010ff077424 */ /* 0x000fe200078e00ff */
[----:B------:R-:W1:Y:S01]  /*82a0*/  SHFL.BFLY PT, R3, R8, 0x2, 0x1f ;  /* 0x0c401f0008037f89 */ /* 0x000e6200000e0000 */
[----:B------:R-:W-:Y:S02]  /*82b0*/  WARPGROUP.DEPBAR.LE gsb0, 0x0 ;  /* 0x00008000000079c5 */ /* 0x000fe40000010000 */
[----:B------:R-:W-:-:S06]  /*82c0*/  WARPGROUP.ARRIVE ;  /* 0x00000000000079c5 */ /* 0x000fcc0000000000 */
[----:B------:R-:W-:Y:S01]  /*82d0*/  QGMMA.64x128x32.F32.E4M3.E4M3 R24, R184, gdesc[UR4], R24, gsb0 ;  /* 0x01e00004b8187df3 */ /* 0x000fe20008000818 */
[----:B------:R-:W-:Y:S02]  /*82e0*/  R2UR UR6, R6 ;  /* 0x00000000060672ca */ /* 0x000fe400000e0000 */
[----:B------:R-:W-:Y:S01]  /*82f0*/  R2UR UR7, R7 ;  /* 0x00000000070772ca */ /* 0x000fe200000e0000 */
[----:B------:R-:W3:Y:S01]  /*8300*/  SHFL.BFLY PT, R6, R9, 0x2, 0x1f ;  /* 0x0c401f0009067f89 */ /* 0x000ee200000e0000 */
[----:B-1----:R-:W-:-:S05]  /*8310*/  FADD.FTZ R3, R3, R8 ;  /* 0x0000000803037221 */ /* 0x002fca0000010000 */
[----:B------:R-:W1:Y:S01]  /*8320*/  SHFL.BFLY PT, R0, R3, 0x1, 0x1f ;  /* 0x0c201f0003007f89 */ /* 0x000e6200000e0000 */
[----:B---3--:R-:W-:-:S05]  /*8330*/  FADD.FTZ R6, R6, R9 ;  /* 0x0000000906067221 */ /* 0x008fca0000010000 */
[----:B------:R-:W3:Y:S01]  /*8340*/  SHFL.BFLY PT, R7, R6, 0x1, 0x1f ;  /* 0x0c201f0006077f89 */ /* 0x000ee200000e0000 */
[----:B-1----:R-:W-:-:S05]  /*8350*/  FADD.FTZ R13, R3, R0 ;  /* 0x00000000030d7221 */ /* 0x002fca0000010000 */
[C---:B------:R-:W-:Y:S01]  /*8360*/  FSETP.NE.FTZ.AND P1, PT, R13.reuse, RZ, PT ;  /* 0x000000ff0d00720b */ /* 0x040fe20003f35000 */
[----:B0-----:R-:W-:Y:S01]  /*8370*/  FMUL.FTZ R15, R13, 0.00390625 ;  /* 0x3b8000000d0f7820 */ /* 0x001fe20000410000 */
[----:B------:R-:W-:-:S04]  /*8380*/  IMAD.MOV.U32 R8, RZ, RZ, RZ ;  /* 0x000000ffff087224 */ /* 0x000fc800078e00ff */
[----:B------:R-:W-:Y:S01]  /*8390*/  FSETP.NE.FTZ.AND P2, PT, R15, RZ, PT ;  /* 0x000000ff0f00720b */ /* 0x000fe20003f55000 */
[----:B---3--:R-:W-:-:S04]  /*83a0*/  FADD.FTZ R14, R6, R7 ;  /* 0x00000007060e7221 */ /* 0x008fc80000010000 */
[----:B------:R-:W-:Y:S02]  /*83b0*/  FMUL.FTZ R20, R14, 0.00390625 ;  /* 0x3b8000000e147820 */ /* 0x000fe40000410000 */
[----:B------:R-:W-:Y:S03]  /*83c0*/  @P1 MUFU.RCP R8, R13 ;  /* 0x0000000d00081308 */ /* 0x000fe60000001000 */
[----:B------:R-:W-:Y:S01]  /*83d0*/  FSETP.NE.FTZ.AND P3, PT, R20, RZ, PT ;  /* 0x000000ff1400720b */ /* 0x000fe20003f75000 */
[----:B------:R-:W-:Y:S02]  /*83e0*/  WARPGROUP.DEPBAR.LE gsb0, 0x0 ;  /* 0x00008000000079c5 */ /* 0x000fe40000010000 */
[----:B------:R-:W-:-:S06]  /*83f0*/  WARPGROUP.ARRIVE ;  /* 0x00000000000079c5 */ /* 0x000fcc0000000000 */
[----:B------:R-:W-:Y:S01]  /*8400*/  QGMMA.64x128x32.F32.E4M3.E4M3 R24, R188, gdesc[UR4], R24, gsb0 ;  /* 0x01e00004bc187df3 */ /* 0x000fe20008000818 */
[----:B------:R-:W-:Y:S01]  /*8410*/  FSETP.NE.FTZ.AND P1, PT, R14, RZ, PT ;  /* 0x000000ff0e00720b */ /* 0x000fe20003f35000 */
[----:B------:R-:W-:Y:S02]  /*8420*/  IMAD.MOV.U32 R12, RZ, RZ, RZ ;  /* 0x000000ffff0c7224 */ /* 0x000fe400078e00ff */
[----:B------:R-:W0:Y:S08]  /*8430*/  @P3 MUFU.LG2 R9, R20 ;  /* 0x0000001400093308 */ /* 0x000e300000000c00 */
[----:B------:R-:W1:Y:S08]  /*8440*/  @P2 MUFU.LG2 R7, R15 ;  /* 0x0000000f00072308 */ /* 0x000e700000000c00 */
[----:B------:R-:W3:Y:S01]  /*8450*/  @P1 MUFU.RCP R12, R14 ;  /* 0x0000000e000c1308 */ /* 0x000ee20000001000 */
[----:B------:R-:W-:-:S02]  /*8460*/  IMAD.U32 R88, RZ, RZ, UR41 ;  /* 0x00000029ff587e24 */ /* 0x000fc4000f8e00ff */
[----:B------:R-:W-:Y:S02]  /*8470*/  IMAD.U32 R6, RZ, RZ, UR41 ;  /* 0x00000029ff067e24 */ /* 0x000fe4000f8e00ff */
[----:B0-----:R-:W-:Y:S01]  /*8480*/  @P3 FMUL.FTZ R9, R9, 0.69314718246459960938 ;  /* 0x3f31721809093820 */ /* 0x001fe20000410000 */
[----:B------:R-:W-:Y:S01]  /*8490*/  @P3 FMUL.FTZ R88, R88, 0.69314718246459960938 ;  /* 0x3f31721858583820 */ /* 0x000fe20000410000 */
[----:B------:R-:W-:Y:S01]  /*84a0*/  @P2 FMUL.FTZ R6, R6, 0.69314718246459960938 ;  /* 0x3f31721806062820 */ /* 0x000fe20000410000 */
[----:B-1----:R-:W-:Y:S01]  /*84b0*/  @P2 FMUL.FTZ R7, R7, 0.69314718246459960938 ;  /* 0x3f31721807072820 */ /* 0x002fe20000410000 */
[----:B------:R-:W-:Y:S02]  /*84c0*/  IMAD.MOV.U32 R0, RZ, RZ, -0x800000 ;  /* 0xff800000ff007424 */ /* 0x000fe400078e00ff */
[----:B------:R-:W-:Y:S01]  /*84d0*/  @P3 FFMA.FTZ R0, R88, R10, R9 ;  /* 0x0000000a58003223 */ /* 0x000fe20000010009 */
[----:B------:R-:W-:Y:S02]  /*84e0*/  IMAD.MOV.U32 R3, RZ, RZ, -0x800000 ;  /* 0xff800000ff037424 */ /* 0x000fe400078e00ff */
[----:B------:R-:W-:Y:S01]  /*84f0*/  @P2 FFMA.FTZ R3, R6, R5, R7 ;  /* 0x0000000506032223 */ /* 0x000fe20000010007 */
[-C--:B--2---:R-:W-:Y:S01]  /*8500*/  FMUL.FTZ R9, R8, R11.reuse ;  /* 0x0000000b08097220 */ /* 0x084fe20000410000 */
[----:B---3--:R-:W-:Y:S01]  /*8510*/  FMUL.FTZ R93, R12, R11 ;  /* 0x0000000b0c5d7220 */ /* 0x008fe20000410000 */
[----:B------:R-:W-:-:S02]  /*8520*/  WARPGROUP.DEPBAR.LE gsb0, 0x0 ;  /* 0x00008000000079c5 */ /* 0x000fc40000010000 */
[----:B------:R-:W-:Y:S05]  /*8530*/  @!P0 BRA `(.L_x_160) ;  /* 0x0000000000048947 */ /* 0x000fea0003800000 */
[----:B------:R-:W-:Y:S01]  /*8540*/  BPT.TRAP 0x1 ;  /* 0x000000040000795c */ /* 0x000fe20000300000 */
.L_x_160:
[----:B------:R-:W-:Y:S01]  /*8550*/  VIADD R5, R21, 0x29860 ;  /* 0x0002986015057836 */ /* 0x000fe20000000000 */
[----:B------:R-:W-:Y:S01]  /*8560*/  UIADD3 UR53, UR53, 0x1, URZ ;  /* 0x0000000135357890 */ /* 0x000fe2000fffe03f */
[-C--:B------:R-:W-:Y:S01]  /*8570*/  FMUL.FTZ R15, R40, R9.reuse ;  /* 0x00000009280f7220 */ /* 0x080fe20000410000 */
[-C--:B------:R-:W-:Y:S01]  /*8580*/  FMUL.FTZ R7, R25, R9.reuse ;  /* 0x0000000919077220 */ /* 0x080fe20000410000 */
[-C--:B------:R-:W-:Y:S01]  /*8590*/  FMUL.FTZ R8, R29, R9.reuse ;  /* 0x000000091d087220 */ /* 0x080fe20000410000 */
[----:B------:R-:W-:Y:S01]  /*85a0*/  PRMT R5, R4, 0x654, R5 ;  /* 0x0000065404057816 */ /* 0x000fe20000000005 */
[----:B------:R-:W-:Y:S01]  /*85b0*/  UISETP.NE.AND UP0, UPT, UR53, 0x2, UPT ;  /* 0x000000023500788c */ /* 0x000fe2000bf05270 */
[-C--:B------:R-:W-:Y:S01]  /*85c0*/  FMUL.FTZ R89, R56, R9.reuse ;  /* 0x0000000938597220 */ /* 0x080fe20000410000 */
[-C--:B------:R-:W-:Y:S01]  /*85d0*/  FMUL.FTZ R91, R64, R9.reuse ;  /* 0x00000009405b7220 */ /* 0x080fe20000410000 */
[----:B------:R0:W-:Y:S01]  /*85e0*/  SYNCS.ARRIVE.TRANS64.RED.A1T0 RZ, [R5+URZ], RZ ;  /* 0x000000ff05ff79a7 */ /* 0x0001e2000810043f */
        /* <DEDUP_REMOVED lines=29> */
[----:B------:R-:W-:Y:S01]  /*87c0*/  USEL UR4, URZ, 0x1, UP0 ;  /* 0x000000013f047887 */ /* 0x000fe20008000000 */
        /* <DEDUP_REMOVED lines=30> */
[----:B------:R-:W-:Y:S01]  /*89b0*/  FMUL.FTZ R83, R83, R93 ;  /* 0x0000005d53537220 */ /* 0x000fe20000410000 */
[----:B------:R-:W-:-:S02]  /*89c0*/  UIADD3 UR47, UR47, 0x1, URZ ;  /* 0x000000012f2f7890 */ /* 0x000fc4000fffe03f */
[----:B------:R-:W-:Y:S02]  /*89d0*/  USEL UR53, UR53, URZ, UP0 ;  /* 0x0000003f35357287 */ /* 0x000fe40008000000 */
[----:B0-----:R-:W-:-:S12]  /*89e0*/  ULOP3.LUT UR46, UR46, UR4, URZ, 0x3c, !UPT ;  /* 0x000000042e2e7292 */ /* 0x001fd8000f8e3c3f */
.L_x_138:
[----:B------:R-:W0:Y:S01]  /*89f0*/  S2R R5, SR_CgaCtaId ;  /* 0x0000000000057919 */ /* 0x000e220000008800 */
[----:B------:R-:W-:Y:S01]  /*8a00*/  MOV R32, 0x400 ;  /* 0x0000040000207802 */ /* 0x000fe20000000f00 */
[----:B------:R-:W-:Y:S01]  /*8a10*/  UISETP.NE.AND UP0, UPT, UR45, URZ, UPT ;  /* 0x0000003f2d00728c */ /* 0x000fe2000bf05270 */
[----:B------:R-:W-:Y:S01]  /*8a20*/  BSSY B0, `(.L_x_161) ;  /* 0x00003b2000007945 */ /* 0x000fe20003800000 */
[----:B------:R-:W-:Y:S09]  /*8a30*/  BAR.SYNC.DEFER_BLOCKING 0x5, 0x180 ;  /* 0x0146000000007b1d */ /* 0x000ff20000010000 */
[----:B------:R-:W-:Y:S01]  /*8a40*/  @!UP0 ULDC UR45, c[0x0][0xad4] ;  /* 0x0002b500002d8ab9 */ /* 0x000fe20000000800 */
[----:B0-----:R-:W-:-:S05]  /*8a50*/  LEA R32, R5, R32, 0x18 ;  /* 0x0000002005207211 */ /* 0x001fca00078ec0ff */
[----:B------:R-:W0:Y:S02]  /*8a60*/  LDS.128 R36, [R32+0x298d0] ;  /* 0x0298d00020247984 */ /* 0x000e240000000c00 */
[----:B0-----:R-:W-:Y:S02]  /*8a70*/  R2UR UR5, R37 ;  /* 0x00000000250572ca */ /* 0x001fe400000e0000 */
[----:B------:R-:W-:Y:S01]  /*8a80*/  R2UR UR6, R38 ;  /* 0x00000000260672ca */ /* 0x000fe200000e0000 */
[----:B------:R-:W-:Y:S06]  /*8a90*/  BAR.ARV 0x4, 0x180 ;  /* 0x0106000000007b1d */ /* 0x000fec0000002000 */
[----:B------:R-:W-:Y:S08]  /*8aa0*/  @P0 BRA `(.L_x_162) ;  /* 0x0000002c008c0947 */ /* 0x000ff00003800000 */
[----:B------:R-:W0:Y:S01]  /*8ab0*/  S2R R27, SR_TID.X ;  /* 0x00000000001b7919 */ /* 0x000e220000002100 */
[----:B------:R-:W-:Y:S01]  /*8ac0*/  ULDC.64 UR8, c[0x4][0x40] ;  /* 0x0100100000087ab9 */ /* 0x000fe20000000a00 */
[----:B------:R-:W-:Y:S01]  /*8ad0*/  USHF.L.U32 UR4, UR36, 0x2, URZ ;  /* 0x0000000224047899 */ /* 0x000fe2000800063f */
[----:B------:R-:W-:Y:S01]  /*8ae0*/  ULDC.64 UR10, c[0x0][0xc00] ;  /* 0x00030000000a7ab9 */ /* 0x000fe20000000a00 */
[----:B0-----:R-:W-:-:S05]  /*8af0*/  IMAD.SHL.U32 R4, R27, 0x4, RZ ;  /* 0x000000041b047824 */ /* 0x001fca00078e00ff */
[----:B------:R-:W-:Y:S01]  /*8b00*/  LOP3.LUT R4, R4, 0xc, RZ, 0xc0, !PT ;  /* 0x0000000c04047812 */ /* 0x000fe200078ec0ff */
[----:B------:R-:W-:Y:S03]  /*8b10*/  BAR.SYNC.DEFER_BLOCKING 0x1, 0x100 ;  /* 0x0044000000007b1d */ /* 0x000fe60000010000 */
[----:B------:R-:W-:-:S05]  /*8b20*/  IADD3 R4, P0, R4, UR8, RZ ;  /* 0x0000000804047c10 */ /* 0x000fca000ff1e0ff */
[----:B------:R-:W-:-:S05]  /*8b30*/  IMAD.X R5, RZ, RZ, UR9, P0 ;  /* 0x00000009ff057e24 */ /* 0x000fca00080e06ff */
[----:B------:R0:W2:Y:S01]  /*8b40*/  LDG.E.CONSTANT R26, desc[UR50][R4.64] ;  /* 0x00000032041a7981 */ /* 0x0000a2000c1e9900 */
[----:B------:R-:W-:Y:S01]  /*8b50*/  LOP3.LUT P0, R27, R27, 0x3, RZ, 0xc0, !PT ;  /* 0x000000031b1b7812 */ /* 0x000fe2000780c0ff */
[----:B------:R-:W-:Y:S02]  /*8b60*/  USHF.L.U64.HI UR12, UR36, 0x2, UR37 ;  /* 0x00000002240c7899 */ /* 0x000fe40008010225 */
[----:B------:R-:W-:Y:S01]  /*8b70*/  UIADD3 UR7, UP0, UR4, UR10, URZ ;  /* 0x0000000a04077290 */ /* 0x000fe2000ff1e03f */
[----:B------:R-:W-:-:S03]  /*8b80*/  ISETP.EQ.OR P0, PT, R27, 0x3, !P0 ;  /* 0x000000031b00780c */ /* 0x000fc60004702670 */
[----:B------:R-:W-:Y:S01]  /*8b90*/  UIADD3.X UR8, UR12, UR11, URZ, UP0, !UPT ;  /* 0x0000000b0c087290 */ /* 0x000fe200087fe43f */
[----:B------:R-:W-:Y:S01]  /*8ba0*/  SEL R131, R88, R41, P0 ;  /* 0x0000002958837207 */ /* 0x000fe20000000000 */
[----:B0-----:R-:W0:Y:S01]  /*8bb0*/  S2R R5, SR_SWINHI ;  /* 0x0000000000057919 */ /* 0x001e220000002f00 */
        /* <DEDUP_REMOVED lines=16> */
[----:B------:R-:W-:-:S02]  /*8cc0*/  MOV R20, R32 ;  /* 0x0000002000147202 */ /* 0x000fc40000000f00 */
[----:B0-----:R-:W-:Y:S02]  /*8cd0*/  MOV R21, R5 ;  /* 0x0000000500157202 */ /* 0x001fe40000000f00 */
[----:B------:R-:W-:Y:S02]  /*8ce0*/  SEL R69, R84, R85, P0 ;  /* 0x0000005554457207 */ /* 0x000fe40000000000 */
[----:B------:R-:W-:Y:S01]  /*8cf0*/  SEL R46, R85, R84, P0 ;  /* 0x00000054552e7207 */ /* 0x000fe20000000000 */
[----:B------:R-:W-:Y:S01]  /*8d00*/  IMAD.WIDE R8, R220, 0x2, R20 ;  /* 0x00000002dc087825 */ /* 0x000fe200078e0214 */
[----:B------:R-:W-:Y:S02]  /*8d10*/  SEL R53, R52, R53, P0 ;  /* 0x0000003534357207 */ /* 0x000fe40000000000 */
[----:B------:R-:W-:Y:S02]  /*8d20*/  SEL R85, R56, R57, P0 ;  /* 0x0000003938557207 */ /* 0x000fe40000000000 */
[----:B------:R-:W-:-:S02]  /*8d30*/  SEL R52, R57, R56, P0 ;  /* 0x0000003839347207 */ /* 0x000fc40000000000 */
[----:B------:R-:W-:Y:S02]  /*8d40*/  IADD3 R57, P1, R8, 0x40, RZ ;  /* 0x0000004008397810 */ /* 0x000fe40007f3e0ff */
[----:B------:R-:W-:Y:S02]  /*8d50*/  SEL R139, R12, R33, P0 ;  /* 0x000000210c8b7207 */ /* 0x000fe40000000000 */
[----:B------:R-:W-:Y:S01]  /*8d60*/  SEL R28, R33, R12, P0 ;  /* 0x0000000c211c7207 */ /* 0x000fe20000000000 */
[----:B------:R-:W-:Y:S01]  /*8d70*/  IMAD.X R11, RZ, RZ, R9, P1 ;  /* 0x000000ffff0b7224 */ /* 0x000fe200008e0609 */
[----:B------:R-:W-:Y:S02]  /*8d80*/  SEL R143, R6, R7, P0 ;  /* 0x00000007068f7207 */ /* 0x000fe40000000000 */
[----:B------:R-:W-:Y:S02]  /*8d90*/  SEL R27, R7, R6, P0 ;  /* 0x00000006071b7207 */ /* 0x000fe40000000000 */
[----:B------:R-:W-:-:S02]  /*8da0*/  IADD3 R33, P6, R8, 0x20, RZ ;  /* 0x0000002008217810 */ /* 0x000fc40007fde0ff */
[----:B------:R-:W-:Y:S02]  /*8db0*/  LOP3.LUT R6, R57, 0x380, RZ, 0xc0, !PT ;  /* 0x0000038039067812 */ /* 0x000fe400078ec0ff */
[----:B------:R-:W-:Y:S02]  /*8dc0*/  SEL R119, R92, R73, P0 ;  /* 0x000000495c777207 */ /* 0x000fe40000000000 */
[----:B------:R-:W-:Y:S02]  /*8dd0*/  SEL R42, R73, R92, P0 ;  /* 0x0000005c492a7207 */ /* 0x000fe40000000000 */
[----:B------:R-:W-:Y:S02]  /*8de0*/  SEL R73, R66, R67, P0 ;  /* 0x0000004342497207 */ /* 0x000fe40000000000 */
[----:B------:R-:W-:Y:S02]  /*8df0*/  SEL R95, R67, R66, P0 ;  /* 0x00000042435f7207 */ /* 0x000fe40000000000 */
[----:B------:R-:W-:-:S02]  /*8e00*/  LOP3.LUT R4, R33, 0x380, RZ, 0xc0, !PT ;  /* 0x0000038021047812 */ /* 0x000fc400078ec0ff */
[----:B------:R-:W-:Y:S02]  /*8e10*/  SEL R127, R89, R64, P0 ;  /* 0x00000040597f7207 */ /* 0x000fe40000000000 */
[----:B------:R-:W-:Y:S02]  /*8e20*/  SEL R35, R64, R89, P0 ;  /* 0x0000005940237207 */ /* 0x000fe40000000000 */
[----:B------:R-:W-:Y:S02]  /*8e30*/  SEL R67, R82, R83, P0 ;  /* 0x0000005352437207 */ /* 0x000fe40000000000 */
[----:B------:R-:W-:Y:S02]  /*8e40*/  SEL R109, R83, R82, P0 ;  /* 0x00000052536d7207 */ /* 0x000fe40000000000 */
[----:B------:R-:W-:Y:S02]  /*8e50*/  SHF.R.U64 R6, R6, 0x3, RZ ;  /* 0x0000000306067819 */ /* 0x000fe400000012ff */
[----:B------:R-:W-:-:S02]  /*8e60*/  SEL R89, R54, R55, P0 ;  /* 0x0000003736597207 */ /* 0x000fc40000000000 */
[----:B------:R-:W-:Y:S02]  /*8e70*/  IADD3 R83, P4, R8, 0x4020, RZ ;  /* 0x0000402008537810 */ /* 0x000fe40007f9e0ff */
[----:B------:R-:W-:Y:S02]  /*8e80*/  SEL R123, R91, R72, P0 ;  /* 0x000000485b7b7207 */ /* 0x000fe40000000000 */
[----:B------:R-:W-:Y:S01]  /*8e90*/  SEL R37, R72, R91, P0 ;  /* 0x0000005b48257207 */ /* 0x000fe20000000000 */
[----:B------:R-:W-:Y:S01]  /*8ea0*/  IMAD.X R7, RZ, RZ, R9, P4 ;  /* 0x000000ffff077224 */ /* 0x000fe200020e0609 */
        /* <DEDUP_REMOVED lines=13> */
[----:B------:R-:W-:Y:S02]  /*8f80*/  SHF.R.U64 R4, R4, 0x3, RZ ;  /* 0x0000000304047819 */ /* 0x000fe400000012ff */
[----:B------:R-:W-:-:S02]  /*8f90*/  SEL R133, R25, R90, P0 ;  /* 0x0000005a19857207 */ /* 0x000fc40000000000 */
[----:B------:R-:W-:Y:S01]  /*8fa0*/  SEL R40, R90, R25, P0 ;  /* 0x000000195a287207 */ /* 0x000fe20000000000 */
[----:B------:R-:W-:Y:S01]  /*8fb0*/  IMAD.X R25, RZ, RZ, R9, P6 ;  /* 0x000000ffff197224 */ /* 0x000fe200030e0609 */
[----:B------:R-:W-:Y:S02]  /*8fc0*/  SEL R65, R62, R63, P0 ;  /* 0x0000003f3e417207 */ /* 0x000fe40000000000 */
[----:B------:R-:W-:Y:S02]  /*8fd0*/  SEL R111, R63, R62, P0 ;  /* 0x0000003e3f6f7207 */ /* 0x000fe40000000000 */
[----:B------:R-:W-:Y:S02]  /*8fe0*/  SEL R77, R70, R71, P0 ;  /* 0x00000047464d7207 */ /* 0x000fe40000000000 */
[----:B------:R-:W-:Y:S02]  /*8ff0*/  SEL R103, R71, R70, P0 ;  /* 0x0000004647677207 */ /* 0x000fe40000000000 */
[----:B------:R-:W-:-:S02]  /*9000*/  SEL R75, R78, R79, P0 ;  /* 0x0000004f4e4b7207 */ /* 0x000fc40000000000 */
[----:B------:R-:W-:Y:S02]  /*9010*/  SEL R107, R79, R78, P0 ;  /* 0x0000004e4f6b7207 */ /* 0x000fe40000000000 */
[C---:B------:R-:W-:Y:S02]  /*9020*/  IADD3 R59, P2, R8.reuse, 0x60, RZ ;  /* 0x00000060083b7810 */ /* 0x040fe40007f5e0ff */
[----:B------:R-:W-:Y:S02]  /*9030*/  IADD3 R38, P5, R8, 0x4040, RZ ;  /* 0x0000404008267810 */ /* 0x000fe40007fbe0ff */
[----:B------:R-:W-:Y:S01]  /*9040*/  LOP3.LUT R10, R6, R57, RZ, 0x3c, !PT ;  /* 0x00000039060a7212 */ /* 0x000fe200078e3cff */
[--C-:B------:R-:W-:Y:S01]  /*9050*/  IMAD.X R15, RZ, RZ, R9.reuse, P2 ;  /* 0x000000ffff0f7224 */ /* 0x100fe200010e0609 */
[----:B------:R-:W-:Y:S01]  /*9060*/  SEL R71, R86, R87, P0 ;  /* 0x0000005756477207 */ /* 0x000fe20000000000 */
[----:B------:R-:W-:Y:S01]  /*9070*/  IMAD.X R101, RZ, RZ, R9, P5 ;  /* 0x000000ffff657224 */ /* 0x000fe200028e0609 */
[----:B------:R-:W-:-:S02]  /*9080*/  SEL R79, R87, R86, P0 ;  /* 0x00000056574f7207 */ /* 0x000fc40000000000 */
[----:B------:R-:W-:Y:S02]  /*9090*/  IADD3 R63, P3, R8, 0x4000, RZ ;  /* 0x00004000083f7810 */ /* 0x000fe40007f7e0ff */
[----:B------:R-:W-:Y:S02]  /*90a0*/  LOP3.LUT R6, R83, 0x380, RZ, 0xc0, !PT ;  /* 0x0000038053067812 */ /* 0x000fe400078ec0ff */
[----:B------:R-:W-:Y:S02]  /*90b0*/  SEL R99, R13, R24, P0 ;  /* 0x000000180d637207 */ /* 0x000fe40000000000 */
[----:B------:R-:W-:Y:S01]  /*90c0*/  SEL R51, R24, R13, P0 ;  /* 0x0000000d18337207 */ /* 0x000fe20000000000 */
[----:B------:R-:W-:Y:S01]  /*90d0*/  IMAD.X R13, RZ, RZ, R9, P3 ;  /* 0x000000ffff0d7224 */ /* 0x000fe200018e0609 */
[----:B------:R-:W-:Y:S02]  /*90e0*/  IADD3 R87, P6, R8, 0x4060, RZ ;  /* 0x0000406008577810 */ /* 0x000fe40007fde0ff */
[----:B------:R-:W-:-:S02]  /*90f0*/  LOP3.LUT R24, R4, R33, RZ, 0x3c, !PT ;  /* 0x0000002104187212 */ /* 0x000fc400078e3cff */
[----:B------:R-:W-:Y:S02]  /*9100*/  LOP3.LUT R12, R59, 0x380, RZ, 0xc0, !PT ;  /* 0x000003803b0c7812 */ /* 0x000fe400078ec0ff */
[----:B------:R-:W-:Y:S02]  /*9110*/  LOP3.LUT R33, R38, 0x380, RZ, 0xc0, !PT ;  /* 0x0000038026217812 */ /* 0x000fe400078ec0ff */
[----:B------:R-:W-:Y:S02]  /*9120*/  LOP3.LUT R5, R8, 0x380, RZ, 0xc0, !PT ;  /* 0x0000038008057812 */ /* 0x000fe400078ec0ff */
[----:B------:R-:W-:Y:S02]  /*9130*/  LOP3.LUT R4, R63, 0x380, RZ, 0xc0, !PT ;  /* 0x000003803f047812 */ /* 0x000fe400078ec0ff */
[----:B------:R-:W-:Y:S02]  /*9140*/  SHF.R.U64 R6, R6, 0x3, RZ ;  /* 0x0000000306067819 */ /* 0x000fe400000012ff */
[----:B------:R-:W-:-:S02]  /*9150*/  LOP3.LUT R56, R87, 0x380, RZ, 0xc0, !PT ;  /* 0x0000038057387812 */ /* 0x000fc400078ec0ff */
[----:B------:R-:W-:Y:S02]  /*9160*/  SHF.R.U64 R12, R12, 0x3, RZ ;  /* 0x000000030c0c7819 */ /* 0x000fe400000012ff */
[----:B------:R-:W-:Y:S02]  /*9170*/  SHF.R.U64 R33, R33, 0x3, RZ ;  /* 0x0000000321217819 */ /* 0x000fe400000012ff */
[----:B------:R-:W-:Y:S02]  /*9180*/  SHF.R.U64 R5, R5, 0x3, RZ ;  /* 0x0000000305057819 */ /* 0x000fe400000012ff */
[----:B------:R-:W-:Y:S02]  /*9190*/  SHF.R.U64 R4, R4, 0x3, RZ ;  /* 0x0000000304047819 */ /* 0x000fe400000012ff */
[----:B------:R-:W-:Y:S02]  /*91a0*/  LOP3.LUT R6, R6, R83, RZ, 0x3c, !PT ;  /* 0x0000005306067212 */ /* 0x000fe400078e3cff */
[----:B------:R-:W-:-:S02]  /*91b0*/  SEL R97, R14, R47, P0 ;  /* 0x0000002f0e617207 */ /* 0x000fc40000000000 */
[----:B------:R-:W-:Y:S02]  /*91c0*/  SHF.R.U64 R56, R56, 0x3, RZ ;  /* 0x0000000338387819 */ /* 0x000fe400000012ff */
[----:B------:R-:W-:Y:S02]  /*91d0*/  SEL R47, R47, R14, P0 ;  /* 0x0000000e2f2f7207 */ /* 0x000fe40000000000 */
[----:B------:R-:W-:Y:S02]  /*91e0*/  LOP3.LUT R14, R12, R59, RZ, 0x3c, !PT ;  /* 0x0000003b0c0e7212 */ /* 0x000fe400078e3cff */
[----:B------:R-:W-:Y:S02]  /*91f0*/  LOP3.LUT R100, R33, R38, RZ, 0x3c, !PT ;  /* 0x0000002621647212 */ /* 0x000fe400078e3cff */
[----:B------:R-:W-:Y:S01]  /*9200*/  LOP3.LUT R8, R5, R8, RZ, 0x3c, !PT ;  /* 0x0000000805087212 */ /* 0x000fe200078e3cff */
[----:B------:R-:W-:Y:S01]  /*9210*/  IMAD.X R5, RZ, RZ, R9, P6 ;  /* 0x000000ffff057224 */ /* 0x000fe200030e0609 */
[----:B------:R-:W-:-:S02]  /*9220*/  LOP3.LUT R12, R4, R63, RZ, 0x3c, !PT ;  /* 0x0000003f040c7212 */ /* 0x000fc400078e3cff */
[----:B------:R-:W-:Y:S02]  /*9230*/  MOV R38, R6 ;  /* 0x0000000600267202 */ /* 0x000fe40000000f00 */
[----:B------:R-:W-:Y:S02]  /*9240*/  LOP3.LUT R4, R56, R87, RZ, 0x3c, !PT ;  /* 0x0000005738047212 */ /* 0x000fe400078e3cff */
[----:B------:R-:W-:Y:S02]  /*9250*/  MOV R100, R100 ;  /* 0x0000006400647202 */ /* 0x000fe40000000f00 */
[----:B------:R-:W-:Y:S02]  /*9260*/  MOV R101, R4 ;  /* 0x0000000400657202 */ /* 0x000fe40000000f00 */
[----:B------:R-:W-:Y:S02]  /*9270*/  MOV R33, R12 ;  /* 0x0000000c00217202 */ /* 0x000fe40000000f00 */
[----:B------:R-:W-:-:S02]  /*9280*/  MOV R10, R10 ;  /* 0x0000000a000a7202 */ /* 0x000fc40000000f00 */
[----:B------:R-:W-:Y:S02]  /*9290*/  MOV R8, R8 ;  /* 0x0000000800087202 */ /* 0x000fe40000000f00 */
[----:B------:R-:W-:Y:S02]  /*92a0*/  MOV R11, R14 ;  /* 0x0000000e000b7202 */ /* 0x000fe40000000f00 */
[----:B------:R-:W-:Y:S02]  /*92b0*/  MOV R9, R24 ;  /* 0x0000001800097202 */ /* 0x000fe40000000f00 */
[----:B--2---:R-:W-:Y:S01]  /*92c0*/  LOP3.LUT R6, R26, 0x2, RZ, 0x3c, !PT ;  /* 0x000000021a067812 */ /* 0x004fe200078e3cff */
[----:B------:R-:W-:Y:S04]  /*92d0*/  SHFL.IDX PT, R60, R93, R26, 0x1c1f ;  /* 0x001c1f1a5d3c7589 */ /* 0x000fe800000e0000 */
[----:B------:R-:W-:Y:S04]  /*92e0*/  SHFL.IDX PT, R96, R143, R26, 0x1c1f ;  /* 0x001c1f1a8f607589 */ /* 0x000fe800000e0000 */
[----:B------:R-:W-:Y:S04]  /*92f0*/  SHFL.IDX PT, R92, R139, R26, 0x1c1f ;  /* 0x001c1f1a8b5c7589 */ /* 0x000fe800000e0000 */
[----:B------:R-:W-:Y:S04]  /*9300*/  SHFL.IDX PT, R62, R89, R26, 0x1c1f ;  /* 0x001c1f1a593e7589 */ /* 0x000fe800000e0000 */
[----:B------:R-:W0:Y:S04]  /*9310*/  SHFL.IDX PT, R27, R27, R6, 0x1c1f ;  /* 0x001c1f061b1b7589 */ /* 0x000e2800000e0000 */
[----:B------:R-:W1:Y:S04]  /*9320*/  SHFL.IDX PT, R93, R28, R6, 0x1c1f ;  /* 0x001c1f061c5d7589 */ /* 0x000e6800000e0000 */
[----:B------:R-:W-:Y:S04]  /*9330*/  SHFL.IDX PT, R4, R145, R26, 0x1c1f ;  /* 0x001c1f1a91047589 */ /* 0x000fe800000e0000 */
[----:B------:R-:W-:Y:S04]  /*9340*/  SHFL.IDX PT, R88, R135, R26, 0x1c1f ;  /* 0x001c1f1a87587589 */ /* 0x000fe800000e0000 */
[----:B------:R-:W-:Y:S04]  /*9350*/  SHFL.IDX PT, R57, R113, R26, 0x1c1f ;  /* 0x001c1f1a71397589 */ /* 0x000fe800000e0000 */
[----:B------:R-:W-:Y:S04]  /*9360*/  SHFL.IDX PT, R56, R115, R26, 0x1c1f ;  /* 0x001c1f1a73387589 */ /* 0x000fe800000e0000 */
[----:B------:R-:W-:Y:S01]  /*9370*/  SHFL.IDX PT, R58, R99, R26, 0x1c1f ;  /* 0x001c1f1a633a7589 */ /* 0x000fe200000e0000 */
[----:B0-----:R-:W-:-:S02]  /*9380*/  SEL R98, R96, R27, P0 ;  /* 0x0000001b60627207 */ /* 0x001fc40000000000 */
[----:B------:R-:W-:Y:S01]  /*9390*/  SEL R96, R27, R96, P0 ;  /* 0x000000601b607207 */ /* 0x000fe20000000000 */
[----:B------:R-:W-:Y:S01]  /*93a0*/  SHFL.IDX PT, R63, R85, R26, 0x1c1f ;  /* 0x001c1f1a553f7589 */ /* 0x000fe200000e0000 */
[----:B-1----:R-:W-:Y:S02]  /*93b0*/  SEL R94, R92, R93, P0 ;  /* 0x0000005d5c5e7207 */ /* 0x002fe40000000000 */
[----:B------:R-:W-:Y:S01]  /*93c0*/  SEL R92, R93, R92, P0 ;  /* 0x0000005c5d5c7207 */ /* 0x000fe20000000000 */
[----:B------:R-:W0:Y:S04]  /*93d0*/  SHFL.IDX PT, R29, R29, R6, 0x1c1f ;  /* 0x001c1f061d1d7589 */ /* 0x000e2800000e0000 */
[----:B------:R-:W1:Y:S04]  /*93e0*/  SHFL.IDX PT, R89, R30, R6, 0x1c1f ;  /* 0x001c1f061e597589 */ /* 0x000e6800000e0000 */
[----:B------:R-:W-:Y:S04]  /*93f0*/  SHFL.IDX PT, R48, R48, R6, 0x1c1f ;  /* 0x001c1f0630307589 */ /* 0x000fe800000e0000 */
[----:B------:R-:W-:Y:S04]  /*9400*/  SHFL.IDX PT, R49, R49, R6, 0x1c1f ;  /* 0x001c1f0631317589 */ /* 0x000fe800000e0000 */
[----:B------:R-:W2:Y:S04]  /*9410*/  SHFL.IDX PT, R51, R51, R6, 0x1c1f ;  /* 0x001c1f0633337589 */ /* 0x000ea800000e0000 */
[----:B------:R-:W-:Y:S04]  /*9420*/  SHFL.IDX PT, R5, R141, R26, 0x1c1f ;  /* 0x001c1f1a8d057589 */ /* 0x000fe800000e0000 */
[----:B------:R-:W-:Y:S01]  /*9430*/  SHFL.IDX PT, R84, R131, R26, 0x1c1f ;  /* 0x001c1f1a83547589 */ /* 0x000fe200000e0000 */
[----:B0-----:R-:W-:-:S03]  /*9440*/  SEL R99, R4, R29, P0 ;  /* 0x0000001d04637207 */ /* 0x001fc60000000000 */
[----:B------:R0:W-:Y:S01]  /*9450*/  SHFL.IDX PT, R59, R97, R26, 0x1c1f ;  /* 0x001c1f1a613b7589 */ /* 0x0001e200000e0000 */
[----:B-1----:R-:W-:Y:S02]  /*9460*/  SEL R90, R88, R89, P0 ;  /* 0x00000059585a7207 */ /* 0x002fe40000000000 */
[----:B------:R-:W-:Y:S01]  /*9470*/  SEL R88, R89, R88, P0 ;  /* 0x0000005859587207 */ /* 0x000fe20000000000 */
[----:B------:R-:W-:Y:S04]  /*9480*/  SHFL.IDX PT, R61, R61, R26, 0x1c1f ;  /* 0x001c1f1a3d3d7589 */ /* 0x000fe800000e0000 */
[----:B------:R-:W-:Y:S01]  /*9490*/  SHFL.IDX PT, R66, R81, R26, 0x1c1f ;  /* 0x001c1f1a51427589 */ /* 0x000fe200000e0000 */
[----:B0-----:R-:W-:-:S03]  /*94a0*/  SEL R97, R29, R4, P0 ;  /* 0x000000041d617207 */ /* 0x001fc60000000000 */
[----:B------:R-:W0:Y:S01]  /*94b0*/  SHFL.IDX PT, R12, R31, R6, 0x1c1f ;  /* 0x001c1f061f0c7589 */ /* 0x000e2200000e0000 */
[----:B------:R-:W-:-:S03]  /*94c0*/  F2FP.BF16.F32.PACK_AB R4, R99, R98 ;  /* 0x000000626304723e */ /* 0x000fc600000010ff */
[----:B------:R-:W1:Y:S04]  /*94d0*/  SHFL.IDX PT, R85, R34, R6, 0x1c1f ;  /* 0x001c1f0622557589 */ /* 0x000e6800000e0000 */
[----:B------:R2:W-:Y:S04]  /*94e0*/  SHFL.IDX PT, R30, R47, R6, 0x1c1f ;  /* 0x001c1f062f1e7589 */ /* 0x0005e800000e0000 */
[----:B------:R-:W-:Y:S04]  /*94f0*/  SHFL.IDX PT, R53, R53, R6, 0x1c1f ;  /* 0x001c1f0635357589 */ /* 0x000fe800000e0000 */
[----:B------:R-:W-:Y:S01]  /*9500*/  SHFL.IDX PT, R50, R50, R6, 0x1c1f ;  /* 0x001c1f0632327589 */ /* 0x000fe200000e0000 */
[----:B--2---:R-:W-:-:S03]  /*9510*/  SEL R47, R51, R58, P0 ;  /* 0x0000003a332f7207 */ /* 0x004fc60000000000 */
[----:B------:R-:W-:Y:S04]  /*9520*/  SHFL.IDX PT, R7, R137, R26, 0x1c1f ;  /* 0x001c1f1a89077589 */ /* 0x000fe800000e0000 */
[----:B------:R-:W-:Y:S01]  /*9530*/  SHFL.IDX PT, R80, R127, R26, 0x1c1f ;  /* 0x001c1f1a7f507589 */ /* 0x000fe200000e0000 */
[----:B0-----:R-:W-:-:S03]  /*9540*/  SEL R93, R12, R5, P0 ;  /* 0x000000050c5d7207 */ /* 0x001fc60000000000 */
[----:B------:R-:W-:Y:S01]  /*9550*/  SHFL.IDX PT, R65, R65, R26, 0x1c1f ;  /* 0x001c1f1a41417589 */ /* 0x000fe200000e0000 */
[----:B-1----:R-:W-:Y:S02]  /*9560*/  SEL R86, R84, R85, P0 ;  /* 0x0000005554567207 */ /* 0x002fe40000000000 */
[----:B------:R-:W-:Y:S01]  /*9570*/  SEL R84, R85, R84, P0 ;  /* 0x0000005455547207 */ /* 0x000fe20000000000 */
[----:B------:R-:W-:Y:S04]  /*9580*/  SHFL.IDX PT, R72, R77, R26, 0x1c1f ;  /* 0x001c1f1a4d487589 */ /* 0x000fe800000e0000 */
[----:B------:R-:W-:Y:S04]  /*9590*/  SHFL.IDX PT, R78, R71, R26, 0x1c1f ;  /* 0x001c1f1a474e7589 */ /* 0x000fe800000e0000 */
[----:B------:R-:W0:Y:S04]  /*95a0*/  SHFL.IDX PT, R36, R36, R6, 0x1c1f ;  /* 0x001c1f0624247589 */ /* 0x000e2800000e0000 */
[----:B------:R-:W1:Y:S04]  /*95b0*/  SHFL.IDX PT, R79, R79, R6, 0x1c1f ;  /* 0x001c1f064f4f7589 */ /* 0x000e6800000e0000 */
[----:B------:R1:W2:Y:S04]  /*95c0*/  SHFL.IDX PT, R81, R35, R6, 0x1c1f ;  /* 0x001c1f0623517589 */ /* 0x0002a800000e0000 */
[----:B------:R-:W-:Y:S04]  /*95d0*/  SHFL.IDX PT, R55, R55, R6, 0x1c1f ;  /* 0x001c1f0637377589 */ /* 0x000fe800000e0000 */
[----:B------:R-:W3:Y:S04]  /*95e0*/  SHFL.IDX PT, R34, R52, R6, 0x1c1f ;  /* 0x001c1f0634227589 */ /* 0x000ee800000e0000 */
[----:B------:R-:W-:Y:S04]  /*95f0*/  SHFL.IDX PT, R70, R111, R6, 0x1c1f ;  /* 0x001c1f066f467589 */ /* 0x000fe800000e0000 */
[----:B------:R-:W-:Y:S01]  /*9600*/  SHFL.IDX PT, R13, R133, R26, 0x1c1f ;  /* 0x001c1f1a850d7589 */ /* 0x000fe200000e0000 */
[----:B0-----:R-:W-:-:S03]  /*9610*/  SEL R89, R36, R7, P0 ;  /* 0x0000000724597207 */ /* 0x001fc60000000000 */
[----:B------:R-:W-:Y:S01]  /*9620*/  SHFL.IDX PT, R76, R123, R26, 0x1c1f ;  /* 0x001c1f1a7b4c7589 */ /* 0x000fe200000e0000 */
[----:B-1----:R-:W-:-:S03]  /*9630*/  SEL R35, R78, R79, P0 ;  /* 0x0000004f4e237207 */ /* 0x002fc60000000000 */
[----:B------:R-:W-:Y:S01]  /*9640*/  SHFL.IDX PT, R68, R117, R26, 0x1c1f ;  /* 0x001c1f1a75447589 */ /* 0x000fe200000e0000 */
[----:B--2---:R-:W-:Y:S02]  /*9650*/  SEL R82, R80, R81, P0 ;  /* 0x0000005150527207 */ /* 0x004fe40000000000 */
[----:B------:R-:W-:Y:S01]  /*9660*/  SEL R80, R81, R80, P0 ;  /* 0x0000005051507207 */ /* 0x000fe20000000000 */
[----:B------:R-:W-:Y:S04]  /*9670*/  SHFL.IDX PT, R104, R75, R26, 0x1c1f ;  /* 0x001c1f1a4b687589 */ /* 0x000fe800000e0000 */
[----:B------:R0:W1:Y:S01]  /*9680*/  SHFL.IDX PT, R14, R40, R6, 0x1c1f ;  /* 0x001c1f06280e7589 */ /* 0x00006200000e0000 */
[----:B---3--:R-:W-:-:S03]  /*9690*/  SEL R52, R63, R34, P0 ;  /* 0x000000223f347207 */ /* 0x008fc60000000000 */
[----:B------:R2:W3:Y:S04]  /*96a0*/  SHFL.IDX PT, R77, R37, R6, 0x1c1f ;  /* 0x001c1f06254d7589 */ /* 0x0004e800000e0000 */
[----:B------:R4:W-:Y:S01]  /*96b0*/  SHFL.IDX PT, R71, R43, R6, 0x1c1f ;  /* 0x001c1f062b477589 */ /* 0x0009e200000e0000 */
[----:B0-----:R-:W-:-:S03]  /*96c0*/  SEL R40, R57, R48, P0 ;  /* 0x0000003039287207 */ /* 0x001fc60000000000 */
[----:B------:R-:W0:Y:S01]  /*96d0*/  SHFL.IDX PT, R103, R103, R6, 0x1c1f ;  /* 0x001c1f0667677589 */ /* 0x000e2200000e0000 */
[----:B--2---:R-:W-:-:S03]  /*96e0*/  SEL R37, R79, R78, P0 ;  /* 0x0000004e4f257207 */ /* 0x004fc60000000000 */
[----:B------:R-:W-:Y:S01]  /*96f0*/  SHFL.IDX PT, R15, R129, R26, 0x1c1f ;  /* 0x001c1f1a810f7589 */ /* 0x000fe200000e0000 */
[----:B----4-:R-:W-:-:S03]  /*9700*/  SEL R43, R49, R56, P0 ;  /* 0x00000038312b7207 */ /* 0x010fc60000000000 */
[----:B------:R-:W-:Y:S04]  /*9710*/  SHFL.IDX PT, R25, R125, R26, 0x1c1f ;  /* 0x001c1f1a7d197589 */ /* 0x000fe800000e0000 */
[----:B------:R-:W-:Y:S01]  /*9720*/  SHFL.IDX PT, R74, R119, R26, 0x1c1f ;  /* 0x001c1f1a774a7589 */ /* 0x000fe200000e0000 */
[----:B-1----:R-:W-:Y:S02]  /*9730*/  SEL R87, R13, R14, P0 ;  /* 0x0000000e0d577207 */ /* 0x002fe40000000000 */
[----:B------:R-:W-:Y:S01]  /*9740*/  SEL R85, R14, R13, P0 ;  /* 0x0000000d0e557207 */ /* 0x000fe20000000000 */
[----:B------:R-:W-:Y:S01]  /*9750*/  SHFL.IDX PT, R64, R121, R26, 0x1c1f ;  /* 0x001c1f1a79407589 */ /* 0x000fe200000e0000 */
[----:B---3--:R-:W-:Y:S02]  /*9760*/  SEL R78, R76, R77, P0 ;  /* 0x0000004d4c4e7207 */ /* 0x008fe40000000000 */
[----:B------:R-:W-:Y:S01]  /*9770*/  SEL R76, R77, R76, P0 ;  /* 0x0000004c4d4c7207 */ /* 0x000fe20000000000 */
[----:B------:R-:W-:Y:S01]  /*9780*/  SHFL.IDX PT, R69, R69, R26, 0x1c1f ;  /* 0x001c1f1a45457589 */ /* 0x000fe200000e0000 */
[----:B------:R-:W-:-:S03]  /*9790*/  F2FP.BF16.F32.PACK_AB R14, R93, R92 ;  /* 0x0000005c5d0e723e */ /* 0x000fc600000010ff */
[----:B------:R-:W-:Y:S04]  /*97a0*/  SHFL.IDX PT, R73, R73, R26, 0x1c1f ;  /* 0x001c1f1a49497589 */ /* 0x000fe800000e0000 */
[----:B------:R-:W-:Y:S04]  /*97b0*/  SHFL.IDX PT, R105, R105, R26, 0x1c1f ;  /* 0x001c1f1a69697589 */ /* 0x000fe800000e0000 */
[----:B------:R-:W-:Y:S04]  /*97c0*/  SHFL.IDX PT, R108, R67, R26, 0x1c1f ;  /* 0x001c1f1a436c7589 */ /* 0x000fe800000e0000 */
[----:B------:R1:W2:Y:S04]  /*97d0*/  SHFL.IDX PT, R24, R41, R6, 0x1c1f ;  /* 0x001c1f0629187589 */ /* 0x0002a800000e0000 */
[----:B------:R3:W4:Y:S04]  /*97e0*/  SHFL.IDX PT, R75, R42, R6, 0x1c1f ;  /* 0x001c1f062a4b7589 */ /* 0x00072800000e0000 */
[----:B------:R0:W4:Y:S01]  /*97f0*/  SHFL.IDX PT, R26, R44, R6, 0x1c1f ;  /* 0x001c1f062c1a7589 */ /* 0x00012200000e0000 */
[----:B-1----:R-:W-:-:S03]  /*9800*/  SEL R41, R56, R49, P0 ;  /* 0x0000003138297207 */ /* 0x002fc60000000000 */
[----:B------:R1:W-:Y:S01]  /*9810*/  SHFL.IDX PT, R28, R46, R6, 0x1c1f ;  /* 0x001c1f062e1c7589 */ /* 0x0003e200000e0000 */
[----:B------:R-:W-:Y:S02]  /*9820*/  SEL R49, R60, R53, P0 ;  /* 0x000000353c317207 */ /* 0x000fe40000000000 */
[----:B---3--:R-:W-:Y:S01]  /*9830*/  SEL R42, R48, R57, P0 ;  /* 0x00000039302a7207 */ /* 0x008fe20000000000 */
[----:B------:R3:W4:Y:S01]  /*9840*/  SHFL.IDX PT, R102, R95, R6, 0x1c1f ;  /* 0x001c1f065f667589 */ /* 0x00072200000e0000 */
[----:B------:R-:W-:Y:S02]  /*9850*/  SEL R48, R61, R50, P0 ;  /* 0x000000323d307207 */ /* 0x000fe40000000000 */
[----:B0-----:R-:W-:Y:S01]  /*9860*/  SEL R44, R59, R30, P0 ;  /* 0x0000001e3b2c7207 */ /* 0x001fe20000000000 */
[----:B------:R0:W4:Y:S01]  /*9870*/  SHFL.IDX PT, R31, R45, R6, 0x1c1f ;  /* 0x001c1f062d1f7589 */ /* 0x00012200000e0000 */
[----:B------:R-:W-:Y:S02]  /*9880*/  SEL R50, R50, R61, P0 ;  /* 0x0000003d32327207 */ /* 0x000fe40000000000 */
[----:B-1----:R-:W-:Y:S01]  /*9890*/  SEL R46, R30, R59, P0 ;  /* 0x0000003b1e2e7207 */ /* 0x002fe20000000000 */
[----:B------:R1:W4:Y:S01]  /*98a0*/  SHFL.IDX PT, R67, R54, R6, 0x1c1f ;  /* 0x001c1f0636437589 */ /* 0x00032200000e0000 */
[----:B------:R-:W-:-:S02]  /*98b0*/  SEL R57, R65, R70, P0 ;  /* 0x0000004641397207 */ /* 0x000fc40000000000 */
[----:B---3--:R-:W-:Y:S01]  /*98c0*/  SEL R95, R5, R12, P0 ;  /* 0x0000000c055f7207 */ /* 0x008fe20000000000 */
[----:B------:R-:W-:Y:S01]  /*98d0*/  SHFL.IDX PT, R107, R107, R6, 0x1c1f ;  /* 0x001c1f066b6b7589 */ /* 0x000fe200000e0000 */
[----:B------:R-:W-:Y:S02]  /*98e0*/  SEL R59, R70, R65, P0 ;  /* 0x00000041463b7207 */ /* 0x000fe40000000000 */
[----:B0-----:R-:W-:Y:S01]  /*98f0*/  SEL R45, R58, R51, P0 ;  /* 0x000000333a2d7207 */ /* 0x001fe20000000000 */
[----:B------:R0:W3:Y:S01]  /*9900*/  SHFL.IDX PT, R106, R91, R6, 0x1c1f ;  /* 0x001c1f065b6a7589 */ /* 0x0000e200000e0000 */
[----:B------:R-:W-:Y:S02]  /*9910*/  SEL R51, R53, R60, P0 ;  /* 0x0000003c35337207 */ /* 0x000fe40000000000 */
[----:B-1----:R-:W-:Y:S01]  /*9920*/  SEL R54, R34, R63, P0 ;  /* 0x0000003f22367207 */ /* 0x002fe20000000000 */
[----:B------:R1:W3:Y:S01]  /*9930*/  SHFL.IDX PT, R109, R109, R6, 0x1c1f ;  /* 0x001c1f066d6d7589 */ /* 0x0002e200000e0000 */
[----:B------:R-:W-:-:S02]  /*9940*/  SEL R53, R62, R55, P0 ;  /* 0x000000373e357207 */ /* 0x000fc40000000000 */
[----:B------:R-:W-:Y:S02]  /*9950*/  SEL R55, R55, R62, P0 ;  /* 0x0000003e37377207 */ /* 0x000fe40000000000 */
[----:B------:R-:W-:Y:S02]  /*9960*/  SEL R61, R72, R103, P0 ;  /* 0x00000067483d7207 */ /* 0x000fe40000000000 */
[----:B0-----:R-:W-:Y:S02]  /*9970*/  SEL R91, R7, R36, P0 ;  /* 0x00000024075b7207 */ /* 0x001fe40000000000 */
[----:B------:R-:W-:Y:S01]  /*9980*/  SEL R63, R103, R72, P0 ;  /* 0x00000048673f7207 */ /* 0x000fe20000000000 */
[----:B------:R-:W-:Y:S01]  /*9990*/  IMAD.U32 R103, RZ, RZ, UR8 ;  /* 0x00000008ff677e24 */ /* 0x000fe2000f8e00ff */
[----:B------:R-:W-:Y:S01]  /*99a0*/  SEL R70, R68, R71, P0 ;  /* 0x0000004744467207 */ /* 0x000fe20000000000 */
[----:B------:R-:W-:Y:S01]  /*99b0*/  ULDC.64 UR8, c[0x0][0xc08] ;  /* 0x0003020000087ab9 */ /* 0x000fe20000000a00 */
[----:B--2---:R-:W-:-:S02]  /*99c0*/  SEL R83, R15, R24, P0 ;  /* 0x000000180f537207 */ /* 0x004fc40000000000 */
[----:B------:R-:W-:Y:S02]  /*99d0*/  SEL R81, R24, R15, P0 ;  /* 0x0000000f18517207 */ /* 0x000fe40000000000 */
[----:B----4-:R-:W-:Y:S02]  /*99e0*/  SEL R72, R74, R75, P0 ;  /* 0x0000004b4a487207 */ /* 0x010fe40000000000 */
[----:B------:R-:W-:Y:S02]  /*99f0*/  SEL R68, R71, R68, P0 ;  /* 0x0000004447447207 */ /* 0x000fe40000000000 */
[----:B------:R-:W-:Y:S02]  /*9a00*/  F2FP.BF16.F32.PACK_AB R5, R41, R40 ;  /* 0x000000282905723e */ /* 0x000fe400000010ff */
[----:B-1----:R-:W-:Y:S02]  /*9a10*/  F2FP.BF16.F32.PACK_AB R6, R97, R96 ;  /* 0x000000606106723e */ /* 0x002fe400000010ff */
[----:B------:R-:W-:-:S02]  /*9a20*/  F2FP.BF16.F32.PACK_AB R7, R43, R42 ;  /* 0x0000002a2b07723e */ /* 0x000fc400000010ff */
[----:B------:R-:W-:Y:S02]  /*9a30*/  SEL R79, R25, R26, P0 ;  /* 0x0000001a194f7207 */ /* 0x000fe40000000000 */
[----:B------:R-:W-:Y:S01]  /*9a40*/  SEL R77, R26, R25, P0 ;  /* 0x000000191a4d7207 */ /* 0x000fe20000000000 */
[----:B------:R0:W-:Y:S01]  /*9a50*/  STSM.16.M88.4 [R8], R4 ;  /* 0x0000000408007844 */ /* 0x0001e20000000200 */
[----:B------:R-:W-:Y:S02]  /*9a60*/  SEL R60, R73, R102, P0 ;  /* 0x00000066493c7207 */ /* 0x000fe40000000000 */
[----:B------:R-:W-:Y:S01]  /*9a70*/  SEL R62, R102, R73, P0 ;  /* 0x00000049663e7207 */ /* 0x000fe20000000000 */
[----:B------:R-:W-:Y:S01]  /*9a80*/  IMAD.U32 R102, RZ, RZ, UR7 ;  /* 0x00000007ff667e24 */ /* 0x000fe2000f8e00ff */
[----:B------:R-:W-:Y:S02]  /*9a90*/  SEL R74, R75, R74, P0 ;  /* 0x0000004a4b4a7207 */ /* 0x000fe40000000000 */
[----:B------:R-:W-:-:S02]  /*9aa0*/  SEL R71, R69, R28, P0 ;  /* 0x0000001c45477207 */ /* 0x000fc40000000000 */
[----:B------:R-:W-:Y:S02]  /*9ab0*/  F2FP.BF16.F32.PACK_AB R12, R95, R94 ;  /* 0x0000005e5f0c723e */ /* 0x000fe400000010ff */
[----:B------:R-:W-:Y:S02]  /*9ac0*/  F2FP.BF16.F32.PACK_AB R13, R45, R44 ;  /* 0x0000002c2d0d723e */ /* 0x000fe400000010ff */
[----:B------:R-:W-:Y:S02]  /*9ad0*/  F2FP.BF16.F32.PACK_AB R15, R47, R46 ;  /* 0x0000002e2f0f723e */ /* 0x000fe400000010ff */
[----:B------:R-:W-:Y:S02]  /*9ae0*/  SEL R73, R64, R31, P0 ;  /* 0x0000001f40497207 */ /* 0x000fe40000000000 */
[----:B------:R-:W-:Y:S01]  /*9af0*/  SEL R75, R31, R64, P0 ;  /* 0x000000401f4b7207 */ /* 0x000fe20000000000 */
[----:B------:R1:W-:Y:S01]  /*9b00*/  STSM.16.M88.4 [R9], R12 ;  /* 0x0000000c09007844 */ /* 0x0003e20000000200 */
[----:B------:R-:W-:-:S02]  /*9b10*/  SEL R69, R28, R69, P0 ;  /* 0x000000451c457207 */ /* 0x000fc40000000000 */
[----:B------:R-:W-:Y:S02]  /*9b20*/  F2FP.BF16.F32.PACK_AB R24, R91, R90 ;  /* 0x0000005a5b18723e */ /* 0x000fe400000010ff */
[----:B------:R-:W-:Y:S02]  /*9b30*/  F2FP.BF16.F32.PACK_AB R25, R49, R48 ;  /* 0x000000303119723e */ /* 0x000fe400000010ff */
[----:B------:R-:W-:Y:S02]  /*9b40*/  F2FP.BF16.F32.PACK_AB R26, R89, R88 ;  /* 0x00000058591a723e */ /* 0x000fe400000010ff */
[----:B------:R-:W-:Y:S02]  /*9b50*/  F2FP.BF16.F32.PACK_AB R27, R51, R50 ;  /* 0x00000032331b723e */ /* 0x000fe400000010ff */
[----:B------:R-:W-:Y:S02]  /*9b60*/  F2FP.BF16.F32.PACK_AB R28, R87, R86 ;  /* 0x00000056571c723e */ /* 0x000fe400000010ff */
[----:B------:R-:W-:Y:S01]  /*9b70*/  F2FP.BF16.F32.PACK_AB R29, R53, R52 ;  /* 0x00000034351d723e */ /* 0x000fe200000010ff */
[----:B------:R2:W-:Y:S01]  /*9b80*/  STSM.16.M88.4 [R10], R24 ;  /* 0x000000180a007844 */ /* 0x0005e20000000200 */
[----:B------:R-:W-:-:S02]  /*9b90*/  F2FP.BF16.F32.PACK_AB R30, R85, R84 ;  /* 0x00000054551e723e */ /* 0x000fc400000010ff */
[----:B------:R-:W-:Y:S02]  /*9ba0*/  F2FP.BF16.F32.PACK_AB R31, R55, R54 ;  /* 0x00000036371f723e */ /* 0x000fe400000010ff */
[----:B------:R-:W-:Y:S02]  /*9bb0*/  SEL R56, R66, R67, P0 ;  /* 0x0000004342387207 */ /* 0x000fe40000000000 */
[----:B------:R-:W-:Y:S01]  /*9bc0*/  SEL R58, R67, R66, P0 ;  /* 0x00000042433a7207 */ /* 0x000fe20000000000 */
[----:B------:R4:W-:Y:S01]  /*9bd0*/  STSM.16.M88.4 [R11], R28 ;  /* 0x0000001c0b007844 */ /* 0x0009e20000000200 */
[----:B---3--:R-:W-:Y:S02]  /*9be0*/  SEL R64, R105, R106, P0 ;  /* 0x0000006a69407207 */ /* 0x008fe40000000000 */
[----:B------:R-:W-:Y:S02]  /*9bf0*/  SEL R66, R106, R105, P0 ;  /* 0x000000696a427207 */ /* 0x000fe40000000000 */
[----:B------:R-:W-:-:S02]  /*9c00*/  SEL R65, R104, R107, P0 ;  /* 0x0000006b68417207 */ /* 0x000fc40000000000 */
[----:B------:R-:W-:Y:S02]  /*9c10*/  SEL R67, R107, R104, P0 ;  /* 0x000000686b437207 */ /* 0x000fe40000000000 */
[----:B------:R-:W-:Y:S02]  /*9c20*/  SEL R34, R108, R109, P0 ;  /* 0x0000006d6c227207 */ /* 0x000fe40000000000 */
[----:B------:R-:W-:Y:S02]  /*9c30*/  SEL R36, R109, R108, P0 ;  /* 0x0000006c6d247207 */ /* 0x000fe40000000000 */
[----:B0-----:R-:W-:Y:S02]  /*9c40*/  F2FP.BF16.F32.PACK_AB R4, R83, R82 ;  /* 0x000000525304723e */ /* 0x001fe400000010ff */
[----:B------:R-:W-:Y:S02]  /*9c50*/  F2FP.BF16.F32.PACK_AB R5, R57, R56 ;  /* 0x000000383905723e */ /* 0x000fe400000010ff */
[----:B------:R-:W-:-:S02]  /*9c60*/  F2FP.BF16.F32.PACK_AB R6, R81, R80 ;  /* 0x000000505106723e */ /* 0x000fc400000010ff */
[----:B------:R-:W-:Y:S02]  /*9c70*/  F2FP.BF16.F32.PACK_AB R7, R59, R58 ;  /* 0x0000003a3b07723e */ /* 0x000fe400000010ff */
[----:B------:R-:W-:Y:S02]  /*9c80*/  F2FP.BF16.F32.PACK_AB R8, R79, R78 ;  /* 0x0000004e4f08723e */ /* 0x000fe400000010ff */
[----:B-1----:R-:W-:Y:S01]  /*9c90*/  F2FP.BF16.F32.PACK_AB R9, R61, R60 ;  /* 0x0000003c3d09723e */ /* 0x002fe200000010ff */
[----:B------:R-:W-:Y:S01]  /*9ca0*/  STSM.16.M88.4 [R33], R4 ;  /* 0x0000000421007844 */ /* 0x000fe20000000200 */
[----:B--2---:R-:W-:Y:S02]  /*9cb0*/  F2FP.BF16.F32.PACK_AB R10, R77, R76 ;  /* 0x0000004c4d0a723e */ /* 0x004fe400000010ff */
[----:B----4-:R-:W-:Y:S02]  /*9cc0*/  F2FP.BF16.F32.PACK_AB R11, R63, R62 ;  /* 0x0000003e3f0b723e */ /* 0x010fe400000010ff */
[----:B------:R-:W-:-:S02]  /*9cd0*/  F2FP.BF16.F32.PACK_AB R12, R73, R72 ;  /* 0x00000048490c723e */ /* 0x000fc400000010ff */
[----:B------:R-:W-:Y:S01]  /*9ce0*/  F2FP.BF16.F32.PACK_AB R13, R65, R64 ;  /* 0x00000040410d723e */ /* 0x000fe200000010ff */
[----:B------:R0:W-:Y:S01]  /*9cf0*/  STSM.16.M88.4 [R38], R8 ;  /* 0x0000000826007844 */ /* 0x0001e20000000200 */
[----:B------:R-:W-:Y:S02]  /*9d00*/  F2FP.BF16.F32.PACK_AB R14, R75, R74 ;  /* 0x0000004a4b0e723e */ /* 0x000fe400000010ff */
[----:B------:R-:W-:Y:S02]  /*9d10*/  F2FP.BF16.F32.PACK_AB R15, R67, R66 ;  /* 0x00000042430f723e */ /* 0x000fe400000010ff */
[----:B------:R-:W-:Y:S02]  /*9d20*/  F2FP.BF16.F32.PACK_AB R24, R71, R70 ;  /* 0x000000464718723e */ /* 0x000fe400000010ff */
[----:B------:R-:W-:Y:S01]  /*9d30*/  F2FP.BF16.F32.PACK_AB R25, R35, R34 ;  /* 0x000000222319723e */ /* 0x000fe200000010ff */
[----:B------:R1:W-:Y:S01]  /*9d40*/  STSM.16.M88.4 [R100], R12 ;  /* 0x0000000c64007844 */ /* 0x0003e20000000200 */
[----:B------:R-:W-:-:S02]  /*9d50*/  F2FP.BF16.F32.PACK_AB R26, R69, R68 ;  /* 0x00000044451a723e */ /* 0x000fc400000010ff */
[----:B------:R-:W-:Y:S02]  /*9d60*/  F2FP.BF16.F32.PACK_AB R27, R37, R36 ;  /* 0x00000024251b723e */ /* 0x000fe400000010ff */
[----:B------:R-:W-:-:S03]  /*9d70*/  ISETP.NE.U32.AND P0, PT, RZ, UR10, PT ;  /* 0x0000000aff007c0c */ /* 0x000fc6000bf05070 */
[----:B------:R1:W-:Y:S01]  /*9d80*/  STSM.16.M88.4 [R101], R24 ;  /* 0x0000001865007844 */ /* 0x0003e20000000200 */
[----:B------:R-:W-:Y:S01]  /*9d90*/  BAR.SYNC.DEFER_BLOCKING 0x1, 0x100 ;  /* 0x0044000000007b1d */ /* 0x000fe20000010000 */
[----:B------:R-:W-:-:S07]  /*9da0*/  ISETP.NE.AND.EX P0, PT, RZ, UR11, PT, P0 ;  /* 0x0000000bff007c0c */ /* 0x000fce000bf05300 */
[----:B0-----:R-:W0:Y:S06]  /*9db0*/  LDC R38, c[0x0][0xbe8] ;  /* 0x0002fa00ff267b82 */ /* 0x001e2c0000000800 */
[----:B------:R-:W2:Y:S01]  /*9dc0*/  @P0 LDG.E R28, desc[UR50][R102.64] ;  /* 0x00000032661c0981 */ /* 0x000ea2000c1e1900 */
[----:B------:R-:W-:-:S04]  /*9dd0*/  UISETP.NE.U32.AND UP0, UPT, UR8, URZ, UPT ;  /* 0x0000003f0800728c */ /* 0x000fc8000bf05070 */
[----:B------:R-:W-:Y:S01]  /*9de0*/  UISETP.NE.AND.EX UP0, UPT, UR9, URZ, UPT, UP0 ;  /* 0x0000003f0900728c */ /* 0x000fe2000bf05300 */
[----:B0-----:R-:W-:-:S05]  /*9df0*/  ISETP.NE.AND P1, PT, R38, 0x1, PT ;  /* 0x000000012600780c */ /* 0x001fca0003f25270 */
[----:B------:R-:W-:-:S05]  /*9e00*/  PLOP3.LUT P4, PT, PT, PT, UP0, 0x80, 0x0 ;  /* 0x000000000000781c */ /* 0x000fca0003f8f008 */
[----:B------:R-:W-:-:S03]  /*9e10*/  @UP0 UIADD3 UR8, UP1, UR4, UR8, URZ ;  /* 0x0000000804080290 */ /* 0x000fc6000ff3e03f */
[----:B------:R-:W0:Y:S01]  /*9e20*/  @P1 LDC R6, c[0x0][0xbec] ;  /* 0x0002fb00ff061b82 */ /* 0x000e220000000800 */
[----:B------:R-:W-:Y:S02]  /*9e30*/  @UP0 UIADD3.X UR9, UR12, UR9, URZ, UP1, !UPT ;  /* 0x000000090c090290 */ /* 0x000fe40008ffe43f */
[----:B------:R-:W-:Y:S01]  /*9e40*/  UISETP.GT.AND UP1, UPT, UR45, 0x1, UPT ;  /* 0x000000012d00788c */ /* 0x000fe2000bf24270 */
[----:B------:R-:W-:Y:S01]  /*9e50*/  IMAD.U32 R4, RZ, RZ, UR8 ;  /* 0x00000008ff047e24 */ /* 0x000fe2000f8e00ff */
[----:B------:R-:W-:Y:S01]  /*9e60*/  ULDC UR4, c[0x0][0xa88] ;  /* 0x0002a20000047ab9 */ /* 0x000fe20000000800 */
[----:B------:R-:W-:Y:S01]  /*9e70*/  UMOV UR16, 0x9b8 ;  /* 0x000009b800107882 */ /* 0x000fe20000000000 */
[----:B------:R-:W-:Y:S01]  /*9e80*/  IMAD.U32 R33, RZ, RZ, UR4 ;  /* 0x00000004ff217e24 */ /* 0x000fe2000f8e00ff */
[----:B------:R-:W3:Y:S01]  /*9e90*/  @P1 LDC R9, c[0x0][0xbf0] ;  /* 0x0002fc00ff091b82 */ /* 0x000ee20000000800 */
[----:B------:R-:W-:Y:S01]  /*9ea0*/  USEL UR16, UR16, 0x978, UP1 ;  /* 0x0000097810107887 */ /* 0x000fe20008800000 */
[----:B------:R-:W-:Y:S01]  /*9eb0*/  IMAD.U32 R5, RZ, RZ, UR9 ;  /* 0x00000009ff057e24 */ /* 0x000fe2000f8e00ff */
[----:B------:R-:W-:-:S04]  /*9ec0*/  UISETP.NE.U32.AND UP0, UPT, UR10, URZ, UPT ;  /* 0x0000003f0a00728c */ /* 0x000fc8000bf05070 */
[----:B------:R4:W5:Y:S01]  /*9ed0*/  @P4 LDG.E R33, desc[UR50][R4.64] ;  /* 0x0000003204214981 */ /* 0x000962000c1e1900 */
[----:B------:R-:W-:Y:S01]  /*9ee0*/  UISETP.NE.AND.EX UP0, UPT, UR11, URZ, UPT, UP0 ;  /* 0x0000003f0b00728c */ /* 0x000fe2000bf05300 */
[----:B------:R-:W-:Y:S01]  /*9ef0*/  UMOV UR4, URZ ;  /* 0x0000003f00047c82 */ /* 0x000fe20008000000 */
[----:B------:R-:W-:-:S03]  /*9f00*/  USEL UR7, UR39, URZ, UP1 ;  /* 0x0000003f27077287 */ /* 0x000fc60008800000 */
[----:B------:R-:W-:Y:S01]  /*9f10*/  ULDC.64 UR10, c[0x0][UR16+0x218] ;  /* 0x00008600100a7abb */ /* 0x000fe20008000a00 */
[----:B------:R-:W-:Y:S01]  /*9f20*/  ULDC.64 UR14, c[0x0][UR16+0x228] ;  /* 0x00008a00100e7abb */ /* 0x000fe20008000a00 */
[----:B------:R-:W-:Y:S01]  /*9f30*/  USEL UR36, UR36, URZ, !UP0 ;  /* 0x0000003f24247287 */ /* 0x000fe2000c000000 */
[----:B----4-:R-:W-:Y:S01]  /*9f40*/  IMAD.U32 R4, RZ, RZ, UR43 ;  /* 0x0000002bff047e24 */ /* 0x010fe2000f8e00ff */
[----:B------:R-:W-:Y:S01]  /*9f50*/  ULDC.64 UR12, c[0x0][UR16+0x220] ;  /* 0x00008800100c7abb */ /* 0x000fe20008000a00 */
[----:B------:R-:W-:Y:S02]  /*9f60*/  UIMAD.WIDE.U32 UR8, UR10, UR42, URZ ;  /* 0x0000002a0a0872a5 */ /* 0x000fe4000f8e003f */
[----:B------:R-:W-:Y:S01]  /*9f70*/  IMAD R11, R4, 0x80, R219 ;  /* 0x00000080040b7824 */ /* 0x000fe200078e02db */
[----:B------:R-:W-:Y:S02]  /*9f80*/  UIMAD.WIDE.U32 UR18, UR14, UR7, URZ ;  /* 0x000000070e1272a5 */ /* 0x000fe4000f8e003f */
[----:B------:R-:W-:Y:S01]  /*9f90*/  UIMAD UR10, UR11, UR42, URZ ;  /* 0x0000002a0b0a72a4 */ /* 0x000fe2000f8e023f */
[----:B0-----:R-:W-:Y:S01]  /*9fa0*/  @P1 IMAD.HI.U32 R4, R11, R6, RZ ;  /* 0x000000060b041227 */ /* 0x001fe200078e00ff */
[----:B------:R-:W-:-:S02]  /*9fb0*/  UIMAD UR14, UR15, UR7, URZ ;  /* 0x000000070f0e72a4 */ /* 0x000fc4000f8e023f */
[----:B------:R-:W-:Y:S01]  /*9fc0*/  USEL UR37, UR37, URZ, !UP0 ;  /* 0x0000003f25257287 */ /* 0x000fe2000c000000 */
[----:B------:R-:W-:Y:S01]  /*9fd0*/  IMAD.MOV.U32 R7, RZ, RZ, R11 ;  /* 0x000000ffff077224 */ /* 0x000fe200078e000b */
[----:B------:R-:W-:Y:S01]  /*9fe0*/  UIMAD UR7, UR13, UR36, URZ ;  /* 0x000000240d0772a4 */ /* 0x000fe2000f8e023f */
[----:B---3--:R-:W-:Y:S01]  /*9ff0*/  @P1 SHF.R.U32.HI R7, RZ, R9, R4 ;  /* 0x00000009ff071219 */ /* 0x008fe20000011604 */
[----:B------:R-:W-:Y:S01]  /*a000*/  UIADD3 UR9, UR9, UR10, URZ ;  /* 0x0000000a09097290 */ /* 0x000fe2000fffe03f */
[----:B------:R-:W-:Y:S01]  /*a010*/  IMAD.U32 R4, RZ, RZ, UR18 ;  /* 0x00000012ff047e24 */ /* 0x000fe2000f8e00ff */
[----:B------:R-:W-:Y:S01]  /*a020*/  UIMAD.WIDE.U32 UR10, UR12, UR36, URZ ;  /* 0x000000240c0a72a5 */ /* 0x000fe2000f8e003f */
[----:B------:R-:W-:Y:S01]  /*a030*/  IMAD.U32 R5, RZ, RZ, UR19 ;  /* 0x00000013ff057e24 */ /* 0x000fe2000f8e00ff */
[----:B------:R-:W-:Y:S01]  /*a040*/  UIMAD UR7, UR12, UR37, UR7 ;  /* 0x000000250c0772a4 */ /* 0x000fe2000f8e0207 */
[--C-:B------:R-:W-:Y:S01]  /*a050*/  IMAD.MOV R9, RZ, RZ, -R7.reuse ;  /* 0x000000ffff097224 */ /* 0x100fe200078e0a07 */
[----:B------:R-:W-:Y:S01]  /*a060*/  UIADD3 UR14, UR19, UR14, URZ ;  /* 0x0000000e130e7290 */ /* 0x000fe2000fffe03f */
[----:B------:R-:W-:Y:S01]  /*a070*/  SHF.R.S32.HI R5, RZ, 0x1f, R7 ;  /* 0x0000001fff057819 */ /* 0x000fe20000011407 */
[----:B------:R-:W-:Y:S01]  /*a080*/  UIADD3 UR7, UR11, UR7, URZ ;  /* 0x000000070b077290 */ /* 0x000fe2000fffe03f */
[----:B------:R-:W-:-:S03]  /*a090*/  IMAD R9, R38, R9, R11 ;  /* 0x0000000926097224 */ /* 0x000fc600078e020b */
[----:B------:R-:W-:Y:S02]  /*a0a0*/  IMAD.U32 R8, RZ, RZ, UR14 ;  /* 0x0000000eff087e24 */ /* 0x000fe4000f8e00ff */
[----:B------:R-:W-:Y:S02]  /*a0b0*/  SHF.R.S32.HI R6, RZ, 0x1f, R9 ;  /* 0x0000001fff067819 */ /* 0x000fe40000011409 */
[----:B--2---:R-:W-:-:S13]  /*a0c0*/  @P0 R2UR UR4, R28 ;  /* 0x000000001c0402ca */ /* 0x004fda00000e0000 */
[----:B------:R-:W-:Y:S02]  /*a0d0*/  UIADD3 UR8, UP0, UP2, UR10, UR8, UR4 ;  /* 0x000000080a087290 */ /* 0x000fe4000fa1e004 */
[----:B------:R-:W-:Y:S01]  /*a0e0*/  USHF.R.S32.HI UR12, URZ, 0x1f, UR4 ;  /* 0x0000001f3f0c7899 */ /* 0x000fe20008011404 */
[----:B------:R-:W-:Y:S01]  /*a0f0*/  ULDC.64 UR10, c[0x0][0xba8] ;  /* 0x0002ea00000a7ab9 */ /* 0x000fe20000000a00 */
[----:B------:R-:W-:Y:S02]  /*a100*/  @!UP1 ULDC UR10, c[0x0][0xb50] ;  /* 0x0002d400000a9ab9 */ /* 0x000fe40000000800 */
[----:B------:R-:W-:Y:S01]  /*a110*/  UIADD3.X UR7, UR7, UR9, UR12, UP0, UP2 ;  /* 0x0000000907077290 */ /* 0x000fe200087e440c */
[----:B------:R-:W-:Y:S01]  /*a120*/  IADD3 R4, P2, P3, R7, UR8, R4 ;  /* 0x0000000807047c10 */ /* 0x000fe2000fb5e004 */
[----:B------:R-:W-:Y:S01]  /*a130*/  @!UP1 ULDC UR11, c[0x0][0xb54] ;  /* 0x0002d500000b9ab9 */ /* 0x000fe20000000800 */
[----:B------:R-:W-:Y:S02]  /*a140*/  ULDC.64 UR8, c[0x0][UR16+0x210] ;  /* 0x0000840010087abb */ /* 0x000fe40008000a00 */
[----:B------:R-:W-:Y:S01]  /*a150*/  IMAD R7, R9, UR9, RZ ;  /* 0x0000000909077c24 */ /* 0x000fe2000f8e02ff */
[----:B------:R-:W-:-:S03]  /*a160*/  IADD3.X R5, R5, UR7, R8, P2, P3 ;  /* 0x0000000705057c10 */ /* 0x000fc600097e6408 */
[----:B------:R-:W-:Y:S02]  /*a170*/  IMAD R7, R6, UR8, R7 ;  /* 0x0000000806077c24 */ /* 0x000fe4000f8e0207 */
[----:B------:R-:W-:-:S04]  /*a180*/  IMAD.WIDE.U32 R4, R9, UR8, R4 ;  /* 0x0000000809047c25 */ /* 0x000fc8000f8e0004 */
[----:B------:R-:W-:Y:S01]  /*a190*/  IMAD.IADD R5, R5, 0x1, R7 ;  /* 0x0000000105057824 */ /* 0x000fe200078e0207 */
[----:B------:R-:W-:-:S04]  /*a1a0*/  LEA R8, P2, R4, UR10, 0x2 ;  /* 0x0000000a04087c11 */ /* 0x000fc8000f8410ff */
[----:B------:R-:W-:Y:S01]  /*a1b0*/  LEA.HI.X R9, R4, UR11, R5, 0x2, P2 ;  /* 0x0000000b04097c11 */ /* 0x000fe200090f1405 */
[----:B-1----:R-:W-:Y:S08]  /*a1c0*/  @P4 BRA `(.L_x_163) ;  /* 0x0000000000104947 */ /* 0x002ff00003800000 */
[----:B------:R-:W-:Y:S05]  /*a1d0*/  @!P0 BRA `(.L_x_163) ;  /* 0x00000000000c8947 */ /* 0x000fea0003800000 */
[----:B------:R-:W2:Y:S04]  /*a1e0*/  LDG.E R4, desc[UR50][R102.64] ;  /* 0x0000003266047981 */ /* 0x000ea8000c1e1900 */
[----:B-----5:R-:W2:Y:S02]  /*a1f0*/  LDG.E R33, desc[UR50][R102.64+0x4] ;  /* 0x0000043266217981 */ /* 0x020ea4000c1e1900 */
[----:B--2---:R-:W-:-:S07]  /*a200*/  IMAD.IADD R33, R33, 0x1, -R4 ;  /* 0x0000000121217824 */ /* 0x004fce00078e0a04 */
.L_x_163:
[----:B------:R-:W-:Y:S01]  /*a210*/  IMAD.U32 R13, RZ, RZ, UR43 ;  /* 0x0000002bff0d7e24 */ /* 0x000fe2000f8e00ff */
[----:B------:R-:W-:Y:S01]  /*a220*/  SHFL.IDX PT, R4, R8, RZ, 0x1c1f ;  /* 0x001c1fff08047589 */ /* 0x000fe200000e0000 */
[----:B-----5:R-:W-:Y:S01]  /*a230*/  IMAD R33, R33, R38, RZ ;  /* 0x0000002621217224 */ /* 0x020fe200078e02ff */
[----:B------:R-:W-:Y:S01]  /*a240*/  LOP3.LUT P0, RZ, R201, 0x3, RZ, 0xc0, !PT ;  /* 0x00000003c9ff7812 */ /* 0x000fe2000780c0ff */
[----:B------:R-:W-:Y:S01]  /*a250*/  IMAD R10, R13, 0x80, R218 ;  /* 0x000000800d0a7824 */ /* 0x000fe200078e02da */
[----:B------:R-:W0:Y:S03]  /*a260*/  SHFL.IDX PT, R5, R9, RZ, 0x1c1f ;  /* 0x001c1fff09057589 */ /* 0x000e2600000e0000 */
[C---:B------:R-:W-:Y:S01]  /*a270*/  VIADD R24, R10.reuse, 0x8 ;  /* 0x000000080a187836 */ /* 0x040fe20000000000 */
[----:B------:R-:W-:Y:S01]  /*a280*/  SHFL.IDX PT, R6, R8, 0x1, 0x1c1f ;  /* 0x003c1f0008067f89 */ /* 0x000fe200000e0000 */
[----:B------:R-:W-:-:S03]  /*a290*/  ISETP.GE.OR P2, PT, R10, R33, P0 ;  /* 0x000000210a00720c */ /* 0x000fc60000746670 */
[----:B------:R-:W1:Y:S01]  /*a2a0*/  SHFL.IDX PT, R7, R9, 0x1, 0x1c1f ;  /* 0x003c1f0009077f89 */ /* 0x000e6200000e0000 */
[----:B------:R-:W-:-:S09]  /*a2b0*/  ISETP.GE.OR P0, PT, R24, R33, P0 ;  /* 0x000000211800720c */ /* 0x000fd20000706670 */
[----:B0-----:R0:W-:Y:S04]  /*a2c0*/  @!P2 ST.E desc[UR50][R4.64], R3 ;  /* 0x000000030400a985 */ /* 0x0011e8000c101932 */
[----:B-1----:R0:W-:Y:S01]  /*a2d0*/  @!P0 ST.E desc[UR50][R6.64], R0 ;  /* 0x0000000006008985 */ /* 0x0021e2000c101932 */
[----:B------:R-:W-:-:S13]  /*a2e0*/  PLOP3.LUT P0, PT, PT, PT, UP1, 0x80, 0x0 ;  /* 0x000000000000781c */ /* 0x000fda0003f0f018 */
[----:B0-----:R-:W-:Y:S05]  /*a2f0*/  @P0 BRA `(.L_x_164) ;  /* 0x0000000800900947 */ /* 0x001fea0003800000 */
[----:B------:R-:W-:Y:S01]  /*a300*/  IMAD R3, R200, 0x40, R2 ;  /* 0x00000040c8037824 */ /* 0x000fe200078e0202 */
[----:B------:R-:W0:Y:S01]  /*a310*/  @P1 LDC R35, c[0x0][0xbec] ;  /* 0x0002fb00ff231b82 */ /* 0x000e220000000800 */
[----:B------:R-:W-:Y:S02]  /*a320*/  ULDC.64 UR10, c[0x0][0xaa0] ;  /* 0x0002a800000a7ab9 */ /* 0x000fe40000000a00 */
[----:B------:R-:W-:-:S03]  /*a330*/  IMAD.WIDE R20, R3, 0x2, R20 ;  /* 0x0000000203147825 */ /* 0x000fc600078e0214 */
[C---:B------:R-:W-:Y:S02]  /*a340*/  IADD3 R9, P6, R20.reuse, 0x1000, RZ ;  /* 0x0000100014097810 */ /* 0x040fe40007fde0ff */
[C---:B------:R-:W-:Y:S02]  /*a350*/  IADD3 R13, P5, R20.reuse, 0x2000, RZ ;  /* 0x00002000140d7810 */ /* 0x040fe40007fbe0ff */
[----:B------:R-:W-:Y:S02]  /*a360*/  LOP3.LUT R8, R9, 0x380, RZ, 0xc0, !PT ;  /* 0x0000038009087812 */ /* 0x000fe400078ec0ff */
[C---:B------:R-:W-:Y:S02]  /*a370*/  IADD3 R25, P4, R20.reuse, 0x3000, RZ ;  /* 0x0000300014197810 */ /* 0x040fe40007f9e0ff */
[C---:B------:R-:W-:Y:S02]  /*a380*/  IADD3 R29, P3, R20.reuse, 0x4000, RZ ;  /* 0x00004000141d7810 */ /* 0x040fe40007f7e0ff */
[----:B------:R-:W-:-:S02]  /*a390*/  IADD3 R41, P2, R20, 0x5000, RZ ;  /* 0x0000500014297810 */ /* 0x000fc40007f5e0ff */
[C---:B------:R-:W-:Y:S02]  /*a3a0*/  IADD3 R45, P0, R20.reuse, 0x6000, RZ ;  /* 0x00006000142d7810 */ /* 0x040fe40007f1e0ff */
[----:B------:R-:W-:Y:S02]  /*a3b0*/  LOP3.LUT R5, R20, 0x380, RZ, 0xc0, !PT ;  /* 0x0000038014057812 */ /* 0x000fe400078ec0ff */
[----:B------:R-:W-:Y:S02]  /*a3c0*/  SHF.R.U64 R8, R8, 0x3, RZ ;  /* 0x0000000308087819 */ /* 0x000fe400000012ff */
[----:B------:R-:W-:Y:S02]  /*a3d0*/  LOP3.LUT R12, R13, 0x380, RZ, 0xc0, !PT ;  /* 0x000003800d0c7812 */ /* 0x000fe400078ec0ff */
[----:B------:R-:W-:Y:S02]  /*a3e0*/  LOP3.LUT R24, R25, 0x380, RZ, 0xc0, !PT ;  /* 0x0000038019187812 */ /* 0x000fe400078ec0ff */
[----:B------:R-:W-:-:S02]  /*a3f0*/  LOP3.LUT R28, R29, 0x380, RZ, 0xc0, !PT ;  /* 0x000003801d1c7812 */ /* 0x000fc400078ec0ff */
[----:B------:R-:W-:Y:S02]  /*a400*/  LOP3.LUT R40, R41, 0x380, RZ, 0xc0, !PT ;  /* 0x0000038029287812 */ /* 0x000fe400078ec0ff */
[----:B------:R-:W-:Y:S02]  /*a410*/  LOP3.LUT R44, R45, 0x380, RZ, 0xc0, !PT ;  /* 0x000003802d2c7812 */ /* 0x000fe400078ec0ff */
[----:B------:R-:W-:Y:S02]  /*a420*/  SHF.R.U64 R5, R5, 0x3, RZ ;  /* 0x0000000305057819 */ /* 0x000fe400000012ff */
[----:B------:R-:W-:Y:S01]  /*a430*/  LOP3.LUT R8, R8, R9, RZ, 0x3c, !PT ;  /* 0x0000000908087212 */ /* 0x000fe200078e3cff */
[----:B------:R-:W-:Y:S01]  /*a440*/  IMAD.X R9, RZ, RZ, R21, P6 ;  /* 0x000000ffff097224 */ /* 0x000fe200030e0615 */
[----:B------:R-:W-:Y:S02]  /*a450*/  IADD3 R3, P6, R20, 0x7000, RZ ;  /* 0x0000700014037810 */ /* 0x000fe40007fde0ff */
[----:B------:R-:W-:-:S02]  /*a460*/  SHF.R.U64 R12, R12, 0x3, RZ ;  /* 0x000000030c0c7819 */ /* 0x000fc400000012ff */
[----:B------:R-:W-:Y:S01]  /*a470*/  SHF.R.U64 R24, R24, 0x3, RZ ;  /* 0x0000000318187819 */ /* 0x000fe200000012ff */
[--C-:B------:R-:W-:Y:S01]  /*a480*/  IMAD.X R49, RZ, RZ, R21.reuse, P6 ;  /* 0x000000ffff317224 */ /* 0x100fe200030e0615 */
[----:B------:R-:W-:Y:S01]  /*a490*/  SHF.R.U64 R28, R28, 0x3, RZ ;  /* 0x000000031c1c7819 */ /* 0x000fe200000012ff */
[----:B------:R-:W-:Y:S01]  /*a4a0*/  UIMAD UR7, UR12, UR10, URZ ;  /* 0x0000000a0c0772a4 */ /* 0x000fe2000f8e023f */
[----:B------:R-:W-:Y:S01]  /*a4b0*/  SHF.R.U64 R40, R40, 0x3, RZ ;  /* 0x0000000328287819 */ /* 0x000fe200000012ff */
[----:B------:R-:W-:Y:S01]  /*a4c0*/  UIMAD.WIDE.U32 UR8, UR4, UR10, URZ ;  /* 0x0000000a040872a5 */ /* 0x000fe2000f8e003f */
[----:B------:R-:W-:Y:S01]  /*a4d0*/  SHF.R.U64 R44, R44, 0x3, RZ ;  /* 0x000000032c2c7819 */ /* 0x000fe200000012ff */
[----:B------:R-:W-:Y:S01]  /*a4e0*/  ULDC.64 UR12, c[0x0][0xaf0] ;  /* 0x0002bc00000c7ab9 */ /* 0x000fe20000000a00 */
[----:B------:R-:W-:Y:S01]  /*a4f0*/  LOP3.LUT R20, R5, R20, RZ, 0x3c, !PT ;  /* 0x0000001405147212 */ /* 0x000fe200078e3cff */
[----:B------:R-:W5:Y:S01]  /*a500*/  LD.E.128 R8, desc[UR50][R8.64] ;  /* 0x0000003208087980 */ /* 0x000f62000c101d00 */
[----:B------:R-:W-:Y:S01]  /*a510*/  LOP3.LUT R12, R12, R13, RZ, 0x3c, !PT ;  /* 0x0000000d0c0c7212 */ /* 0x000fe200078e3cff */
[--C-:B------:R-:W-:Y:S01]  /*a520*/  IMAD.X R13, RZ, RZ, R21.reuse, P5 ;  /* 0x000000ffff0d7224 */ /* 0x100fe200028e0615 */
[----:B------:R-:W-:Y:S01]  /*a530*/  LOP3.LUT R24, R24, R25, RZ, 0x3c, !PT ;  /* 0x0000001918187212 */ /* 0x000fe200078e3cff */
[--C-:B------:R-:W-:Y:S01]  /*a540*/  IMAD.X R25, RZ, RZ, R21.reuse, P4 ;  /* 0x000000ffff197224 */ /* 0x100fe200020e0615 */
[----:B------:R-:W-:Y:S01]  /*a550*/  LOP3.LUT R28, R28, R29, RZ, 0x3c, !PT ;  /* 0x0000001d1c1c7212 */ /* 0x000fe200078e3cff */
[--C-:B------:R-:W-:Y:S01]  /*a560*/  IMAD.X R29, RZ, RZ, R21.reuse, P3 ;  /* 0x000000ffff1d7224 */ /* 0x100fe200018e0615 */
[----:B------:R-:W-:Y:S01]  /*a570*/  LOP3.LUT R40, R40, R41, RZ, 0x3c, !PT ;  /* 0x0000002928287212 */ /* 0x000fe200078e3cff */
[--C-:B------:R-:W-:Y:S01]  /*a580*/  IMAD.X R41, RZ, RZ, R21.reuse, P2 ;  /* 0x000000ffff297224 */ /* 0x100fe200010e0615 */
[----:B------:R-:W-:Y:S01]  /*a590*/  LOP3.LUT R44, R44, R45, RZ, 0x3c, !PT ;  /* 0x0000002d2c2c7212 */ /* 0x000fe200078e3cff */
[----:B------:R-:W-:Y:S01]  /*a5a0*/  IMAD.X R45, RZ, RZ, R21, P0 ;  /* 0x000000ffff2d7224 */ /* 0x000fe200000e0615 */
[----:B------:R1:W5:Y:S01]  /*a5b0*/  LD.E.128 R4, desc[UR50][R20.64] ;  /* 0x0000003214047980 */ /* 0x000362000c101d00 */
[----:B------:R-:W-:Y:S01]  /*a5c0*/  LOP3.LUT R0, R3, 0x380, RZ, 0xc0, !PT ;  /* 0x0000038003007812 */ /* 0x000fe200078ec0ff */
[----:B------:R-:W-:-:S02]  /*a5d0*/  UIMAD UR7, UR4, UR11, UR7 ;  /* 0x0000000b040772a4 */ /* 0x000fc4000f8e0207 */
[----:B------:R-:W5:Y:S01]  /*a5e0*/  LD.E.128 R12, desc[UR50][R12.64] ;  /* 0x000000320c0c7980 */ /* 0x000f62000c101d00 */
[----:B------:R-:W-:-:S03]  /*a5f0*/  SHF.R.U64 R0, R0, 0x3, RZ ;  /* 0x0000000300007819 */ /* 0x000fc600000012ff */
[----:B------:R-:W5:Y:S01]  /*a600*/  LD.E.128 R24, desc[UR50][R24.64] ;  /* 0x0000003218187980 */ /* 0x000f62000c101d00 */
[----:B------:R-:W-:Y:S01]  /*a610*/  LOP3.LUT R48, R0, R3, RZ, 0x3c, !PT ;  /* 0x0000000300307212 */ /* 0x000fe200078e3cff */
[----:B-1----:R-:W1:Y:S01]  /*a620*/  @P1 LDC R21, c[0x0][0xbf0] ;  /* 0x0002fc00ff151b82 */ /* 0x002e620000000800 */
[----:B------:R-:W-:Y:S01]  /*a630*/  IMAD R0, R17, 0x20, R200 ;  /* 0x0000002011007824 */ /* 0x000fe200078e02c8 */
[----:B------:R-:W-:Y:S01]  /*a640*/  ULDC.64 UR10, c[0x0][0xae8] ;  /* 0x0002ba00000a7ab9 */ /* 0x000fe20000000a00 */
[----:B------:R-:W-:Y:S01]  /*a650*/  IMAD.U32 R3, RZ, RZ, UR43 ;  /* 0x0000002bff037e24 */ /* 0x000fe2000f8e00ff */
[----:B------:R-:W-:Y:S01]  /*a660*/  UIADD3 UR9, UR9, UR7, URZ ;  /* 0x0000000709097290 */ /* 0x000fe2000fffe03f */
[----:B------:R-:W5:Y:S01]  /*a670*/  LD.E.128 R28, desc[UR50][R28.64] ;  /* 0x000000321c1c7980 */ /* 0x000f62000c101d00 */
[----:B------:R-:W-:Y:S01]  /*a680*/  USHF.R.S32.HI UR4, URZ, 0x1f, UR36 ;  /* 0x0000001f3f047899 */ /* 0x000fe20008011424 */
[----:B------:R-:W-:Y:S01]  /*a690*/  IMAD R34, R3, 0x80, R0 ;  /* 0x0000008003227824 */ /* 0x000fe200078e0200 */
[----:B------:R-:W-:Y:S01]  /*a6a0*/  UIMAD.WIDE.U32 UR8, UR42, UR10, UR8 ;  /* 0x0000000a2a0872a5 */ /* 0x000fe2000f8e0008 */
[----:B------:R-:W5:Y:S01]  /*a6b0*/  LD.E.128 R40, desc[UR50][R40.64] ;  /* 0x0000003228287980 */ /* 0x000f62000c101d00 */
[----:B------:R-:W-:Y:S01]  /*a6c0*/  UIMAD UR4, UR4, UR12, URZ ;  /* 0x0000000c040472a4 */ /* 0x000fe2000f8e023f */
[----:B0-----:R-:W-:Y:S01]  /*a6d0*/  @P1 IMAD.HI.U32 R0, R34, R35, RZ ;  /* 0x0000002322001227 */ /* 0x001fe200078e00ff */
[----:B------:R-:W-:Y:S01]  /*a6e0*/  UIMAD UR9, UR42, UR11, UR9 ;  /* 0x0000000b2a0972a4 */ /* 0x000fe2000f8e0209 */
[----:B------:R-:W5:Y:S01]  /*a6f0*/  LD.E.128 R44, desc[UR50][R44.64] ;  /* 0x000000322c2c7980 */ /* 0x000f62000c101d00 */
[----:B------:R-:W-:Y:S01]  /*a700*/  UIMAD UR4, UR36, UR13, UR4 ;  /* 0x0000000d240472a4 */ /* 0x000fe2000f8e0204 */
[----:B------:R-:W-:Y:S01]  /*a710*/  IMAD.MOV.U32 R3, RZ, RZ, R34 ;  /* 0x000000ffff037224 */ /* 0x000fe200078e0022 */
[----:B------:R-:W-:Y:S01]  /*a720*/  UIMAD.WIDE.U32 UR36, UR36, UR12, UR8 ;  /* 0x0000000c242472a5 */ /* 0x000fe2000f8e0008 */
[----:B------:R-:W5:Y:S02]  /*a730*/  LD.E.128 R48, desc[UR50][R48.64] ;  /* 0x0000003230307980 */ /* 0x000f64000c101d00 */
[----:B------:R-:W-:Y:S01]  /*a740*/  ULDC.64 UR8, c[0x0][0xae0] ;  /* 0x0002b80000087ab9 */ /* 0x000fe20000000a00 */
[----:B-1----:R-:W-:Y:S01]  /*a750*/  @P1 SHF.R.U32.HI R3, RZ, R21, R0 ;  /* 0x00000015ff031219 */ /* 0x002fe20000011600 */
[----:B------:R-:W-:Y:S01]  /*a760*/  UIADD3 UR4, UR37, UR4, URZ ;  /* 0x0000000425047290 */ /* 0x000fe2000fffe03f */
[----:B------:R-:W-:Y:S01]  /*a770*/  IMAD.U32 R20, RZ, RZ, UR36 ;  /* 0x00000024ff147e24 */ /* 0x000fe2000f8e00ff */
[----:B------:R-:W-:Y:S01]  /*a780*/  @!PT LDS RZ, [RZ] ;  /* 0x00000000fffff984 */ /* 0x000fe20000000800 */
[----:B------:R-:W-:Y:S01]  /*a790*/  @!PT LDS RZ, [RZ] ;  /* 0x00000000fffff984 */ /* 0x000fe20000000800 */
[----:B------:R-:W-:Y:S01]  /*a7a0*/  @!PT LDS RZ, [RZ] ;  /* 0x00000000fffff984 */ /* 0x000fe20000000800 */
[----:B------:R-:W-:Y:S01]  /*a7b0*/  @!PT LDS RZ, [RZ] ;  /* 0x00000000fffff984 */ /* 0x000fe20000000800 */
[----:B------:R0:W-:Y:S06]  /*a7c0*/  MEMBAR.ALL.CTA ;  /* 0x0000000000007992 */ /* 0x0001ec0000008000 */
[----:B0-----:R-:W0:Y:S01]  /*a7d0*/  FENCE.VIEW.ASYNC.S ;  /* 0x00000000000073c6 */ /* 0x001e220000000000 */
[--C-:B------:R-:W-:Y:S01]  /*a7e0*/  SHF.R.S32.HI R0, RZ, 0x1f, R3.reuse ;  /* 0x0000001fff007819 */ /* 0x100fe20000011403 */
[----:B------:R-:W-:-:S02]  /*a7f0*/  IMAD.MOV R35, RZ, RZ, -R3 ;  /* 0x000000ffff237224 */ /* 0x000fc400078e0a03 */
[----:B------:R-:W-:Y:S02]  /*a800*/  IMAD.U32 R21, RZ, RZ, UR37 ;  /* 0x00000025ff157e24 */ /* 0x000fe4000f8e00ff */
[----:B------:R-:W-:Y:S02]  /*a810*/  IMAD R0, R0, UR8, RZ ;  /* 0x0000000800007c24 */ /* 0x000fe4000f8e02ff */
[----:B------:R-:W-:Y:S02]  /*a820*/  IMAD R35, R38, R35, R34 ;  /* 0x0000002326237224 */ /* 0x000fe400078e0222 */
[----:B------:R-:W-:Y:S02]  /*a830*/  IMAD.U32 R21, RZ, RZ, UR4 ;  /* 0x00000004ff157e24 */ /* 0x000fe4000f8e00ff */
[C---:B------:R-:W-:Y:S01]  /*a840*/  IMAD R37, R3.reuse, UR9, R0 ;  /* 0x0000000903257c24 */ /* 0x040fe2000f8e0200 */
[----:B------:R-:W-:Y:S01]  /*a850*/  SHF.R.S32.HI R0, RZ, 0x1f, R35 ;  /* 0x0000001fff007819 */ /* 0x000fe20000011423 */
[----:B------:R-:W-:Y:S01]  /*a860*/  IMAD.WIDE.U32 R20, R3, UR8, R20 ;  /* 0x0000000803147c25 */ /* 0x000fe2000f8e0014 */
[----:B------:R-:W-:-:S03]  /*a870*/  ULDC.64 UR8, c[0x0][0xad8] ;  /* 0x0002b60000087ab9 */ /* 0x000fc60000000a00 */
[----:B------:R-:W-:Y:S02]  /*a880*/  IMAD.U32 R3, RZ, RZ, UR43 ;  /* 0x0000002bff037e24 */ /* 0x000fe4000f8e00ff */
[----:B------:R-:W-:Y:S02]  /*a890*/  IMAD.IADD R21, R21, 0x1, R37 ;  /* 0x0000000115157824 */ /* 0x000fe400078e0225 */
[----:B------:R-:W-:Y:S02]  /*a8a0*/  IMAD R34, R0, UR8, RZ ;  /* 0x0000000800227c24 */ /* 0x000fe4000f8e02ff */
[----:B------:R-:W-:Y:S02]  /*a8b0*/  IMAD R38, R3, 0x80, R200 ;  /* 0x0000008003267824 */ /* 0x000fe400078e02c8 */
[C---:B------:R-:W-:Y:S02]  /*a8c0*/  IMAD R3, R35.reuse, UR9, R34 ;  /* 0x0000000923037c24 */ /* 0x040fe4000f8e0222 */
[----:B------:R-:W-:Y:S01]  /*a8d0*/  IMAD.WIDE.U32 R20, R35, UR8, R20 ;  /* 0x0000000823147c25 */ /* 0x000fe2000f8e0014 */
[----:B------:R-:W-:Y:S01]  /*a8e0*/  ISETP.GE.AND P2, PT, R38, R33, PT ;  /* 0x000000212600720c */ /* 0x000fe20003f46270 */
[----:B------:R-:W-:-:S02]  /*a8f0*/  ULDC.64 UR8, c[0x0][0xa80] ;  /* 0x0002a00000087ab9 */ /* 0x000fc40000000a00 */
[----:B------:R-:W-:Y:S01]  /*a900*/  IMAD.IADD R3, R21, 0x1, R3 ;  /* 0x0000000115037824 */ /* 0x000fe200078e0203 */
[----:B------:R-:W-:Y:S01]  /*a910*/  LEA R36, P3, R20, UR8, 0x1 ;  /* 0x0000000814247c11 */ /* 0x000fe2000f8608ff */
[----:B------:R-:W-:Y:S02]  /*a920*/  VIADD R32, R32, 0x29820 ;  /* 0x0002982020207836 */ /* 0x000fe40000000000 */
[----:B------:R-:W-:Y:S01]  /*a930*/  VIADD R0, R38, 0x20 ;  /* 0x0000002026007836 */ /* 0x000fe20000000000 */
[----:B------:R-:W-:Y:S02]  /*a940*/  LEA.HI.X R3, R20, UR9, R3, 0x1, P3 ;  /* 0x0000000914037c11 */ /* 0x000fe400098f0c03 */
[----:B------:R-:W-:Y:S02]  /*a950*/  PRMT R32, RZ, 0x654, R32 ;  /* 0x00000654ff207816 */ /* 0x000fe40000000020 */
[-C--:B------:R-:W-:Y:S01]  /*a960*/  ISETP.GE.AND P0, PT, R0, R33.reuse, PT ;  /* 0x000000210000720c */ /* 0x080fe20003f06270 */
[----:B------:R-:W-:Y:S01]  /*a970*/  VIADD R0, R38, 0x40 ;  /* 0x0000004026007836 */ /* 0x000fe20000000000 */
[----:B0-----:R0:W-:Y:S01]  /*a980*/  SYNCS.ARRIVE.TRANS64.RED.A1T0 RZ, [R32+URZ], RZ ;  /* 0x000000ff20ff79a7 */ /* 0x0011e2000810043f */
[----:B------:R0:W1:Y:S01]  /*a990*/  SHFL.IDX PT, R21, R36, RZ, 0x181f ;  /* 0x00181fff24157589 */ /* 0x00006200000e0000 */
[----:B------:R-:W-:Y:S03]  /*a9a0*/  BSSY B1, `(.L_x_165) ;  /* 0x000000d000017945 */ /* 0x000fe60003800000 */
[----:B------:R0:W2:Y:S01]  /*a9b0*/  SHFL.IDX PT, R35, R3, RZ, 0x181f ;  /* 0x00181fff03237589 */ /* 0x0000a200000e0000 */
[----:B------:R-:W-:Y:S01]  /*a9c0*/  ISETP.GE.AND P1, PT, R0, R33, PT ;  /* 0x000000210000720c */ /* 0x000fe20003f26270 */
[----:B------:R-:W-:-:S12]  /*a9d0*/  @P2 BRA `(.L_x_166) ;  /* 0x0000000000242947 */ /* 0x000fd80003800000 */
[----:B------:R-:W-:Y:S02]  /*a9e0*/  ULDC UR4, c[0x0][0xac8] ;  /* 0x0002b20000047ab9 */ /* 0x000fe40000000800 */
[----:B------:R-:W-:Y:S02]  /*a9f0*/  ISETP.GE.AND P2, PT, R2, UR4, PT ;  /* 0x0000000402007c0c */ /* 0x000fe4000bf46270 */
[----:B------:R-:W-:-:S11]  /*aa00*/  ISETP.GE.AND P3, PT, R16, UR4, PT ;  /* 0x0000000410007c0c */ /* 0x000fd6000bf66270 */
[-C--:B-1----:R-:W-:Y:S02]  /*aa10*/  @!P2 LEA R20, P4, R2, R21.reuse, 0x1 ;  /* 0x000000150214a211 */ /* 0x082fe400078808ff */
[----:B------:R-:W-:Y:S02]  /*aa20*/  @!P3 LEA R34, P5, R16, R21, 0x1 ;  /* 0x000000151022b211 */ /* 0x000fe400078a08ff */
[-C--:B--2---:R-:W-:Y:S02]  /*aa30*/  @!P2 LEA.HI.X R21, R2, R35.reuse, R222, 0x1, P4 ;  /* 0x000000230215a211 */ /* 0x084fe400020f0cde */
[----:B------:R-:W-:-:S03]  /*aa40*/  @!P3 LEA.HI.X R35, R16, R35, R221, 0x1, P5 ;  /* 0x000000231023b211 */ /* 0x000fc600028f0cdd */
[----:B-----5:R3:W-:Y:S04]  /*aa50*/  @!P2 ST.E.128 desc[UR50][R20.64], R4 ;  /* 0x000000041400a985 */ /* 0x0207e8000c101d32 */
[----:B------:R3:W-:Y:S02]  /*aa60*/  @!P3 ST.E.128 desc[UR50][R34.64], R28 ;  /* 0x0000001c2200b985 */ /* 0x0007e4000c101d32 */
.L_x_166:
[----:B------:R-:W-:Y:S05]  /*aa70*/  BSYNC B1 ;  /* 0x0000000000017941 */ /* 0x000fea0003800000 */
.L_x_165:
[----:B---3-5:R3:W4:Y:S01]  /*aa80*/  SHFL.IDX PT, R7, R3, 0x1, 0x181f ;  /* 0x00381f0003077f89 */ /* 0x02872200000e0000 */
[----:B------:R-:W-:Y:S03]  /*aa90*/  BSSY B1, `(.L_x_167) ;  /* 0x000000c000017945 */ /* 0x000fe60003800000 */
[----:B------:R3:W0:Y:S01]  /*aaa0*/  SHFL.IDX PT, R5, R36, 0x1, 0x181f ;  /* 0x00381f0024057f89 */ /* 0x00062200000e0000 */
[----:B------:R-:W-:Y:S05]  /*aab0*/  @P0 BRA `(.L_x_168) ;  /* 0x0000000000240947 */ /* 0x000fea0003800000 */
[----:B------:R-:W-:Y:S02]  /*aac0*/  ULDC UR4, c[0x0][0xac8] ;  /* 0x0002b20000047ab9 */ /* 0x000fe40000000800 */
[----:B------:R-:W-:Y:S02]  /*aad0*/  ISETP.GE.AND P3, PT, R2, UR4, PT ;  /* 0x0000000402007c0c */ /* 0x000fe4000bf66270 */
[----:B------:R-:W-:-:S11]  /*aae0*/  ISETP.GE.AND P4, PT, R16, UR4, PT ;  /* 0x0000000410007c0c */ /* 0x000fd6000bf86270 */
[-C--:B0-----:R-:W-:Y:S02]  /*aaf0*/  @!P3 LEA R4, P0, R2, R5.reuse, 0x1 ;  /* 0x000000050204b211 */ /* 0x081fe400078008ff */
[----:B------:R-:W-:Y:S02]  /*ab00*/  @!P4 LEA R6, P2, R16, R5, 0x1 ;  /* 0x000000051006c211 */ /* 0x000fe400078408ff */
[-C--:B----4-:R-:W-:Y:S02]  /*ab10*/  @!P3 LEA.HI.X R5, R2, R7.reuse, R222, 0x1, P0 ;  /* 0x000000070205b211 */ /* 0x090fe400000f0cde */
[----:B------:R-:W-:-:S03]  /*ab20*/  @!P4 LEA.HI.X R7, R16, R7, R221, 0x1, P2 ;  /* 0x000000071007c211 */ /* 0x000fc600010f0cdd */
[----:B------:R0:W-:Y:S04]  /*ab30*/  @!P3 ST.E.128 desc[UR50][R4.64], R8 ;  /* 0x000000080400b985 */ /* 0x0001e8000c101d32 */
[----:B------:R0:W-:Y:S02]  /*ab40*/  @!P4 ST.E.128 desc[UR50][R6.64], R40 ;  /* 0x000000280600c985 */ /* 0x0001e4000c101d32 */
.L_x_168:
[----:B------:R-:W-:Y:S05]  /*ab50*/  BSYNC B1 ;  /* 0x0000000000017941 */ /* 0x000fea0003800000 */
.L_x_167:
[----:B0---4-:R0:W4:Y:S01]  /*ab60*/  SHFL.IDX PT, R7, R3, 0x2, 0x181f ;  /* 0x00581f0003077f89 */ /* 0x01112200000e0000 */
        /* <DEDUP_REMOVED lines=12> */
.L_x_170:
[----:B------:R-:W-:Y:S05]  /*ac30*/  BSYNC B1 ;  /* 0x0000000000017941 */ /* 0x000fea0003800000 */
.L_x_169:
[----:B------:R-:W-:Y:S01]  /*ac40*/  VIADD R0, R38, 0x60 ;  /* 0x0000006026007836 */ /* 0x000fe20000000000 */
[----:B0--3--:R-:W0:Y:S04]  /*ac50*/  SHFL.IDX PT, R3, R3, 0x3, 0x181f ;  /* 0x00781f0003037f89 */ /* 0x009e2800000e0000 */
[----:B------:R-:W-:Y:S01]  /*ac60*/  ISETP.GE.AND P0, PT, R0, R33, PT ;  /* 0x000000210000720c */ /* 0x000fe20003f06270 */
[----:B----4-:R3:W4:-:S12]  /*ac70*/  SHFL.IDX PT, R7, R36, 0x3, 0x181f ;  /* 0x00781f0024077f89 */ /* 0x01071800000e0000 */
[----:B---3--:R-:W-:Y:S05]  /*ac80*/  @P0 BRA `(.L_x_171) ;  /* 0x00000018002c0947 */ /* 0x008fea0003800000 */
[----:B------:R-:W-:Y:S02]  /*ac90*/  ULDC UR4, c[0x0][0xac8] ;  /* 0x0002b20000047ab9 */ /* 0x000fe40000000800 */
[----:B------:R-:W-:-:S13]  /*aca0*/  ISETP.GE.AND P1, PT, R2, UR4, PT ;  /* 0x0000000402007c0c */ /* 0x000fda000bf26270 */
[----:B----4-:R-:W-:-:S04]  /*acb0*/  @!P1 LEA R4, P0, R2, R7, 0x1 ;  /* 0x0000000702049211 */ /* 0x010fc800078008ff */
[----:B0-----:R-:W-:Y:S02]  /*acc0*/  @!P1 LEA.HI.X R5, R2, R3, R222, 0x1, P0 ;  /* 0x0000000302059211 */ /* 0x001fe400000f0cde */
[----:B------:R-:W-:-:S03]  /*acd0*/  ISETP.GE.AND P0, PT, R16, UR4, PT ;  /* 0x0000000410007c0c */ /* 0x000fc6000bf06270 */
[----:B------:R3:W-:Y:S10]  /*ace0*/  @!P1 ST.E.128 desc[UR50][R4.64], R24 ;  /* 0x0000001804009985 */ /* 0x0007f4000c101d32 */
[----:B------:R-:W-:Y:S05]  /*acf0*/  @P0 BRA `(.L_x_171) ;  /* 0x0000001800100947 */ /* 0x000fea0003800000 */
[----:B---3--:R-:W-:-:S04]  /*ad00*/  LEA R4, P0, R16, R7, 0x1 ;  /* 0x0000000710047211 */ /* 0x008fc800078008ff */
[----:B------:R-:W-:-:S05]  /*ad10*/  LEA.HI.X R5, R16, R3, R221, 0x1, P0 ;  /* 0x0000000310057211 */ /* 0x000fca00000f0cdd */
[----:B------:R0:W-:Y:S01]  /*ad20*/  ST.E.128 desc[UR50][R4.64], R48 ;  /* 0x0000003004007985 */ /* 0x0001e2000c101d32 */
[----:B------:R-:W-:Y:S05]  /*ad30*/  BRA `(.L_x_171) ;  /* 0x0000001800007947 */ /* 0x000fea0003800000 */
.L_x_164:
[----:B------:R-:W-:Y:S01]  /*ad40*/  ULDC.64 UR10, c[0x0][0xb08] ;  /* 0x0002c200000a7ab9 */ /* 0x000fe20000000a00 */
[----:B------:R-:W0:Y:S01]  /*ad50*/  @P1 LDC R0, c[0x0][0xbec] ;  /* 0x0002fb00ff001b82 */ /* 0x000e220000000800 */
[----:B------:R-:W-:Y:S01]  /*ad60*/  UIMAD UR7, UR12, UR10, URZ ;  /* 0x0000000a0c0772a4 */ /* 0x000fe2000f8e023f */
[----:B------:R-:W-:Y:S01]  /*ad70*/  IMAD.MOV.U32 R3, RZ, RZ, R11 ;  /* 0x000000ffff037224 */ /* 0x000fe200078e000b */
[----:B------:R-:W-:Y:S01]  /*ad80*/  UIMAD.WIDE.U32 UR8, UR4, UR10, URZ ;  /* 0x0000000a040872a5 */ /* 0x000fe2000f8e003f */
[----:B------:R-:W-:Y:S01]  /*ad90*/  ISETP.GE.AND P0, PT, R10, R33, PT ;  /* 0x000000210a00720c */ /* 0x000fe20003f06270 */
[----:B------:R-:W-:Y:S01]  /*ada0*/  UIMAD UR7, UR4, UR11, UR7 ;  /* 0x0000000b040772a4 */ /* 0x000fe2000f8e0207 */
[----:B------:R-:W-:Y:S01]  /*adb0*/  VIADD R32, R32, 0x29820 ;  /* 0x0002982020207836 */ /* 0x000fe20000000000 */
[----:B------:R-:W-:Y:S01]  /*adc0*/  USHF.R.S32.HI UR4, URZ, 0x1f, UR36 ;  /* 0x0000001f3f047899 */ /* 0x000fe20008011424 */
[----:B------:R-:W1:Y:S01]  /*add0*/  @P1 LDC R5, c[0x0][0xbf0] ;  /* 0x0002fc00ff051b82 */ /* 0x000e620000000800 */
[----:B------:R-:W-:Y:S01]  /*ade0*/  UIADD3 UR9, UR9, UR7, URZ ;  /* 0x0000000709097290 */ /* 0x000fe2000fffe03f */
[----:B------:R-:W-:Y:S01]  /*adf0*/  BSSY B1, `(.L_x_172) ;  /* 0x0000068000017945 */ /* 0x000fe20003800000 */
[----:B------:R-:W-:Y:S01]  /*ae00*/  ULDC.64 UR10, c[0x0][0xb38] ;  /* 0x0002ce00000a7ab9 */ /* 0x000fe20000000a00 */
[----:B------:R-:W-:Y:S01]  /*ae10*/  PRMT R32, RZ, 0x654, R32 ;  /* 0x00000654ff207816 */ /* 0x000fe20000000020 */
[----:B------:R-:W-:-:S03]  /*ae20*/  UIMAD.WIDE.U32 UR8, UR42, UR10, UR8 ;  /* 0x0000000a2a0872a5 */ /* 0x000fc6000f8e0008 */
[----:B------:R2:W-:Y:S01]  /*ae30*/  SYNCS.ARRIVE.TRANS64.RED.A1T0 RZ, [R32+URZ], RZ ;  /* 0x000000ff20ff79a7 */ /* 0x0005e2000810043f */
[----:B------:R-:W-:-:S03]  /*ae40*/  UIMAD UR9, UR42, UR11, UR9 ;  /* 0x0000000b2a0972a4 */ /* 0x000fc6000f8e0209 */
[----:B------:R-:W-:Y:S02]  /*ae50*/  ULDC.64 UR10, c[0x0][0xb40] ;  /* 0x0002d000000a7ab9 */ /* 0x000fe40000000a00 */
[----:B------:R-:W-:Y:S01]  /*ae60*/  UIMAD UR4, UR4, UR10, URZ ;  /* 0x0000000a040472a4 */ /* 0x000fe2000f8e023f */
[----:B0-----:R-:W-:-:S03]  /*ae70*/  @P1 IMAD.HI.U32 R0, R11, R0, RZ ;  /* 0x000000000b001227 */ /* 0x001fc600078e00ff */
[----:B------:R-:W-:Y:S02]  /*ae80*/  UIMAD UR4, UR36, UR11, UR4 ;  /* 0x0000000b240472a4 */ /* 0x000fe4000f8e0204 */
[----:B------:R-:W-:-:S03]  /*ae90*/  UIMAD.WIDE.U32 UR36, UR36, UR10, UR8 ;  /* 0x0000000a242472a5 */ /* 0x000fc6000f8e0008 */
[----:B------:R-:W-:Y:S01]  /*aea0*/  ULDC.64 UR10, c[0x0][0xb48] ;  /* 0x0002d200000a7ab9 */ /* 0x000fe20000000a00 */
[----:B------:R-:W-:Y:S01]  /*aeb0*/  UIADD3 UR9, UR37, UR4, URZ ;  /* 0x0000000425097290 */ /* 0x000fe2000fffe03f */
[----:B-1----:R-:W-:Y:S02]  /*aec0*/  @P1 SHF.R.U32.HI R3, RZ, R5, R0 ;  /* 0x00000005ff031219 */ /* 0x002fe40000011600 */
[----:B------:R-:W-:Y:S02]  /*aed0*/  UMOV UR8, UR36 ;  /* 0x0000002400087c82 */ /* 0x000fe40008000000 */
[----:B------:R-:W-:Y:S01]  /*aee0*/  UIMAD.WIDE.U32 UR8, UR39, UR10, UR8 ;  /* 0x0000000a270872a5 */ /* 0x000fe2000f8e0008 */
[--C-:B------:R-:W-:Y:S01]  /*aef0*/  SHF.R.S32.HI R0, RZ, 0x1f, R3.reuse ;  /* 0x0000001fff007819 */ /* 0x100fe20000011403 */
[----:B------:R-:W-:Y:S02]  /*af00*/  IMAD.MOV R7, RZ, RZ, -R3 ;  /* 0x000000ffff077224 */ /* 0x000fe400078e0a03 */
[----:B------:R-:W-:-:S02]  /*af10*/  UIMAD UR39, UR39, UR11, UR9 ;  /* 0x0000000b272772a4 */ /* 0x000fc4000f8e0209 */
[----:B------:R-:W-:Y:S01]  /*af20*/  IMAD R7, R38, R7, R11 ;  /* 0x0000000726077224 */ /* 0x000fe200078e020b */
[----:B------:R-:W-:Y:S01]  /*af30*/  ULDC.64 UR10, c[0x0][0xb30] ;  /* 0x0002cc00000a7ab9 */ /* 0x000fe20000000a00 */
[----:B------:R-:W-:Y:S02]  /*af40*/  IMAD.U32 R5, RZ, RZ, UR9 ;  /* 0x00000009ff057e24 */ /* 0x000fe4000f8e00ff */
[----:B------:R-:W-:Y:S02]  /*af50*/  IMAD R0, R0, UR10, RZ ;  /* 0x0000000a00007c24 */ /* 0x000fe4000f8e02ff */
[----:B------:R-:W-:Y:S01]  /*af60*/  IMAD.U32 R4, RZ, RZ, UR8 ;  /* 0x00000008ff047e24 */ /* 0x000fe2000f8e00ff */
[----:B------:R-:W-:Y:S01]  /*af70*/  ULDC.64 UR8, c[0x0][0xb28] ;  /* 0x0002ca0000087ab9 */ /* 0x000fe20000000a00 */
[----:B------:R-:W-:Y:S02]  /*af80*/  IMAD.U32 R5, RZ, RZ, UR39 ;  /* 0x00000027ff057e24 */ /* 0x000fe4000f8e00ff */
[C---:B------:R-:W-:Y:S01]  /*af90*/  IMAD R9, R3.reuse, UR11, R0 ;  /* 0x0000000b03097c24 */ /* 0x040fe2000f8e0200 */
[----:B------:R-:W-:Y:S01]  /*afa0*/  SHF.R.S32.HI R0, RZ, 0x1f, R7 ;  /* 0x0000001fff007819 */ /* 0x000fe20000011407 */
[----:B------:R-:W-:-:S04]  /*afb0*/  IMAD.WIDE.U32 R4, R3, UR10, R4 ;  /* 0x0000000a03047c25 */ /* 0x000fc8000f8e0004 */
[----:B------:R-:W-:Y:S02]  /*afc0*/  IMAD R0, R0, UR8, RZ ;  /* 0x0000000800007c24 */ /* 0x000fe4000f8e02ff */
[----:B------:R-:W-:Y:S02]  /*afd0*/  IMAD.IADD R5, R5, 0x1, R9 ;  /* 0x0000000105057824 */ /* 0x000fe400078e0209 */
[C---:B------:R-:W-:Y:S02]  /*afe0*/  IMAD R3, R7.reuse, UR9, R0 ;  /* 0x0000000907037c24 */ /* 0x040fe4000f8e0200 */
[----:B------:R-:W-:Y:S01]  /*aff0*/  IMAD.WIDE.U32 R4, R7, UR8, R4 ;  /* 0x0000000807047c25 */ /* 0x000fe2000f8e0004 */
[----:B------:R-:W-:-:S03]  /*b000*/  ULDC.64 UR8, c[0x0][0xb00] ;  /* 0x0002c00000087ab9 */ /* 0x000fc60000000a00 */
[----:B------:R-:W-:Y:S01]  /*b010*/  IMAD.IADD R3, R5, 0x1, R3 ;  /* 0x0000000105037824 */ /* 0x000fe200078e0203 */
[----:B------:R-:W-:-:S04]  /*b020*/  LEA R0, P1, R4, UR8, 0x2 ;  /* 0x0000000804007c11 */ /* 0x000fc8000f8210ff */
[----:B------:R-:W-:Y:S01]  /*b030*/  LEA.HI.X R3, R4, UR9, R3, 0x2, P1 ;  /* 0x0000000904037c11 */ /* 0x000fe200088f1403 */
[----:B------:R2:W0:Y:S04]  /*b040*/  SHFL.IDX PT, R6, R0, RZ, 0x1c1f ;  /* 0x001c1fff00067589 */ /* 0x00042800000e0000 */
[----:B------:R2:W1:Y:S01]  /*b050*/  SHFL.IDX PT, R7, R3, RZ, 0x1c1f ;  /* 0x001c1fff03077589 */ /* 0x00046200000e0000 */
[----:B------:R-:W-:Y:S05]  /*b060*/  @P0 BRA `(.L_x_173) ;  /* 0x0000000400000947 */ /* 0x000fea0003800000 */
[----:B------:R-:W-:Y:S02]  /*b070*/  ULDC UR4, c[0x0][0xac8] ;  /* 0x0002b20000047ab9 */ /* 0x000fe40000000800 */
[----:B------:R-:W-:Y:S02]  /*b080*/  ISETP.GE.AND P3, PT, R198, UR4, PT ;  /* 0x00000004c6007c0c */ /* 0x000fe4000bf66270 */
[----:B------:R-:W-:Y:S02]  /*b090*/  ISETP.GE.AND P2, PT, R199, UR4, PT ;  /* 0x00000004c7007c0c */ /* 0x000fe4000bf46270 */
[----:B------:R-:W-:Y:S02]  /*b0a0*/  ISETP.GE.AND P1, PT, R197, UR4, PT ;  /* 0x00000004c5007c0c */ /* 0x000fe4000bf26270 */
[----:B------:R-:W-:Y:S02]  /*b0b0*/  ISETP.GE.AND P0, PT, R196, UR4, PT ;  /* 0x00000004c4007c0c */ /* 0x000fe4000bf06270 */
[----:B------:R-:W-:-:S05]  /*b0c0*/  ISETP.GE.AND P4, PT, R195, UR4, PT ;  /* 0x00000004c3007c0c */ /* 0x000fca000bf86270 */
[CC--:B0-----:R-:W-:Y:S02]  /*b0d0*/  @!P3 LEA R8, P5, R198.reuse, R6.reuse, 0x2 ;  /* 0x00000006c608b211 */ /* 0x0c1fe400078a10ff */
[----:B-1----:R-:W-:Y:S02]  /*b0e0*/  @!P2 IMAD.WIDE R4, R199, 0x4, R6 ;  /* 0x00000004c704a825 */ /* 0x002fe400078e0206 */
[----:B------:R-:W-:Y:S02]  /*b0f0*/  @!P3 LEA.HI.X R9, R198, R7, R216, 0x2, P5 ;  /* 0x00000007c609b211 */ /* 0x000fe400028f14d8 */
[-C--:B------:R-:W-:Y:S01]  /*b100*/  @!P1 LEA R10, P6, R197, R6.reuse, 0x2 ;  /* 0x00000006c50a9211 */ /* 0x080fe200078c10ff */
[----:B------:R0:W-:Y:S01]  /*b110*/  @!P2 ST.E.64 desc[UR50][R4.64], R98 ;  /* 0x000000620400a985 */ /* 0x0001e2000c101b32 */
[----:B------:R-:W-:Y:S02]  /*b120*/  ISETP.GE.AND P2, PT, R194, UR4, PT ;  /* 0x00000004c2007c0c */ /* 0x000fe4000bf46270 */
[----:B------:R-:W-:Y:S01]  /*b130*/  @!P0 LEA R12, P5, R196, R6, 0x2 ;  /* 0x00000006c40c8211 */ /* 0x000fe200078a10ff */
[----:B------:R1:W-:Y:S01]  /*b140*/  @!P3 ST.E.64 desc[UR50][R8.64], R96 ;  /* 0x000000600800b985 */ /* 0x0003e2000c101b32 */
[----:B------:R-:W-:-:S02]  /*b150*/  ISETP.GE.AND P3, PT, R193, UR4, PT ;  /* 0x00000004c1007c0c */ /* 0x000fc4000bf66270 */
[-C--:B------:R-:W-:Y:S02]  /*b160*/  @!P1 LEA.HI.X R11, R197, R7.reuse, R215, 0x2, P6 ;  /* 0x00000007c50b9211 */ /* 0x080fe400030f14d7 */
[----:B------:R-:W-:-:S03]  /*b170*/  @!P0 LEA.HI.X R13, R196, R7, R214, 0x2, P5 ;  /* 0x00000007c40d8211 */ /* 0x000fc600028f14d6 */
[----:B------:R3:W-:Y:S01]  /*b180*/  @!P1 ST.E.64 desc[UR50][R10.64], R94 ;  /* 0x0000005e0a009985 */ /* 0x0007e2000c101b32 */
[----:B0-----:R-:W-:-:S03]  /*b190*/  @!P4 LEA R4, P1, R195, R6, 0x2 ;  /* 0x00000006c304c211 */ /* 0x001fc600078210ff */
[----:B------:R0:W-:Y:S01]  /*b1a0*/  @!P0 ST.E.64 desc[UR50][R12.64], R92 ;  /* 0x0000005c0c008985 */ /* 0x0001e2000c101b32 */
[----:B------:R-:W-:Y:S02]  /*b1b0*/  ISETP.GE.AND P0, PT, R192, UR4, PT ;  /* 0x00000004c0007c0c */ /* 0x000fe4000bf06270 */
[-C--:B------:R-:W-:Y:S02]  /*b1c0*/  @!P4 LEA.HI.X R5, R195, R7.reuse, R213, 0x2, P1 ;  /* 0x00000007c305c211 */ /* 0x080fe400008f14d5 */
[CC--:B------:R-:W-:Y:S02]  /*b1d0*/  @!P2 LEA R14, P6, R194.reuse, R6.reuse, 0x2 ;  /* 0x00000006c20ea211 */ /* 0x0c0fe400078c10ff */
[----:B------:R-:W-:Y:S01]  /*b1e0*/  ISETP.GE.AND P1, PT, R171, UR4, PT ;  /* 0x00000004ab007c0c */ /* 0x000fe2000bf26270 */
[----:B------:R4:W-:Y:S01]  /*b1f0*/  @!P4 ST.E.64 desc[UR50][R4.64], R90 ;  /* 0x0000005a0400c985 */ /* 0x0009e2000c101b32 */
[----:B------:R-:W-:Y:S02]  /*b200*/  @!P3 LEA R20, P5, R193, R6, 0x2 ;  /* 0x00000006c114b211 */ /* 0x000fe400078a10ff */
[----:B------:R-:W-:-:S02]  /*b210*/  @!P2 LEA.HI.X R15, R194, R7, R212, 0x2, P6 ;  /* 0x00000007c20fa211 */ /* 0x000fc400030f14d4 */
[----:B------:R-:W-:Y:S02]  /*b220*/  ISETP.GE.AND P4, PT, R170, UR4, PT ;  /* 0x00000004aa007c0c */ /* 0x000fe4000bf86270 */
[----:B------:R-:W-:Y:S01]  /*b230*/  @!P3 LEA.HI.X R21, R193, R7, R211, 0x2, P5 ;  /* 0x00000007c115b211 */ /* 0x000fe200028f14d3 */
[----:B------:R5:W-:Y:S01]  /*b240*/  @!P2 ST.E.64 desc[UR50][R14.64], R88 ;  /* 0x000000580e00a985 */ /* 0x000be2000c101b32 */
[----:B-1----:R-:W-:-:S03]  /*b250*/  @!P0 LEA R8, P2, R192, R6, 0x2 ;  /* 0x00000006c0088211 */ /* 0x002fc600078410ff */
[----:B------:R-:W-:Y:S01]  /*b260*/  @!P3 ST.E.64 desc[UR50][R20.64], R86 ;  /* 0x000000561400b985 */ /* 0x000fe2000c101b32 */
[----:B------:R-:W-:Y:S02]  /*b270*/  ISETP.GE.AND P3, PT, R169, UR4, PT ;  /* 0x00000004a9007c0c */ /* 0x000fe4000bf66270 */
[CC--:B---3--:R-:W-:Y:S02]  /*b280*/  @!P1 LEA R10, P5, R171.reuse, R6.reuse, 0x2 ;  /* 0x00000006ab0a9211 */ /* 0x0c8fe400078a10ff */
[-C--:B------:R-:W-:Y:S02]  /*b290*/  @!P0 LEA.HI.X R9, R192, R7.reuse, R210, 0x2, P2 ;  /* 0x00000007c0098211 */ /* 0x080fe400010f14d2 */
[----:B------:R-:W-:Y:S02]  /*b2a0*/  ISETP.GE.AND P2, PT, R168, UR4, PT ;  /* 0x00000004a8007c0c */ /* 0x000fe4000bf46270 */
[----:B0-----:R-:W-:Y:S01]  /*b2b0*/  @!P4 LEA R12, P6, R170, R6, 0x2 ;  /* 0x00000006aa0cc211 */ /* 0x001fe200078c10ff */
[----:B------:R0:W-:Y:S01]  /*b2c0*/  @!P0 ST.E.64 desc[UR50][R8.64], R84 ;  /* 0x0000005408008985 */ /* 0x0001e2000c101b32 */
[----:B------:R-:W-:-:S02]  /*b2d0*/  @!P1 LEA.HI.X R11, R171, R7, R209, 0x2, P5 ;  /* 0x00000007ab0b9211 */ /* 0x000fc400028f14d1 */
[-C--:B------:R-:W-:Y:S02]  /*b2e0*/  @!P4 LEA.HI.X R13, R170, R7.reuse, R208, 0x2, P6 ;  /* 0x00000007aa0dc211 */ /* 0x080fe400030f14d0 */
[----:B------:R-:W-:Y:S01]  /*b2f0*/  ISETP.GE.AND P0, PT, R23, UR4, PT ;  /* 0x0000000417007c0c */ /* 0x000fe2000bf06270 */
[----:B------:R1:W-:Y:S01]  /*b300*/  @!P1 ST.E.64 desc[UR50][R10.64], R82 ;  /* 0x000000520a009985 */ /* 0x0003e2000c101b32 */
[C---:B----4-:R-:W-:Y:S02]  /*b310*/  @!P3 LEA R4, P1, R169.reuse, R6, 0x2 ;  /* 0x00000006a904b211 */ /* 0x050fe400078210ff */
[----:B------:R-:W-:Y:S01]  /*b320*/  ISETP.GE.AND P5, PT, R22, UR4, PT ;  /* 0x0000000416007c0c */ /* 0x000fe2000bfa6270 */
[----:B------:R3:W-:Y:S01]  /*b330*/  @!P4 ST.E.64 desc[UR50][R12.64], R80 ;  /* 0x000000500c00c985 */ /* 0x0007e2000c101b32 */
[----:B------:R-:W-:Y:S02]  /*b340*/  @!P3 LEA.HI.X R5, R169, R7, R207, 0x2, P1 ;  /* 0x00000007a905b211 */ /* 0x000fe400008f14cf */
[----:B------:R-:W-:-:S02]  /*b350*/  ISETP.GE.AND P4, PT, R19, UR4, PT ;  /* 0x0000000413007c0c */ /* 0x000fc4000bf86270 */
[----:B------:R-:W-:Y:S01]  /*b360*/  ISETP.GE.AND P1, PT, R18, UR4, PT ;  /* 0x0000000412007c0c */ /* 0x000fe2000bf26270 */
[----:B------:R4:W-:Y:S01]  /*b370*/  @!P3 ST.E.64 desc[UR50][R4.64], R78 ;  /* 0x0000004e0400b985 */ /* 0x0009e2000c101b32 */
[CC--:B-----5:R-:W-:Y:S02]  /*b380*/  @!P2 LEA R14, P6, R168.reuse, R6.reuse, 0x2 ;  /* 0x00000006a80ea211 */ /* 0x0e0fe400078c10ff */
[C---:B0-----:R-:W-:Y:S02]  /*b390*/  @!P0 LEA R8, P3, R23.reuse, R6, 0x2 ;  /* 0x0000000617088211 */ /* 0x041fe400078610ff */
[-C--:B------:R-:W-:Y:S02]  /*b3a0*/  @!P2 LEA.HI.X R15, R168, R7.reuse, R206, 0x2, P6 ;  /* 0x00000007a80fa211 */ /* 0x080fe400030f14ce */
[----:B------:R-:W-:-:S03]  /*b3b0*/  @!P0 LEA.HI.X R9, R23, R7, R205, 0x2, P3 ;  /* 0x0000000717098211 */ /* 0x000fc600018f14cd */
[----:B------:R4:W-:Y:S01]  /*b3c0*/  @!P2 ST.E.64 desc[UR50][R14.64], R76 ;  /* 0x0000004c0e00a985 */ /* 0x0009e2000c101b32 */
[-C--:B-1----:R-:W-:Y:S02]  /*b3d0*/  @!P5 LEA R10, P2, R22, R6.reuse, 0x2 ;  /* 0x00000006160ad211 */ /* 0x082fe400078410ff */
[CC--:B---3--:R-:W-:Y:S01]  /*b3e0*/  @!P4 LEA R12, P3, R19.reuse, R6.reuse, 0x2 ;  /* 0x00000006130cc211 */ /* 0x0c8fe200078610ff */
[----:B------:R4:W-:Y:S01]  /*b3f0*/  @!P0 ST.E.64 desc[UR50][R8.64], R72 ;  /* 0x0000004808008985 */ /* 0x0009e2000c101b32 */
[----:B------:R-:W-:Y:S02]  /*b400*/  @!P1 LEA R6, P6, R18, R6, 0x2 ;  /* 0x0000000612069211 */ /* 0x000fe400078c10ff */
[-C--:B------:R-:W-:Y:S02]  /*b410*/  @!P5 LEA.HI.X R11, R22, R7.reuse, R204, 0x2, P2 ;  /* 0x00000007160bd211 */ /* 0x080fe400010f14cc */
[-C--:B------:R-:W-:Y:S02]  /*b420*/  @!P4 LEA.HI.X R13, R19, R7.reuse, R203, 0x2, P3 ;  /* 0x00000007130dc211 */ /* 0x080fe400018f14cb */
[----:B------:R-:W-:Y:S01]  /*b430*/  @!P1 LEA.HI.X R7, R18, R7, R202, 0x2, P6 ;  /* 0x0000000712079211 */ /* 0x000fe200030f14ca */
[----:B------:R4:W-:Y:S04]  /*b440*/  @!P5 ST.E.64 desc[UR50][R10.64], R74 ;  /* 0x0000004a0a00d985 */ /* 0x0009e8000c101b32 */
[----:B------:R4:W-:Y:S04]  /*b450*/  @!P4 ST.E.64 desc[UR50][R12.64], R70 ;  /* 0x000000460c00c985 */ /* 0x0009e8000c101b32 */
[----:B------:R4:W-:Y:S02]  /*b460*/  @!P1 ST.E.64 desc[UR50][R6.64], R68 ;  /* 0x0000004406009985 */ /* 0x0009e4000c101b32 */
.L_x_173:
[----:B------:R-:W-:Y:S05]  /*b470*/  BSYNC B1 ;  /* 0x0000000000017941 */ /* 0x000fea0003800000 */
.L_x_172:
[----:B------:R-:W-:Y:S01]  /*b480*/  ISETP.GE.AND P0, PT, R24, R33, PT ;  /* 0x000000211800720c */ /* 0x000fe20003f06270 */
[----:B-1--4-:R1:W3:Y:S04]  /*b490*/  SHFL.IDX PT, R7, R3, 0x1, 0x1c1f ;  /* 0x003c1f0003077f89 */ /* 0x0122e800000e0000 */
[----:B0-----:R1:W0:Y:S08]  /*b4a0*/  SHFL.IDX PT, R6, R0, 0x1, 0x1c1f ;  /* 0x003c1f0000067f89 */ /* 0x00123000000e0000 */
[----:B-1----:R-:W-:Y:S05]  /*b4b0*/  @P0 BRA `(.L_x_171) ;  /* 0x0000001000200947 */ /* 0x002fea0003800000 */
[----:B------:R-:W-:Y:S02]  /*b4c0*/  ULDC UR4, c[0x0][0xac8] ;  /* 0x0002b20000047ab9 */ /* 0x000fe40000000800 */
[----:B------:R-:W-:Y:S02]  /*b4d0*/  ISETP.GE.AND P1, PT, R198, UR4, PT ;  /* 0x00000004c6007c0c */ /* 0x000fe4000bf26270 */
[----:B------:R-:W-:Y:S02]  /*b4e0*/  ISETP.GE.AND P6, PT, R199, UR4, PT ;  /* 0x00000004c7007c0c */ /* 0x000fe4000bfc6270 */
[----:B------:R-:W-:Y:S02]  /*b4f0*/  ISETP.GE.AND P0, PT, R197, UR4, PT ;  /* 0x00000004c5007c0c */ /* 0x000fe4000bf06270 */
[----:B------:R-:W-:Y:S02]  /*b500*/  ISETP.GE.AND P2, PT, R196, UR4, PT ;  /* 0x00000004c4007c0c */ /* 0x000fe4000bf46270 */
[----:B------:R-:W-:-:S05]  /*b510*/  ISETP.GE.AND P3, PT, R195, UR4, PT ;  /* 0x00000004c3007c0c */ /* 0x000fca000bf66270 */
[CC--:B0-----:R-:W-:Y:S02]  /*b520*/  @!P1 LEA R8, P4, R198.reuse, R6.reuse, 0x2 ;  /* 0x00000006c6089211 */ /* 0x0c1fe400078810ff */
[----:B---3--:R-:W-:Y:S02]  /*b530*/  @!P6 IMAD.WIDE R4, R199, 0x4, R6 ;  /* 0x00000004c704e825 */ /* 0x008fe400078e0206 */
[-C--:B------:R-:W-:Y:S02]  /*b540*/  @!P1 LEA.HI.X R9, R198, R7.reuse, R216, 0x2, P4 ;  /* 0x00000007c6099211 */ /* 0x080fe400020f14d8 */
[----:B------:R-:W-:Y:S01]  /*b550*/  ISETP.GE.AND P4, PT, R194, UR4, PT ;  /* 0x00000004c2007c0c */ /* 0x000fe2000bf86270 */
[----:B------:R0:W-:Y:S01]  /*b560*/  @!P6 ST.E.64 desc[UR50][R4.64], R40 ;  /* 0x000000280400e985 */ /* 0x0001e2000c101b32 */
[-C--:B------:R-:W-:Y:S02]  /*b570*/  @!P0 LEA R10, P5, R197, R6.reuse, 0x2 ;  /* 0x00000006c50a8211 */ /* 0x080fe400078a10ff */
[----:B------:R-:W-:Y:S01]  /*b580*/  @!P3 LEA R14, P6, R195, R6, 0x2 ;  /* 0x00000006c30eb211 */ /* 0x000fe200078c10ff */
[----:B------:R1:W-:Y:S01]  /*b590*/  @!P1 ST.E.64 desc[UR50][R8.64], R42 ;  /* 0x0000002a08009985 */ /* 0x0003e2000c101b32 */
[----:B------:R-:W-:-:S02]  /*b5a0*/  @!P0 LEA.HI.X R11, R197, R7, R215, 0x2, P5 ;  /* 0x00000007c50b8211 */ /* 0x000fc400028f14d7 */
[CC--:B------:R-:W-:Y:S02]  /*b5b0*/  @!P2 LEA R12, P1, R196.reuse, R6.reuse, 0x2 ;  /* 0x00000006c40ca211 */ /* 0x0c0fe400078210ff */
[-C--:B------:R-:W-:Y:S01]  /*b5c0*/  @!P3 LEA.HI.X R15, R195, R7.reuse, R213, 0x2, P6 ;  /* 0x00000007c30fb211 */ /* 0x080fe200030f14d5 */
[----:B------:R3:W-:Y:S01]  /*b5d0*/  @!P0 ST.E.64 desc[UR50][R10.64], R44 ;  /* 0x0000002c0a008985 */ /* 0x0007e2000c101b32 */
[----:B------:R-:W-:Y:S02]  /*b5e0*/  ISETP.GE.AND P0, PT, R193, UR4, PT ;  /* 0x00000004c1007c0c */ /* 0x000fe4000bf06270 */
[----:B------:R-:W-:Y:S02]  /*b5f0*/  @!P2 LEA.HI.X R13, R196, R7, R214, 0x2, P1 ;  /* 0x00000007c40da211 */ /* 0x000fe400008f14d6 */
[----:B------:R-:W-:Y:S02]  /*b600*/  ISETP.GE.AND P1, PT, R192, UR4, PT ;  /* 0x00000004c0007c0c */ /* 0x000fe4000bf26270 */
[----:B------:R-:W-:Y:S01]  /*b610*/  @!P4 LEA R20, P5, R194, R6, 0x2 ;  /* 0x00000006c214c211 */ /* 0x000fe200078a10ff */
[----:B------:R4:W-:Y:S01]  /*b620*/  @!P2 ST.E.64 desc[UR50][R12.64], R46 ;  /* 0x0000002e0c00a985 */ /* 0x0009e2000c101b32 */
[----:B------:R-:W-:-:S02]  /*b630*/  ISETP.GE.AND P2, PT, R171, UR4, PT ;  /* 0x00000004ab007c0c */ /* 0x000fc4000bf46270 */
[-C--:B------:R-:W-:Y:S01]  /*b640*/  @!P4 LEA.HI.X R21, R194, R7.reuse, R212, 0x2, P5 ;  /* 0x00000007c215c211 */ /* 0x080fe200028f14d4 */
[----:B------:R5:W-:Y:S02]  /*b650*/  @!P3 ST.E.64 desc[UR50][R14.64], R48 ;  /* 0x000000300e00b985 */ /* 0x000be4000c101b32 */
[CC--:B0-----:R-:W-:Y:S02]  /*b660*/  @!P0 LEA R4, P3, R193.reuse, R6.reuse, 0x2 ;  /* 0x00000006c1048211 */ /* 0x0c1fe400078610ff */
[----:B------:R-:W-:Y:S01]  /*b670*/  @!P4 ST.E.64 desc[UR50][R20.64], R50 ;  /* 0x000000321400c985 */ /* 0x000fe2000c101b32 */
[----:B------:R-:W-:Y:S02]  /*b680*/  ISETP.GE.AND P4, PT, R170, UR4, PT ;  /* 0x00000004aa007c0c */ /* 0x000fe4000bf86270 */
[----:B-1----:R-:W-:Y:S02]  /*b690*/  @!P1 LEA R8, P5, R192, R6, 0x2 ;  /* 0x00000006c0089211 */ /* 0x002fe400078a10ff */
[----:B------:R-:W-:-:S02]  /*b6a0*/  @!P0 LEA.HI.X R5, R193, R7, R211, 0x2, P3 ;  /* 0x00000007c1058211 */ /* 0x000fc400018f14d3 */
[----:B------:R-:W-:Y:S02]  /*b6b0*/  ISETP.GE.AND P3, PT, R169, UR4, PT ;  /* 0x00000004a9007c0c */ /* 0x000fe4000bf66270 */
[CC--:B---3--:R-:W-:Y:S01]  /*b6c0*/  @!P2 LEA R10, P6, R171.reuse, R6.reuse, 0x2 ;  /* 0x00000006ab0aa211 */ /* 0x0c8fe200078c10ff */
[----:B------:R0:W-:Y:S01]  /*b6d0*/  @!P0 ST.E.64 desc[UR50][R4.64], R52 ;  /* 0x0000003404008985 */ /* 0x0001e2000c101b32 */
[-C--:B------:R-:W-:Y:S02]  /*b6e0*/  @!P1 LEA.HI.X R9, R192, R7.reuse, R210, 0x2, P5 ;  /* 0x00000007c0099211 */ /* 0x080fe400028f14d2 */
[----:B------:R-:W-:Y:S02]  /*b6f0*/  @!P2 LEA.HI.X R11, R171, R7, R209, 0x2, P6 ;  /* 0x00000007ab0ba211 */ /* 0x000fe400030f14d1 */
[----:B------:R-:W-:Y:S01]  /*b700*/  ISETP.GE.AND P0, PT, R168, UR4, PT ;  /* 0x00000004a8007c0c */ /* 0x000fe2000bf06270 */
[----:B------:R1:W-:Y:S01]  /*b710*/  @!P1 ST.E.64 desc[UR50][R8.64], R54 ;  /* 0x0000003608009985 */ /* 0x0003e2000c101b32 */
[----:B----4-:R-:W-:-:S02]  /*b720*/  @!P4 LEA R12, P1, R170, R6, 0x2 ;  /* 0x00000006aa0cc211 */ /* 0x010fc400078210ff */
[----:B------:R-:W-:Y:S01]  /*b730*/  ISETP.GE.AND P5, PT, R23, UR4, PT ;  /* 0x0000000417007c0c */ /* 0x000fe2000bfa6270 */
[----:B------:R3:W-:Y:S01]  /*b740*/  @!P2 ST.E.64 desc[UR50][R10.64], R56 ;  /* 0x000000380a00a985 */ /* 0x0007e2000c101b32 */
[----:B------:R-:W-:Y:S02]  /*b750*/  @!P4 LEA.HI.X R13, R170, R7, R208, 0x2, P1 ;  /* 0x00000007aa0dc211 */ /* 0x000fe400008f14d0 */
[----:B------:R-:W-:Y:S02]  /*b760*/  ISETP.GE.AND P2, PT, R22, UR4, PT ;  /* 0x0000000416007c0c */ /* 0x000fe4000bf46270 */
[----:B------:R-:W-:Y:S01]  /*b770*/  ISETP.GE.AND P1, PT, R19, UR4, PT ;  /* 0x0000000413007c0c */ /* 0x000fe2000bf26270 */
[----:B------:R4:W-:Y:S01]  /*b780*/  @!P4 ST.E.64 desc[UR50][R12.64], R58 ;  /* 0x0000003a0c00c985 */ /* 0x0009e2000c101b32 */
[-C--:B-----5:R-:W-:Y:S02]  /*b790*/  @!P3 LEA R14, P6, R169, R6.reuse, 0x2 ;  /* 0x00000006a90eb211 */ /* 0x0a0fe400078c10ff */
[----:B0-----:R-:W-:-:S02]  /*b7a0*/  @!P0 LEA R4, P4, R168, R6, 0x2 ;  /* 0x00000006a8048211 */ /* 0x001fc400078810ff */
        /* <DEDUP_REMOVED lines=10> */
[----:B------:R4:W-:Y:S01]  /*b850*/  @!P5 ST.E.64 desc[UR50][R8.64], R64 ;  /* 0x000000400800d985 */ /* 0x0009e2000c101b32 */
[----:B------:R-:W-:-:S03]  /*b860*/  ISETP.GE.AND P0, PT, R18, UR4, PT ;  /* 0x0000000412007c0c */ /* 0x000fc6000bf06270 */
[----:B------:R4:W-:Y:S04]  /*b870*/  @!P2 ST.E.64 desc[UR50][R10.64], R66 ;  /* 0x000000420a00a985 */ /* 0x0009e8000c101b32 */
[----:B------:R4:W-:Y:S06]  /*b880*/  @!P1 ST.E.64 desc[UR50][R20.64], R34 ;  /* 0x0000002214009985 */ /* 0x0009ec000c101b32 */
[----:B------:R-:W-:Y:S05]  /*b890*/  @P0 BRA `(.L_x_171) ;  /* 0x0000000c00280947 */ /* 0x000fea0003800000 */
[----:B----4-:R-:W-:-:S04]  /*b8a0*/  LEA R4, P0, R18, R6, 0x2 ;  /* 0x0000000612047211 */ /* 0x010fc800078010ff */
[----:B------:R-:W-:-:S05]  /*b8b0*/  LEA.HI.X R5, R18, R7, R202, 0x2, P0 ;  /* 0x0000000712057211 */ /* 0x000fca00000f14ca */
[----:B------:R0:W-:Y:S01]  /*b8c0*/  ST.E.64 desc[UR50][R4.64], R36 ;  /* 0x0000002404007985 */ /* 0x0001e2000c101b32 */
[----:B------:R-:W-:Y:S05]  /*b8d0*/  BRA `(.L_x_171) ;  /* 0x0000000c00187947 */ /* 0x000fea0003800000 */
.L_x_162:
[----:B------:R-:W-:Y:S02]  /*b8e0*/  ULDC.64 UR8, c[0x0][0xc00] ;  /* 0x0003000000087ab9 */ /* 0x000fe40000000a00 */
[----:B------:R-:W-:-:S04]  /*b8f0*/  UISETP.NE.U32.AND UP0, UPT, UR8, URZ, UPT ;  /* 0x0000003f0800728c */ /* 0x000fc8000bf05070 */
[----:B------:R-:W-:-:S03]  /*b900*/  UISETP.NE.AND.EX UP0, UPT, UR9, URZ, UPT, UP0 ;  /* 0x0000003f0900728c */ /* 0x000fc6000bf05300 */
[----:B------:R-:W-:Y:S02]  /*b910*/  ULDC.64 UR8, c[0x0][0xc00] ;  /* 0x0003000000087ab9 */ /* 0x000fe40000000a00 */
[----:B------:R-:W-:Y:S01]  /*b920*/  UIMAD.WIDE UR8, UR36, 0x4, UR8 ;  /* 0x00000004240878a5 */ /* 0x000fe2000f8e0208 */
[----:B------:R-:W-:-:S05]  /*b930*/  PLOP3.LUT P1, PT, PT, PT, UP0, 0x80, 0x0 ;  /* 0x000000000000781c */ /* 0x000fca0003f2f008 */
[----:B------:R-:W-:Y:S02]  /*b940*/  IMAD.U32 R4, RZ, RZ, UR8 ;  /* 0x00000008ff047e24 */ /* 0x000fe4000f8e00ff */
[----:B------:R-:W-:Y:S01]  /*b950*/  IMAD.U32 R5, RZ, RZ, UR9 ;  /* 0x00000009ff057e24 */ /* 0x000fe2000f8e00ff */
[----:B------:R-:W-:Y:S02]  /*b960*/  ULDC.64 UR8, c[0x0][0xc08] ;  /* 0x0003020000087ab9 */ /* 0x000fe40000000a00 */
[----:B------:R-:W-:-:S03]  /*b970*/  UISETP.NE.U32.AND UP1, UPT, UR8, URZ, UPT ;  /* 0x0000003f0800728c */ /* 0x000fc6000bf25070 */
[----:B------:R-:W2:Y:S01]  /*b980*/  @P1 LDG.E R3, desc[UR50][R4.64] ;  /* 0x0000003204031981 */ /* 0x000ea2000c1e1900 */
[----:B------:R-:W-:Y:S01]  /*b990*/  UISETP.NE.AND.EX UP1, UPT, UR9, URZ, UPT, UP1 ;  /* 0x0000003f0900728c */ /* 0x000fe2000bf25310 */
[----:B------:R-:W-:Y:S02]  /*b9a0*/  ULDC UR4, c[0x0][0xa88] ;  /* 0x0002a20000047ab9 */ /* 0x000fe40000000800 */
[----:B------:R-:W-:-:S03]  /*b9b0*/  IMAD.U32 R0, RZ, RZ, UR4 ;  /* 0x00000004ff007e24 */ /* 0x000fc6000f8e00ff */
[----:B------:R-:W-:-:S05]  /*b9c0*/  PLOP3.LUT P2, PT, PT, PT, UP1, 0x80, 0x0 ;  /* 0x000000000000781c */ /* 0x000fca0003f4f018 */
[----:B------:R-:W-:Y:S02]  /*b9d0*/  @UP1 ULDC.64 UR8, c[0x0][0xc08] ;  /* 0x0003020000081ab9 */ /* 0x000fe40000000a00 */
[----:B------:R-:W-:-:S06]  /*b9e0*/  @UP1 UIMAD.WIDE UR8, UR36, 0x4, UR8 ;  /* 0x00000004240818a5 */ /* 0x000fcc000f8e0208 */
[----:B------:R-:W-:Y:S02]  /*b9f0*/  IMAD.U32 R6, RZ, RZ, UR8 ;  /* 0x00000008ff067e24 */ /* 0x000fe4000f8e00ff */
[----:B------:R-:W-:-:S05]  /*ba00*/  IMAD.U32 R7, RZ, RZ, UR9 ;  /* 0x00000009ff077e24 */ /* 0x000fca000f8e00ff */
[----:B------:R0:W5:Y:S01]  /*ba10*/  @P2 LDG.E R0, desc[UR50][R6.64] ;  /* 0x0000003206002981 */ /* 0x000162000c1e1900 */
[----:B------:R-:W-:Y:S01]  /*ba20*/  UMOV UR4, URZ ;  /* 0x0000003f00047c82 */ /* 0x000fe20008000000 */
[----:B------:R-:W-:Y:S02]  /*ba30*/  ISETP.GT.AND P0, PT, R223, 0x7f, PT ;  /* 0x0000007fdf00780c */ /* 0x000fe40003f04270 */
[----:B--2---:R-:W-:-:S13]  /*ba40*/  @P1 R2UR UR4, R3 ;  /* 0x00000000030412ca */ /* 0x004fda00000e0000 */
[----:B------:R-:W-:Y:S01]  /*ba50*/  USHF.R.S32.HI UR16, URZ, 0x1f, UR4 ;  /* 0x0000001f3f107899 */ /* 0x000fe20008011404 */
[----:B0-----:R-:W-:Y:S11]  /*ba60*/  @P2 BRA `(.L_x_174) ;  /* 0x0000000000102947 */ /* 0x001ff60003800000 */
[----:B------:R-:W-:Y:S05]  /*ba70*/  @!P1 BRA `(.L_x_174) ;  /* 0x00000000000c9947 */ /* 0x000fea0003800000 */
[----:B------:R-:W2:Y:S04]  /*ba80*/  LDG.E R3, desc[UR50][R4.64] ;  /* 0x0000003204037981 */ /* 0x000ea8000c1e1900 */
[----:B-----5:R-:W2:Y:S02]  /*ba90*/  LDG.E R0, desc[UR50][R4.64+0x4] ;  /* 0x0000043204007981 */ /* 0x020ea4000c1e1900 */
[----:B--2---:R-:W-:-:S07]  /*baa0*/  IMAD.IADD R0, R0, 0x1, -R3 ;  /* 0x0000000100007824 */ /* 0x004fce00078e0a03 */
.L_x_174:
[----:B------:R-:W-:Y:S01]  /*bab0*/  USEL UR36, UR36, URZ, !UP0 ;  /* 0x0000003f24247287 */ /* 0x000fe2000c000000 */
[----:B------:R-:W-:Y:S01]  /*bac0*/  BSSY B1, `(.L_x_175) ;  /* 0x0000039000017945 */ /* 0x000fe20003800000 */
[----:B------:R-:W-:-:S03]  /*bad0*/  USEL UR37, UR37, URZ, !UP0 ;  /* 0x0000003f25257287 */ /* 0x000fc6000c000000 */
[----:B------:R-:W-:Y:S09]  /*bae0*/  @P0 BRA `(.L_x_176) ;  /* 0x0000000000d80947 */ /* 0x000ff20003800000 */
[----:B------:R-:W0:Y:S01]  /*baf0*/  S2R R4, SR_TID.X ;  /* 0x0000000000047919 */ /* 0x000e220000002100 */
[----:B------:R-:W1:Y:S01]  /*bb00*/  LDC R9, c[0x0][0xbe8] ;  /* 0x0002fa00ff097b82 */ /* 0x000e620000000800 */
[----:B------:R-:W-:-:S04]  /*bb10*/  IMAD.U32 R3, RZ, RZ, UR43 ;  /* 0x0000002bff037e24 */ /* 0x000fc8000f8e00ff */
[----:B0-----:R-:W-:Y:S02]  /*bb20*/  IMAD R3, R3, 0x80, R4 ;  /* 0x0000008003037824 */ /* 0x001fe400078e0204 */
[----:B-1---5:R-:W-:Y:S02]  /*bb30*/  IMAD R4, R0, R9, RZ ;  /* 0x0000000900047224 */ /* 0x022fe400078e02ff */
[----:B------:R-:W-:-:S05]  /*bb40*/  VIADD R6, R3, 0xffffff80 ;  /* 0xffffff8003067836 */ /* 0x000fca0000000000 */
[----:B------:R-:W-:-:S13]  /*bb50*/  ISETP.GE.AND P0, PT, R6, R4, PT ;  /* 0x000000040600720c */ /* 0x000fda0003f06270 */
[----:B------:R-:W-:Y:S05]  /*bb60*/  @P0 BRA `(.L_x_176) ;  /* 0x0000000000b80947 */ /* 0x000fea0003800000 */
[----:B------:R-:W-:Y:S01]  /*bb70*/  ISETP.NE.AND P0, PT, R9, 0x1, PT ;  /* 0x000000010900780c */ /* 0x000fe20003f05270 */
[----:B------:R-:W-:Y:S01]  /*bb80*/  UISETP.GT.AND UP2, UPT, UR45, 0x1, UPT ;  /* 0x000000012d00788c */ /* 0x000fe2000bf44270 */
[----:B------:R-:W-:-:S03]  /*bb90*/  UMOV UR7, 0x9b8 ;  /* 0x000009b800077882 */ /* 0x000fc60000000000 */
[----:B------:R-:W-:Y:S02]  /*bba0*/  USEL UR17, UR7, 0x978, UP2 ;  /* 0x0000097807117887 */ /* 0x000fe40009000000 */
[----:B------:R-:W-:-:S06]  /*bbb0*/  USEL UR19, UR39, URZ, UP2 ;  /* 0x0000003f27137287 */ /* 0x000fcc0009000000 */
[----:B------:R-:W0:Y:S04]  /*bbc0*/  @P0 LDC R3, c[0x0][0xbec] ;  /* 0x0002fb00ff030b82 */ /* 0x000e280000000800 */
[----:B------:R-:W-:Y:S01]  /*bbd0*/  ULDC.64 UR10, c[0x0][UR17+0x220] ;  /* 0x00008800110a7abb */ /* 0x000fe20008000a00 */
[----:B------:R-:W-:Y:S01]  /*bbe0*/  ULDC.64 UR8, c[0x0][UR17+0x218] ;  /* 0x0000860011087abb */ /* 0x000fe20008000a00 */
[----:B------:R-:W-:Y:S01]  /*bbf0*/  ULDC.64 UR12, c[0x0][UR17+0x228] ;  /* 0x00008a00110c7abb */ /* 0x000fe20008000a00 */
[----:B------:R-:W-:Y:S01]  /*bc00*/  UIMAD UR7, UR11, UR36, URZ ;  /* 0x000000240b0772a4 */ /* 0x000fe2000f8e023f */
[----:B------:R-:W1:Y:S01]  /*bc10*/  @P0 LDC R5, c[0x0][0xbf0] ;  /* 0x0002fc00ff050b82 */ /* 0x000e620000000800 */
[----:B------:R-:W-:Y:S02]  /*bc20*/  UIMAD.WIDE.U32 UR14, UR8, UR42, URZ ;  /* 0x0000002a080e72a5 */ /* 0x000fe4000f8e003f */
[----:B------:R-:W-:-:S02]  /*bc30*/  UIMAD UR18, UR9, UR42, URZ ;  /* 0x0000002a091272a4 */ /* 0x000fc4000f8e023f */
[----:B------:R-:W-:Y:S02]  /*bc40*/  UIMAD.WIDE.U32 UR8, UR10, UR36, URZ ;  /* 0x000000240a0872a5 */ /* 0x000fe4000f8e003f */
[----:B------:R-:W-:Y:S02]  /*bc50*/  UIMAD.WIDE.U32 UR20, UR12, UR19, URZ ;  /* 0x000000130c1472a5 */ /* 0x000fe4000f8e003f */
[----:B------:R-:W-:Y:S02]  /*bc60*/  UIMAD UR12, UR13, UR19, URZ ;  /* 0x000000130d0c72a4 */ /* 0x000fe4000f8e023f */
[----:B------:R-:W-:Y:S02]  /*bc70*/  UIMAD UR7, UR10, UR37, UR7 ;  /* 0x000000250a0772a4 */ /* 0x000fe4000f8e0207 */
[----:B------:R-:W-:Y:S02]  /*bc80*/  UIADD3 UR14, UP0, UP1, UR8, UR14, UR4 ;  /* 0x0000000e080e7290 */ /* 0x000fe4000f91e004 */
[----:B------:R-:W-:Y:S01]  /*bc90*/  UIADD3 UR8, UR12, UR21, URZ ;  /* 0x000000150c087290 */ /* 0x000fe2000fffe03f */
[----:B0-----:R-:W-:Y:S01]  /*bca0*/  @P0 IMAD.HI.U32 R4, R6, R3, RZ ;  /* 0x0000000306040227 */ /* 0x001fe200078e00ff */
[----:B------:R-:W-:-:S02]  /*bcb0*/  UIADD3 UR11, UR18, UR15, URZ ;  /* 0x0000000f120b7290 */ /* 0x000fc4000fffe03f */
[----:B------:R-:W-:Y:S01]  /*bcc0*/  UIADD3 UR7, UR9, UR7, URZ ;  /* 0x0000000709077290 */ /* 0x000fe2000fffe03f */
[----:B------:R-:W-:Y:S02]  /*bcd0*/  IMAD.MOV.U32 R3, RZ, RZ, R6 ;  /* 0x000000ffff037224 */ /* 0x000fe400078e0006 */
[----:B------:R-:W-:Y:S01]  /*bce0*/  IMAD.U32 R8, RZ, RZ, UR8 ;  /* 0x00000008ff087e24 */ /* 0x000fe2000f8e00ff */
[----:B------:R-:W-:Y:S01]  /*bcf0*/  UIADD3.X UR7, UR7, UR11, UR16, UP0, UP1 ;  /* 0x0000000b07077290 */ /* 0x000fe200087e2410 */
[----:B-1----:R-:W-:Y:S01]  /*bd00*/  @P0 SHF.R.U32.HI R3, RZ, R5, R4 ;  /* 0x00000005ff030219 */ /* 0x002fe20000011604 */
[----:B------:R-:W-:Y:S01]  /*bd10*/  IMAD.U32 R4, RZ, RZ, UR20 ;  /* 0x00000014ff047e24 */ /* 0x000fe2000f8e00ff */
[----:B------:R-:W-:Y:S01]  /*bd20*/  ULDC.64 UR8, c[0x0][UR17+0x210] ;  /* 0x0000840011087abb */ /* 0x000fe20008000a00 */
[----:B------:R-:W-:Y:S01]  /*bd30*/  IMAD.U32 R5, RZ, RZ, UR21 ;  /* 0x00000015ff057e24 */ /* 0x000fe2000f8e00ff */
[--C-:B------:R-:W-:Y:S01]  /*bd40*/  SHF.R.S32.HI R5, RZ, 0x1f, R3.reuse ;  /* 0x0000001fff057819 */ /* 0x100fe20000011403 */
[----:B------:R-:W-:Y:S01]  /*bd50*/  IMAD.MOV R7, RZ, RZ, -R3 ;  /* 0x000000ffff077224 */ /* 0x000fe200078e0a03 */
[----:B------:R-:W-:Y:S01]  /*bd60*/  IADD3 R4, P0, P1, R3, UR14, R4 ;  /* 0x0000000e03047c10 */ /* 0x000fe2000f91e004 */
[----:B------:R-:W-:Y:S01]  /*bd70*/  ULDC.64 UR10, c[0x0][0xba8] ;  /* 0x0002ea00000a7ab9 */ /* 0x000fe20000000a00 */
[----:B------:R-:W-:Y:S01]  /*bd80*/  @!UP2 ULDC UR10, c[0x0][0xb50] ;  /* 0x0002d400000aaab9 */ /* 0x000fe20000000800 */
[----:B------:R-:W-:Y:S01]  /*bd90*/  IMAD R7, R9, R7, R6 ;  /* 0x0000000709077224 */ /* 0x000fe200078e0206 */
[----:B------:R-:W-:Y:S01]  /*bda0*/  IADD3.X R5, R5, UR7, R8, P0, P1 ;  /* 0x0000000705057c10 */ /* 0x000fe200087e2408 */
[----:B------:R-:W-:-:S02]  /*bdb0*/  @!UP2 ULDC UR11, c[0x0][0xb54] ;  /* 0x0002d500000baab9 */ /* 0x000fc40000000800 */
[C---:B------:R-:W-:Y:S01]  /*bdc0*/  IMAD R6, R7.reuse, UR9, RZ ;  /* 0x0000000907067c24 */ /* 0x040fe2000f8e02ff */
[----:B------:R-:W-:Y:S01]  /*bdd0*/  SHF.R.S32.HI R3, RZ, 0x1f, R7 ;  /* 0x0000001fff037819 */ /* 0x000fe20000011407 */
[----:B------:R-:W-:-:S04]  /*bde0*/  IMAD.WIDE.U32 R4, R7, UR8, R4 ;  /* 0x0000000807047c25 */ /* 0x000fc8000f8e0004 */
[----:B------:R-:W-:Y:S01]  /*bdf0*/  IMAD R3, R3, UR8, R6 ;  /* 0x0000000803037c24 */ /* 0x000fe2000f8e0206 */
[----:B------:R-:W-:-:S03]  /*be00*/  LEA R6, P0, R4, UR10, 0x2 ;  /* 0x0000000a04067c11 */ /* 0x000fc6000f8010ff */
[----:B------:R-:W-:-:S05]  /*be10*/  IMAD.IADD R3, R5, 0x1, R3 ;  /* 0x0000000105037824 */ /* 0x000fca00078e0203 */
[----:B------:R-:W-:Y:S01]  /*be20*/  LEA.HI.X R7, R4, UR11, R3, 0x2, P0 ;  /* 0x0000000b04077c11 */ /* 0x000fe200080f1403 */
[----:B------:R-:W-:-:S05]  /*be30*/  IMAD.MOV.U32 R3, RZ, RZ, -0x800000 ;  /* 0xff800000ff037424 */ /* 0x000fca00078e00ff */
[----:B------:R0:W-:Y:S02]  /*be40*/  STG.E desc[UR50][R6.64], R3 ;  /* 0x0000000306007986 */ /* 0x0001e4000c101932 */
.L_x_176:
[----:B------:R-:W-:Y:S05]  /*be50*/  BSYNC B1 ;  /* 0x0000000000017941 */ /* 0x000fea0003800000 */
.L_x_175:
[----:B------:R-:W-:-:S06]  /*be60*/  UISETP.GT.AND UP0, UPT, UR45, 0x1, UPT ;  /* 0x000000012d00788c */ /* 0x000fcc000bf04270 */
[----:B------:R-:W-:-:S13]  /*be70*/  PLOP3.LUT P0, PT, PT, PT, UP0, 0x80, 0x0 ;  /* 0x000000000000781c */ /* 0x000fda0003f0f008 */
[----:B------:R-:W-:Y:S05]  /*be80*/  @P0 BRA `(.L_x_171) ;  /* 0x0000000400ac0947 */ /* 0x000fea0003800000 */
[----:B------:R-:W1:Y:S01]  /*be90*/  LDC R11, c[0x0][0xbe8] ;  /* 0x0002fa00ff0b7b82 */ /* 0x000e620000000800 */
[----:B------:R-:W-:Y:S01]  /*bea0*/  ULDC.64 UR10, c[0x0][0xaa0] ;  /* 0x0002a800000a7ab9 */ /* 0x000fe20000000a00 */
[----:B0-----:R-:W-:Y:S01]  /*beb0*/  IMAD R3, R17, 0x20, R200 ;  /* 0x0000002011037824 */ /* 0x001fe200078e02c8 */
[----:B------:R-:W-:Y:S01]  /*bec0*/  UIMAD UR7, UR16, UR10, URZ ;  /* 0x0000000a100772a4 */ /* 0x000fe2000f8e023f */
[----:B------:R-:W-:Y:S01]  /*bed0*/  IMAD.U32 R8, RZ, RZ, UR43 ;  /* 0x0000002bff087e24 */ /* 0x000fe2000f8e00ff */
[----:B------:R-:W-:Y:S01]  /*bee0*/  UIMAD.WIDE.U32 UR8, UR4, UR10, URZ ;  /* 0x0000000a040872a5 */ /* 0x000fe2000f8e003f */
[----:B------:R-:W-:Y:S01]  /*bef0*/  IMAD.U32 R13, RZ, RZ, UR43 ;  /* 0x0000002bff0d7e24 */ /* 0x000fe2000f8e00ff */
[----:B------:R-:W-:Y:S01]  /*bf00*/  UIMAD UR7, UR4, UR11, UR7 ;  /* 0x0000000b040772a4 */ /* 0x000fe2000f8e0207 */
[----:B------:R-:W-:Y:S01]  /*bf10*/  IMAD R8, R8, 0x80, R3 ;  /* 0x0000008008087824 */ /* 0x000fe200078e0203 */
[----:B------:R-:W-:Y:S01]  /*bf20*/  BSSY B1, `(.L_x_177) ;  /* 0x0000037000017945 */ /* 0x000fe20003800000 */
[----:B------:R-:W-:Y:S01]  /*bf30*/  ULDC.64 UR10, c[0x0][0xae8] ;  /* 0x0002ba00000a7ab9 */ /* 0x000fe20000000a00 */
[----:B------:R-:W-:Y:S01]  /*bf40*/  UIADD3 UR9, UR9, UR7, URZ ;  /* 0x0000000709097290 */ /* 0x000fe2000fffe03f */
[----:B------:R-:W-:-:S03]  /*bf50*/  IMAD.MOV.U32 R3, RZ, RZ, R8 ;  /* 0x000000ffff037224 */ /* 0x000fc600078e0008 */
[----:B------:R-:W-:-:S04]  /*bf60*/  UIMAD.WIDE.U32 UR8, UR42, UR10, UR8 ;  /* 0x0000000a2a0872a5 */ /* 0x000fc8000f8e0008 */
[----:B------:R-:W-:-:S03]  /*bf70*/  UIMAD UR9, UR42, UR11, UR9 ;  /* 0x0000000b2a0972a4 */ /* 0x000fc6000f8e0209 */
[----:B------:R-:W-:Y:S01]  /*bf80*/  ULDC.64 UR10, c[0x0][0xaf0] ;  /* 0x0002bc00000a7ab9 */ /* 0x000fe20000000a00 */
[----:B-1----:R-:W-:Y:S01]  /*bf90*/  ISETP.NE.AND P0, PT, R11, 0x1, PT ;  /* 0x000000010b00780c */ /* 0x002fe20003f05270 */
[----:B------:R-:W-:-:S04]  /*bfa0*/  UIMAD UR37, UR37, UR10, URZ ;  /* 0x0000000a252572a4 */ /* 0x000fc8000f8e023f */
[----:B------:R-:W-:Y:S02]  /*bfb0*/  UIMAD UR4, UR36, UR11, UR37 ;  /* 0x0000000b240472a4 */ /* 0x000fe4000f8e0225 */
[----:B------:R-:W-:-:S03]  /*bfc0*/  UIMAD.WIDE.U32 UR36, UR36, UR10, UR8 ;  /* 0x0000000a242472a5 */ /* 0x000fc6000f8e0008 */
[----:B------:R-:W-:Y:S01]  /*bfd0*/  ULDC.64 UR8, c[0x0][0xae0] ;  /* 0x0002b80000087ab9 */ /* 0x000fe20000000a00 */
[----:B------:R-:W-:Y:S02]  /*bfe0*/  UIADD3 UR4, UR37, UR4, URZ ;  /* 0x0000000425047290 */ /* 0x000fe4000fffe03f */
[----:B------:R-:W0:Y:S08]  /*bff0*/  @P0 LDC R5, c[0x0][0xbec] ;  /* 0x0002fb00ff050b82 */ /* 0x000e300000000800 */
[----:B------:R-:W1:Y:S01]  /*c000*/  @P0 LDC R7, c[0x0][0xbf0] ;  /* 0x0002fc00ff070b82 */ /* 0x000e620000000800 */
[----:B0-----:R-:W-:-:S04]  /*c010*/  @P0 IMAD.HI.U32 R4, R8, R5, RZ ;  /* 0x0000000508040227 */ /* 0x001fc800078e00ff */
[----:B------:R-:W-:Y:S02]  /*c020*/  IMAD.U32 R5, RZ, RZ, UR37 ;  /* 0x00000025ff057e24 */ /* 0x000fe4000f8e00ff */
[----:B------:R-:W-:Y:S01]  /*c030*/  IMAD.U32 R5, RZ, RZ, UR4 ;  /* 0x00000004ff057e24 */ /* 0x000fe2000f8e00ff */
[----:B-1----:R-:W-:-:S04]  /*c040*/  @P0 SHF.R.U32.HI R3, RZ, R7, R4 ;  /* 0x00000007ff030219 */ /* 0x002fc80000011604 */
[--C-:B------:R-:W-:Y:S01]  /*c050*/  SHF.R.S32.HI R4, RZ, 0x1f, R3.reuse ;  /* 0x0000001fff047819 */ /* 0x100fe20000011403 */
[----:B------:R-:W-:-:S04]  /*c060*/  IMAD.MOV R7, RZ, RZ, -R3 ;  /* 0x000000ffff077224 */ /* 0x000fc800078e0a03 */
[----:B------:R-:W-:Y:S02]  /*c070*/  IMAD R6, R4, UR8, RZ ;  /* 0x0000000804067c24 */ /* 0x000fe4000f8e02ff */
[----:B------:R-:W-:Y:S02]  /*c080*/  IMAD.U32 R4, RZ, RZ, UR36 ;  /* 0x00000024ff047e24 */ /* 0x000fe4000f8e00ff */
[----:B------:R-:W-:Y:S02]  /*c090*/  IMAD R7, R11, R7, R8 ;  /* 0x000000070b077224 */ /* 0x000fe400078e0208 */
[C---:B------:R-:W-:Y:S02]  /*c0a0*/  IMAD R9, R3.reuse, UR9, R6 ;  /* 0x0000000903097c24 */ /* 0x040fe4000f8e0206 */
[----:B------:R-:W-:Y:S01]  /*c0b0*/  IMAD.WIDE.U32 R4, R3, UR8, R4 ;  /* 0x0000000803047c25 */ /* 0x000fe2000f8e0004 */
[----:B------:R-:W-:Y:S01]  /*c0c0*/  SHF.R.S32.HI R3, RZ, 0x1f, R7 ;  /* 0x0000001fff037819 */ /* 0x000fe20000011407 */
[----:B------:R-:W-:-:S02]  /*c0d0*/  ULDC.64 UR8, c[0x0][0xad8] ;  /* 0x0002b60000087ab9 */ /* 0x000fc40000000a00 */
[----:B------:R-:W-:Y:S02]  /*c0e0*/  IMAD.IADD R5, R5, 0x1, R9 ;  /* 0x0000000105057824 */ /* 0x000fe400078e0209 */
[----:B------:R-:W-:Y:S02]  /*c0f0*/  IMAD R6, R3, UR8, RZ ;  /* 0x0000000803067c24 */ /* 0x000fe4000f8e02ff */
[----:B------:R-:W-:Y:S02]  /*c100*/  IMAD R8, R13, 0x80, R200 ;  /* 0x000000800d087824 */ /* 0x000fe400078e02c8 */
[----:B-----5:R-:W-:Y:S02]  /*c110*/  IMAD R11, R0, R11, RZ ;  /* 0x0000000b000b7224 */ /* 0x020fe400078e02ff */
[C---:B------:R-:W-:Y:S02]  /*c120*/  IMAD R3, R7.reuse, UR9, R6 ;  /* 0x0000000907037c24 */ /* 0x040fe4000f8e0206 */
[----:B------:R-:W-:Y:S01]  /*c130*/  IMAD.WIDE.U32 R4, R7, UR8, R4 ;  /* 0x0000000807047c25 */ /* 0x000fe2000f8e0004 */
[----:B------:R-:W-:Y:S01]  /*c140*/  ISETP.GE.AND P2, PT, R8, R11, PT ;  /* 0x0000000b0800720c */ /* 0x000fe20003f46270 */
[----:B------:R-:W-:-:S02]  /*c150*/  ULDC.64 UR8, c[0x0][0xa80] ;  /* 0x0002a00000087ab9 */ /* 0x000fc40000000a00 */
[----:B------:R-:W-:Y:S01]  /*c160*/  IMAD.IADD R3, R5, 0x1, R3 ;  /* 0x0000000105037824 */ /* 0x000fe200078e0203 */
[----:B------:R-:W-:Y:S01]  /*c170*/  LEA R6, P3, R4, UR8, 0x1 ;  /* 0x0000000804067c11 */ /* 0x000fe2000f8608ff */
[----:B------:R-:W-:-:S03]  /*c180*/  VIADD R0, R8, 0x20 ;  /* 0x0000002008007836 */ /* 0x000fc60000000000 */
[----:B------:R-:W-:Y:S01]  /*c190*/  LEA.HI.X R3, R4, UR9, R3, 0x1, P3 ;  /* 0x0000000904037c11 */ /* 0x000fe200098f0c03 */
[----:B------:R0:W1:Y:S01]  /*c1a0*/  SHFL.IDX PT, R7, R6, RZ, 0x181f ;  /* 0x00181fff06077589 */ /* 0x00006200000e0000 */
[-C--:B------:R-:W-:Y:S01]  /*c1b0*/  ISETP.GE.AND P1, PT, R0, R11.reuse, PT ;  /* 0x0000000b0000720c */ /* 0x080fe20003f26270 */
[----:B------:R-:W-:Y:S02]  /*c1c0*/  VIADD R0, R8, 0x40 ;  /* 0x0000004008007836 */ /* 0x000fe40000000000 */
[----:B------:R0:W2:Y:S03]  /*c1d0*/  SHFL.IDX PT, R5, R3, RZ, 0x181f ;  /* 0x00181fff03057589 */ /* 0x0000a600000e0000 */
        /* <DEDUP_REMOVED lines=9> */
[----:B------:R3:W-:Y:S04]  /*c270*/  @!P4 ST.E.128 desc[UR50][R12.64], RZ ;  /* 0x000000ff0c00c985 */ /* 0x0007e8000c101d32 */
[----:B------:R3:W-:Y:S02]  /*c280*/  @!P5 ST.E.128 desc[UR50][R4.64], RZ ;  /* 0x000000ff0400d985 */ /* 0x0007e4000c101d32 */
.L_x_178:
[----:B------:R-:W-:Y:S05]  /*c290*/  BSYNC B1 ;  /* 0x0000000000017941 */ /* 0x000fea0003800000 */
.L_x_177:
[----:B--23--:R2:W3:Y:S01]  /*c2a0*/  SHFL.IDX PT, R5, R3, 0x1, 0x181f ;  /* 0x00381f0003057f89 */ /* 0x00c4e200000e0000 */
[----:B------:R-:W-:Y:S03]  /*c2b0*/  BSSY B1, `(.L_x_179) ;  /* 0x000000c000017945 */ /* 0x000fe60003800000 */
[----:B-1----:R2:W1:Y:S01]  /*c2c0*/  SHFL.IDX PT, R7, R6, 0x1, 0x181f ;  /* 0x00381f0006077f89 */ /* 0x00246200000e0000 */
[----:B------:R-:W-:Y:S05]  /*c2d0*/  @P1 BRA `(.L_x_180) ;  /* 0x0000000000241947 */ /* 0x000fea0003800000 */
[----:B------:R-:W-:Y:S02]  /*c2e0*/  ULDC UR4, c[0x0][0xac8] ;  /* 0x0002b20000047ab9 */ /* 0x000fe40000000800 */
[----:B------:R-:W-:Y:S02]  /*c2f0*/  ISETP.GE.AND P3, PT, R2, UR4, PT ;  /* 0x0000000402007c0c */ /* 0x000fe4000bf66270 */
[----:B------:R-:W-:-:S11]  /*c300*/  ISETP.GE.AND P4, PT, R16, UR4, PT ;  /* 0x0000000410007c0c */ /* 0x000fd6000bf86270 */
[-C--:B-1----:R-:W-:Y:S02]  /*c310*/  @!P3 LEA R12, P1, R2, R7.reuse, 0x1 ;  /* 0x00000007020cb211 */ /* 0x082fe400078208ff */
[----:B------:R-:W-:Y:S02]  /*c320*/  @!P4 LEA R4, P2, R16, R7, 0x1 ;  /* 0x000000071004c211 */ /* 0x000fe400078408ff */
[-C--:B---3--:R-:W-:Y:S02]  /*c330*/  @!P3 LEA.HI.X R13, R2, R5.reuse, R222, 0x1, P1 ;  /* 0x00000005020db211 */ /* 0x088fe400008f0cde */
[----:B------:R-:W-:-:S03]  /*c340*/  @!P4 LEA.HI.X R5, R16, R5, R221, 0x1, P2 ;  /* 0x000000051005c211 */ /* 0x000fc600010f0cdd */
[----:B------:R4:W-:Y:S04]  /*c350*/  @!P3 ST.E.128 desc[UR50][R12.64], RZ ;  /* 0x000000ff0c00b985 */ /* 0x0009e8000c101d32 */
[----:B------:R4:W-:Y:S02]  /*c360*/  @!P4 ST.E.128 desc[UR50][R4.64], RZ ;  /* 0x000000ff0400c985 */ /* 0x0009e4000c101d32 */
.L_x_180:
[----:B------:R-:W-:Y:S05]  /*c370*/  BSYNC B1 ;  /* 0x0000000000017941 */ /* 0x000fea0003800000 */
.L_x_179:
[----:B---34-:R3:W4:Y:S01]  /*c380*/  SHFL.IDX PT, R5, R3, 0x2, 0x181f ;  /* 0x00581f0003057f89 */ /* 0x01872200000e0000 */
        /* <DEDUP_REMOVED lines=8> */
[-C--:B----4-:R-:W-:Y:S02]  /*c410*/  @!P2 LEA.HI.X R13, R2, R5.reuse, R222, 0x1, P0 ;  /* 0x00000005020da211 */ /* 0x090fe400000f0cde */
[----:B------:R-:W-:-:S03]  /*c420*/  @!P3 LEA.HI.X R5, R16, R5, R221, 0x1, P1 ;  /* 0x000000051005b211 */ /* 0x000fc600008f0cdd */
[----:B------:R1:W-:Y:S04]  /*c430*/  @!P2 ST.E.128 desc[UR50][R12.64], RZ ;  /* 0x000000ff0c00a985 */ /* 0x0003e8000c101d32 */
[----:B------:R1:W-:Y:S02]  /*c440*/  @!P3 ST.E.128 desc[UR50][R4.64], RZ ;  /* 0x000000ff0400b985 */ /* 0x0003e4000c101d32 */
.L_x_182:
[----:B------:R-:W-:Y:S05]  /*c450*/  BSYNC B1 ;  /* 0x0000000000017941 */ /* 0x000fea0003800000 */
.L_x_181:
[----:B------:R-:W-:Y:S01]  /*c460*/  VIADD R0, R8, 0x60 ;  /* 0x0000006008007836 */ /* 0x000fe20000000000 */
[----:B0-23--:R-:W0:Y:S04]  /*c470*/  SHFL.IDX PT, R3, R3, 0x3, 0x181f ;  /* 0x00781f0003037f89 */ /* 0x00de2800000e0000 */
[----:B------:R-:W-:Y:S01]  /*c480*/  ISETP.GE.AND P0, PT, R0, R11, PT ;  /* 0x0000000b0000720c */ /* 0x000fe20003f06270 */
[----:B-1--4-:R1:W2:-:S12]  /*c490*/  SHFL.IDX PT, R5, R6, 0x3, 0x181f ;  /* 0x00781f0006057f89 */ /* 0x01229800000e0000 */
[----:B-1----:R-:W-:Y:S05]  /*c4a0*/  @P0 BRA `(.L_x_171) ;  /* 0x0000000000240947 */ /* 0x002fea0003800000 */
[----:B------:R-:W-:Y:S02]  /*c4b0*/  ULDC UR4, c[0x0][0xac8] ;  /* 0x0002b20000047ab9 */ /* 0x000fe40000000800 */
[----:B------:R-:W-:Y:S02]  /*c4c0*/  ISETP.GE.AND P2, PT, R2, UR4, PT ;  /* 0x0000000402007c0c */ /* 0x000fe4000bf46270 */
[----:B------:R-:W-:-:S11]  /*c4d0*/  ISETP.GE.AND P3, PT, R16, UR4, PT ;  /* 0x0000000410007c0c */ /* 0x000fd6000bf66270 */
[-C--:B--2---:R-:W-:Y:S02]  /*c4e0*/  @!P2 LEA R6, P0, R2, R5.reuse, 0x1 ;  /* 0x000000050206a211 */ /* 0x084fe400078008ff */
[----:B------:R-:W-:Y:S02]  /*c4f0*/  @!P3 LEA R4, P1, R16, R5, 0x1 ;  /* 0x000000051004b211 */ /* 0x000fe400078208ff */
[-C--:B0-----:R-:W-:Y:S02]  /*c500*/  @!P2 LEA.HI.X R7, R2, R3.reuse, R222, 0x1, P0 ;  /* 0x000000030207a211 */ /* 0x081fe400000f0cde */
[----:B------:R-:W-:-:S03]  /*c510*/  @!P3 LEA.HI.X R5, R16, R3, R221, 0x1, P1 ;  /* 0x000000031005b211 */ /* 0x000fc600008f0cdd */
[----:B------:R0:W-:Y:S04]  /*c520*/  @!P2 ST.E.128 desc[UR50][R6.64], RZ ;  /* 0x000000ff0600a985 */ /* 0x0001e8000c101d32 */
[----:B------:R0:W-:Y:S02]  /*c530*/  @!P3 ST.E.128 desc[UR50][R4.64], RZ ;  /* 0x000000ff0400b985 */ /* 0x0001e4000c101d32 */
.L_x_171:
[----:B------:R-:W-:Y:S05]  /*c540*/  BSYNC B0 ;  /* 0x0000000000007941 */ /* 0x000fea0003800000 */
.L_x_161:
[----:B------:R-:W-:Y:S02]  /*c550*/  ULDC UR4, c[0x0][0xc3c] ;  /* 0x00030f0000047ab9 */ /* 0x000fe40000000800 */
[----:B------:R-:W-:-:S13]  /*c560*/  ISETP.GE.AND P0, PT, R39, UR4, PT ;  /* 0x0000000427007c0c */ /* 0x000fda000bf06270 */
[----:B------:R-:W-:Y:S05]  /*c570*/  @!P0 BRA `(.L_x_183) ;  /* 0xffffff48009c8947 */ /* 0x000fea000383ffff */
[----:B------:R-:W-:Y:S05]  /*c580*/  EXIT ;  /* 0x000000000000794d */ /* 0x000fea0003800000 */
.L_x_134:
[----:B------:R-:W-:-:S08]  /*c590*/  NOP ;  /* 0x0000000000007918 */ /* 0x000fd00000000000 */
[----:B------:R-:W0:-:S00]  /*c5a0*/  USETMAXREG.DEALLOC.CTAPOOL 0x18 ;  /* 0x00000018000079c8 */ /* 0x000e0000080e0500 */
[----:B0-----:R-:W2:Y:S01]  /*c5b0*/  LDL.LU R2, [R1+0x8] ;  /* 0x0000080001027983 */ /* 0x001ea20000300800 */
[----:B------:R-:W-:Y:S01]  /*c5c0*/  LOP3.LUT R0, R0, 0x3, RZ, 0xc0, !PT ;  /* 0x0000000300007812 */ /* 0x000fe200078ec0ff */
[----:B------:R-:W-:-:S05]  /*c5d0*/  IMAD.MOV.U32 R6, RZ, RZ, RZ ;  /* 0x000000ffff067224 */ /* 0x000fca00078e00ff */
[----:B------:R-:W0:Y:S02]  /*c5e0*/  SHFL.IDX PT, R0, R0, RZ, 0x1f ;  /* 0x00001fff00007589 */ /* 0x000e2400000e0000 */
[----:B0-----:R-:W-:Y:S02]  /*c5f0*/  ISETP.NE.AND P0, PT, R0, RZ, PT ;  /* 0x000000ff0000720c */ /* 0x001fe40003f05270 */
[----:B--2---:R-:W-:-:S11]  /*c600*/  LOP3.LUT R2, R2, 0xfffffffd, RZ, 0xc0, !PT ;  /* 0xfffffffd02027812 */ /* 0x004fd600078ec0ff */
[----:B------:R-:W-:-:S05]  /*c610*/  @P0 LOP3.LUT R2, R2, 0x2, RZ, 0xfc, !PT ;  /* 0x0000000202020812 */ /* 0x000fca00078efcff */
[----:B------:R0:W-:Y:S01]  /*c620*/  STL [R1+0x8], R2 ;  /* 0x0000080201007387 */ /* 0x0001e20000100800 */
[----:B------:R-:W-:Y:S05]  /*c630*/  @!P0 BRA `(.L_x_184) ;  /* 0x00000000002c8947 */ /* 0x000fea0003800000 */
[----:B------:R-:W1:Y:S08]  /*c640*/  S2UR UR5, SR_CgaCtaId ;  /* 0x00000000000579c3 */ /* 0x000e700000008800 */
[----:B------:R-:W-:Y:S06]  /*c650*/  BAR.SYNC.DEFER_BLOCKING 0x5, 0x180 ;  /* 0x0146000000007b1d */ /* 0x000fec0000010000 */
[----:B------:R-:W-:-:S02]  /*c660*/  UMOV UR4, 0x400 ;  /* 0x0000040000047882 */ /* 0x000fc40000000000 */
[----:B-1----:R-:W-:-:S09]  /*c670*/  ULEA UR4, UR5, UR4, 0x18 ;  /* 0x0000000405047291 */ /* 0x002fd2000f8ec03f */
[----:B------:R-:W1:Y:S04]  /*c680*/  LDS.128 R4, [UR4+0x298d0] ;  /* 0x0298d004ff047984 */ /* 0x000e680008000c00 */
[----:B-1----:R1:W-:Y:S01]  /*c690*/  STL.64 [R1+0x10], R4 ;  /* 0x0000100401007387 */ /* 0x0023e20000100a00 */
[----:B------:R-:W-:-:S03]  /*c6a0*/  IMAD.MOV.U32 R0, RZ, RZ, R7 ;  /* 0x000000ffff007224 */ /* 0x000fc600078e0007 */
[----:B------:R1:W-:Y:S02]  /*c6b0*/  STL [R1+0x18], R6 ;  /* 0x0000180601007387 */ /* 0x0003e40000100800 */
[----:B------:R-:W-:Y:S01]  /*c6c0*/  R2UR UR43, R0 ;  /* 0x00000000002b72ca */ /* 0x000fe200000e0000 */
[----:B------:R-:W-:Y:S06]  /*c6d0*/  BAR.ARV 0x4, 0x180 ;  /* 0x0106000000007b1d */ /* 0x000fec0000002000 */
[----:B------:R-:W-:Y:S08]  /*c6e0*/  BRA `(.L_x_185) ;  /* 0x0000000800b07947 */ /* 0x000ff00003800000 */
.L_x_184:
[----:B------:R-:W1:Y:S01]  /*c6f0*/  S2R R0, SR_TID.X ;  /* 0x0000000000007919 */ /* 0x000e620000002100 */
[----:B------:R-:W-:Y:S01]  /*c700*/  ULDC UR4, c[0x0][0xc3c] ;  /* 0x00030f0000047ab9 */ /* 0x000fe20000000800 */
[----:B-1----:R-:W-:-:S04]  /*c710*/  LOP3.LUT R0, R0, 0x1f, RZ, 0xc0, !PT ;  /* 0x0000001f00007812 */ /* 0x002fc800078ec0ff */
[----:B------:R-:W-:-:S04]  /*c720*/  ISETP.NE.AND P0, PT, R0, 0x1f, PT ;  /* 0x0000001f0000780c */ /* 0x000fc80003f05270 */
[----:B------:R-:W-:-:S13]  /*c730*/  ISETP.GE.OR P1, PT, R0, UR4, !P0 ;  /* 0x0000000400007c0c */ /* 0x000fda000c726670 */
[----:B0-----:R-:W0:Y:S08]  /*c740*/  @!P1 LDC.64 R2, c[0x0][0xc80] ;  /* 0x00032000ff029b82 */ /* 0x001e300000000a00 */
[----:B------:R-:W1:Y:S01]  /*c750*/  @!P1 LDC.64 R4, c[0x0][0xc78] ;  /* 0x00031e00ff049b82 */ /* 0x000e620000000a00 */
[----:B0-----:R-:W-:-:S05]  /*c760*/  @!P1 IMAD.WIDE.U32 R2, R0, 0x4, R2 ;  /* 0x0000000400029825 */ /* 0x001fca00078e0002 */
[----:B------:R1:W2:Y:S02]  /*c770*/  @!P1 LDG.E R6, desc[UR50][R2.64] ;  /* 0x0000003202069981 */ /* 0x0002a4000c1e1900 */
[----:B-1----:R-:W-:-:S04]  /*c780*/  @!P1 IMAD.WIDE.U32 R2, R0, 0x4, R4 ;  /* 0x0000000400029825 */ /* 0x002fc800078e0004 */
[----:B------:R-:W-:-:S06]  /*c790*/  IMAD.MOV.U32 R5, RZ, RZ, RZ ;  /* 0x000000ffff057224 */ /* 0x000fcc00078e00ff */
[----:B------:R-:W2:Y:S01]  /*c7a0*/  @!P1 LDG.E R5, desc[UR50][R2.64] ;  /* 0x0000003202059981 */ /* 0x000ea2000c1e1900 */
[C---:B------:R-:W-:Y:S01]  /*c7b0*/  ISETP.NE.AND P1, PT, R0.reuse, RZ, PT ;  /* 0x000000ff0000720c */ /* 0x040fe20003f25270 */
[----:B------:R-:W-:Y:S01]  /*c7c0*/  UMOV UR43, URZ ;  /* 0x0000003f002b7c82 */ /* 0x000fe20008000000 */
[C---:B------:R-:W-:Y:S02]  /*c7d0*/  ISETP.GE.U32.AND P2, PT, R0.reuse, 0x2, PT ;  /* 0x000000020000780c */ /* 0x040fe40003f46070 */
[C---:B------:R-:W-:Y:S02]  /*c7e0*/  ISETP.GE.U32.AND P3, PT, R0.reuse, 0x4, PT ;  /* 0x000000040000780c */ /* 0x040fe40003f66070 */
[C---:B------:R-:W-:Y:S02]  /*c7f0*/  ISETP.GE.U32.AND P4, PT, R0.reuse, 0x8, PT ;  /* 0x000000080000780c */ /* 0x040fe40003f86070 */
[----:B------:R-:W-:Y:S01]  /*c800*/  ISETP.GE.U32.AND P5, PT, R0, 0x10, PT ;  /* 0x000000100000780c */ /* 0x000fe20003fa6070 */
[----:B--2---:R-:W-:-:S05]  /*c810*/  IMAD R4, R6, R5, RZ ;  /* 0x0000000506047224 */ /* 0x004fca00078e02ff */
[----:B------:R-:W0:Y:S02]  /*c820*/  SHFL.UP PT, R7, R4, 0x1, RZ ;  /* 0x0420000004077989 */ /* 0x000e2400000e00ff */
[----:B0-----:R-:W-:-:S05]  /*c830*/  SEL R7, R7, RZ, P1 ;  /* 0x000000ff07077207 */ /* 0x001fca0000800000 */
[----:B------:R-:W-:-:S05]  /*c840*/  IMAD.IADD R7, R4, 0x1, R7 ;  /* 0x0000000104077824 */ /* 0x000fca00078e0207 */
[----:B------:R-:W0:Y:S02]  /*c850*/  SHFL.UP PT, R8, R7, 0x2, RZ ;  /* 0x0440000007087989 */ /* 0x000e2400000e00ff */
[----:B0-----:R-:W-:-:S05]  /*c860*/  SEL R8, R8, RZ, P2 ;  /* 0x000000ff08087207 */ /* 0x001fca0001000000 */
[----:B------:R-:W-:Y:S02]  /*c870*/  IMAD.IADD R8, R7, 0x1, R8 ;  /* 0x0000000107087824 */ /* 0x000fe400078e0208 */
[----:B------:R-:W0:Y:S03]  /*c880*/  S2R R7, SR_CTAID.X ;  /* 0x0000000000077919 */ /* 0x000e260000002500 */
[----:B------:R-:W1:Y:S02]  /*c890*/  SHFL.UP PT, R9, R8, 0x4, RZ ;  /* 0x0480000008097989 */ /* 0x000e6400000e00ff */
[----:B-1----:R-:W-:-:S05]  /*c8a0*/  SEL R9, R9, RZ, P3 ;  /* 0x000000ff09097207 */ /* 0x002fca0001800000 */
[----:B------:R-:W-:-:S05]  /*c8b0*/  IMAD.IADD R3, R8, 0x1, R9 ;  /* 0x0000000108037824 */ /* 0x000fca00078e0209 */
[----:B------:R-:W1:Y:S02]  /*c8c0*/  SHFL.UP PT, R2, R3, 0x8, RZ ;  /* 0x0500000003027989 */ /* 0x000e6400000e00ff */
[----:B-1----:R-:W-:-:S05]  /*c8d0*/  SEL R2, R2, RZ, P4 ;  /* 0x000000ff02027207 */ /* 0x002fca0002000000 */
[----:B------:R-:W-:-:S05]  /*c8e0*/  IMAD.IADD R4, R3, 0x1, R2 ;  /* 0x0000000103047824 */ /* 0x000fca00078e0202 */
[----:B------:R-:W1:Y:S02]  /*c8f0*/  SHFL.UP PT, R2, R4, 0x10, RZ ;  /* 0x0600000004027989 */ /* 0x000e6400000e00ff */
[----:B-1----:R-:W-:Y:S02]  /*c900*/  SEL R9, R2, RZ, P5 ;  /* 0x000000ff02097207 */ /* 0x002fe40002800000 */
[----:B------:R-:W1:Y:S03]  /*c910*/  LDC R2, c[0x0][0xc38] ;  /* 0x00030e00ff027b82 */ /* 0x000e660000000800 */
[----:B------:R-:W-:-:S05]  /*c920*/  IMAD.IADD R9, R4, 0x1, R9 ;  /* 0x0000000104097824 */ /* 0x000fca00078e0209 */
[----:B------:R-:W1:Y:S02]  /*c930*/  SHFL.IDX PT, R11, R9, 0x1f, 0x1f ;  /* 0x03e01f00090b7f89 */ /* 0x000e6400000e0000 */
[----:B-1----:R-:W-:-:S04]  /*c940*/  IMAD R8, R11, R2, RZ ;  /* 0x000000020b087224 */ /* 0x002fc800078e02ff */
[----:B------:R-:W-:Y:S01]  /*c950*/  IMAD.MOV.U32 R11, RZ, RZ, R8 ;  /* 0x000000ffff0b7224 */ /* 0x000fe200078e0008 */
[----:B0-----:R-:W-:-:S13]  /*c960*/  ISETP.GT.AND P6, PT, R8, R7, PT ;  /* 0x000000070800720c */ /* 0x001fda0003fc4270 */
[----:B------:R-:W-:Y:S05]  /*c970*/  @P6 BRA `(.L_x_186) ;  /* 0x0000000000a46947 */ /* 0x000fea0003800000 */
[----:B------:R-:W-:Y:S01]  /*c980*/  IMAD.MOV.U32 R8, RZ, RZ, R11 ;  /* 0x000000ffff087224 */ /* 0x000fe200078e000b */
[----:B------:R-:W-:Y:S01]  /*c990*/  UMOV UR43, URZ ;  /* 0x0000003f002b7c82 */ /* 0x000fe20008000000 */
[----:B------:R-:W-:-:S05]  /*c9a0*/  ULDC UR5, c[0x0][0xc3c] ;  /* 0x00030f0000057ab9 */ /* 0x000fca0000000800 */
.L_x_188:
[----:B------:R-:W-:-:S03]  /*c9b0*/  UIADD3 UR4, UR43, 0x1f, URZ ;  /* 0x0000001f2b047890 */ /* 0x000fc6000fffe03f */
[----:B------:R-:W-:Y:S01]  /*c9c0*/  ULDC UR43, c[0x0][0xc3c] ;  /* 0x00030f00002b7ab9 */ /* 0x000fe20000000800 */
[----:B------:R-:W-:-:S06]  /*c9d0*/  UISETP.GE.AND UP0, UPT, UR4, UR5, UPT ;  /* 0x000000050400728c */ /* 0x000fcc000bf06270 */
[----:B------:R-:W-:-:S13]  /*c9e0*/  PLOP3.LUT P6, PT, PT, PT, UP0, 0x40, 0x0 ;  /* 0x000000000000781c */ /* 0x000fda0003fce808 */
[----:B------:R-:W-:Y:S05]  /*c9f0*/  @!P6 BRA `(.L_x_187) ;  /* 0x0000000400b4e947 */ /* 0x000fea0003800000 */
[----:B------:R-:W-:Y:S01]  /*ca00*/  UMOV UR43, UR4 ;  /* 0x00000004002b7c82 */ /* 0x000fe20008000000 */
[----:B------:R-:W-:Y:S02]  /*ca10*/  IMAD.MOV.U32 R6, RZ, RZ, RZ ;  /* 0x000000ffff067224 */ /* 0x000fe400078e00ff */
[----:B------:R-:W-:-:S05]  /*ca20*/  VIADD R9, R0, UR43 ;  /* 0x0000002b00097c36 */ /* 0x000fca0008000000 */
[----:B------:R-:W-:-:S13]  /*ca30*/  ISETP.GE.OR P6, PT, R9, UR5, !P0 ;  /* 0x0000000509007c0c */ /* 0x000fda000c7c6670 */
[----:B------:R-:W0:Y:S08]  /*ca40*/  @!P6 LDC.64 R2, c[0x0][0xc80] ;  /* 0x00032000ff02eb82 */ /* 0x000e300000000a00 */
[----:B------:R-:W1:Y:S01]  /*ca50*/  @!P6 LDC.64 R4, c[0x0][0xc78] ;  /* 0x00031e00ff04eb82 */ /* 0x000e620000000a00 */
[----:B0-----:R-:W-:-:S05]  /*ca60*/  @!P6 IMAD.WIDE R2, R9, 0x4, R2 ;  /* 0x000000040902e825 */ /* 0x001fca00078e0202 */
[----:B------:R1:W2:Y:S02]  /*ca70*/  @!P6 LDG.E R6, desc[UR50][R2.64] ;  /* 0x000000320206e981 */ /* 0x0002a4000c1e1900 */
[----:B-1----:R-:W-:-:S04]  /*ca80*/  @!P6 IMAD.WIDE R2, R9, 0x4, R4 ;  /* 0x000000040902e825 */ /* 0x002fc800078e0204 */
[----:B------:R-:W-:-:S06]  /*ca90*/  IMAD.MOV.U32 R5, RZ, RZ, RZ ;  /* 0x000000ffff057224 */ /* 0x000fcc00078e00ff */
[----:B------:R-:W2:Y:S02]  /*caa0*/  @!P6 LDG.E R5, desc[UR50][R2.64] ;  /* 0x000000320205e981 */ /* 0x000ea4000c1e1900 */
[----:B--2---:R-:W-:-:S05]  /*cab0*/  IMAD R11, R6, R5, RZ ;  /* 0x00000005060b7224 */ /* 0x004fca00078e02ff */
[----:B------:R-:W0:Y:S02]  /*cac0*/  SHFL.UP PT, R4, R11, 0x1, RZ ;  /* 0x042000000b047989 */ /* 0x000e2400000e00ff */
[----:B0-----:R-:W-:-:S05]  /*cad0*/  SEL R4, R4, RZ, P1 ;  /* 0x000000ff04047207 */ /* 0x001fca0000800000 */
[----:B------:R-:W-:-:S05]  /*cae0*/  IMAD.IADD R4, R11, 0x1, R4 ;  /* 0x000000010b047824 */ /* 0x000fca00078e0204 */
        /* <DEDUP_REMOVED lines=11> */
[----:B------:R-:W-:Y:S02]  /*cba0*/  IMAD.IADD R9, R3, 0x1, R2 ;  /* 0x0000000103097824 */ /* 0x000fe400078e0202 */
[----:B------:R-:W0:Y:S03]  /*cbb0*/  LDC R2, c[0x0][0xc38] ;  /* 0x00030e00ff027b82 */ /* 0x000e260000000800 */
[----:B------:R-:W0:Y:S02]  /*cbc0*/  SHFL.IDX PT, R11, R9, 0x1f, 0x1f ;  /* 0x03e01f00090b7f89 */ /* 0x000e2400000e0000 */
[----:B0-----:R-:W-:-:S04]  /*cbd0*/  IMAD R11, R11, R2, RZ ;  /* 0x000000020b0b7224 */ /* 0x001fc800078e02ff */
[----:B------:R-:W-:-:S05]  /*cbe0*/  IMAD.IADD R8, R11, 0x1, R8 ;  /* 0x000000010b087824 */ /* 0x000fca00078e0208 */
[----:B------:R-:W-:-:S13]  /*cbf0*/  ISETP.GT.AND P6, PT, R8, R7, PT ;  /* 0x000000070800720c */ /* 0x000fda0003fc4270 */
[----:B------:R-:W-:Y:S05]  /*cc00*/  @!P6 BRA `(.L_x_188) ;  /* 0xfffffffc0068e947 */ /* 0x000fea000383ffff */
.L_x_186:
[----:B------:R-:W-:Y:S02]  /*cc10*/  IMAD.IADD R11, R8, 0x1, -R11 ;  /* 0x00000001080b7824 */ /* 0x000fe400078e0a0b */
[----:B------:R-:W-:Y:S02]  /*cc20*/  IMAD.MOV.U32 R8, RZ, RZ, RZ ;  /* 0x000000ffff087224 */ /* 0x000fe400078e00ff */
[----:B------:R-:W-:-:S05]  /*cc30*/  IMAD R4, R9, R2, R11 ;  /* 0x0000000209047224 */ /* 0x000fca00078e020b */
[----:B------:R-:W-:-:S13]  /*cc40*/  ISETP.GT.AND P0, PT, R4, R7, PT ;  /* 0x000000070400720c */ /* 0x000fda0003f04270 */
[----:B------:R-:W-:Y:S02]  /*cc50*/  VOTEU.ANY UR5, UPT, !P0 ;  /* 0x0000000000057886 */ /* 0x000fe400040e0100 */
[----:B------:R-:W-:Y:S02]  /*cc60*/  UPOPC UR4, UR5 ;  /* 0x00000005000472bf */ /* 0x000fe40008000000 */
[----:B------:R-:W-:-:S04]  /*cc70*/  ISETP.NE.AND P0, PT, RZ, UR5, PT ;  /* 0x00000005ff007c0c */ /* 0x000fc8000bf05270 */
[----:B------:R-:W-:Y:S02]  /*cc80*/  IMAD.U32 R13, RZ, RZ, UR4 ;  /* 0x00000004ff0d7e24 */ /* 0x000fe4000f8e00ff */
[----:B------:R-:W-:-:S03]  /*cc90*/  IMAD.U32 R12, RZ, RZ, UR4 ;  /* 0x00000004ff0c7e24 */ /* 0x000fc6000f8e00ff */
[----:B------:R-:W0:Y:S04]  /*cca0*/  SHFL.IDX PT, R6, R6, R13, 0x1f ;  /* 0x00001f0d06067589 */ /* 0x000e2800000e0000 */
[----:B------:R1:W2:Y:S01]  /*ccb0*/  SHFL.IDX PT, R5, R5, R12, 0x1f ;  /* 0x00001f0c05057589 */ /* 0x0002a200000e0000 */
[----:B0-----:R-:W-:-:S04]  /*ccc0*/  IABS R4, R6 ;  /* 0x0000000600047213 */ /* 0x001fc80000000000 */
[----:B------:R-:W0:Y:S08]  /*ccd0*/  I2F.RP R10, R4 ;  /* 0x00000004000a7306 */ /* 0x000e300000209400 */
[----:B0-----:R-:W0:Y:S02]  /*cce0*/  MUFU.RCP R10, R10 ;  /* 0x0000000a000a7308 */ /* 0x001e240000001000 */
[----:B0-----:R-:W-:-:S06]  /*ccf0*/  VIADD R3, R10, 0xffffffe ;  /* 0x0ffffffe0a037836 */ /* 0x001fcc0000000000 */
[----:B------:R-:W0:Y:S01]  /*cd00*/  F2I.FTZ.U32.TRUNC.NTZ R3, R3 ;  /* 0x0000000300037305 */ /* 0x000e22000021f000 */
[----:B-12---:R-:W-:Y:S05]  /*cd10*/  @!P0 BRA `(.L_x_189) ;  /* 0x00000000000c8947 */ /* 0x006fea0003800000 */
[----:B------:R-:W-:-:S06]  /*cd20*/  UIADD3 UR5, UR4, -0x1, URZ ;  /* 0xffffffff04057890 */ /* 0x000fcc000fffe03f */
[----:B------:R-:W-:-:S06]  /*cd30*/  IMAD.U32 R8, RZ, RZ, UR5 ;  /* 0x00000005ff087e24 */ /* 0x000fcc000f8e00ff */
[----:B------:R1:W2:Y:S02]  /*cd40*/  SHFL.IDX PT, R8, R9, R8, 0x1f ;  /* 0x00001f0809087589 */ /* 0x0002a400000e0000 */
.L_x_189:
[----:B--2---:R-:W-:Y:S01]  /*cd50*/  IMAD R11, R8, R2, R11 ;  /* 0x00000002080b7224 */ /* 0x004fe200078e020b */
[----:B------:R-:W-:Y:S01]  /*cd60*/  IABS R8, R5 ;  /* 0x0000000500087213 */ /* 0x000fe20000000000 */
[----:B01----:R-:W-:Y:S01]  /*cd70*/  IMAD.MOV R9, RZ, RZ, -R3 ;  /* 0x000000ffff097224 */ /* 0x003fe200078e0a03 */
[----:B------:R-:W-:Y:S01]  /*cd80*/  UIADD3 UR43, UR4, UR43, URZ ;  /* 0x0000002b042b7290 */ /* 0x000fe2000fffe03f */
[----:B------:R-:W-:Y:S01]  /*cd90*/  IMAD.MOV.U32 R2, RZ, RZ, RZ ;  /* 0x000000ffff027224 */ /* 0x000fe200078e00ff */
[----:B------:R-:W0:Y:S01]  /*cda0*/  I2F.RP R10, R8 ;  /* 0x00000008000a7306 */ /* 0x000e220000209400 */
[----:B------:R-:W-:Y:S01]  /*cdb0*/  IMAD R9, R9, R4, RZ ;  /* 0x0000000409097224 */ /* 0x000fe200078e02ff */
[----:B------:R1:W-:Y:S01]  /*cdc0*/  STL [R1+0x10], R11 ;  /* 0x0000100b01007387 */ /* 0x0003e20000100800 */
[----:B------:R-:W-:Y:S02]  /*cdd0*/  IMAD.IADD R7, R7, 0x1, -R11 ;  /* 0x0000000107077824 */ /* 0x000fe400078e0a0b */
[----:B------:R-:W-:Y:S01]  /*cde0*/  IMAD.HI.U32 R2, R3, R9, R2 ;  /* 0x0000000903027227 */ /* 0x000fe200078e0002 */
[----:B------:R-:W-:-:S05]  /*cdf0*/  IABS R3, R6 ;  /* 0x0000000600037213 */ /* 0x000fca0000000000 */
[----:B------:R-:W-:Y:S01]  /*ce00*/  IMAD.MOV R12, RZ, RZ, -R3 ;  /* 0x000000ffff0c7224 */ /* 0x000fe200078e0a03 */
[----:B-1----:R-:W-:Y:S01]  /*ce10*/  IABS R11, R7 ;  /* 0x00000007000b7213 */ /* 0x002fe20000000000 */
[----:B0-----:R-:W0:Y:S04]  /*ce20*/  MUFU.RCP R10, R10 ;  /* 0x0000000a000a7308 */ /* 0x001e280000001000 */
[----:B------:R-:W-:-:S04]  /*ce30*/  IMAD.HI.U32 R9, R2, R11, RZ ;  /* 0x0000000b02097227 */ /* 0x000fc800078e00ff */
[----:B------:R-:W-:Y:S02]  /*ce40*/  IMAD R11, R9, R12, R11 ;  /* 0x0000000c090b7224 */ /* 0x000fe400078e020b */
[----:B------:R-:W-:-:S03]  /*ce50*/  IMAD.MOV.U32 R2, RZ, RZ, RZ ;  /* 0x000000ffff027224 */ /* 0x000fc600078e00ff */
[----:B------:R-:W-:Y:S01]  /*ce60*/  ISETP.GT.U32.AND P1, PT, R4, R11, PT ;  /* 0x0000000b0400720c */ /* 0x000fe20003f24070 */
[----:B0-----:R-:W-:-:S06]  /*ce70*/  VIADD R3, R10, 0xffffffe ;  /* 0x0ffffffe0a037836 */ /* 0x001fcc0000000000 */
[----:B------:R-:W0:Y:S06]  /*ce80*/  F2I.FTZ.U32.TRUNC.NTZ R3, R3 ;  /* 0x0000000300037305 */ /* 0x000e2c000021f000 */
[----:B------:R-:W-:Y:S02]  /*ce90*/  @!P1 IMAD.IADD R11, R11, 0x1, -R4 ;  /* 0x000000010b0b9824 */ /* 0x000fe400078e0a04 */
[----:B------:R-:W-:Y:S01]  /*cea0*/  @!P1 VIADD R9, R9, 0x1 ;  /* 0x0000000109099836 */ /* 0x000fe20000000000 */
[----:B------:R-:W-:Y:S02]  /*ceb0*/  ISETP.NE.AND P1, PT, R6, RZ, PT ;  /* 0x000000ff0600720c */ /* 0x000fe40003f25270 */
[----:B------:R-:W-:Y:S01]  /*cec0*/  ISETP.GE.U32.AND P0, PT, R11, R4, PT ;  /* 0x000000040b00720c */ /* 0x000fe20003f06070 */
[----:B0-----:R-:W-:-:S04]  /*ced0*/  IMAD.MOV R11, RZ, RZ, -R3 ;  /* 0x000000ffff0b7224 */ /* 0x001fc800078e0a03 */
[----:B------:R-:W-:-:S08]  /*cee0*/  IMAD R11, R11, R8, RZ ;  /* 0x000000080b0b7224 */ /* 0x000fd000078e02ff */
[----:B------:R-:W-:Y:S02]  /*cef0*/  @P0 VIADD R9, R9, 0x1 ;  /* 0x0000000109090836 */ /* 0x000fe40000000000 */
[----:B------:R-:W-:Y:S01]  /*cf00*/  IMAD.HI.U32 R4, R3, R11, R2 ;  /* 0x0000000b03047227 */ /* 0x000fe200078e0002 */
[----:B------:R-:W-:-:S04]  /*cf10*/  LOP3.LUT R2, R7, R6, RZ, 0x3c, !PT ;  /* 0x0000000607027212 */ /* 0x000fc800078e3cff */
[----:B------:R-:W-:Y:S02]  /*cf20*/  ISETP.GE.AND P2, PT, R2, RZ, PT ;  /* 0x000000ff0200720c */ /* 0x000fe40003f46270 */
[----:B------:R-:W-:-:S05]  /*cf30*/  IABS R2, R5 ;  /* 0x0000000500027213 */ /* 0x000fca0000000000 */
[----:B------:R-:W-:-:S06]  /*cf40*/  IMAD.MOV R2, RZ, RZ, -R2 ;  /* 0x000000ffff027224 */ /* 0x000fcc00078e0a02 */
[----:B------:R-:W-:Y:S01]  /*cf50*/  @!P2 IMAD.MOV R9, RZ, RZ, -R9 ;  /* 0x000000ffff09a224 */ /* 0x000fe200078e0a09 */
[----:B------:R-:W-:-:S04]  /*cf60*/  @!P1 LOP3.LUT R9, RZ, R6, RZ, 0x33, !PT ;  /* 0x00000006ff099212 */ /* 0x000fc800078e33ff */
[-C--:B------:R-:W-:Y:S01]  /*cf70*/  IABS R3, R9.reuse ;  /* 0x0000000900037213 */ /* 0x080fe20000000000 */
[----:B------:R-:W-:-:S04]  /*cf80*/  IMAD R6, R6, R9, RZ ;  /* 0x0000000906067224 */ /* 0x000fc800078e02ff */
[----:B------:R-:W-:-:S04]  /*cf90*/  IMAD.HI.U32 R4, R4, R3, RZ ;  /* 0x0000000304047227 */ /* 0x000fc800078e00ff */
[----:B------:R-:W-:Y:S01]  /*cfa0*/  IMAD R3, R4, R2, R3 ;  /* 0x0000000204037224 */ /* 0x000fe200078e0203 */
[----:B------:R-:W-:-:S04]  /*cfb0*/  LOP3.LUT R2, R9, R5, RZ, 0x3c, !PT ;  /* 0x0000000509027212 */ /* 0x000fc800078e3cff */
[----:B------:R-:W-:Y:S02]  /*cfc0*/  ISETP.GT.U32.AND P1, PT, R8, R3, PT ;  /* 0x000000030800720c */ /* 0x000fe40003f24070 */
[----:B------:R-:W-:-:S11]  /*cfd0*/  ISETP.GE.AND P2, PT, R2, RZ, PT ;  /* 0x000000ff0200720c */ /* 0x000fd60003f46270 */
[----:B------:R-:W-:Y:S02]  /*cfe0*/  @!P1 IMAD.IADD R3, R3, 0x1, -R8 ;  /* 0x0000000103039824 */ /* 0x000fe400078e0a08 */
[----:B------:R-:W-:Y:S01]  /*cff0*/  @!P1 VIADD R4, R4, 0x1 ;  /* 0x0000000104049836 */ /* 0x000fe20000000000 */
[----:B------:R-:W-:Y:S02]  /*d000*/  ISETP.NE.AND P1, PT, R5, RZ, PT ;  /* 0x000000ff0500720c */ /* 0x000fe40003f25270 */
[----:B------:R-:W-:Y:S01]  /*d010*/  ISETP.GE.U32.AND P0, PT, R3, R8, PT ;  /* 0x000000080300720c */ /* 0x000fe20003f06070 */
[----:B------:R-:W-:-:S12]  /*d020*/  IMAD.IADD R3, R7, 0x1, -R6 ;  /* 0x0000000107037824 */ /* 0x000fd800078e0a06 */
[----:B------:R-:W-:-:S04]  /*d030*/  @P0 VIADD R4, R4, 0x1 ;  /* 0x0000000104040836 */ /* 0x000fc80000000000 */
[----:B------:R-:W-:Y:S01]  /*d040*/  @!P2 IMAD.MOV R4, RZ, RZ, -R4 ;  /* 0x000000ffff04a224 */ /* 0x000fe200078e0a04 */
[----:B------:R-:W-:-:S05]  /*d050*/  @!P1 LOP3.LUT R4, RZ, R5, RZ, 0x33, !PT ;  /* 0x00000005ff049212 */ /* 0x000fca00078e33ff */
[--C-:B------:R-:W-:Y:S02]  /*d060*/  IMAD.MOV R2, RZ, RZ, -R4.reuse ;  /* 0x000000ffff027224 */ /* 0x100fe400078e0a04 */
[C---:B------:R-:W-:Y:S02]  /*d070*/  IMAD R4, R5.reuse, 0x1000000, R4 ;  /* 0x0100000005047824 */ /* 0x040fe400078e0204 */
[----:B------:R-:W-:-:S04]  /*d080*/  IMAD R9, R5, R2, R9 ;  /* 0x0000000205097224 */ /* 0x000fc800078e0209 */
[----:B------:R-:W-:-:S05]  /*d090*/  IMAD R2, R9, 0x10000, R4 ;  /* 0x0001000009027824 */ /* 0x000fca00078e0204 */
[----:B------:R0:W-:Y:S04]  /*d0a0*/  STL [R1+0x18], R2 ;  /* 0x0000180201007387 */ /* 0x0001e80000100800 */
[----:B------:R0:W-:Y:S01]  /*d0b0*/  STL [R1+0x14], R3 ;  /* 0x0000140301007387 */ /* 0x0001e20000100800 */
[----:B------:R-:W-:Y:S05]  /*d0c0*/  BRA `(.L_x_190) ;  /* 0x00000000000c7947 */ /* 0x000fea0003800000 */
.L_x_187:
[----:B------:R1:W-:Y:S04]  /*d0d0*/  STL [R1+0x10], R7 ;  /* 0x0000100701007387 */ /* 0x0003e80000100800 */
[----:B------:R1:W-:Y:S04]  /*d0e0*/  STL [R1+0x14], RZ ;  /* 0x000014ff01007387 */ /* 0x0003e80000100800 */
[----:B------:R1:W-:Y:S02]  /*d0f0*/  STL [R1+0x18], RZ ;  /* 0x000018ff01007387 */ /* 0x0003e40000100800 */
.L_x_190:
[----:B------:R-:W2:Y:S04]  /*d100*/  LDL R4, [R1+0x10] ;  /* 0x0000100001047983 */ /* 0x000ea80000100800 */
[----:B------:R-:W2:Y:S04]  /*d110*/  LDL R5, [R1+0x14] ;  /* 0x0000140001057983 */ /* 0x000ea80000100800 */
[----:B------:R-:W2:Y:S01]  /*d120*/  LDL R6, [R1+0x18] ;  /* 0x0000180001067983 */ /* 0x000ea20000100800 */
[----:B------:R-:W-:Y:S01]  /*d130*/  ISETP.NE.AND P0, PT, R0, RZ, PT ;  /* 0x000000ff0000720c */ /* 0x000fe20003f05270 */
[----:B0-----:R-:W-:-:S12]  /*d140*/  IMAD.U32 R2, RZ, RZ, UR43 ;  /* 0x0000002bff027e24 */ /* 0x001fd8000f8e00ff */
[----:B------:R-:W0:Y:S01]  /*d150*/  @!P0 S2R R3, SR_CgaCtaId ;  /* 0x0000000000038919 */ /* 0x000e220000008800 */
[----:B------:R-:W-:Y:S01]  /*d160*/  @!P0 MOV R0, 0x400 ;  /* 0x0000040000008802 */ /* 0x000fe20000000f00 */
[----:B-1----:R-:W-:-:S03]  /*d170*/  @!P0 IMAD.MOV.U32 R7, RZ, RZ, R2 ;  /* 0x000000ffff078224 */ /* 0x002fc600078e0002 */
[----:B0-----:R-:W-:-:S05]  /*d180*/  @!P0 LEA R0, R3, R0, 0x18 ;  /* 0x0000000003008211 */ /* 0x001fca00078ec0ff */
[----:B--2---:R2:W-:Y:S01]  /*d190*/  @!P0 STS.128 [R0+0x298d0], R4 ;  /* 0x0298d00400008388 */ /* 0x0045e20000000c00 */
[----:B------:R-:W-:Y:S06]  /*d1a0*/  BAR.ARV 0x5, 0x180 ;  /* 0x0146000000007b1d */ /* 0x000fec0000002000 */
.L_x_185:
[----:B--2---:R-:W-:Y:S01]  /*d1b0*/  IMAD.MOV.U32 R0, RZ, RZ, 0x1 ;  /* 0x00000001ff007424 */ /* 0x004fe200078e00ff */
[----:B------:R-:W-:Y:S01]  /*d1c0*/  ULDC UR4, c[0x0][0xc3c] ;  /* 0x00030f0000047ab9 */ /* 0x000fe20000000800 */
[----:B------:R-:W-:Y:S01]  /*d1d0*/  IMAD.MOV.U32 R18, RZ, RZ, RZ ;  /* 0x000000ffff127224 */ /* 0x000fe200078e00ff */
[----:B------:R-:W-:Y:S02]  /*d1e0*/  UISETP.GE.AND UP0, UPT, UR43, UR4, UPT ;  /* 0x000000042b00728c */ /* 0x000fe4000bf06270 */
[----:B------:R2:W-:Y:S04]  /*d1f0*/  STL [R1], R0 ;  /* 0x0000000001007387 */ /* 0x0005e80000100800 */
[----:B------:R2:W-:Y:S01]  /*d200*/  STL [R1+0x30], RZ ;  /* 0x000030ff01007387 */ /* 0x0005e20000100800 */
[----:B------:R-:W-:-:S13]  /*d210*/  PLOP3.LUT P0, PT, PT, PT, UP0, 0x80, 0x0 ;  /* 0x000000000000781c */ /* 0x000fda0003f0f008 */
[----:B--2---:R-:W-:Y:S05]  /*d220*/  @P0 BRA `(.L_x_191) ;  /* 0x00000048003c0947 */ /* 0x004fea0003800000 */
[----:B------:R-:W2:Y:S01]  /*d230*/  S2R R11, SR_TID.X ;  /* 0x00000000000b7919 */ /* 0x000ea20000002100 */
[----:B------:R-:W3:Y:S01]  /*d240*/  S2UR UR5, SR_CgaCtaId ;  /* 0x00000000000579c3 */ /* 0x000ee20000008800 */
[----:B------:R-:W-:Y:S01]  /*d250*/  UMOV UR4, 0x400 ;  /* 0x0000040000047882 */ /* 0x000fe20000000000 */
[----:B------:R-:W-:Y:S01]  /*d260*/  IMAD.MOV.U32 R18, RZ, RZ, RZ ;  /* 0x000000ffff127224 */ /* 0x000fe200078e00ff */
[----:B------:R-:W-:Y:S01]  /*d270*/  ULDC UR41, c[0x0][0xc] ;  /* 0x0000030000297ab9 */ /* 0x000fe20000000800 */
[----:B------:R-:W-:Y:S02]  /*d280*/  ULOP3.LUT UR39, UR38, 0x1, URZ, 0xfc, !UPT ;  /* 0x0000000126277892 */ /* 0x000fe4000f8efc3f */
[----:B------:R-:W-:Y:S01]  /*d290*/  ULOP3.LUT UR42, UR38, 0x2, URZ, 0xfc, !UPT ;  /* 0x00000002262a7892 */ /* 0x000fe2000f8efc3f */
[----:B------:R-:W-:Y:S01]  /*d2a0*/  ULDC.64 UR52, c[0x0][0x198] ;  /* 0x0000660000347ab9 */ /* 0x000fe20000000a00 */
[----:B---3--:R-:W-:-:S06]  /*d2b0*/  ULEA UR4, UR5, UR4, 0x18 ;  /* 0x0000000405047291 */ /* 0x008fcc000f8ec03f */
[----:B------:R-:W-:Y:S01]  /*d2c0*/  IMAD.U32 R17, RZ, RZ, UR4 ;  /* 0x00000004ff117e24 */ /* 0x000fe2000f8e00ff */
[C---:B--2---:R-:W-:Y:S01]  /*d2d0*/  LOP3.LUT R10, R11.reuse, 0x7f, RZ, 0xc0, !PT ;  /* 0x0000007f0b0a7812 */ /* 0x044fe200078ec0ff */
[C---:B-1----:R-:W-:Y:S01]  /*d2e0*/  IMAD.SHL.U32 R4, R11.reuse, 0x80, RZ ;  /* 0x000000800b047824 */ /* 0x042fe200078e00ff */
[C---:B------:R-:W-:Y:S01]  /*d2f0*/  LOP3.LUT P0, RZ, R11.reuse, 0x4, RZ, 0xc0, !PT ;  /* 0x000000040bff7812 */ /* 0x040fe2000780c0ff */
[C---:B------:R-:W-:Y:S01]  /*d300*/  IMAD.SHL.U32 R3, R11.reuse, 0x10, RZ ;  /* 0x000000100b037824 */ /* 0x040fe200078e00ff */
[----:B------:R-:W-:Y:S01]  /*d310*/  SHF.R.U32.HI R5, RZ, 0x5, R10 ;  /* 0x00000005ff057819 */ /* 0x000fe2000001160a */
[C---:B0-----:R-:W-:Y:S01]  /*d320*/  IMAD.SHL.U32 R2, R11.reuse, 0x20, RZ ;  /* 0x000000200b027824 */ /* 0x041fe200078e00ff */
[----:B------:R-:W-:Y:S01]  /*d330*/  LOP3.LUT R6, R4, 0x380, RZ, 0xc0, !PT ;  /* 0x0000038004067812 */ /* 0x000fe200078ec0ff */
[----:B------:R-:W-:Y:S01]  /*d340*/  IMAD.SHL.U32 R8, R11, 0x4, RZ ;  /* 0x000000040b087824 */ /* 0x000fe200078e00ff */
[----:B------:R-:W-:Y:S01]  /*d350*/  LOP3.LUT R0, R3, 0x1b0, RZ, 0xc0, !PT ;  /* 0x000001b003007812 */ /* 0x000fe200078ec0ff */
[----:B------:R-:W-:-:S02]  /*d360*/  IMAD.SHL.U32 R7, R5, 0x200, RZ ;  /* 0x0000020005077824 */ /* 0x000fc400078e00ff */
[----:B------:R-:W-:Y:S02]  /*d370*/  IMAD R6, R5, 0x10, R6 ;  /* 0x0000001005067824 */ /* 0x000fe400078e0206 */
[----:B------:R-:W-:Y:S01]  /*d380*/  IMAD.SHL.U32 R5, R11, 0x2, RZ ;  /* 0x000000020b057824 */ /* 0x000fe200078e00ff */
[----:B------:R-:W-:-:S04]  /*d390*/  LOP3.LUT R9, R7, 0x60, R2, 0xf8, !PT ;  /* 0x0000006007097812 */ /* 0x000fc800078ef802 */
[----:B------:R-:W-:Y:S02]  /*d3a0*/  LOP3.LUT R0, R0, 0x30, R5, 0x78, !PT ;  /* 0x0000003000007812 */ /* 0x000fe400078e7805 */
[----:B------:R-:W-:-:S04]  /*d3b0*/  LOP3.LUT R5, R7, 0x40, R3, 0xf8, !PT ;  /* 0x0000004007057812 */ /* 0x000fc800078ef803 */
[----:B------:R-:W-:Y:S02]  /*d3c0*/  LOP3.LUT R0, R5, R0, RZ, 0xfc, !PT ;  /* 0x0000000005007212 */ /* 0x000fe400078efcff */
[----:B------:R-:W-:-:S04]  /*d3d0*/  LOP3.LUT R5, R2, 0x80, RZ, 0xc0, !PT ;  /* 0x0000008002057812 */ /* 0x000fc800078ec0ff */
[----:B------:R-:W-:-:S04]  /*d3e0*/  LOP3.LUT R5, R5, 0x10, R11, 0xf8, !PT ;  /* 0x0000001005057812 */ /* 0x000fc800078ef80b */
[----:B------:R-:W-:Y:S02]  /*d3f0*/  LOP3.LUT R7, R5, 0x10, R8, 0x78, !PT ;  /* 0x0000001005077812 */ /* 0x000fe400078e7808 */
[----:B------:R-:W-:Y:S02]  /*d400*/  LOP3.LUT R5, R6, 0x70, R3, 0x78, !PT ;  /* 0x0000007006057812 */ /* 0x000fe400078e7803 */
[----:B------:R-:W-:Y:S02]  /*d410*/  LOP3.LUT R6, R9, 0x100, R2, 0xf8, !PT ;  /* 0x0000010009067812 */ /* 0x000fe400078ef802 */
[----:B------:R-:W-:Y:S02]  /*d420*/  LOP3.LUT R5, R5, 0xc00, R4, 0xf8, !PT ;  /* 0x00000c0005057812 */ /* 0x000fe400078ef804 */
[----:B------:R-:W-:-:S03]  /*d430*/  LOP3.LUT R4, R6, R7, RZ, 0xfc, !PT ;  /* 0x0000000706047212 */ /* 0x000fc600078efcff */
[----:B------:R0:W-:Y:S04]  /*d440*/  STL [R1+0x24], R5 ;  /* 0x0000240501007387 */ /* 0x0001e80000100800 */
[----:B------:R1:W-:Y:S01]  /*d450*/  STL [R1+0x20], R4 ;  /* 0x0000200401007387 */ /* 0x0003e20000100800 */
[----:B0-----:R-:W-:Y:S02]  /*d460*/  SHF.R.U32.HI R5, RZ, 0x2, R10 ;  /* 0x00000002ff057819 */ /* 0x001fe4000001160a */
[----:B-1----:R-:W-:Y:S01]  /*d470*/  LOP3.LUT R4, R3, 0x30, RZ, 0xc0, !PT ;  /* 0x0000003003047812 */ /* 0x002fe200078ec0ff */
[----:B------:R-:W-:-:S05]  /*d480*/  IMAD.MOV.U32 R3, RZ, RZ, 0x40 ;  /* 0x00000040ff037424 */ /* 0x000fca00078e00ff */
[----:B------:R-:W-:Y:S02]  /*d490*/  SEL R6, R3, 0xffffffc0, !P0 ;  /* 0xffffffc003067807 */ /* 0x000fe40004000000 */
[----:B------:R-:W-:Y:S01]  /*d4a0*/  LOP3.LUT R3, R5, 0x60, R2, 0xf8, !PT ;  /* 0x0000006005037812 */ /* 0x000fe200078ef802 */
[----:B------:R-:W-:Y:S02]  /*d4b0*/  IMAD.IADD R2, R17, 0x1, R0 ;  /* 0x0000000111027824 */ /* 0x000fe400078e0200 */
[----:B------:R-:W-:Y:S01]  /*d4c0*/  IMAD.MOV.U32 R0, RZ, RZ, 0x1 ;  /* 0x00000001ff007424 */ /* 0x000fe200078e00ff */
[----:B------:R-:W-:Y:S04]  /*d4d0*/  STL [R1+0x28], R6 ;  /* 0x0000280601007387 */ /* 0x000fe80000100800 */
[----:B------:R0:W-:Y:S04]  /*d4e0*/  STL [R1+0x2c], R2 ;  /* 0x00002c0201007387 */ /* 0x0001e80000100800 */
[----:B------:R-:W-:Y:S04]  /*d4f0*/  STL [R1+0x30], RZ ;  /* 0x000030ff01007387 */ /* 0x000fe80000100800 */
[----:B------:R1:W-:Y:S01]  /*d500*/  STL [R1], R0 ;  /* 0x0000000001007387 */ /* 0x0003e20000100800 */
[----:B0-----:R-:W-:-:S02]  /*d510*/  LOP3.LUT R2, R4, 0x40, RZ, 0xfc, !PT ;  /* 0x0000004004027812 */ /* 0x001fc400078efcff */
[----:B-1----:R-:W-:-:S07]  /*d520*/  LOP3.LUT R0, R4, 0x80, RZ, 0xfc, !PT ;  /* 0x0000008004007812 */ /* 0x002fce00078efcff */
.L_x_261:
[----:B------:R-:W-:Y:S01]  /*d530*/  ULDC.64 UR4, c[0x0][0xc88] ;  /* 0x0003220000047ab9 */ /* 0x000fe20000000a00 */
[----:B------:R-:W-:Y:S01]  /*d540*/  ULDC.64 UR6, c[0x0][0xa18] ;  /* 0x0002860000067ab9 */ /* 0x000fe20000000a00 */
[----:B------:R-:W-:Y:S01]  /*d550*/  UIMAD.WIDE UR4, UR43, 0x4, UR4 ;  /* 0x000000042b0478a5 */ /* 0x000fe2000f8e0204 */
[----:B------:R-:W2:Y:S01]  /*d560*/  LDL.LU R10, [R1+0x18] ;  /* 0x00001800010a7983 */ /* 0x000ea20000300800 */
[----:B------:R-:W-:Y:S01]  /*d570*/  ULDC UR8, c[0x0][0x288] ;  /* 0x0000a20000087ab9 */ /* 0x000fe20000000800 */
[----:B0-----:R-:W0:Y:S03]  /*d580*/  LDC R9, c[0x0][0x2f0] ;  /* 0x0000bc00ff097b82 */ /* 0x001e260000000800 */
[----:B---3--:R-:W-:Y:S02]  /*d590*/  IMAD.U32 R2, RZ, RZ, UR4 ;  /* 0x00000004ff027e24 */ /* 0x008fe4000f8e00ff */
[----:B------:R-:W-:Y:S01]  /*d5a0*/  IMAD.U32 R3, RZ, RZ, UR5 ;  /* 0x00000005ff037e24 */ /* 0x000fe2000f8e00ff */
[----:B------:R-:W-:Y:S01]  /*d5b0*/  UISETP.NE.U32.AND UP0, UPT, UR6, URZ, UPT ;  /* 0x0000003f0600728c */ /* 0x000fe2000bf05070 */
[----:B------:R-:W-:Y:S01]  /*d5c0*/  IMAD.U32 R0, RZ, RZ, UR8 ;  /* 0x00000008ff007e24 */ /* 0x000fe2000f8e00ff */
[----:B------:R-:W-:Y:S01]  /*d5d0*/  ULDC.64 UR4, c[0x0][0xa28] ;  /* 0x00028a0000047ab9 */ /* 0x000fe20000000a00 */
[----:B------:R-:W-:Y:S01]  /*d5e0*/  ULDC.64 UR8, c[0x0][0xa08] ;  /* 0x0002820000087ab9 */ /* 0x000fe20000000a00 */
[----:B------:R-:W3:Y:S01]  /*d5f0*/  LDG.E R2, desc[UR50][R2.64] ;  /* 0x0000003202027981 */ /* 0x000ee2000c1e1900 */
[----:B------:R-:W-:-:S02]  /*d600*/  UISETP.NE.AND.EX UP0, UPT, UR7, URZ, UPT, UP0 ;  /* 0x0000003f0700728c */ /* 0x000fc4000bf05300 */
[----:B------:R-:W-:-:S04]  /*d610*/  UISETP.NE.U32.AND UP1, UPT, UR4, URZ, UPT ;  /* 0x0000003f0400728c */ /* 0x000fc8000bf25070 */
[----:B------:R-:W-:Y:S01]  /*d620*/  PLOP3.LUT P3, PT, PT, PT, UP0, 0x80, 0x0 ;  /* 0x000000000000781c */ /* 0x000fe20003f6f008 */
[----:B------:R-:W-:Y:S01]  /*d630*/  UISETP.NE.AND.EX UP1, UPT, UR5, URZ, UPT, UP1 ;  /* 0x0000003f0500728c */ /* 0x000fe2000bf25310 */
[----:B------:R-:W-:-:S05]  /*d640*/  ISETP.NE.U32.AND P2, PT, RZ, UR8, PT ;  /* 0x00000008ff007c0c */ /* 0x000fca000bf45070 */
[----:B------:R-:W-:Y:S02]  /*d650*/  PLOP3.LUT P4, PT, PT, PT, UP1, 0x80, 0x0 ;  /* 0x000000000000781c */ /* 0x000fe40003f8f018 */
[----:B---3--:R-:W-:Y:S02]  /*d660*/  R2UR UR47, R2 ;  /* 0x00000000022f72ca */ /* 0x008fe400000e0000 */
[----:B-1----:R-:W1:Y:S11]  /*d670*/  LDC.64 R2, c[0x0][0x418] ;  /* 0x00010600ff027b82 */ /* 0x002e760000000a00 */
[----:B------:R-:W-:-:S02]  /*d680*/  USHF.R.S32.HI UR46, URZ, 0x1f, UR47 ;  /* 0x0000001f3f2e7899 */ /* 0x000fc4000801142f */
[----:B------:R-:W-:Y:S02]  /*d690*/  USHF.L.U32 UR44, UR47, 0x2, URZ ;  /* 0x000000022f2c7899 */ /* 0x000fe4000800063f */
[----:B------:R-:W-:Y:S02]  /*d6a0*/  USHF.L.U64.HI UR45, UR47, 0x2, UR46 ;  /* 0x000000022f2d7899 */ /* 0x000fe4000801022e */
[----:B------:R-:W-:Y:S02]  /*d6b0*/  @UP0 UIADD3 UR6, UP3, UR44, UR6, URZ ;  /* 0x000000062c060290 */ /* 0x000fe4000ff7e03f */
[----:B------:R-:W-:Y:S02]  /*d6c0*/  @UP1 ULEA UR4, UP2, UR47, UR4, 0x2 ;  /* 0x000000042f041291 */ /* 0x000fe4000f84103f */
[----:B------:R-:W-:Y:S02]  /*d6d0*/  @UP0 UIADD3.X UR7, UR45, UR7, URZ, UP3, !UPT ;  /* 0x000000072d070290 */ /* 0x000fe40009ffe43f */
[----:B------:R-:W-:Y:S01]  /*d6e0*/  IMAD.U32 R4, RZ, RZ, UR6 ;  /* 0x00000006ff047e24 */ /* 0x000fe2000f8e00ff */
[----:B------:R-:W-:-:S03]  /*d6f0*/  @UP1 ULEA.HI.X UR5, UR47, UR5, UR46, 0x2, UP2 ;  /* 0x000000052f051291 */ /* 0x000fc600090f142e */
[----:B------:R-:W-:Y:S01]  /*d700*/  IMAD.U32 R5, RZ, RZ, UR7 ;  /* 0x00000007ff057e24 */ /* 0x000fe2000f8e00ff */
[----:B------:R-:W-:-:S04]  /*d710*/  ULDC.64 UR6, c[0x0][0xa00] ;  /* 0x0002800000067ab9 */ /* 0x000fc80000000a00 */
[----:B------:R3:W4:Y:S01]  /*d720*/  @P3 LDG.E R0, desc[UR50][R4.64] ;  /* 0x0000003204003981 */ /* 0x000722000c1e1900 */
[----:B------:R-:W-:Y:S02]  /*d730*/  ISETP.NE.U32.AND P0, PT, RZ, UR6, PT ;  /* 0x00000006ff007c0c */ /* 0x000fe4000bf05070 */
[----:B------:R-:W-:Y:S02]  /*d740*/  ISETP.NE.AND.EX P2, PT, RZ, UR9, PT, P2 ;  /* 0x00000009ff007c0c */ /* 0x000fe4000bf45320 */
[----:B------:R-:W-:Y:S02]  /*d750*/  ISETP.NE.AND.EX P0, PT, RZ, UR7, PT, P0 ;  /* 0x00000007ff007c0c */ /* 0x000fe4000bf05300 */
[----:B-1----:R-:W-:Y:S01]  /*d760*/  ISETP.NE.U32.AND P1, PT, R2, RZ, PT ;  /* 0x000000ff0200720c */ /* 0x002fe20003f25070 */
[----:B---3--:R-:W-:Y:S01]  /*d770*/  IMAD.U32 R4, RZ, RZ, UR4 ;  /* 0x00000004ff047e24 */ /* 0x008fe2000f8e00ff */
[----:B------:R-:W-:Y:S01]  /*d780*/  UIADD3 UR4, UP0, UR44, UR6, URZ ;  /* 0x000000062c047290 */ /* 0x000fe2000ff1e03f */
[----:B------:R-:W-:Y:S01]  /*d790*/  IMAD.U32 R5, RZ, RZ, UR5 ;  /* 0x00000005ff057e24 */ /* 0x000fe2000f8e00ff */
[----:B------:R-:W-:-:S02]  /*d7a0*/  UIADD3 UR6, UP1, UR44, UR8, URZ ;  /* 0x000000082c067290 */ /* 0x000fc4000ff3e03f */
[----:B------:R-:W-:Y:S02]  /*d7b0*/  UIADD3.X UR5, UR45, UR7, URZ, UP0, !UPT ;  /* 0x000000072d057290 */ /* 0x000fe400087fe43f */
[----:B------:R-:W-:Y:S02]  /*d7c0*/  UIADD3.X UR7, UR45, UR9, URZ, UP1, !UPT ;  /* 0x000000092d077290 */ /* 0x000fe40008ffe43f */
[----:B------:R-:W-:-:S04]  /*d7d0*/  IMAD.U32 R6, RZ, RZ, UR6 ;  /* 0x00000006ff067e24 */ /* 0x000fc8000f8e00ff */
[----:B------:R-:W-:-:S05]  /*d7e0*/  IMAD.U32 R7, RZ, RZ, UR7 ;  /* 0x00000007ff077e24 */ /* 0x000fca000f8e00ff */
[----:B------:R-:W3:Y:S04]  /*d7f0*/  @P2 LDG.E R8, desc[UR50][R6.64] ;  /* 0x0000003206082981 */ /* 0x000ee8000c1e1900 */
[----:B----4-:R1:W-:Y:S04]  /*d800*/  STL [R1+0x1c], R0 ;  /* 0x00001c0001007387 */ /* 0x0103e80000100800 */
[----:B-1----:R1:W4:Y:S02]  /*d810*/  @P4 LDG.E R0, desc[UR50][R4.64] ;  /* 0x0000003204004981 */ /* 0x002324000c1e1900 */
[----:B-1----:R-:W-:-:S02]  /*d820*/  IMAD.U32 R4, RZ, RZ, UR4 ;  /* 0x00000004ff047e24 */ /* 0x002fc4000f8e00ff */
[----:B------:R-:W-:-:S05]  /*d830*/  IMAD.U32 R5, RZ, RZ, UR5 ;  /* 0x00000005ff057e24 */ /* 0x000fca000f8e00ff */
[----:B------:R-:W5:Y:S01]  /*d840*/  @P0 LDG.E R2, desc[UR50][R4.64] ;  /* 0x0000003204020981 */ /* 0x000f62000c1e1900 */
[----:B------:R-:W-:Y:S02]  /*d850*/  ISETP.NE.AND.EX P1, PT, R3, RZ, PT, P1 ;  /* 0x000000ff0300720c */ /* 0x000fe40003f25310 */
[----:B------:R-:W1:Y:S01]  /*d860*/  LDC R3, c[0x0][0x424] ;  /* 0x00010900ff037b82 */ /* 0x000e620000000800 */
[----:B------:R-:W-:Y:S01]  /*d870*/  UMOV UR4, URZ ;  /* 0x0000003f00047c82 */ /* 0x000fe20008000000 */
[----:B------:R-:W-:Y:S01]  /*d880*/  UMOV UR48, URZ ;  /* 0x0000003f00307c82 */ /* 0x000fe20008000000 */
[----:B------:R-:W-:Y:S01]  /*d890*/  UMOV UR40, URZ ;  /* 0x0000003f00287c82 */ /* 0x000fe20008000000 */
[----:B---3--:R-:W-:Y:S02]  /*d8a0*/  @P2 R2UR UR40, R8 ;  /* 0x00000000082822ca */ /* 0x008fe400000e0000 */
[----:B--2---:R-:W-:Y:S02]  /*d8b0*/  R2UR UR36, R10 ;  /* 0x000000000a2472ca */ /* 0x004fe400000e0000 */
[----:B----4-:R-:W-:-:S02]  /*d8c0*/  @P4 R2UR UR4, R0 ;  /* 0x00000000000442ca */ /* 0x010fc400000e0000 */
[----:B------:R-:W-:-:S04]  /*d8d0*/  LOP3.LUT R0, R10, 0xff000000, RZ, 0xc0, !PT ;  /* 0xff0000000a007812 */ /* 0x000fc800078ec0ff */
[----:B------:R-:W-:Y:S02]  /*d8e0*/  SHF.R.U32.HI R0, RZ, 0x8, R0 ;  /* 0x00000008ff007819 */ /* 0x000fe40000011600 */
[----:B-----5:R-:W-:Y:S02]  /*d8f0*/  @P0 R2UR UR48, R2 ;  /* 0x00000000023002ca */ /* 0x020fe400000e0000 */
[----:B------:R-:W-:-:S04]  /*d900*/  LOP3.LUT R2, R10, 0xff0000, RZ, 0xc0, !PT ;  /* 0x00ff00000a027812 */ /* 0x000fc800078ec0ff */
[----:B------:R-:W-:Y:S01]  /*d910*/  LEA.HI R0, R2, R0, RZ, 0x10 ;  /* 0x0000000002007211 */ /* 0x000fe200078f80ff */
[----:B01----:R-:W-:Y:S08]  /*d920*/  @P3 BRA `(.L_x_192) ;  /* 0x0000000000143947 */ /* 0x003ff00003800000 */
[----:B------:R-:W-:Y:S05]  /*d930*/  @!P0 BRA `(.L_x_192) ;  /* 0x0000000000108947 */ /* 0x000fea0003800000 */
[----:B------:R-:W2:Y:S04]  /*d940*/  LDG.E R2, desc[UR50][R4.64] ;  /* 0x0000003204027981 */ /* 0x000ea8000c1e1900 */
[----:B------:R-:W2:Y:S02]  /*d950*/  LDG.E R4, desc[UR50][R4.64+0x4] ;  /* 0x0000043204047981 */ /* 0x000ea4000c1e1900 */
[----:B--2---:R-:W-:-:S05]  /*d960*/  IMAD.IADD R2, R4, 0x1, -R2 ;  /* 0x0000000104027824 */ /* 0x004fca00078e0a02 */
[----:B------:R0:W-:Y:S02]  /*d970*/  STL [R1+0x1c], R2 ;  /* 0x00001c0201007387 */ /* 0x0001e40000100800 */
.L_x_192:
[----:B------:R-:W-:Y:S01]  /*d980*/  SEL R3, R3, 0x1, P1 ;  /* 0x0000000103037807 */ /* 0x000fe20000800000 */
[----:B------:R-:W-:Y:S01]  /*d990*/  ULDC.64 UR6, c[0x0][0xa20] ;  /* 0x0002880000067ab9 */ /* 0x000fe20000000a00 */
[----:B------:R-:W-:Y:S01]  /*d9a0*/  ULOP3.LUT UR36, UR36, 0xffff, URZ, 0xc0, !UPT ;  /* 0x0000ffff24247892 */ /* 0x000fe2000f8ec03f */
[----:B------:R-:W-:Y:S01]  /*d9b0*/  ISETP.NE.U32.AND P0, PT, RZ, UR6, PT ;  /* 0x00000006ff007c0c */ /* 0x000fe2000bf05070 */
[----:B------:R-:W-:Y:S01]  /*d9c0*/  UIADD3 UR40, UR40, UR4, URZ ;  /* 0x0000000428287290 */ /* 0x000fe2000fffe03f */
[----:B0-----:R-:W-:Y:S02]  /*d9d0*/  IMAD R2, R3, R9, RZ ;  /* 0x0000000903027224 */ /* 0x001fe400078e02ff */
[----:B------:R-:W-:Y:S01]  /*d9e0*/  IMAD.U32 R3, RZ, RZ, UR47 ;  /* 0x0000002fff037e24 */ /* 0x000fe2000f8e00ff */
[----:B------:R-:W-:-:S04]  /*d9f0*/  ISETP.NE.AND.EX P0, PT, RZ, UR7, PT, P0 ;  /* 0x00000007ff007c0c */ /* 0x000fc8000bf05300 */
[----:B------:R0:W-:Y:S09]  /*da00*/  STL [R1+0x4], R3 ;  /* 0x0000040301007387 */ /* 0x0001f20000100800 */
[----:B------:R-:W-:Y:S05]  /*da10*/  @!P0 BRA `(.L_x_193) ;  /* 0x0000000000188947 */ /* 0x000fea0003800000 */
[----:B------:R-:W-:-:S04]  /*da20*/  UIADD3 UR5, UP0, UR44, UR6, URZ ;  /* 0x000000062c057290 */ /* 0x000fc8000ff1e03f */
[----:B------:R-:W-:Y:S02]  /*da30*/  UIADD3.X UR6, UR45, UR7, URZ, UP0, !UPT ;  /* 0x000000072d067290 */ /* 0x000fe400087fe43f */
[----:B------:R-:W-:-:S04]  /*da40*/  IMAD.U32 R2, RZ, RZ, UR5 ;  /* 0x00000005ff027e24 */ /* 0x000fc8000f8e00ff */
[----:B0-----:R-:W-:-:S05]  /*da50*/  IMAD.U32 R3, RZ, RZ, UR6 ;  /* 0x00000006ff037e24 */ /* 0x001fca000f8e00ff */
[----:B------:R0:W5:Y:S01]  /*da60*/  LDG.E R2, desc[UR50][R2.64] ;  /* 0x0000003202027981 */ /* 0x000162000c1e1900 */
[----:B------:R-:W-:Y:S05]  /*da70*/  BRA `(.L_x_194) ;  /* 0x0000000000107947 */ /* 0x000fea0003800000 */
.L_x_193:
[----:B------:R-:W-:Y:S05]  /*da80*/  @!P2 BRA `(.L_x_194) ;  /* 0x00000000000ca947 */ /* 0x000fea0003800000 */
[----:B------:R-:W2:Y:S04]  /*da90*/  LDG.E R2, desc[UR50][R6.64] ;  /* 0x0000003206027981 */ /* 0x000ea8000c1e1900 */
[----:B------:R-:W2:Y:S02]  /*daa0*/  LDG.E R6, desc[UR50][R6.64+0x4] ;  /* 0x0000043206067981 */ /* 0x000ea4000c1e1900 */
[----:B--2---:R-:W-:-:S07]  /*dab0*/  IMAD.IADD R2, R6, 0x1, -R2 ;  /* 0x0000000106027824 */ /* 0x004fce00078e0a02 */
.L_x_194:
[----:B-----5:R-:W-:-:S04]  /*dac0*/  VIADD R2, R2, -UR4 ;  /* 0x8000000402027c36 */ /* 0x020fc80008000000 */
[C---:B0-----:R-:W-:Y:S01]  /*dad0*/  VIADD R3, R2.reuse, 0x9f ;  /* 0x0000009f02037836 */ /* 0x041fe20000000000 */
[----:B------:R-:W-:Y:S01]  /*dae0*/  ISETP.GE.AND P0, PT, R2, 0x1, PT ;  /* 0x000000010200780c */ /* 0x000fe20003f06270 */
[----:B------:R-:W-:Y:S02]  /*daf0*/  IMAD.MOV.U32 R2, RZ, RZ, RZ ;  /* 0x000000ffff027224 */ /* 0x000fe400078e00ff */
[----:B------:R-:W-:-:S05]  /*db00*/  IMAD.HI R3, R3, 0x66666667, RZ ;  /* 0x6666666703037827 */ /* 0x000fca00078e02ff */
[----:B------:R-:W-:-:S04]  /*db10*/  SHF.R.U32.HI R19, RZ, 0x1f, R3 ;  /* 0x0000001fff137819 */ /* 0x000fc80000011603 */
[----:B------:R-:W-:Y:S01]  /*db20*/  LEA.HI.SX32 R19, R3, R19, 0x1a ;  /* 0x0000001303137211 */ /* 0x000fe200078fd2ff */
[----:B------:R-:W-:Y:S06]  /*db30*/  @!P0 BRA `(.L_x_195) ;  /* 0x0000000000748947 */ /* 0x000fec0003800000 */
[----:B------:R-:W-:-:S04]  /*db40*/  SHF.R.U32.HI R4, RZ, 0x10, R0 ;  /* 0x00000010ff047819 */ /* 0x000fc80000011600 */
[----:B------:R-:W-:-:S13]  /*db50*/  ISETP.NE.AND P0, PT, R4, RZ, PT ;  /* 0x000000ff0400720c */ /* 0x000fda0003f05270 */
[----:B------:R-:W0:Y:S02]  /*db60*/  @!P0 LDC R4, c[0x0][0x9f0] ;  /* 0x00027c00ff048b82 */ /* 0x000e240000000800 */
[----:B0-----:R-:W-:Y:S02]  /*db70*/  IABS R6, R4 ;  /* 0x0000000400067213 */ /* 0x001fe40000000000 */
[----:B------:R-:W-:Y:S02]  /*db80*/  IADD3 R5, R4, -0x1, R19 ;  /* 0xffffffff04057810 */ /* 0x000fe40007ffe013 */
[----:B------:R-:W0:Y:S08]  /*db90*/  I2F.RP R2, R6 ;  /* 0x0000000600027306 */ /* 0x000e300000209400 */
[----:B0-----:R-:W0:Y:S02]  /*dba0*/  MUFU.RCP R2, R2 ;  /* 0x0000000200027308 */ /* 0x001e240000001000 */
[----:B0-----:R-:W-:-:S06]  /*dbb0*/  VIADD R2, R2, 0xffffffe ;  /* 0x0ffffffe02027836 */ /* 0x001fcc0000000000 */
[----:B------:R0:W1:Y:S02]  /*dbc0*/  F2I.FTZ.U32.TRUNC.NTZ R3, R2 ;  /* 0x0000000200037305 */ /* 0x000064000021f000 */
[----:B0-----:R-:W-:-:S04]  /*dbd0*/  LOP3.LUT R2, R5, R4, RZ, 0x3c, !PT ;  /* 0x0000000405027212 */ /* 0x001fc800078e3cff */
[----:B------:R-:W-:Y:S01]  /*dbe0*/  ISETP.GE.AND P2, PT, R2, RZ, PT ;  /* 0x000000ff0200720c */ /* 0x000fe20003f46270 */
[----:B-1----:R-:W-:-:S04]  /*dbf0*/  IMAD.MOV R2, RZ, RZ, -R3 ;  /* 0x000000ffff027224 */ /* 0x002fc800078e0a03 */
[----:B------:R-:W-:Y:S02]  /*dc00*/  IMAD R7, R2, R6, RZ ;  /* 0x0000000602077224 */ /* 0x000fe400078e02ff */
[----:B------:R-:W-:-:S04]  /*dc10*/  IMAD.MOV.U32 R2, RZ, RZ, RZ ;  /* 0x000000ffff027224 */ /* 0x000fc800078e00ff */
[----:B------:R-:W-:Y:S01]  /*dc20*/  IMAD.HI.U32 R7, R3, R7, R2 ;  /* 0x0000000703077227 */ /* 0x000fe200078e0002 */
[----:B------:R-:W-:Y:S02]  /*dc30*/  IABS R2, R5 ;  /* 0x0000000500027213 */ /* 0x000fe40000000000 */
[----:B------:R-:W-:-:S03]  /*dc40*/  IABS R3, R4 ;  /* 0x0000000400037213 */ /* 0x000fc60000000000 */
[----:B------:R-:W-:-:S04]  /*dc50*/  IMAD.HI.U32 R7, R7, R2, RZ ;  /* 0x0000000207077227 */ /* 0x000fc800078e00ff */
[----:B------:R-:W-:-:S04]  /*dc60*/  IMAD.MOV R3, RZ, RZ, -R3 ;  /* 0x000000ffff037224 */ /* 0x000fc800078e0a03 */
        /* <DEDUP_REMOVED lines=10> */
.L_x_195:
[----:B------:R-:W-:Y:S01]  /*dd10*/  LOP3.LUT R0, R0, 0xff, RZ, 0xc0, !PT ;  /* 0x000000ff00007812 */ /* 0x000fe200078ec0ff */
[----:B------:R-:W-:Y:S04]  /*dd20*/  BSSY B7, `(.L_x_196) ;  /* 0x000031a000077945 */ /* 0x000fe80003800000 */
[----:B------:R-:W-:-:S05]  /*dd30*/  IMAD R3, R0, R2, RZ ;  /* 0x0000000200037224 */ /* 0x000fca00078e02ff */
[----:B------:R0:W-:Y:S01]  /*dd40*/  STL [R1+0xc], R3 ;  /* 0x00000c0301007387 */ /* 0x0001e20000100800 */
[----:B------:R-:W-:-:S04]  /*dd50*/  VIADDMNMX R19, R3, R2, R19, PT ;  /* 0x0000000203137246 */ /* 0x000fc80003800113 */
[----:B------:R-:W-:-:S13]  /*dd60*/  ISETP.GT.AND P0, PT, R19, R3, PT ;  /* 0x000000031300720c */ /* 0x000fda0003f04270 */
[----:B0-----:R-:W-:Y:S05]  /*dd70*/  @P0 BRA `(.L_x_197) ;  /* 0x0000000000480947 */ /* 0x001fea0003800000 */
[----:B------:R-:W0:Y:S02]  /*dd80*/  S2R R3, SR_TID.X ;  /* 0x0000000000037919 */ /* 0x000e240000002100 */
[----:B0-----:R-:W-:-:S04]  /*dd90*/  LOP3.LUT R3, R3, 0x7f, RZ, 0xc0, !PT ;  /* 0x0000007f03037812 */ /* 0x001fc800078ec0ff */
[----:B------:R-:W-:-:S13]  /*dda0*/  ISETP.NE.AND P0, PT, R3, RZ, PT ;  /* 0x000000ff0300720c */ /* 0x000fda0003f05270 */
[----:B------:R-:W-:Y:S05]  /*ddb0*/  @P0 BRA `(.L_x_198) ;  /* 0x0000003000400947 */ /* 0x000fea0003800000 */
[----:B------:R-:W0:Y:S01]  /*ddc0*/  S2R R3, SR_LANEID ;  /* 0x0000000000037919 */ /* 0x000e220000000000 */
[----:B------:R-:W-:Y:S02]  /*ddd0*/  VOTEU.ANY UR4, UPT, PT ;  /* 0x0000000000047886 */ /* 0x000fe400038e0100 */
[----:B------:R-:W0:Y:S08]  /*dde0*/  FLO.U32 R0, UR4 ;  /* 0x0000000400007d00 */ /* 0x000e3000080e0000 */
[----:B------:R-:W1:Y:S01]  /*ddf0*/  POPC R5, UR4 ;  /* 0x0000000400057d09 */ /* 0x000e620008000000 */
[----:B0-----:R-:W-:-:S02]  /*de00*/  ISETP.EQ.U32.AND P0, PT, R0, R3, PT ;  /* 0x000000030000720c */ /* 0x001fc40003f02070 */
[----:B------:R-:W1:Y:S11]  /*de10*/  LDC.64 R2, c[0x0][0xc60] ;  /* 0x00031800ff027b82 */ /* 0x000e760000000a00 */
[----:B-1----:R-:W2:Y:S01]  /*de20*/  @P0 ATOMG.E.ADD.STRONG.GPU PT, R3, desc[UR50][R2.64], R5 ;  /* 0x00000005020309a8 */ /* 0x002ea200081ee1f2 */
[----:B------:R-:W0:Y:S02]  /*de30*/  S2R R4, SR_LTMASK ;  /* 0x0000000000047919 */ /* 0x000e240000003900 */
[----:B0-----:R-:W-:-:S04]  /*de40*/  LOP3.LUT R4, R4, UR4, RZ, 0xc0, !PT ;  /* 0x0000000404047c12 */ /* 0x001fc8000f8ec0ff */
[----:B------:R-:W0:Y:S01]  /*de50*/  POPC R7, R4 ;  /* 0x0000000400077309 */ /* 0x000e220000000000 */
[----:B--2---:R-:W0:Y:S02]  /*de60*/  SHFL.IDX PT, R0, R3, R0, 0x1f ;  /* 0x00001f0003007589 */ /* 0x004e2400000e0000 */
[----:B0-----:R-:W-:-:S05]  /*de70*/  IADD3 R0, R0, UR41, R7 ;  /* 0x0000002900007c10 */ /* 0x001fca000fffe007 */
[----:B------:R0:W-:Y:S01]  /*de80*/  STL [R1+0x10], R0 ;  /* 0x0000100001007387 */ /* 0x0001e20000100800 */
[----:B------:R-:W-:Y:S05]  /*de90*/  BRA `(.L_x_198) ;  /* 0x0000003000087947 */ /* 0x000fea0003800000 */
.L_x_197:
[----:B------:R-:W-:Y:S01]  /*dea0*/  VIADD R0, R17, 0x1a400 ;  /* 0x0001a40011007836 */ /* 0x000fe20000000000 */
[----:B------:R-:W-:Y:S04]  /*deb0*/  BSSY B6, `(.L_x_199) ;  /* 0x0000013000067945 */ /* 0x000fe80003800000 */
        /* <DEDUP_REMOVED lines=18> */
.L_x_200:
[----:B------:R-:W-:Y:S05]  /*dfe0*/  BSYNC B6 ;  /* 0x0000000000067941 */ /* 0x000fea0003800000 */
.L_x_199:
[----:B------:R-:W2:Y:S01]  /*dff0*/  LDL.LU R16, [R1+0x8] ;  /* 0x0000080001107983 */ /* 0x000ea20000300800 */
[----:B------:R-:W-:Y:S01]  /*e000*/  VIADD R0, R17, 0xa400 ;  /* 0x0000a40011007836 */ /* 0x000fe20000000000 */
[----:B------:R-:W-:Y:S04]  /*e010*/  BSSY B6, `(.L_x_201) ;  /* 0x0000016000067945 */ /* 0x000fe80003800000 */
[----:B------:R-:W-:Y:S02]  /*e020*/  LOP3.LUT P0, RZ, R0, 0x3ff, RZ, 0xc0, !PT ;  /* 0x000003ff00ff7812 */ /* 0x000fe4000780c0ff */
[----:B--2---:R-:W-:-:S11]  /*e030*/  LOP3.LUT R16, R16, 0xfffffffe, RZ, 0xc0, !PT ;  /* 0xfffffffe10107812 */ /* 0x004fd600078ec0ff */
[----:B------:R-:W-:-:S05]  /*e040*/  @P0 LOP3.LUT R16, R16, 0x1, RZ, 0xfc, !PT ;  /* 0x0000000110100812 */ /* 0x000fca00078efcff */
[----:B------:R0:W-:Y:S01]  /*e050*/  STL [R1+0x8], R16 ;  /* 0x0000081001007387 */ /* 0x0001e20000100800 */
[----:B------:R-:W-:Y:S05]  /*e060*/  @!P0 BRA `(.L_x_202) ;  /* 0x0000000000408947 */ /* 0x000fea0003800000 */
[----:B------:R-:W-:Y:S01]  /*e070*/  MOV R2, 0x0 ;  /* 0x0000000000027802 */ /* 0x000fe20000000f00 */
[----:B------:R-:W-:Y:S01]  /*e080*/  ULDC.64 UR6, c[0x4][0xa0] ;  /* 0x0100280000067ab9 */ /* 0x000fe20000000a00 */
[----:B------:R-:W-:Y:S01]  /*e090*/  ULDC.64 UR8, c[0x4][0xa8] ;  /* 0x01002a0000087ab9 */ /* 0x000fe20000000a00 */
[----:B------:R-:W-:Y:S01]  /*e0a0*/  ULDC.64 UR4, c[0x4][0x10] ;  /* 0x0100040000047ab9 */ /* 0x000fe20000000a00 */
[----:B------:R-:W-:Y:S02]  /*e0b0*/  IMAD.U32 R4, RZ, RZ, UR6 ;  /* 0x00000006ff047e24 */ /* 0x000fe4000f8e00ff */
[----:B------:R-:W1:Y:S01]  /*e0c0*/  LDC.64 R2, c[0x4][R2] ;  /* 0x0100000002027b82 */ /* 0x000e620000000a00 */
        /* <DEDUP_REMOVED lines=9> */
[----:B01----:R-:W-:Y:S05]  /*e160*/  CALL.ABS.NOINC R2 ;  /* 0x0000000002007343 */ /* 0x003fea0003c00000 */
.L_x_202:
[----:B------:R-:W-:Y:S05]  /*e170*/  BSYNC B6 ;  /* 0x0000000000067941 */ /* 0x000fea0003800000 */
.L_x_201:
        /* <DEDUP_REMOVED lines=20> */
.L_x_204:
[----:B------:R-:W-:Y:S05]  /*e2c0*/  BSYNC B6 ;  /* 0x0000000000067941 */ /* 0x000fea0003800000 */
.L_x_203:
[----:B------:R-:W-:Y:S01]  /*e2d0*/  LOP3.LUT P6, RZ, R16, 0x1, RZ, 0xc0, !PT ;  /* 0x0000000110ff7812 */ /* 0x000fe200078cc0ff */
[----:B------:R-:W-:-:S12]  /*e2e0*/  BSSY B6, `(.L_x_205) ;  /* 0x0000012000067945 */ /* 0x000fd80003800000 */
        /* <DEDUP_REMOVED lines=17> */
.L_x_206:
[----:B------:R-:W-:Y:S05]  /*e400*/  BSYNC B6 ;  /* 0x0000000000067941 */ /* 0x000fea0003800000 */
.L_x_205:
[----:B------:R-:W2:Y:S01]  /*e410*/  LDL R8, [R1+0x4] ;  /* 0x0000040001087983 */ /* 0x000ea20000100800 */
[----:B------:R-:W-:Y:S02]  /*e420*/  ULDC.64 UR4, c[0x0][0x9f8] ;  /* 0x00027e0000047ab9 */ /* 0x000fe40000000a00 */
[----:B------:R-:W-:-:S04]  /*e430*/  UISETP.NE.U32.AND UP0, UPT, UR4, URZ, UPT ;  /* 0x0000003f0400728c */ /* 0x000fc8000bf05070 */
[----:B------:R-:W-:-:S06]  /*e440*/  UISETP.NE.AND.EX UP0, UPT, UR5, URZ, UPT, UP0 ;  /* 0x0000003f0500728c */ /* 0x000fcc000bf05300 */
[----:B------:R-:W-:-:S05]  /*e450*/  PLOP3.LUT P0, PT, PT, PT, UP0, 0x80, 0x0 ;  /* 0x000000000000781c */ /* 0x000fca0003f0f008 */
[----:B------:R-:W-:-:S04]  /*e460*/  @UP0 UIADD3 UR4, UP1, UR44, UR4, URZ ;  /* 0x000000042c040290 */ /* 0x000fc8000ff3e03f */
[----:B------:R-:W-:Y:S02]  /*e470*/  @UP0 UIADD3.X UR5, UR45, UR5, URZ, UP1, !UPT ;  /* 0x000000052d050290 */ /* 0x000fe40008ffe43f */
[----:B------:R-:W-:-:S04]  /*e480*/  IMAD.U32 R2, RZ, RZ, UR4 ;  /* 0x00000004ff027e24 */ /* 0x000fc8000f8e00ff */
[----:B------:R-:W-:Y:S01]  /*e490*/  IMAD.U32 R3, RZ, RZ, UR5 ;  /* 0x00000005ff037e24 */ /* 0x000fe2000f8e00ff */
[----:B------:R-:W1:Y:S01]  /*e4a0*/  S2R R0, SR_TID.X ;  /* 0x0000000000007919 */ /* 0x000e620000002100 */
[----:B------:R-:W-:-:S03]  /*e4b0*/  ULDC.64 UR4, c[0x0][0xa08] ;  /* 0x0002820000047ab9 */ /* 0x000fc60000000a00 */
[----:B--2---:R2:W3:Y:S01]  /*e4c0*/  @P0 LDG.E R8, desc[UR50][R2.64] ;  /* 0x0000003202080981 */ /* 0x0044e2000c1e1900 */
[----:B-1----:R-:W-:-:S04]  /*e4d0*/  SHF.R.U32.HI R0, RZ, 0x5, R0 ;  /* 0x00000005ff007819 */ /* 0x002fc80000011600 */
[----:B------:R-:W-:Y:S01]  /*e4e0*/  LOP3.LUT R0, R0, 0x3, RZ, 0xc0, !PT ;  /* 0x0000000300007812 */ /* 0x000fe200078ec0ff */
[----:B--2---:R-:W1:Y:S01]  /*e4f0*/  LDC.64 R2, c[0x0][0x418] ;  /* 0x00010600ff027b82 */ /* 0x004e620000000a00 */
[----:B---3--:R-:W-:Y:S01]  /*e500*/  SHF.R.S32.HI R9, RZ, 0x1f, R8 ;  /* 0x0000001fff097819 */ /* 0x008fe20000011408 */
[----:B------:R2:W-:Y:S01]  /*e510*/  @P0 STL [R1+0x4], R8 ;  /* 0x0000040801000387 */ /* 0x0005e20000100800 */
[----:B-1----:R-:W-:Y:S01]  /*e520*/  LOP3.LUT P0, RZ, R2, UR4, RZ, 0xfc, !PT ;  /* 0x0000000402ff7c12 */ /* 0x002fe2000f80fcff */
[----:B------:R-:W-:Y:S02]  /*e530*/  UMOV UR4, 0xffffffff ;  /* 0xffffffff00047882 */ /* 0x000fe40000000000 */
[----:B------:R2:W-:Y:S01]  /*e540*/  STL [R1+0x18], R9 ;  /* 0x0000180901007387 */ /* 0x0005e20000100800 */
[----:B------:R-:W-:-:S04]  /*e550*/  LOP3.LUT P0, RZ, R3, UR5, RZ, 0xfc, P0 ;  /* 0x0000000503ff7c12 */ /* 0x000fc8000800fcff */
[----:B0-----:R-:W-:Y:S01]  /*e560*/  SEL R16, R8, RZ, !P0 ;  /* 0x000000ff08107207 */ /* 0x001fe20004000000 */
[----:B------:R-:W-:Y:S08]  /*e570*/  BRA.DIV UR4, `(.L_x_207) ;  /* 0x0000003a04dc7947 */ /* 0x000ff0000b800000 */
[----:B------:R0:W1:Y:S02]  /*e580*/  SHFL.IDX PT, R14, R0, RZ, 0x1f ;  /* 0x00001fff000e7589 */ /* 0x00006400000e0000 */
.L_x_280:
[----:B0-----:R-:W3:Y:S01]  /*e590*/  LDL.LU R0, [R1+0x8] ;  /* 0x0000080001007983 */ /* 0x001ee20000300800 */
[----:B------:R-:W-:Y:S02]  /*e5a0*/  PLOP3.LUT P1, PT, PT, PT, PT, 0x8, 0x0 ;  /* 0x000000000000781c */ /* 0x000fe40003f2e170 */
[----:B-1----:R-:W-:Y:S02]  /*e5b0*/  ISETP.NE.AND P0, PT, R14, RZ, PT ;  /* 0x000000ff0e00720c */ /* 0x002fe40003f05270 */
[----:B---3--:R-:W-:-:S09]  /*e5c0*/  LOP3.LUT R0, R0, 0xfffffffe, RZ, 0xc0, !PT ;  /* 0xfffffffe00007812 */ /* 0x008fd200078ec0ff */
[----:B------:R-:W-:-:S05]  /*e5d0*/  @P1 LOP3.LUT R0, R0, 0x1, RZ, 0xfc, !PT ;  /* 0x0000000100001812 */ /* 0x000fca00078efcff */
[----:B------:R0:W-:Y:S01]  /*e5e0*/  STL [R1+0x8], R0 ;  /* 0x0000080001007387 */ /* 0x0001e20000100800 */
[----:B------:R-:W-:Y:S05]  /*e5f0*/  @P0 BRA `(.L_x_208) ;  /* 0x0000000400900947 */ /* 0x000fea0003800000 */
[----:B------:R-:W-:Y:S01]  /*e600*/  UMOV UR4, 0xffffffff ;  /* 0xffffffff00047882 */ /* 0x000fe20000000000 */
[----:B0-----:R-:W-:Y:S02]  /*e610*/  VIADD R0, R19, 0xffffffff ;  /* 0xffffffff13007836 */ /* 0x001fe40000000000 */
[----:B------:R-:W-:Y:S05]  /*e620*/  BRA.DIV UR4, `(.L_x_209) ;  /* 0x0000003a04d07947 */ /* 0x000fea000b800000 */
[----:B------:R-:W-:-:S13]  /*e630*/  ELECT P6, URZ, PT ;  /* 0x00000000003f782f */ /* 0x000fda00038c0000 */
.L_x_283:
[----:B------:R-:W-:Y:S05]  /*e640*/  @!P6 BRA `(.L_x_208) ;  /* 0x00000004007ce947 */ /* 0x000fea0003800000 */
[----:B------:R-:W-:-:S04]  /*e650*/  ISETP.NE.U32.AND P0, PT, R2, RZ, PT ;  /* 0x000000ff0200720c */ /* 0x000fc80003f05070 */
[----:B------:R-:W-:-:S13]  /*e660*/  ISETP.NE.AND.EX P0, PT, R3, RZ, PT, P0 ;  /* 0x000000ff0300720c */ /* 0x000fda0003f05300 */
[----:B------:R-:W-:Y:S05]  /*e670*/  @!P0 BRA `(.L_x_210) ;  /* 0x0000000000448947 */ /* 0x000fea0003800000 */
[----:B------:R-:W0:Y:S01]  /*e680*/  LDC R7, c[0x0][0x43c] ;  /* 0x00010f00ff077b82 */ /* 0x000e220000000800 */
[----:B------:R-:W-:Y:S01]  /*e690*/  ULDC.64 UR4, c[0x0][0x428] ;  /* 0x00010a0000047ab9 */ /* 0x000fe20000000a00 */
[----:B0-----:R-:W-:-:S13]  /*e6a0*/  ISETP.NE.AND P0, PT, R7, 0x1, PT ;  /* 0x000000010700780c */ /* 0x001fda0003f05270 */
[----:B------:R-:W0:Y:S02]  /*e6b0*/  @P0 LDC.64 R4, c[0x0][0x440] ;  /* 0x00011000ff040b82 */ /* 0x000e240000000a00 */
[----:B0-----:R-:W-:-:S04]  /*e6c0*/  @P0 IMAD.HI.U32 R6, R0, R4, RZ ;  /* 0x0000000400060227 */ /* 0x001fc800078e00ff */
        /* <DEDUP_REMOVED lines=12> */
.L_x_210:
[----:B0-----:R-:W3:Y:S01]  /*e790*/  LDL R3, [R1] ;  /* 0x0000000001037983 */ /* 0x001ee20000100800 */
[----:B------:R-:W-:Y:S01]  /*e7a0*/  IMAD R2, R18, 0x8, R17 ;  /* 0x0000000812027824 */ /* 0x000fe200078e0211 */
[----:B--2---:R-:W0:Y:S02]  /*e7b0*/  S2R R8, SR_TID.X ;  /* 0x0000000000087919 */ /* 0x004e240000002100 */
[----:B0-----:R-:W-:-:S04]  /*e7c0*/  LOP3.LUT R8, R8, 0x7f, RZ, 0xc0, !PT ;  /* 0x0000007f08087812 */ /* 0x001fc800078ec0ff */
[----:B------:R-:W-:Y:S02]  /*e7d0*/  ISETP.NE.AND P1, PT, R8, RZ, PT ;  /* 0x000000ff0800720c */ /* 0x000fe40003f25270 */
[----:B---3--:R-:W-:-:S04]  /*e7e0*/  SHF.L.U32 R3, R3, 0x1f, RZ ;  /* 0x0000001f03037819 */ /* 0x008fc800000006ff */
[----:B------:R-:W0:Y:S02]  /*e7f0*/  SYNCS.PHASECHK.TRANS64.TRYWAIT P0, [R2+URZ+0x29880], R3 ;  /* 0x02988003020075a7 */ /* 0x000e24000800017f */
[----:B0-----:R-:W-:Y:S05]  /*e800*/  @!P0 BRA `(.L_x_211) ;  /* 0x0000003800788947 */ /* 0x001fea0003800000 */
.L_x_284:
[----:B------:R-:W-:Y:S05]  /*e810*/  @P1 BRA `(.L_x_212) ;  /* 0x00000000001c1947 */ /* 0x000fea0003800000 */
[----:B------:R-:W1:Y:S02]  /*e820*/  S2R R4, SR_TID.X ;  /* 0x0000000000047919 */ /* 0x000e640000002100 */
[----:B-1----:R-:W-:Y:S01]  /*e830*/  LOP3.LUT R5, R4, 0x1f, RZ, 0xc0, !PT ;  /* 0x0000001f04057812 */ /* 0x002fe200078ec0ff */
[----:B------:R-:W-:-:S03]  /*e840*/  IMAD.MOV.U32 R4, RZ, RZ, 0x5000 ;  /* 0x00005000ff047424 */ /* 0x000fc600078e00ff */
[----:B------:R-:W-:Y:S01]  /*e850*/  ISETP.NE.AND P0, PT, R5, RZ, PT ;  /* 0x000000ff0500720c */ /* 0x000fe20003f05270 */
[----:B------:R1:W-:-:S12]  /*e860*/  SYNCS.ARRIVE.TRANS64 RZ, [R2+URZ+0x29870], R4 ;  /* 0x0298700402ff79a7 */ /* 0x0003d8000800003f */
[----:B-1----:R-:W-:Y:S05]  /*e870*/  @!P0 BRA `(.L_x_212) ;  /* 0x0000000000048947 */ /* 0x002fea0003800000 */
[----:B------:R-:W-:Y:S01]  /*e880*/  BPT.TRAP 0x1 ;  /* 0x000000040000795c */ /* 0x000fe20000300000 */
.L_x_212:
[----:B------:R-:W-:Y:S01]  /*e890*/  IMAD.MOV.U32 R4, RZ, RZ, 0xa0 ;  /* 0x000000a0ff047424 */ /* 0x000fe200078e00ff */
[----:B------:R-:W-:Y:S01]  /*e8a0*/  R2UR UR33, R2 ;  /* 0x00000000022172ca */ /* 0x000fe200000e0000 */
[----:B------:R-:W-:Y:S01]  /*e8b0*/  UIADD3 UR4, UP0, UR52, 0x470, URZ ;  /* 0x0000047034047890 */ /* 0x000fe2000ff1e03f */
[----:B-----5:R-:W-:Y:S01]  /*e8c0*/  R2UR UR37, R16 ;  /* 0x00000000102572ca */ /* 0x020fe200000e0000 */
[----:B------:R-:W-:Y:S01]  /*e8d0*/  IMAD R0, R0, R4, UR40 ;  /* 0x0000002800007e24 */ /* 0x000fe2000f8e0204 */
[----:B------:R-:W-:Y:S01]  /*e8e0*/  UMOV UR6, 0x0 ;  /* 0x0000000000067882 */ /* 0x000fe20000000000 */
[----:B------:R-:W-:Y:S01]  /*e8f0*/  IMAD R4, R18, 0x5000, R17 ;  /* 0x0000500012047824 */ /* 0x000fe200078e0211 */
[----:B------:R-:W-:Y:S02]  /*e900*/  UIADD3.X UR5, URZ, UR53, URZ, UP0, !UPT ;  /* 0x000000353f057290 */ /* 0x000fe400087fe43f */
[----:B------:R-:W-:Y:S01]  /*e910*/  R2UR UR35, R0 ;  /* 0x00000000002372ca */ /* 0x000fe200000e0000 */
[----:B------:R-:W-:Y:S01]  /*e920*/  UMOV UR7, 0x14f00000 ;  /* 0x14f0000000077882 */ /* 0x000fe20000000000 */
[----:B------:R-:W-:Y:S01]  /*e930*/  R2UR UR32, R4 ;  /* 0x00000000042072ca */ /* 0x000fe200000e0000 */
[----:B------:R-:W-:-:S02]  /*e940*/  UMOV UR34, URZ ;  /* 0x0000003f00227c82 */ /* 0x000fc40008000000 */
[----:B------:R-:W-:-:S10]  /*e950*/  UIADD3 UR33, UR33, 0x29870, URZ ;  /* 0x0002987021217890 */ /* 0x000fd4000fffe03f */
[----:B------:R-:W-:-:S09]  /*e960*/  UIADD3 UR32, UR32, 0xa400, URZ ;  /* 0x0000a40020207890 */ /* 0x000fd2000fffe03f */
[----:B------:R1:W-:Y:S01]  /*e970*/  UTMALDG.4D [UR32], [UR4], desc[UR6] ;  /* 0x00000620040075b4 */ /* 0x0003e20008019000 */
[----:B------:R-:W2:Y:S02]  /*e980*/  SYNCS.PHASECHK.TRANS64.TRYWAIT P0, [R2+URZ+0x29840], R3 ;  /* 0x02984003020075a7 */ /* 0x000ea4000800017f */
[----:B-12---:R-:W-:Y:S05]  /*e990*/  @!P0 BRA `(.L_x_213) ;  /* 0x0000003800288947 */ /* 0x006fea0003800000 */
.L_x_285:
[----:B------:R-:W-:Y:S05]  /*e9a0*/  @P1 BRA `(.L_x_214) ;  /* 0x00000000001c1947 */ /* 0x000fea0003800000 */
[----:B------:R-:W2:Y:S01]  /*e9b0*/  S2R R4, SR_TID.X ;  /* 0x0000000000047919 */ /* 0x000ea20000002100 */
[----:B01----:R-:W-:-:S04]  /*e9c0*/  IMAD.MOV.U32 R3, RZ, RZ, 0x7800 ;  /* 0x00007800ff037424 */ /* 0x003fc800078e00ff */
[----:B------:R3:W-:Y:S01]  /*e9d0*/  SYNCS.ARRIVE.TRANS64 RZ, [R2+URZ+0x29830], R3 ;  /* 0x0298300302ff79a7 */ /* 0x0007e2000800003f */
[----:B--2---:R-:W-:-:S04]  /*e9e0*/  LOP3.LUT R4, R4, 0x1f, RZ, 0xc0, !PT ;  /* 0x0000001f04047812 */ /* 0x004fc800078ec0ff */
[----:B------:R-:W-:-:S13]  /*e9f0*/  ISETP.NE.AND P0, PT, R4, RZ, PT ;  /* 0x000000ff0400720c */ /* 0x000fda0003f05270 */
[----:B---3--:R-:W-:Y:S05]  /*ea00*/  @!P0 BRA `(.L_x_214) ;  /* 0x0000000000048947 */ /* 0x008fea0003800000 */
[----:B------:R-:W-:Y:S01]  /*ea10*/  BPT.TRAP 0x1 ;  /* 0x000000040000795c */ /* 0x000fe20000300000 */
.L_x_214:
[----:B01----:R-:W2:Y:S01]  /*ea20*/  LDL.LU R3, [R1+0x8] ;  /* 0x0000080001037983 */ /* 0x003ea20000300800 */
[----:B------:R-:W-:Y:S01]  /*ea30*/  R2UR UR27, R0 ;  /* 0x00000000001b72ca */ /* 0x000fe200000e0000 */
[----:B------:R-:W-:Y:S01]  /*ea40*/  IMAD R0, R18, 0x7800, R17 ;  /* 0x0000780012007824 */ /* 0x000fe200078e0211 */
[----:B------:R-:W-:Y:S01]  /*ea50*/  R2UR UR25, R2 ;  /* 0x00000000021972ca */ /* 0x000fe200000e0000 */
[----:B------:R-:W-:Y:S01]  /*ea60*/  UIADD3 UR4, UP0, UR52, 0x370, URZ ;  /* 0x0000037034047890 */ /* 0x000fe2000ff1e03f */
[----:B------:R-:W-:Y:S01]  /*ea70*/  PLOP3.LUT P0, PT, PT, PT, PT, 0x80, 0x0 ;  /* 0x000000000000781c */ /* 0x000fe20003f0f070 */
[----:B------:R-:W-:Y:S01]  /*ea80*/  UMOV UR6, 0x0 ;  /* 0x0000000000067882 */ /* 0x000fe20000000000 */
[----:B------:R-:W-:Y:S01]  /*ea90*/  R2UR UR8, R0 ;  /* 0x00000000000872ca */ /* 0x000fe200000e0000 */
[----:B------:R-:W-:Y:S01]  /*eaa0*/  UIADD3.X UR5, URZ, UR53, URZ, UP0, !UPT ;  /* 0x000000353f057290 */ /* 0x000fe200087fe43f */
[----:B------:R-:W-:Y:S01]  /*eab0*/  R2UR UR29, R16 ;  /* 0x00000000101d72ca */ /* 0x000fe200000e0000 */
[----:B------:R-:W-:Y:S01]  /*eac0*/  UMOV UR7, 0x14f00000 ;  /* 0x14f0000000077882 */ /* 0x000fe20000000000 */
[----:B------:R-:W-:Y:S01]  /*ead0*/  UMOV UR26, URZ ;  /* 0x0000003f001a7c82 */ /* 0x000fe20008000000 */
[----:B------:R-:W-:Y:S01]  /*eae0*/  UMOV UR28, UR36 ;  /* 0x00000024001c7c82 */ /* 0x000fe20008000000 */
[----:B------:R-:W-:Y:S01]  /*eaf0*/  UMOV UR18, 0x40 ;  /* 0x0000004000127882 */ /* 0x000fe20000000000 */
[----:B------:R-:W-:Y:S01]  /*eb00*/  UMOV UR20, UR36 ;  /* 0x0000002400147c82 */ /* 0x000fe20008000000 */
[----:B------:R-:W-:Y:S01]  /*eb10*/  UMOV UR19, UR27 ;  /* 0x0000001b00137c82 */ /* 0x000fe20008000000 */
[----:B------:R-:W-:Y:S01]  /*eb20*/  UIADD3 UR25, UR25, 0x29830, URZ ;  /* 0x0002983019197890 */ /* 0x000fe2000fffe03f */
[----:B------:R-:W-:Y:S01]  /*eb30*/  UMOV UR10, 0x80 ;  /* 0x00000080000a7882 */ /* 0x000fe20000000000 */
[----:B------:R-:W-:-:S02]  /*eb40*/  UMOV UR12, UR36 ;  /* 0x00000024000c7c82 */ /* 0x000fc40008000000 */
[----:B------:R-:W-:Y:S02]  /*eb50*/  UIADD3 UR24, UR8, 0x1a400, URZ ;  /* 0x0001a40008187890 */ /* 0x000fe4000fffe03f */
[----:B------:R-:W-:Y:S02]  /*eb60*/  UIADD3 UR16, UR8, 0x1cc00, URZ ;  /* 0x0001cc0008107890 */ /* 0x000fe4000fffe03f */
[----:B------:R-:W-:Y:S01]  /*eb70*/  UIADD3 UR8, UR8, 0x1f400, URZ ;  /* 0x0001f40008087890 */ /* 0x000fe2000fffe03f */
[----:B------:R-:W-:Y:S01]  /*eb80*/  UMOV UR21, UR29 ;  /* 0x0000001d00157c82 */ /* 0x000fe20008000000 */
[----:B------:R-:W-:Y:S01]  /*eb90*/  UMOV UR17, UR25 ;  /* 0x0000001900117c82 */ /* 0x000fe20008000000 */
[----:B------:R-:W-:Y:S01]  /*eba0*/  UMOV UR11, UR27 ;  /* 0x0000001b000b7c82 */ /* 0x000fe20008000000 */
[----:B------:R-:W-:Y:S01]  /*ebb0*/  UMOV UR13, UR29 ;  /* 0x0000001d000d7c82 */ /* 0x000fe20008000000 */
[----:B------:R1:W-:Y:S01]  /*ebc0*/  UTMALDG.4D [UR24], [UR4], desc[UR6] ;  /* 0x00000618040075b4 */ /* 0x0003e20008019000 */
[----:B------:R-:W-:Y:S01]  /*ebd0*/  UMOV UR9, UR25 ;  /* 0x0000001900097c82 */ /* 0x000fe20008000000 */
[----:B------:R1:W-:Y:S02]  /*ebe0*/  UTMALDG.4D [UR16], [UR4], desc[UR6] ;  /* 0x00000610040075b4 */ /* 0x0003e40008019000 */
[----:B------:R1:W-:Y:S01]  /*ebf0*/  UTMALDG.4D [UR8], [UR4], desc[UR6] ;  /* 0x00000608040075b4 */ /* 0x0003e20008019000 */
[----:B--2---:R-:W-:-:S04]  /*ec00*/  LOP3.LUT R3, R3, 0xfffffffe, RZ, 0xc0, !PT ;  /* 0xfffffffe03037812 */ /* 0x004fc800078ec0ff */
[----:B------:R-:W-:-:S05]  /*ec10*/  @P0 LOP3.LUT R3, R3, 0x1, RZ, 0xfc, !PT ;  /* 0x0000000103030812 */ /* 0x000fca00078efcff */
[----:B------:R1:W-:Y:S01]  /*ec20*/  STL [R1+0x8], R3 ;  /* 0x0000080301007387 */ /* 0x0003e20000100800 */
[----:B------:R-:W-:Y:S01]  /*ec30*/  NOP ;  /* 0x0000000000007918 */ /* 0x000fe20000000000 */
.L_x_208:
[----:B------:R-:W-:Y:S05]  /*ec40*/  WARPSYNC.ALL ;  /* 0x0000000000007948 */ /* 0x000fea0003800000 */
[----:B0-----:R-:W-:Y:S01]  /*ec50*/  VIADD R0, R17, 0x14400 ;  /* 0x0001440011007836 */ /* 0x001fe20000000000 */
[----:B-1----:R-:W-:Y:S01]  /*ec60*/  USHF.R.S32.HI UR4, URZ, 0x1f, UR48 ;  /* 0x0000001f3f047899 */ /* 0x002fe20008011430 */
[----:B------:R-:W-:Y:S03]  /*ec70*/  BAR.SYNC.DEFER_BLOCKING 0x8, 0x180 ;  /* 0x0206000000007b1d */ /* 0x000fe60000010000 */
[----:B------:R-:W-:-:S03]  /*ec80*/  LOP3.LUT P0, RZ, R0, 0x1bf, RZ, 0xc0, !PT ;  /* 0x000001bf00ff7812 */ /* 0x000fc6000780c0ff */
[----:B------:R-:W-:Y:S01]  /*ec90*/  ULDC.64 UR6, c[0x0][0x298] ;  /* 0x0000a60000067ab9 */ /* 0x000fe20000000a00 */
[----:B------:R-:W-:Y:S01]  /*eca0*/  ULDC.64 UR8, c[0x0][0xa00] ;  /* 0x0002800000087ab9 */ /* 0x000fe20000000a00 */
[----:B------:R-:W-:Y:S01]  /*ecb0*/  UIMAD UR4, UR4, UR6, URZ ;  /* 0x00000006040472a4 */ /* 0x000fe2000f8e023f */
[----:B------:R-:W-:Y:S01]  /*ecc0*/  BSSY B6, `(.L_x_215) ;  /* 0x0000019000067945 */ /* 0x000fe20003800000 */
[----:B------:R-:W-:Y:S02]  /*ecd0*/  UISETP.NE.U32.AND UP0, UPT, UR8, URZ, UPT ;  /* 0x0000003f0800728c */ /* 0x000fe4000bf05070 */
[----:B------:R-:W-:Y:S02]  /*ece0*/  UIMAD.WIDE.U32 UR44, UR48, UR6, URZ ;  /* 0x00000006302c72a5 */ /* 0x000fe4000f8e003f */
[----:B------:R-:W-:Y:S02]  /*ecf0*/  UIMAD UR4, UR48, UR7, UR4 ;  /* 0x00000007300472a4 */ /* 0x000fe4000f8e0204 */
[----:B------:R-:W-:-:S02]  /*ed00*/  UISETP.NE.AND.EX UP0, UPT, UR9, URZ, UPT, UP0 ;  /* 0x0000003f0900728c */ /* 0x000fc4000bf05300 */
[----:B------:R-:W-:Y:S02]  /*ed10*/  UIADD3 UR37, UR45, UR4, URZ ;  /* 0x000000042d257290 */ /* 0x000fe4000fffe03f */
[----:B------:R-:W-:Y:S02]  /*ed20*/  USEL UR47, UR47, URZ, !UP0 ;  /* 0x0000003f2f2f7287 */ /* 0x000fe4000c000000 */
[----:B------:R-:W-:Y:S01]  /*ed30*/  USEL UR46, UR46, URZ, !UP0 ;  /* 0x0000003f2e2e7287 */ /* 0x000fe2000c000000 */
[----:B------:R-:W-:Y:S11]  /*ed40*/  @!P0 BRA `(.L_x_216) ;  /* 0x0000000000408947 */ /* 0x000ff60003800000 */
        /* <DEDUP_REMOVED lines=11> */
[----:B--2---:R-:W-:Y:S02]  /*ee00*/  IMAD.MOV.U32 R8, RZ, RZ, 0x70 ;  /* 0x00000070ff087424 */ /* 0x004fe400078e00ff */
[----:B------:R-:W-:Y:S02]  /*ee10*/  IMAD.MOV.U32 R12, RZ, RZ, 0x1 ;  /* 0x00000001ff0c7424 */ /* 0x000fe400078e00ff */
[----:B------:R-:W-:-:S07]  /*ee20*/  IMAD.MOV.U32 R13, RZ, RZ, RZ ;  /* 0x000000ffff0d7224 */ /* 0x000fce00078e00ff */
[----:B------:R-:W-:-:S07]  /*ee30*/  LEPC R20, `(.L_x_216) ;  /* 0x000000001014794e */ /* 0x000fce0000000000 */
[----:B0-----:R-:W-:Y:S05]  /*ee40*/  CALL.ABS.NOINC R2 ;  /* 0x0000000002007343 */ /* 0x001fea0003c00000 */
.L_x_216:
[----:B------:R-:W-:Y:S05]  /*ee50*/  BSYNC B6 ;  /* 0x0000000000067941 */ /* 0x000fea0003800000 */
.L_x_215:
[----:B------:R-:W3:Y:S01]  /*ee60*/  LDL.LU R3, [R1+0x14] ;  /* 0x0000140001037983 */ /* 0x000ee20000300800 */
[----:B------:R-:W0:Y:S01]  /*ee70*/  LDC R6, c[0x0][0x448] ;  /* 0x00011200ff067b82 */ /* 0x000e220000000800 */
[----:B------:R-:W-:Y:S01]  /*ee80*/  ULDC.64 UR6, c[0x0][0x2d8] ;  /* 0x0000b60000067ab9 */ /* 0x000fe20000000a00 */
[----:B------:R-:W1:Y:S01]  /*ee90*/  S2R R2, SR_TID.X ;  /* 0x0000000000027919 */ /* 0x000e620000002100 */
[----:B------:R-:W4:Y:S01]  /*eea0*/  S2R R0, SR_TID.X ;  /* 0x0000000000007919 */ /* 0x000f220000002100 */
[----:B------:R-:W-:Y:S01]  /*eeb0*/  UMOV UR4, UR44 ;  /* 0x0000002c00047c82 */ /* 0x000fe20008000000 */
[----:B------:R-:W-:Y:S01]  /*eec0*/  UMOV UR5, UR37 ;  /* 0x0000002500057c82 */ /* 0x000fe20008000000 */
[----:B------:R-:W-:Y:S01]  /*eed0*/  ULDC.64 UR8, c[0x0][0x2e0] ;  /* 0x0000b80000087ab9 */ /* 0x000fe20000000a00 */
[----:B0-----:R-:W-:Y:S02]  /*eee0*/  ISETP.NE.AND P0, PT, R6, 0x1, PT ;  /* 0x000000010600780c */ /* 0x001fe40003f05270 */
[----:B-1----:R-:W-:-:S11]  /*eef0*/  LOP3.LUT R2, R2, 0x7f, RZ, 0xc0, !PT ;  /* 0x0000007f02027812 */ /* 0x002fd600078ec0ff */
[----:B------:R-:W0:Y:S01]  /*ef00*/  @P0 LDC R4, c[0x0][0x450] ;  /* 0x00011400ff040b82 */ /* 0x000e220000000800 */
[----:B------:R-:W-:Y:S01]  /*ef10*/  SHF.R.U32.HI R2, RZ, 0x2, R2 ;  /* 0x00000002ff027819 */ /* 0x000fe20000011602 */
[----:B----4-:R-:W-:-:S05]  /*ef20*/  IMAD.SHL.U32 R0, R0, 0x20, RZ ;  /* 0x0000002000007824 */ /* 0x010fca00078e00ff */
[----:B------:R-:W-:Y:S02]  /*ef30*/  LOP3.LUT R0, R2, 0x60, R0, 0xf8, !PT ;  /* 0x0000006002007812 */ /* 0x000fe400078ef800 */
[----:B------:R-:W1:Y:S01]  /*ef40*/  @P0 LDC R2, c[0x0][0x44c] ;  /* 0x00011300ff020b82 */ /* 0x000e620000000800 */
[----:B--2---:R-:W2:Y:S01]  /*ef50*/  S2R R8, SR_TID.X ;  /* 0x0000000000087919 */ /* 0x004ea20000002100 */
[----:B------:R-:W-:Y:S02]  /*ef60*/  UIMAD.WIDE.U32 UR4, UR36, UR6, UR4 ;  /* 0x00000006240472a5 */ /* 0x000fe4000f8e0004 */
[----:B------:R-:W-:Y:S02]  /*ef70*/  UIMAD UR6, UR46, UR8, URZ ;  /* 0x000000082e0672a4 */ /* 0x000fe4000f8e023f */
[----:B------:R-:W-:Y:S02]  /*ef80*/  UIMAD UR5, UR36, UR7, UR5 ;  /* 0x00000007240572a4 */ /* 0x000fe4000f8e0205 */
[----:B------:R-:W-:-:S02]  /*ef90*/  UIMAD UR6, UR47, UR9, UR6 ;  /* 0x000000092f0672a4 */ /* 0x000fc4000f8e0206 */
[----:B------:R-:W-:-:S03]  /*efa0*/  UIMAD.WIDE.U32 UR4, UR47, UR8, UR4 ;  /* 0x000000082f0472a5 */ /* 0x000fc6000f8e0004 */
[----:B------:R-:W-:Y:S01]  /*efb0*/  ULDC.64 UR8, c[0x0][0x2d0] ;  /* 0x0000b40000087ab9 */ /* 0x000fe20000000a00 */
[----:B------:R-:W-:Y:S01]  /*efc0*/  UIADD3 UR5, UR5, UR6, URZ ;  /* 0x0000000605057290 */ /* 0x000fe2000fffe03f */
[----:B--2---:R-:W-:-:S05]  /*efd0*/  IMAD.SHL.U32 R8, R8, 0x10, RZ ;  /* 0x0000001008087824 */ /* 0x004fca00078e00ff */
[----:B------:R-:W-:-:S04]  /*efe0*/  LOP3.LUT R8, R8, 0x30, RZ, 0xc0, !PT ;  /* 0x0000003008087812 */ /* 0x000fc800078ec0ff */
[----:B------:R-:W-:Y:S01]  /*eff0*/  LOP3.LUT R9, R8, 0x40, RZ, 0xfc, !PT ;  /* 0x0000004008097812 */ /* 0x000fe200078efcff */
[----:B---3--:R-:W-:-:S05]  /*f000*/  IMAD.SHL.U32 R5, R3, 0x80, RZ ;  /* 0x0000008003057824 */ /* 0x008fca00078e00ff */
[----:B------:R-:W-:-:S05]  /*f010*/  LOP3.LUT R0, R0, R5, RZ, 0xfc, !PT ;  /* 0x0000000500007212 */ /* 0x000fca00078efcff */
[----:B-1----:R-:W-:-:S04]  /*f020*/  @P0 IMAD.HI.U32 R3, R0, R2, RZ ;  /* 0x0000000200030227 */ /* 0x002fc800078e00ff */
[----:B------:R-:W-:Y:S01]  /*f030*/  IMAD.MOV.U32 R2, RZ, RZ, R0 ;  /* 0x000000ffff027224 */ /* 0x000fe200078e0000 */
[----:B0-----:R-:W-:-:S04]  /*f040*/  @P0 SHF.R.U32.HI R2, RZ, R4, R3 ;  /* 0x00000004ff020219 */ /* 0x001fc80000011603 */
[--C-:B------:R-:W-:Y:S01]  /*f050*/  SHF.R.S32.HI R4, RZ, 0x1f, R2.reuse ;  /* 0x0000001fff047819 */ /* 0x100fe20000011402 */
[----:B------:R-:W-:-:S04]  /*f060*/  IMAD.MOV R3, RZ, RZ, -R2 ;  /* 0x000000ffff037224 */ /* 0x000fc800078e0a02 */
[----:B------:R-:W-:Y:S02]  /*f070*/  IMAD R0, R6, R3, R0 ;  /* 0x0000000306007224 */ /* 0x000fe400078e0200 */
[----:B------:R-:W-:Y:S02]  /*f080*/  IMAD R4, R4, UR8, RZ ;  /* 0x0000000804047c24 */ /* 0x000fe4000f8e02ff */
[----:B------:R-:W-:Y:S02]  /*f090*/  IMAD.U32 R3, RZ, RZ, UR8 ;  /* 0x00000008ff037e24 */ /* 0x000fe4000f8e00ff */
[C---:B------:R-:W-:Y:S02]  /*f0a0*/  IMAD R4, R2.reuse, UR9, R4 ;  /* 0x0000000902047c24 */ /* 0x040fe4000f8e0204 */
[----:B------:R-:W-:Y:S01]  /*f0b0*/  IMAD.WIDE.U32 R2, R2, R3, UR4 ;  /* 0x0000000402027e25 */ /* 0x000fe2000f8e0003 */
        /* <DEDUP_REMOVED lines=8> */
[----:B------:R-:W-:Y:S02]  /*f140*/  ULDC UR4, c[0x0][0x2b8] ;  /* 0x0000ae0000047ab9 */ /* 0x000fe40000000800 */
[----:B------:R-:W-:Y:S02]  /*f150*/  ISETP.GE.AND P1, PT, R9, UR4, PT ;  /* 0x0000000409007c0c */ /* 0x000fe4000bf26270 */
[----:B------:R0:W5:Y:S01]  /*f160*/  LDL R9, [R1+0x2c] ;  /* 0x00002c0001097983 */ /* 0x0001620000100800 */
[----:B------:R-:W1:Y:S01]  /*f170*/  S2R R7, SR_TID.X ;  /* 0x0000000000077919 */ /* 0x000e620000002100 */
[----:B------:R-:W-:-:S02]  /*f180*/  LOP3.LUT R8, R8, 0x80, RZ, 0xfc, !PT ;  /* 0x0000008008087812 */ /* 0x000fc400078efcff */
[----:B------:R-:W-:Y:S02]  /*f190*/  IADD3.X R0, R3, UR5, R0, P0, !PT ;  /* 0x0000000503007c10 */ /* 0x000fe400087fe400 */
[----:B------:R-:W-:Y:S01]  /*f1a0*/  ISETP.GE.AND P2, PT, R8, UR4, PT ;  /* 0x0000000408007c0c */ /* 0x000fe2000bf46270 */
[----:B-1----:R-:W-:-:S05]  /*f1b0*/  IMAD.SHL.U32 R10, R7, 0x10, RZ ;  /* 0x00000010070a7824 */ /* 0x002fca00078e00ff */
[----:B------:R-:W-:-:S04]  /*f1c0*/  LOP3.LUT R10, R10, 0x30, RZ, 0xc0, !PT ;  /* 0x000000300a0a7812 */ /* 0x000fc800078ec0ff */
[----:B------:R-:W-:Y:S01]  /*f1d0*/  ISETP.GE.AND P0, PT, R10, UR4, PT ;  /* 0x000000040a007c0c */ /* 0x000fe2000bf06270 */
[----:B------:R-:W-:-:S03]  /*f1e0*/  UMOV UR4, 0xffffffff ;  /* 0xffffffff00047882 */ /* 0x000fc60000000000 */
[----:B0-----:R-:W-:Y:S09]  /*f1f0*/  BRA.DIV UR4, `(.L_x_217) ;  /* 0x0000003204247947 */ /* 0x001ff2000b800000 */
[----:B------:R-:W0:Y:S02]  /*f200*/  S2R R7, SR_TID.X ;  /* 0x0000000000077919 */ /* 0x000e240000002100 */
[----:B0-----:R-:W-:Y:S02]  /*f210*/  LOP3.LUT R8, R7, 0x7f, RZ, 0xc0, !PT ;  /* 0x0000007f07087812 */ /* 0x001fe400078ec0ff */
[----:B------:R-:W2:Y:S02]  /*f220*/  LDL.LU R7, [R1+0x1c] ;  /* 0x00001c0001077983 */ /* 0x000ea40000300800 */
[----:B------:R-:W-:-:S05]  /*f230*/  SHF.R.U32.HI R8, RZ, 0x2, R8 ;  /* 0x00000002ff087819 */ /* 0x000fca0000011608 */
[----:B------:R-:W-:-:S04]  /*f240*/  IMAD.IADD R2, R8, 0x1, R5 ;  /* 0x0000000108027824 */ /* 0x000fc800078e0205 */
[C---:B------:R-:W-:Y:S02]  /*f250*/  VIADD R5, R2.reuse, 0x20 ;  /* 0x0000002002057836 */ /* 0x040fe40000000000 */
[----:B--2---:R-:W-:Y:S02]  /*f260*/  IMAD R3, R7, R6, RZ ;  /* 0x0000000607037224 */ /* 0x004fe400078e02ff */
[----:B------:R-:W0:Y:S03]  /*f270*/  SHFL.IDX PT, R7, R4, RZ, 0x1c1f ;  /* 0x001c1fff04077589 */ /* 0x000e2600000e0000 */
[----:B------:R-:W-:Y:S01]  /*f280*/  ISETP.GE.AND P4, PT, R2, R3, PT ;  /* 0x000000030200720c */ /* 0x000fe20003f86270 */
[----:B------:R-:W1:-:S12]  /*f290*/  SHFL.IDX PT, R6, R0, RZ, 0x1c1f ;  /* 0x001c1fff00067589 */ /* 0x000e5800000e0000 */
[----:B0-----:R-:W-:-:S05]  /*f2a0*/  @!P4 IADD3 R7, P3, R10, R7, RZ ;  /* 0x000000070a07c210 */ /* 0x001fca0007f7e0ff */
[----:B-1----:R-:W-:Y:S01]  /*f2b0*/  @!P4 IMAD.X R6, RZ, RZ, R6, P3 ;  /* 0x000000ffff06c224 */ /* 0x002fe200018e0606 */
[----:B------:R-:W-:Y:S02]  /*f2c0*/  ISETP.GE.AND P3, PT, R5, R3, PT ;  /* 0x000000030500720c */ /* 0x000fe40003f66270 */
[----:B------:R-:W-:Y:S02]  /*f2d0*/  SHFL.IDX PT, R5, R0, 0x1, 0x1c1f ;  /* 0x003c1f0000057f89 */ /* 0x000fe400000e0000 */
[----:B------:R-:W-:-:S04]  /*f2e0*/  @!P4 LOP3.LUT R7, R7, R6, RZ, 0x3c, !PT ;  /* 0x000000060707c212 */ /* 0x000fc800078e3cff */
[----:B------:R-:W-:-:S04]  /*f2f0*/  @!P4 LOP3.LUT R6, R7, R6, RZ, 0x3c, !PT ;  /* 0x000000060706c212 */ /* 0x000fc800078e3cff */
[----:B------:R-:W-:-:S05]  /*f300*/  @!P4 LOP3.LUT R7, R7, R6, RZ, 0x3c, !PT ;  /* 0x000000060707c212 */ /* 0x000fca00078e3cff */
[----:B-----5:R-:W-:Y:S04]  /*f310*/  @!P4 LDGSTS.E.BYPASS.LTC128B.128 [R9+0x14400], desc[UR50][R6.64], !P0 ;  /* 0x144000000609cfae */ /* 0x020fe8000c101d72 */
[----:B------:R-:W-:Y:S04]  /*f320*/  @!P4 LDGSTS.E.BYPASS.LTC128B.128 [R9+0x16400], desc[UR50][R6.64+0x40], !P1 ;  /* 0x164000400609cfae */ /* 0x000fe8000c901d72 */
[----:B------:R0:W-:Y:S04]  /*f330*/  @!P4 LDGSTS.E.BYPASS.LTC128B.128 [R9+0x18400], desc[UR50][R6.64+0x80], !P2 ;  /* 0x184000800609cfae */ /* 0x0001e8000d101d72 */
[----:B0-----:R-:W0:Y:S02]  /*f340*/  SHFL.IDX PT, R6, R4, 0x1, 0x1c1f ;  /* 0x003c1f0004067f89 */ /* 0x001e2400000e0000 */
[----:B0-----:R-:W-:-:S05]  /*f350*/  @!P3 IADD3 R6, P4, R10, R6, RZ ;  /* 0x000000060a06b210 */ /* 0x001fca0007f9e0ff */
[----:B------:R-:W-:-:S04]  /*f360*/  @!P3 IMAD.X R5, RZ, RZ, R5, P4 ;  /* 0x000000ffff05b224 */ /* 0x000fc800020e0605 */
[----:B------:R-:W-:Y:S02]  /*f370*/  @!P3 IMAD.MOV.U32 R7, RZ, RZ, R5 ;  /* 0x000000ffff07b224 */ /* 0x000fe400078e0005 */
[----:B------:R-:W-:-:S03]  /*f380*/  VIADD R5, R2, 0x40 ;  /* 0x0000004002057836 */ /* 0x000fc60000000000 */
[----:B------:R-:W-:Y:S04]  /*f390*/  @!P3 LDGSTS.E.BYPASS.LTC128B.128 [R9+0x14c00], desc[UR50][R6.64], !P0 ;  /* 0x14c000000609bfae */ /* 0x000fe8000c101d72 */
[----:B------:R-:W-:Y:S04]  /*f3a0*/  @!P3 LDGSTS.E.BYPASS.LTC128B.128 [R9+0x16c00], desc[UR50][R6.64+0x40], !P1 ;  /* 0x16c000400609bfae */ /* 0x000fe8000c901d72 */
[----:B------:R0:W-:Y:S01]  /*f3b0*/  @!P3 LDGSTS.E.BYPASS.LTC128B.128 [R9+0x18c00], desc[UR50][R6.64+0x80], !P2 ;  /* 0x18c000800609bfae */ /* 0x0001e2000d101d72 */
[----:B------:R-:W-:-:S03]  /*f3c0*/  ISETP.GE.AND P3, PT, R5, R3, PT ;  /* 0x000000030500720c */ /* 0x000fc60003f66270 */
[----:B------:R-:W-:Y:S04]  /*f3d0*/  SHFL.IDX PT, R5, R0, 0x2, 0x1c1f ;  /* 0x005c1f0000057f89 */ /* 0x000fe800000e0000 */
[----:B------:R-:W-:Y:S04]  /*f3e0*/  SHFL.IDX PT, R0, R0, 0x3, 0x1c1f ;  /* 0x007c1f0000007f89 */ /* 0x000fe800000e0000 */
[----:B0-----:R-:W0:Y:S04]  /*f3f0*/  SHFL.IDX PT, R6, R4, 0x2, 0x1c1f ;  /* 0x005c1f0004067f89 */ /* 0x001e2800000e0000 */
[----:B------:R-:W1:Y:S01]  /*f400*/  SHFL.IDX PT, R4, R4, 0x3, 0x1c1f ;  /* 0x007c1f0004047f89 */ /* 0x000e6200000e0000 */
[----:B0-----:R-:W-:-:S05]  /*f410*/  @!P3 IADD3 R6, P4, R10, R6, RZ ;  /* 0x000000060a06b210 */ /* 0x001fca0007f9e0ff */
[----:B------:R-:W-:-:S04]  /*f420*/  @!P3 IMAD.X R5, RZ, RZ, R5, P4 ;  /* 0x000000ffff05b224 */ /* 0x000fc800020e0605 */
[----:B------:R-:W-:-:S05]  /*f430*/  @!P3 IMAD.MOV.U32 R7, RZ, RZ, R5 ;  /* 0x000000ffff07b224 */ /* 0x000fca00078e0005 */
[----:B------:R0:W-:Y:S04]  /*f440*/  @!P3 LDGSTS.E.BYPASS.LTC128B.128 [R9+0x15400], desc[UR50][R6.64], !P0 ;  /* 0x154000000609bfae */ /* 0x0001e8000c101d72 */
[----:B------:R0:W-:Y:S04]  /*f450*/  @!P3 LDGSTS.E.BYPASS.LTC128B.128 [R9+0x17400], desc[UR50][R6.64+0x40], !P1 ;  /* 0x174000400609bfae */ /* 0x0001e8000c901d72 */
[----:B-1----:R0:W-:Y:S02]  /*f460*/  @!P3 LDGSTS.E.BYPASS.LTC128B.128 [R9+0x19400], desc[UR50][R6.64+0x80], !P2 ;  /* 0x194000800609bfae */ /* 0x0021e4000d101d72 */
.L_x_294:
[----:B------:R-:W-:Y:S01]  /*f470*/  VIADD R2, R2, 0x60 ;  /* 0x0000006002027836 */ /* 0x000fe20000000000 */
[----:B------:R-:W-:Y:S04]  /*f480*/  BSSY B0, `(.L_x_218) ;  /* 0x000000b000007945 */ /* 0x000fe80003800000 */
[----:B------:R-:W-:-:S13]  /*f490*/  ISETP.GE.AND P3, PT, R2, R3, PT ;  /* 0x000000030200720c */ /* 0x000fda0003f66270 */
[----:B------:R-:W-:Y:S05]  /*f4a0*/  @P3 BRA `(.L_x_219) ;  /* 0x0000000000203947 */ /* 0x000fea0003800000 */
[----:B------:R-:W-:-:S05]  /*f4b0*/  IADD3 R2, P3, R10, R4, RZ ;  /* 0x000000040a027210 */ /* 0x000fca0007f7e0ff */
[----:B------:R-:W-:-:S05]  /*f4c0*/  IMAD.X R3, RZ, RZ, R0, P3 ;  /* 0x000000ffff037224 */ /* 0x000fca00018e0600 */
[----:B------:R-:W-:Y:S01]  /*f4d0*/  @!PT LDS RZ, [RZ] ;  /* 0x00000000fffff984 */ /* 0x000fe20000000800 */
[----:B------:R-:W-:Y:S01]  /*f4e0*/  @!PT LDS RZ, [RZ] ;  /* 0x00000000fffff984 */ /* 0x000fe20000000800 */
[----:B------:R-:W-:Y:S01]  /*f4f0*/  @!PT LDS RZ, [RZ] ;  /* 0x00000000fffff984 */ /* 0x000fe20000000800 */
[----:B------:R1:W-:Y:S04]  /*f500*/  LDGSTS.E.BYPASS.LTC128B.128 [R9+0x15c00], desc[UR50][R2.64], !P0 ;  /* 0x15c0000002097fae */ /* 0x0003e8000c101d72 */
[----:B------:R1:W-:Y:S04]  /*f510*/  LDGSTS.E.BYPASS.LTC128B.128 [R9+0x17c00], desc[UR50][R2.64+0x40], !P1 ;  /* 0x17c0004002097fae */ /* 0x0003e8000c901d72 */
[----:B------:R1:W-:Y:S02]  /*f520*/  LDGSTS.E.BYPASS.LTC128B.128 [R9+0x19c00], desc[UR50][R2.64+0x80], !P2 ;  /* 0x19c0008002097fae */ /* 0x0003e4000d101d72 */
.L_x_219:
[----:B------:R-:W-:Y:S05]  /*f530*/  BSYNC B0 ;  /* 0x0000000000007941 */ /* 0x000fea0003800000 */
.L_x_218:
[----:B------:R-:W-:Y:S01]  /*f540*/  NOP ;  /* 0x0000000000007918 */ /* 0x000fe20000000000 */
[----:B------:R-:W-:-:S13]  /*f550*/  PLOP3.LUT P0, PT, PT, PT, PT, 0x80, 0x0 ;  /* 0x000000000000781c */ /* 0x000fda0003f0f070 */
.L_x_220:
[----:B------:R-:W-:Y:S02]  /*f560*/  PLOP3.LUT P1, PT, P1, P0, PT, 0xa2, 0x0 ;  /* 0x000000000000781c */ /* 0x000fe40000f21472 */
[----:B------:R-:W-:-:S08]  /*f570*/  @P0 R2UR P1, UR4, R17 ;  /* 0x00000000110402ca */ /* 0x000fd00000020000 */
[----:B------:R-:W-:-:S05]  /*f580*/  @P0 PLOP3.LUT P0, PT, P1, PT, PT, 0x80, 0x0 ;  /* 0x000000000000081c */ /* 0x000fca0000f0f070 */
[----:B------:R-:W-:Y:S01]  /*f590*/  @!P1 SYNCS.ARRIVE.TRANS64.RED.A0T1 RZ, [UR4+0x29800], RZ ;  /* 0x029800ffffff99a7 */ /* 0x000fe20008200404 */
[----:B------:R-:W-:Y:S07]  /*f5a0*/  @!P1 ARRIVES.LDGSTSBAR.64.TRANSCNT [UR4+0x29800] ;  /* 0x02980000ff0099b0 */ /* 0x000fee0008000a84 */
[----:B------:R-:W-:Y:S05]  /*f5b0*/  @P0 BRA.U.ANY `(.L_x_220) ;  /* 0xfffffffd00e80947 */ /* 0x000fea000393ffff */
[----:B-1----:R-:W2:Y:S02]  /*f5c0*/  LDL.LU R2, [R1+0x30] ;  /* 0x0000300001027983 */ /* 0x002ea40000300800 */
[----:B--2---:R-:W-:-:S05]  /*f5d0*/  VIADD R2, R2, 0x1 ;  /* 0x0000000102027836 */ /* 0x004fca0000000000 */
[----:B------:R1:W-:Y:S01]  /*f5e0*/  STL [R1+0x30], R2 ;  /* 0x0000300201007387 */ /* 0x0003e20000100800 */
[----:B------:R-:W-:-:S04]  /*f5f0*/  LEA.HI R0, R2, R2, RZ, 0x1 ;  /* 0x0000000202007211 */ /* 0x000fc800078f08ff */
[----:B------:R-:W-:-:S05]  /*f600*/  LOP3.LUT R0, R0, 0xfffffffe, RZ, 0xc0, !PT ;  /* 0xfffffffe00007812 */ /* 0x000fca00078ec0ff */
[----:B------:R-:W-:-:S05]  /*f610*/  IMAD.IADD R0, R2, 0x1, -R0 ;  /* 0x0000000102007824 */ /* 0x000fca00078e0a00 */
[----:B------:R-:W-:Y:S01]  /*f620*/  SHF.L.U32 R0, R0, 0x1f, RZ ;  /* 0x0000001f00007819 */ /* 0x000fe200000006ff */
[----:B------:R-:W-:Y:S01]  /*f630*/  NOP ;  /* 0x0000000000007918 */ /* 0x000fe20000000000 */
[----:B------:R1:W-:Y:S01]  /*f640*/  SYNCS.ARRIVE.TRANS64.A1T0 RZ, [R17+URZ+0x29800], RZ ;  /* 0x029800ff11ff79a7 */ /* 0x0003e2000810003f */
[----:B------:R-:W-:Y:S01]  /*f650*/  BSSY B0, `(.L_x_221) ;  /* 0x0000003000007945 */ /* 0x000fe20003800000 */
[----:B------:R-:W2:Y:S03]  /*f660*/  SYNCS.PHASECHK.TRANS64.TRYWAIT P0, [R17+URZ+0x29820], R0 ;  /* 0x02982000110075a7 */ /* 0x000ea6000800017f */
[----:B-12---:R-:W-:Y:S05]  /*f670*/  @!P0 BRA `(.L_x_222) ;  /* 0x00000030005c8947 */ /* 0x006fea0003800000 */
.L_x_295:
[----:B------:R-:W-:Y:S05]  /*f680*/  BSYNC B0 ;  /* 0x0000000000007941 */ /* 0x000fea0003800000 */
.L_x_221:
[----:B------:R-:W2:Y:S01]  /*f690*/  LDL R3, [R1+0xc] ;  /* 0x00000c0001037983 */ /* 0x000ea20000100800 */
[----:B------:R-:W-:-:S05]  /*f6a0*/  VIADD R2, R19, 0xfffffffe ;  /* 0xfffffffe13027836 */ /* 0x000fca0000000000 */
[----:B--2---:R-:W-:-:S13]  /*f6b0*/  ISETP.GE.AND P0, PT, R2, R3, PT ;  /* 0x000000030200720c */ /* 0x004fda0003f06270 */
[----:B------:R-:W-:Y:S05]  /*f6c0*/  @!P0 BRA `(.L_x_223) ;  /* 0x0000000c00f88947 */ /* 0x000fea0003800000 */
[----:B-1----:R1:W5:Y:S01]  /*f6d0*/  LDL.LU R0, [R1] ;  /* 0x0000000001007983 */ /* 0x0023620000300800 */
[----:B------:R-:W-:-:S07]  /*f6e0*/  IMAD.MOV.U32 R3, RZ, RZ, R18 ;  /* 0x000000ffff037224 */ /* 0x000fce00078e0012 */
.L_x_245:
[----:B0-----:R-:W2:Y:S01]  /*f6f0*/  LDL R4, [R1+0x8] ;  /* 0x0000080001047983 */ /* 0x001ea20000100800 */
[----:B------:R-:W-:Y:S01]  /*f700*/  VIADD R18, R3, 0x1 ;  /* 0x0000000103127836 */ /* 0x000fe20000000000 */
[----:B------:R-:W-:Y:S05]  /*f710*/  YIELD ;  /* 0x0000000000007946 */ /* 0x000fea0003800000 */
[C---:B------:R-:W-:Y:S01]  /*f720*/  ISETP.NE.AND P0, PT, R18.reuse, 0x2, PT ;  /* 0x000000021200780c */ /* 0x040fe20003f05270 */
[----:B------:R-:W-:Y:S03]  /*f730*/  BSSY B0, `(.L_x_224) ;  /* 0x0000089000007945 */ /* 0x000fe60003800000 */
[----:B------:R-:W-:-:S02]  /*f740*/  SEL R18, R18, RZ, P0 ;  /* 0x000000ff12127207 */ /* 0x000fc40000000000 */
[----:B--2---:R-:W-:Y:S02]  /*f750*/  LOP3.LUT P1, RZ, R4, 0x1, RZ, 0xc0, !PT ;  /* 0x0000000104ff7812 */ /* 0x004fe4000782c0ff */
[----:B------:R-:W-:-:S04]  /*f760*/  SEL R4, RZ, 0x1, P0 ;  /* 0x00000001ff047807 */ /* 0x000fc80000000000 */
[----:B0----5:R-:W-:-:S05]  /*f770*/  LOP3.LUT R9, R0, R4, RZ, 0x3c, !PT ;  /* 0x0000000400097212 */ /* 0x021fca00078e3cff */
[----:B------:R0:W-:Y:S02]  /*f780*/  STL [R1], R9 ;  /* 0x0000000901007387 */ /* 0x0001e40000100800 */
[----:B------:R-:W-:Y:S05]  /*f790*/  @!P1 BRA `(.L_x_225) ;  /* 0x0000000800089947 */ /* 0x000fea0003800000 */
[----:B------:R-:W-:Y:S01]  /*f7a0*/  ULDC.64 UR4, c[0x0][0x418] ;  /* 0x0001060000047ab9 */ /* 0x000fe20000000a00 */
[----:B------:R-:W-:Y:S01]  /*f7b0*/  IMAD.MOV.U32 R8, RZ, RZ, R2 ;  /* 0x000000ffff087224 */ /* 0x000fe200078e0002 */
[----:B------:R-:W-:-:S04]  /*f7c0*/  ISETP.NE.U32.AND P0, PT, RZ, UR4, PT ;  /* 0x00000004ff007c0c */ /* 0x000fc8000bf05070 */
[----:B------:R-:W-:-:S13]  /*f7d0*/  ISETP.NE.AND.EX P0, PT, RZ, UR5, PT, P0 ;  /* 0x00000005ff007c0c */ /* 0x000fda000bf05300 */
[----:B------:R-:W-:Y:S05]  /*f7e0*/  @!P0 BRA `(.L_x_226) ;  /* 0x00000000004c8947 */ /* 0x000fea0003800000 */
[----:B------:R-:W2:Y:S01]  /*f7f0*/  LDL R10, [R1+0x18] ;  /* 0x00001800010a7983 */ /* 0x000ea20000100800 */
[----:B------:R-:W3:Y:S01]  /*f800*/  LDC R8, c[0x0][0x43c] ;  /* 0x00010f00ff087b82 */ /* 0x000ee20000000800 */
[----:B------:R-:W-:Y:S02]  /*f810*/  ULDC.64 UR6, c[0x0][0x428] ;  /* 0x00010a0000067ab9 */ /* 0x000fe40000000a00 */
[----:B------:R-:W4:Y:S01]  /*f820*/  LDL R7, [R1+0x4] ;  /* 0x0000040001077983 */ /* 0x000f220000100800 */
[----:B---3--:R-:W-:-:S13]  /*f830*/  ISETP.NE.AND P0, PT, R8, 0x1, PT ;  /* 0x000000010800780c */ /* 0x008fda0003f05270 */
[----:B------:R-:W3:Y:S02]  /*f840*/  @P0 LDC.64 R4, c[0x0][0x440] ;  /* 0x00011000ff040b82 */ /* 0x000ee40000000a00 */
[----:B---3--:R-:W-:-:S04]  /*f850*/  @P0 IMAD.HI.U32 R6, R2, R4, RZ ;  /* 0x0000000402060227 */ /* 0x008fc800078e00ff */
[----:B------:R-:W-:Y:S01]  /*f860*/  IMAD.MOV.U32 R4, RZ, RZ, R2 ;  /* 0x000000ffff047224 */ /* 0x000fe200078e0002 */
[----:B------:R-:W-:-:S05]  /*f870*/  @P0 SHF.R.U32.HI R4, RZ, R5, R6 ;  /* 0x00000005ff040219 */ /* 0x000fca0000011606 */
[----:B------:R-:W-:-:S04]  /*f880*/  IMAD.MOV R5, RZ, RZ, -R4 ;  /* 0x000000ffff057224 */ /* 0x000fc800078e0a04 */
[----:B------:R-:W-:Y:S01]  /*f890*/  IMAD R8, R8, R5, R2 ;  /* 0x0000000508087224 */ /* 0x000fe200078e0202 */
[----:B------:R-:W-:Y:S01]  /*f8a0*/  SHF.R.S32.HI R5, RZ, 0x1f, R4 ;  /* 0x0000001fff057819 */ /* 0x000fe20000011404 */
[----:B--2---:R-:W-:-:S04]  /*f8b0*/  IMAD R6, R10, UR6, RZ ;  /* 0x000000060a067c24 */ /* 0x004fc8000f8e02ff */
[C---:B----4-:R-:W-:Y:S02]  /*f8c0*/  IMAD R6, R7.reuse, UR7, R6 ;  /* 0x0000000707067c24 */ /* 0x050fe4000f8e0206 */
[----:B------:R-:W-:-:S04]  /*f8d0*/  IMAD.WIDE.U32 R4, R7, UR6, R4 ;  /* 0x0000000607047c25 */ /* 0x000fc8000f8e0004 */
[----:B------:R-:W-:Y:S01]  /*f8e0*/  IMAD.IADD R5, R6, 0x1, R5 ;  /* 0x0000000106057824 */ /* 0x000fe200078e0205 */
[----:B------:R-:W-:-:S04]  /*f8f0*/  LEA R6, P0, R4, UR4, 0x2 ;  /* 0x0000000404067c11 */ /* 0x000fc8000f8010ff */
[----:B------:R-:W-:-:S05]  /*f900*/  LEA.HI.X R7, R4, UR5, R5, 0x2, P0 ;  /* 0x0000000504077c11 */ /* 0x000fca00080f1405 */
[----:B------:R2:W5:Y:S04]  /*f910*/  LDG.E R16, desc[UR50][R6.64] ;  /* 0x0000003206107981 */ /* 0x000568000c1e1900 */
.L_x_226:
[----:B------:R-:W2:Y:S01]  /*f920*/  S2R R4, SR_TID.X ;  /* 0x0000000000047919 */ /* 0x000ea20000002100 */
[----:B------:R-:W-:Y:S01]  /*f930*/  IMAD R5, R18, 0x8, R17 ;  /* 0x0000000812057824 */ /* 0x000fe200078e0211 */
[----:B------:R-:W-:Y:S01]  /*f940*/  BSSY B1, `(.L_x_227) ;  /* 0x0000006000017945 */ /* 0x000fe20003800000 */
[----:B--2---:R-:W-:Y:S02]  /*f950*/  LOP3.LUT R6, R4, 0x7f, RZ, 0xc0, !PT ;  /* 0x0000007f04067812 */ /* 0x004fe400078ec0ff */
[----:B------:R-:W-:Y:S02]  /*f960*/  SHF.L.U32 R4, R9, 0x1f, RZ ;  /* 0x0000001f09047819 */ /* 0x000fe400000006ff */
[----:B------:R-:W-:Y:S02]  /*f970*/  ISETP.NE.AND P1, PT, R6, RZ, PT ;  /* 0x000000ff0600720c */ /* 0x000fe40003f25270 */
[----:B------:R-:W2:Y:S02]  /*f980*/  SYNCS.PHASECHK.TRANS64.TRYWAIT P0, [R5+URZ+0x29880], R4 ;  /* 0x02988004050075a7 */ /* 0x000ea4000800017f */
[----:B--2---:R-:W-:Y:S09]  /*f990*/  @!P0 BRA `(.L_x_228) ;  /* 0x0000002c00a88947 */ /* 0x004ff20003800000 */
.L_x_296:
[----:B------:R-:W-:Y:S05]  /*f9a0*/  BSYNC B1 ;  /* 0x0000000000017941 */ /* 0x000fea0003800000 */
.L_x_227:
[----:B------:R-:W-:Y:S04]  /*f9b0*/  BSSY B1, `(.L_x_229) ;  /* 0x0000009000017945 */ /* 0x000fe80003800000 */
[----:B------:R-:W-:Y:S05]  /*f9c0*/  @P1 BRA `(.L_x_230) ;  /* 0x00000000001c1947 */ /* 0x000fea0003800000 */
[----:B------:R-:W3:Y:S02]  /*f9d0*/  S2R R6, SR_TID.X ;  /* 0x0000000000067919 */ /* 0x000ee40000002100 */
[----:B---3--:R-:W-:Y:S01]  /*f9e0*/  LOP3.LUT R7, R6, 0x1f, RZ, 0xc0, !PT ;  /* 0x0000001f06077812 */ /* 0x008fe200078ec0ff */
[----:B------:R-:W-:-:S03]  /*f9f0*/  IMAD.MOV.U32 R6, RZ, RZ, 0x5000 ;  /* 0x00005000ff067424 */ /* 0x000fc600078e00ff */
[----:B------:R-:W-:Y:S01]  /*fa00*/  ISETP.NE.AND P0, PT, R7, RZ, PT ;  /* 0x000000ff0700720c */ /* 0x000fe20003f05270 */
[----:B------:R3:W-:-:S12]  /*fa10*/  SYNCS.ARRIVE.TRANS64 RZ, [R5+URZ+0x29870], R6 ;  /* 0x0298700605ff79a7 */ /* 0x0007d8000800003f */
[----:B---3--:R-:W-:Y:S05]  /*fa20*/  @!P0 BRA `(.L_x_230) ;  /* 0x0000000000048947 */ /* 0x008fea0003800000 */
[----:B------:R-:W-:Y:S01]  /*fa30*/  BPT.TRAP 0x1 ;  /* 0x000000040000795c */ /* 0x000fe20000300000 */
.L_x_230:
[----:B------:R-:W-:Y:S05]  /*fa40*/  BSYNC B1 ;  /* 0x0000000000017941 */ /* 0x000fea0003800000 */
.L_x_229:
[----:B------:R-:W-:Y:S01]  /*fa50*/  IMAD.MOV.U32 R10, RZ, RZ, RZ ;  /* 0x000000ffff0a7224 */ /* 0x000fe200078e00ff */
[----:B------:R-:W-:Y:S01]  /*fa60*/  UIADD3 UR4, UP0, UR52, 0x470, URZ ;  /* 0x0000047034047890 */ /* 0x000fe2000ff1e03f */
[----:B------:R-:W-:Y:S01]  /*fa70*/  IMAD.MOV.U32 R6, RZ, RZ, 0xa0 ;  /* 0x000000a0ff067424 */ /* 0x000fe200078e00ff */
[----:B------:R-:W-:Y:S01]  /*fa80*/  PLOP3.LUT P0, PT, PT, PT, PT, 0x80, 0x0 ;  /* 0x000000000000781c */ /* 0x000fe20003f0f070 */
[----:B------:R-:W-:Y:S01]  /*fa90*/  IMAD R7, R18, 0x5000, R17 ;  /* 0x0000500012077824 */ /* 0x000fe200078e0211 */
[----:B------:R-:W-:Y:S01]  /*faa0*/  R2UR UR10, R10 ;  /* 0x000000000a0a72ca */ /* 0x000fe200000e0000 */
[----:B------:R-:W-:Y:S01]  /*fab0*/  IMAD R6, R8, R6, UR40 ;  /* 0x0000002808067e24 */ /* 0x000fe2000f8e0206 */
[----:B------:R-:W-:Y:S01]  /*fac0*/  UIADD3.X UR5, URZ, UR53, URZ, UP0, !UPT ;  /* 0x000000353f057290 */ /* 0x000fe200087fe43f */
[----:B------:R-:W-:Y:S01]  /*fad0*/  VIADD R7, R7, 0xa400 ;  /* 0x0000a40007077836 */ /* 0x000fe20000000000 */
[----:B------:R-:W-:Y:S01]  /*fae0*/  UMOV UR6, 0x0 ;  /* 0x0000000000067882 */ /* 0x000fe20000000000 */
[----:B------:R-:W-:Y:S01]  /*faf0*/  VIADD R8, R5, 0x29870 ;  /* 0x0002987005087836 */ /* 0x000fe20000000000 */
[----:B------:R-:W-:-:S09]  /*fb00*/  UMOV UR7, 0x14f00000 ;  /* 0x14f0000000077882 */ /* 0x000fd20000000000 */
.L_x_231:
[----:B------:R-:W-:-:S13]  /*fb10*/  @P0 ELECT P2, URZ, PT ;  /* 0x00000000003f082f */ /* 0x000fda0003840000 */
[----:B-----5:R-:W-:Y:S01]  /*fb20*/  @P2 R2UR UR13, R16 ;  /* 0x00000000100d22ca */ /* 0x020fe200000e0000 */
[----:B------:R-:W-:Y:S01]  /*fb30*/  UMOV UR12, UR36 ;  /* 0x00000024000c7c82 */ /* 0x000fe20008000000 */
[----:B------:R-:W-:Y:S02]  /*fb40*/  @P2 R2UR UR11, R6 ;  /* 0x00000000060b22ca */ /* 0x000fe400000e0000 */
[----:B------:R-:W-:Y:S02]  /*fb50*/  @P2 R2UR UR9, R8 ;  /* 0x00000000080922ca */ /* 0x000fe400000e0000 */
[----:B------:R-:W-:Y:S02]  /*fb60*/  @P2 R2UR UR8, R7 ;  /* 0x00000000070822ca */ /* 0x000fe400000e0000 */
[----:B------:R-:W-:Y:S02]  /*fb70*/  @P2 PLOP3.LUT P0, PT, P2, PT, PT, 0x8, 0x0 ;  /* 0x000000000000281c */ /* 0x000fe4000170e170 */
[----:B------:R-:W-:-:S09]  /*fb80*/  PLOP3.LUT P2, PT, PT, PT, PT, 0x8, 0x0 ;  /* 0x000000000000781c */ /* 0x000fd20003f4e170 */
[----:B------:R3:W-:Y:S02]  /*fb90*/  UTMALDG.4D [UR8], [UR4], desc[UR6] ;  /* 0x00000608040075b4 */ /* 0x0007e40008019000 */
[----:B---3--:R-:W-:Y:S05]  /*fba0*/  @P0 BRA.U.ANY `(.L_x_231) ;  /* 0xfffffffd00d80947 */ /* 0x008fea000393ffff */
[----:B------:R-:W3:Y:S01]  /*fbb0*/  SYNCS.PHASECHK.TRANS64.TRYWAIT P0, [R5+URZ+0x29840], R4 ;  /* 0x02984004050075a7 */ /* 0x000ee2000800017f */
[----:B------:R-:W-:Y:S04]  /*fbc0*/  BSSY B1, `(.L_x_232) ;  /* 0x0000002000017945 */ /* 0x000fe80003800000 */
[----:B---3--:R-:W-:Y:S05]  /*fbd0*/  @!P0 BRA `(.L_x_233) ;  /* 0x0000002c002c8947 */ /* 0x008fea0003800000 */
.L_x_297:
[----:B------:R-:W-:Y:S05]  /*fbe0*/  BSYNC B1 ;  /* 0x0000000000017941 */ /* 0x000fea0003800000 */
.L_x_232:
[----:B------:R-:W-:Y:S01]  /*fbf0*/  BSSY B1, `(.L_x_234) ;  /* 0x000000b000017945 */ /* 0x000fe20003800000 */
[----:B------:R-:W-:Y:S02]  /*fc00*/  IMAD.MOV.U32 R8, RZ, RZ, 0x0 ;  /* 0x00000000ff087424 */ /* 0x000fe400078e00ff */
[----:B0-----:R-:W-:Y:S01]  /*fc10*/  IMAD.MOV.U32 R9, RZ, RZ, 0x14f00000 ;  /* 0x14f00000ff097424 */ /* 0x001fe200078e00ff */
[----:B------:R-:W-:Y:S06]  /*fc20*/  @P1 BRA `(.L_x_235) ;  /* 0x00000000001c1947 */ /* 0x000fec0003800000 */
[----:B------:R-:W0:Y:S01]  /*fc30*/  S2R R7, SR_TID.X ;  /* 0x0000000000077919 */ /* 0x000e220000002100 */
[----:B--23--:R-:W-:-:S04]  /*fc40*/  IMAD.MOV.U32 R4, RZ, RZ, 0x7800 ;  /* 0x00007800ff047424 */ /* 0x00cfc800078e00ff */
[----:B------:R4:W-:Y:S01]  /*fc50*/  SYNCS.ARRIVE.TRANS64 RZ, [R5+URZ+0x29830], R4 ;  /* 0x0298300405ff79a7 */ /* 0x0009e2000800003f */
[----:B0-----:R-:W-:-:S04]  /*fc60*/  LOP3.LUT R7, R7, 0x1f, RZ, 0xc0, !PT ;  /* 0x0000001f07077812 */ /* 0x001fc800078ec0ff */
[----:B------:R-:W-:-:S13]  /*fc70*/  ISETP.NE.AND P0, PT, R7, RZ, PT ;  /* 0x000000ff0700720c */ /* 0x000fda0003f05270 */
[----:B----4-:R-:W-:Y:S05]  /*fc80*/  @!P0 BRA `(.L_x_235) ;  /* 0x0000000000048947 */ /* 0x010fea0003800000 */
[----:B------:R-:W-:Y:S01]  /*fc90*/  BPT.TRAP 0x1 ;  /* 0x000000040000795c */ /* 0x000fe20000300000 */
.L_x_235:
[----:B------:R-:W-:Y:S05]  /*fca0*/  BSYNC B1 ;  /* 0x0000000000017941 */ /* 0x000fea0003800000 */
.L_x_234:
[----:B------:R-:W-:Y:S01]  /*fcb0*/  R2UR UR10, R10 ;  /* 0x000000000a0a72ca */ /* 0x000fe200000e0000 */
[----:B--23--:R-:W-:Y:S01]  /*fcc0*/  IMAD R4, R18, 0x7800, R17 ;  /* 0x0000780012047824 */ /* 0x00cfe200078e0211 */
[----:B------:R-:W-:Y:S01]  /*fcd0*/  R2UR UR6, R8 ;  /* 0x00000000080672ca */ /* 0x000fe200000e0000 */
[----:B------:R-:W-:Y:S01]  /*fce0*/  UIADD3 UR4, UP0, UR52, 0x370, URZ ;  /* 0x0000037034047890 */ /* 0x000fe2000ff1e03f */
[----:B------:R-:W-:Y:S01]  /*fcf0*/  R2UR UR7, R9 ;  /* 0x00000000090772ca */ /* 0x000fe200000e0000 */
[----:B------:R-:W-:Y:S01]  /*fd00*/  VIADD R5, R5, 0x29830 ;  /* 0x0002983005057836 */ /* 0x000fe20000000000 */
[----:B------:R-:W-:Y:S01]  /*fd10*/  PLOP3.LUT P0, PT, PT, PT, PT, 0x80, 0x0 ;  /* 0x000000000000781c */ /* 0x000fe20003f0f070 */
[----:B------:R-:W-:Y:S01]  /*fd20*/  VIADD R7, R4, 0x1a400 ;  /* 0x0001a40004077836 */ /* 0x000fe20000000000 */
[----:B------:R-:W-:-:S12]  /*fd30*/  UIADD3.X UR5, URZ, UR53, URZ, UP0, !UPT ;  /* 0x000000353f057290 */ /* 0x000fd800087fe43f */
.L_x_236:
[----:B------:R-:W-:-:S13]  /*fd40*/  @P0 ELECT P1, URZ, PT ;  /* 0x00000000003f082f */ /* 0x000fda0003820000 */
[----:B------:R-:W-:Y:S01]  /*fd50*/  @P1 R2UR UR13, R16 ;  /* 0x00000000100d12ca */ /* 0x000fe200000e0000 */
[----:B------:R-:W-:Y:S01]  /*fd60*/  UMOV UR12, UR36 ;  /* 0x00000024000c7c82 */ /* 0x000fe20008000000 */
[----:B------:R-:W-:Y:S02]  /*fd70*/  @P1 R2UR UR11, R6 ;  /* 0x00000000060b12ca */ /* 0x000fe400000e0000 */
[----:B------:R-:W-:Y:S02]  /*fd80*/  @P1 R2UR UR9, R5 ;  /* 0x00000000050912ca */ /* 0x000fe400000e0000 */
[----:B------:R-:W-:Y:S02]  /*fd90*/  @P1 R2UR UR8, R7 ;  /* 0x00000000070812ca */ /* 0x000fe400000e0000 */
[----:B------:R-:W-:Y:S02]  /*fda0*/  @P1 PLOP3.LUT P0, PT, P1, PT, PT, 0x8, 0x0 ;  /* 0x000000000000181c */ /* 0x000fe40000f0e170 */
[----:B------:R-:W-:-:S09]  /*fdb0*/  PLOP3.LUT P1, PT, PT, PT, PT, 0x8, 0x0 ;  /* 0x000000000000781c */ /* 0x000fd20003f2e170 */
[----:B------:R0:W-:Y:S02]  /*fdc0*/  UTMALDG.4D [UR8], [UR4], desc[UR6] ;  /* 0x00000608040075b4 */ /* 0x0001e40008019000 */
[----:B0-----:R-:W-:Y:S05]  /*fdd0*/  @P0 BRA.U.ANY `(.L_x_236) ;  /* 0xfffffffd00d80947 */ /* 0x001fea000393ffff */
[----:B------:R-:W-:Y:S01]  /*fde0*/  R2UR UR6, R8 ;  /* 0x00000000080672ca */ /* 0x000fe200000e0000 */
[----:B------:R-:W-:Y:S01]  /*fdf0*/  VIADD R7, R4, 0x1cc00 ;  /* 0x0001cc0004077836 */ /* 0x000fe20000000000 */
[----:B------:R-:W-:Y:S01]  /*fe00*/  R2UR UR7, R9 ;  /* 0x00000000090772ca */ /* 0x000fe200000e0000 */
[----:B------:R-:W-:Y:S01]  /*fe10*/  UMOV UR10, 0x40 ;  /* 0x00000040000a7882 */ /* 0x000fe20000000000 */
[----:B------:R-:W-:-:S13]  /*fe20*/  PLOP3.LUT P0, PT, PT, PT, PT, 0x80, 0x0 ;  /* 0x000000000000781c */ /* 0x000fda0003f0f070 */
.L_x_237:
        /* <DEDUP_REMOVED lines=15> */
.L_x_238:
        /* <DEDUP_REMOVED lines=9> */
[----:B--2---:R-:W-:Y:S05]  /*ffb0*/  @P0 BRA.U.ANY `(.L_x_238) ;  /* 0xfffffffd00d80947 */ /* 0x004fea000393ffff */
.L_x_225:
[----:B------:R-:W-:Y:S05]  /*ffc0*/  BSYNC B0 ;  /* 0x0000000000007941 */ /* 0x000fea0003800000 */
.L_x_224:
[----:B------:R-:W-:-:S06]  /*ffd0*/  UISETP.NE.AND UP0, UPT, UR39, 0x3, UPT ;  /* 0x000000032700788c */ /* 0x000fcc000bf05270 */
[----:B------:R-:W-:-:S13]  /*ffe0*/  PLOP3.LUT P0, PT, PT, PT, UP0, 0x80, 0x0 ;  /* 0x000000000000781c */ /* 0x000fda0003f0f008 */
[----:B------:R-:W-:Y:S05]  /*fff0*/  @!P0 BRA `(.L_x_239) ;  /* 0x0000000000048947 */ /* 0x000fea0003800000 */
[----:B------:R-:W-:Y:S01]  /*10000*/  BPT.TRAP 0x1 ;  /* 0x000000040000795c */ /* 0x000fe20000300000 */
.L_x_239:
[----:B------:R-:W-:Y:S01]  /*10010*/  IMAD.U32 R4, RZ, RZ, UR42 ;  /* 0x0000002aff047e24 */ /* 0x000fe2000f8e00ff */
[----:B------:R-:W-:Y:S01]  /*10020*/  BSSY B0, `(.L_x_240) ;  /* 0x0000007000007945 */ /* 0x000fe20003800000 */
[----:B------:R-:W-:-:S03]  /*10030*/  IMAD R19, R3, 0x8, R17 ;  /* 0x0000000803137824 */ /* 0x000fc600078e0211 */
[----:B------:R-:W-:Y:S02]  /*10040*/  ISETP.NE.AND P1, PT, R4, 0x3, PT ;  /* 0x000000030400780c */ /* 0x000fe40003f25270 */
[----:B------:R-:W-:-:S04]  /*10050*/  LOP3.LUT R4, R0, 0x1, RZ, 0x3c, !PT ;  /* 0x0000000100047812 */ /* 0x000fc800078e3cff */
[----:B------:R-:W-:-:S04]  /*10060*/  SHF.L.U32 R4, R4, 0x1f, RZ ;  /* 0x0000001f04047819 */ /* 0x000fc800000006ff */
[----:B------:R-:W2:Y:S02]  /*10070*/  SYNCS.PHASECHK.TRANS64.TRYWAIT P0, [R19+URZ+0x29870], R4 ;  /* 0x02987004130075a7 */ /* 0x000ea4000800017f */
[----:B--2---:R-:W-:Y:S05]  /*10080*/  @!P0 BRA `(.L_x_241) ;  /* 0x0000002800148947 */ /* 0x004fea0003800000 */
.L_x_298:
[----:B------:R-:W-:Y:S05]  /*10090*/  BSYNC B0 ;  /* 0x0000000000007941 */ /* 0x000fea0003800000 */
.L_x_240:
[----:B------:R-:W-:Y:S05]  /*100a0*/  @!P1 BRA `(.L_x_242) ;  /* 0x0000000000049947 */ /* 0x000fea0003800000 */
[----:B------:R-:W-:Y:S01]  /*100b0*/  BPT.TRAP 0x1 ;  /* 0x000000040000795c */ /* 0x000fe20000300000 */
.L_x_242:
[----:B------:R-:W-:Y:S01]  /*100c0*/  SHF.L.U32 R0, R0, 0x1f, RZ ;  /* 0x0000001f00007819 */ /* 0x000fe200000006ff */
[----:B------:R-:W-:-:S03]  /*100d0*/  IMAD R12, R3, 0x5000, RZ ;  /* 0x00005000030c7824 */ /* 0x000fc600078e02ff */
[----:B------:R-:W3:Y:S02]  /*100e0*/  SYNCS.PHASECHK.TRANS64.TRYWAIT P0, [R19+URZ+0x29860], R0 ;  /* 0x02986000130075a7 */ /* 0x000ee4000800017f */
[----:B---3--:R-:W-:Y:S05]  /*100f0*/  @!P0 BRA `(.L_x_243) ;  /* 0x00000028000c8947 */ /* 0x008fea0003800000 */
.L_x_299:
[----:B--2---:R-:W3:Y:S04]  /*10100*/  LDL R4, [R1+0x24] ;  /* 0x0000240001047983 */ /* 0x004ee80000100800 */
[----:B------:R-:W2:Y:S04]  /*10110*/  LDL R3, [R1+0x28] ;  /* 0x0000280001037983 */ /* 0x000ea80000100800 */
[----:B------:R-:W4:Y:S01]  /*10120*/  LDL R13, [R1+0x20] ;  /* 0x00002000010d7983 */ /* 0x000f220000100800 */
[----:B------:R-:W-:Y:S05]  /*10130*/  WARPSYNC.ALL ;  /* 0x0000000000007948 */ /* 0x000fea0003800000 */
[----:B---3--:R-:W-:-:S05]  /*10140*/  LOP3.LUT R0, R12, R4, RZ, 0xfc, !PT ;  /* 0x000000040c007212 */ /* 0x008fca00078efcff */
[----:B------:R-:W-:Y:S01]  /*10150*/  IMAD.IADD R0, R17, 0x1, R0 ;  /* 0x0000000111007824 */ /* 0x000fe200078e0200 */
[----:B----4-:R-:W-:-:S03]  /*10160*/  LOP3.LUT R20, R12, R13, RZ, 0xfc, !PT ;  /* 0x0000000d0c147212 */ /* 0x010fc600078efcff */
[----:B--2---:R-:W-:Y:S01]  /*10170*/  IMAD.IADD R3, R3, 0x1, R0 ;  /* 0x0000000103037824 */ /* 0x004fe200078e0200 */
[----:B0-----:R-:W0:Y:S01]  /*10180*/  LDSM.16.MT88.4 R8, [R0+0xa400] ;  /* 0x00a400000008783b */ /* 0x001e220000004200 */
[----:B------:R-:W-:Y:S01]  /*10190*/  IMAD.IADD R20, R17, 0x1, R20 ;  /* 0x0000000111147824 */ /* 0x000fe200078e0214 */
[C-C-:B0-----:R-:W-:Y:S02]  /*101a0*/  PRMT R4, R8.reuse, 0x6420, R9.reuse ;  /* 0x0000642008047816 */ /* 0x141fe40000000009 */
[----:B------:R-:W-:Y:S02]  /*101b0*/  PRMT R5, R8, 0x7531, R9 ;  /* 0x0000753108057816 */ /* 0x000fe40000000009 */
        /* <DEDUP_REMOVED lines=9> */
[----:B------:R-:W0:Y:S02]  /*10250*/  LDSM.16.MT88.4 R8, [R0+0xb400] ;  /* 0x00b400000008783b */ /* 0x000e240000004200 */
        /* <DEDUP_REMOVED lines=52> */
[----:B--2---:R-:W2:Y:S01]  /*105a0*/  FENCE.VIEW.ASYNC.S ;  /* 0x00000000000073c6 */ /* 0x004ea20000000000 */
[----:B------:R-:W-:Y:S05]  /*105b0*/  @!P1 BRA `(.L_x_244) ;  /* 0x0000000000049947 */ /* 0x000fea0003800000 */
[----:B------:R-:W-:Y:S01]  /*105c0*/  BPT.TRAP 0x1 ;  /* 0x000000040000795c */ /* 0x000fe20000300000 */
.L_x_244:
[----:B------:R-:W3:Y:S01]  /*105d0*/  S2R R0, SR_TID.X ;  /* 0x0000000000007919 */ /* 0x000ee20000002100 */
[----:B--2---:R2:W-:Y:S01]  /*105e0*/  SYNCS.ARRIVE.TRANS64.A1T0 RZ, [R19+URZ+0x29850], RZ ;  /* 0x029850ff13ff79a7 */ /* 0x0045e2000810003f */
[----:B---3--:R-:W-:Y:S02]  /*105f0*/  LOP3.LUT R3, R0, 0x7f, RZ, 0xc0, !PT ;  /* 0x0000007f00037812 */ /* 0x008fe400078ec0ff */
[----:B------:R-:W3:Y:S01]  /*10600*/  LDL R0, [R1+0xc] ;  /* 0x00000c0001007983 */ /* 0x000ee20000100800 */
[----:B------:R-:W-:Y:S01]  /*10610*/  BAR.SYNC.DEFER_BLOCKING 0x2, 0x80 ;  /* 0x0082000000007b1d */ /* 0x000fe20000010000 */
[----:B------:R-:W-:-:S13]  /*10620*/  ISETP.NE.AND P0, PT, R3, RZ, PT ;  /* 0x000000ff0300720c */ /* 0x000fda0003f05270 */
[----:B--2---:R-:W-:-:S05]  /*10630*/  @!P0 VIADD R19, R19, 0x29880 ;  /* 0x0002988013138836 */ /* 0x004fca0000000000 */
[----:B------:R-:W-:-:S04]  /*10640*/  @!P0 PRMT R19, RZ, 0x654, R19 ;  /* 0x00000654ff138816 */ /* 0x000fc80000000013 */
[----:B------:R2:W-:Y:S01]  /*10650*/  @!P0 SYNCS.ARRIVE.TRANS64.RED.A1T0 RZ, [R19+URZ], RZ ;  /* 0x000000ff13ff89a7 */ /* 0x0005e2000810043f */
[C---:B---3--:R-:W-:Y:S01]  /*10660*/  ISETP.GT.AND P0, PT, R2.reuse, R0, PT ;  /* 0x000000000200720c */ /* 0x048fe20003f04270 */
[----:B------:R-:W-:Y:S01]  /*10670*/  VIADD R2, R2, 0xffffffff ;  /* 0xffffffff02027836 */ /* 0x000fe20000000000 */
[----:B------:R2:W5:Y:S01]  /*10680*/  LDL R0, [R1] ;  /* 0x0000000001007983 */ /* 0x0005620000100800 */
[----:B------:R-:W-:-:S10]  /*10690*/  IMAD.MOV.U32 R3, RZ, RZ, R18 ;  /* 0x000000ffff037224 */ /* 0x000fd400078e0012 */
[----:B--2---:R-:W-:Y:S05]  /*106a0*/  @P0 BRA `(.L_x_245) ;  /* 0xfffffff000100947 */ /* 0x004fea000383ffff */
.L_x_223:
[----:B0-----:R-:W0:Y:S01]  /*106b0*/  S2R R4, SR_TID.X ;  /* 0x0000000000047919 */ /* 0x001e220000002100 */
[----:B------:R-:W-:Y:S01]  /*106c0*/  BSSY B0, `(.L_x_246) ;  /* 0x0000011000007945 */ /* 0x000fe20003800000 */
[----:B0-----:R-:W-:-:S04]  /*106d0*/  LOP3.LUT R4, R4, 0x7f, RZ, 0xc0, !PT ;  /* 0x0000007f04047812 */ /* 0x001fc800078ec0ff */
[----:B------:R-:W-:-:S13]  /*106e0*/  ISETP.NE.AND P0, PT, R4, RZ, PT ;  /* 0x000000ff0400720c */ /* 0x000fda0003f05270 */
[----:B------:R-:W-:Y:S05]  /*106f0*/  @P0 BRA `(.L_x_247) ;  /* 0x0000000000340947 */ /* 0x000fea0003800000 */
[----:B------:R-:W0:Y:S01]  /*10700*/  S2R R3, SR_LANEID ;  /* 0x0000000000037919 */ /* 0x000e220000000000 */
[----:B------:R-:W-:Y:S02]  /*10710*/  VOTEU.ANY UR4, UPT, PT ;  /* 0x0000000000047886 */ /* 0x000fe400038e0100 */
[----:B-1---5:R-:W0:Y:S08]  /*10720*/  FLO.U32 R0, UR4 ;  /* 0x0000000400007d00 */ /* 0x022e3000080e0000 */
        /* <DEDUP_REMOVED lines=9> */
[----:B------:R0:W-:Y:S02]  /*107c0*/  STL [R1+0x10], R0 ;  /* 0x0000100001007387 */ /* 0x0001e40000100800 */
.L_x_247:
[----:B------:R-:W-:Y:S05]  /*107d0*/  BSYNC B0 ;  /* 0x0000000000007941 */ /* 0x000fea0003800000 */
.L_x_246:
[----:B------:R-:W-:-:S06]  /*107e0*/  UISETP.NE.AND UP0, UPT, UR39, 0x3, UPT ;  /* 0x000000032700788c */ /* 0x000fcc000bf05270 */
[----:B------:R-:W-:-:S13]  /*107f0*/  PLOP3.LUT P1, PT, PT, PT, UP0, 0x80, 0x0 ;  /* 0x000000000000781c */ /* 0x000fda0003f2f008 */
[----:B------:R-:W-:Y:S05]  /*10800*/  @!P1 BRA `(.L_x_248) ;  /* 0x0000000000049947 */ /* 0x000fea0003800000 */
[----:B------:R-:W-:Y:S01]  /*10810*/  BPT.TRAP 0x1 ;  /* 0x000000040000795c */ /* 0x000fe20000300000 */
.L_x_248:
[----:B------:R-:W2:Y:S01]  /*10820*/  LDL R2, [R1] ;  /* 0x0000000001027983 */ /* 0x000ea20000100800 */
[----:B------:R-:W-:Y:S01]  /*10830*/  IMAD R16, R18, 0x8, R17 ;  /* 0x0000000812107824 */ /* 0x000fe200078e0211 */
[----:B------:R-:W-:Y:S01]  /*10840*/  BSSY B0, `(.L_x_249) ;  /* 0x0000007000007945 */ /* 0x000fe20003800000 */
[----:B01---5:R-:W-:-:S05]  /*10850*/  IMAD.U32 R0, RZ, RZ, UR42 ;  /* 0x0000002aff007e24 */ /* 0x023fca000f8e00ff */
[----:B------:R-:W-:Y:S02]  /*10860*/  ISETP.NE.AND P2, PT, R0, 0x3, PT ;  /* 0x000000030000780c */ /* 0x000fe40003f45270 */
[----:B--2---:R-:W-:-:S04]  /*10870*/  LOP3.LUT R3, R2, 0x1, RZ, 0x3c, !PT ;  /* 0x0000000102037812 */ /* 0x004fc800078e3cff */
[----:B------:R-:W-:-:S04]  /*10880*/  SHF.L.U32 R3, R3, 0x1f, RZ ;  /* 0x0000001f03037819 */ /* 0x000fc800000006ff */
[----:B------:R-:W0:Y:S02]  /*10890*/  SYNCS.PHASECHK.TRANS64.TRYWAIT P1, [R16+URZ+0x29870], R3 ;  /* 0x02987003100075a7 */ /* 0x000e24000802017f */
[----:B0-----:R-:W-:Y:S05]  /*108a0*/  @!P1 BRA `(.L_x_250) ;  /* 0x0000002000349947 */ /* 0x001fea0003800000 */
.L_x_300:
[----:B------:R-:W-:Y:S05]  /*108b0*/  BSYNC B0 ;  /* 0x0000000000007941 */ /* 0x000fea0003800000 */
.L_x_249:
[----:B------:R-:W-:Y:S05]  /*108c0*/  @!P2 BRA `(.L_x_251) ;  /* 0x000000000004a947 */ /* 0x000fea0003800000 */
[----:B------:R-:W-:Y:S01]  /*108d0*/  BPT.TRAP 0x1 ;  /* 0x000000040000795c */ /* 0x000fe20000300000 */
.L_x_251:
[----:B------:R-:W0:Y:S02]  /*108e0*/  LDL R0, [R1] ;  /* 0x0000000001007983 */ /* 0x000e240000100800 */
[----:B0-----:R-:W-:-:S04]  /*108f0*/  SHF.L.U32 R3, R0, 0x1f, RZ ;  /* 0x0000001f00037819 */ /* 0x001fc800000006ff */
[----:B------:R-:W0:Y:S02]  /*10900*/  SYNCS.PHASECHK.TRANS64.TRYWAIT P1, [R16+URZ+0x29860], R3 ;  /* 0x02986003100075a7 */ /* 0x000e24000802017f */
[----:B0-----:R-:W-:Y:S05]  /*10910*/  @!P1 BRA `(.L_x_252) ;  /* 0x00000020002c9947 */ /* 0x001fea0003800000 */
.L_x_301:
[----:B------:R-:W2:Y:S04]  /*10920*/  LDL R2, [R1+0x24] ;  /* 0x0000240001027983 */ /* 0x000ea80000100800 */
[----:B------:R-:W0:Y:S04]  /*10930*/  LDL R13, [R1+0x28] ;  /* 0x00002800010d7983 */ /* 0x000e280000100800 */
[----:B------:R-:W3:Y:S01]  /*10940*/  LDL R12, [R1+0x20] ;  /* 0x00002000010c7983 */ /* 0x000ee20000100800 */
[----:B------:R-:W-:Y:S01]  /*10950*/  IMAD R0, R18, 0x5000, RZ ;  /* 0x0000500012007824 */ /* 0x000fe200078e02ff */
[----:B------:R-:W-:Y:S05]  /*10960*/  WARPSYNC.ALL ;  /* 0x0000000000007948 */ /* 0x000fea0003800000 */
[----:B--2---:R-:W-:-:S05]  /*10970*/  LOP3.LUT R2, R0, R2, RZ, 0xfc, !PT ;  /* 0x0000000200027212 */ /* 0x004fca00078efcff */
[----:B------:R-:W-:Y:S01]  /*10980*/  IMAD.IADD R2, R17, 0x1, R2 ;  /* 0x0000000111027824 */ /* 0x000fe200078e0202 */
[----:B---3--:R-:W-:-:S03]  /*10990*/  LOP3.LUT R0, R0, R12, RZ, 0xfc, !PT ;  /* 0x0000000c00007212 */ /* 0x008fc600078efcff */
[----:B0-----:R-:W-:Y:S01]  /*109a0*/  IMAD.IADD R3, R13, 0x1, R2 ;  /* 0x000000010d037824 */ /* 0x001fe200078e0202 */
[----:B------:R-:W0:Y:S01]  /*109b0*/  LDSM.16.MT88.4 R4, [R2+0xa400] ;  /* 0x00a400000204783b */ /* 0x000e220000004200 */
[----:B------:R-:W-:Y:S01]  /*109c0*/  IMAD.IADD R0, R17, 0x1, R0 ;  /* 0x0000000111007824 */ /* 0x000fe200078e0200 */
[C-C-:B0-----:R-:W-:Y:S02]  /*109d0*/  PRMT R8, R4.reuse, 0x6420, R5.reuse ;  /* 0x0000642004087816 */ /* 0x141fe40000000005 */
[----:B------:R-:W-:Y:S02]  /*109e0*/  PRMT R9, R4, 0x7531, R5 ;  /* 0x0000753104097816 */ /* 0x000fe40000000005 */
[C-C-:B------:R-:W-:Y:S02]  /*109f0*/  PRMT R10, R6.reuse, 0x6420, R7.reuse ;  /* 0x00006420060a7816 */ /* 0x140fe40000000007 */
[----:B------:R-:W-:Y:S02]  /*10a00*/  PRMT R11, R6, 0x7531, R7 ;  /* 0x00007531060b7816 */ /* 0x000fe40000000007 */
[----:B------:R-:W0:Y:S04]  /*10a10*/  LDSM.16.MT88.4 R4, [R3+0xa400] ;  /* 0x00a400000304783b */ /* 0x000e280000004200 */
[----:B------:R0:W-:Y:S02]  /*10a20*/  STSM.16.M88.4 [R0+0x400], R8 ;  /* 0x0004000800007844 */ /* 0x0001e40000000200 */
        /* <DEDUP_REMOVED lines=47> */
[----:B------:R1:W-:Y:S01]  /*10d20*/  STSM.16.M88.4 [R0+0x4400], R12 ;  /* 0x0044000c00007844 */ /* 0x0003e20000000200 */
[C-C-:B0-----:R-:W-:Y:S02]  /*10d30*/  PRMT R8, R4.reuse, 0x6420, R5.reuse ;  /* 0x0000642004087816 */ /* 0x141fe40000000005 */
[----:B------:R-:W-:Y:S02]  /*10d40*/  PRMT R9, R4, 0x7531, R5 ;  /* 0x0000753104097816 */ /* 0x000fe40000000005 */
[----:B------:R-:W-:-:S02]  /*10d50*/  PRMT R10, R6, 0x6420, R7 ;  /* 0x00006420060a7816 */ /* 0x000fc40000000007 */
[----:B------:R-:W-:-:S05]  /*10d60*/  PRMT R11, R6, 0x7531, R7 ;  /* 0x00007531060b7816 */ /* 0x000fca0000000007 */
[----:B------:R1:W-:Y:S01]  /*10d70*/  STSM.16.M88.4 [R0+0x4c00], R8 ;  /* 0x004c000800007844 */ /* 0x0003e20000000200 */
[----:B------:R-:W-:Y:S01]  /*10d80*/  @!PT LDS RZ, [RZ] ;  /* 0x00000000fffff984 */ /* 0x000fe20000000800 */
[----:B------:R-:W-:Y:S01]  /*10d90*/  @!PT LDS RZ, [RZ] ;  /* 0x00000000fffff984 */ /* 0x000fe20000000800 */
[----:B------:R-:W-:Y:S01]  /*10da0*/  @!PT LDS RZ, [RZ] ;  /* 0x00000000fffff984 */ /* 0x000fe20000000800 */
[----:B------:R-:W-:Y:S01]  /*10db0*/  @!PT LDS RZ, [RZ] ;  /* 0x00000000fffff984 */ /* 0x000fe20000000800 */
[----:B------:R0:W-:Y:S06]  /*10dc0*/  MEMBAR.ALL.CTA ;  /* 0x0000000000007992 */ /* 0x0001ec0000008000 */
[----:B0-----:R-:W0:Y:S01]  /*10dd0*/  FENCE.VIEW.ASYNC.S ;  /* 0x00000000000073c6 */ /* 0x001e220000000000 */
[----:B------:R-:W-:Y:S05]  /*10de0*/  @!P2 BRA `(.L_x_253) ;  /* 0x000000000004a947 */ /* 0x000fea0003800000 */
[----:B------:R-:W-:Y:S01]  /*10df0*/  BPT.TRAP 0x1 ;  /* 0x000000040000795c */ /* 0x000fe20000300000 */
.L_x_253:
[----:B------:R-:W2:Y:S01]  /*10e00*/  LDL.LU R2, [R1] ;  /* 0x0000000001027983 */ /* 0x000ea20000300800 */
[----:B0-----:R0:W-:Y:S01]  /*10e10*/  SYNCS.ARRIVE.TRANS64.A1T0 RZ, [R16+URZ+0x29850], RZ ;  /* 0x029850ff10ff79a7 */ /* 0x0011e2000810003f */
[----:B------:R-:W-:Y:S02]  /*10e20*/  VIADD R18, R18, 0x1 ;  /* 0x0000000112127836 */ /* 0x000fe40000000000 */
[----:B0-----:R-:W-:-:S05]  /*10e30*/  @!P0 VIADD R16, R16, 0x29880 ;  /* 0x0002988010108836 */ /* 0x001fca0000000000 */
[----:B------:R-:W-:Y:S01]  /*10e40*/  @!P0 PRMT R16, RZ, 0x654, R16 ;  /* 0x00000654ff108816 */ /* 0x000fe20000000010 */
[----:B------:R-:W-:Y:S06]  /*10e50*/  BAR.SYNC.DEFER_BLOCKING 0x2, 0x80 ;  /* 0x0082000000007b1d */ /* 0x000fec0000010000 */
[----:B------:R3:W-:Y:S01]  /*10e60*/  @!P0 SYNCS.ARRIVE.TRANS64.RED.A1T0 RZ, [R16+URZ], RZ ;  /* 0x000000ff10ff89a7 */ /* 0x0007e2000810043f */
[----:B------:R-:W-:-:S04]  /*10e70*/  ISETP.NE.AND P0, PT, R18, 0x2, PT ;  /* 0x000000021200780c */ /* 0x000fc80003f05270 */
[----:B-1----:R-:W-:Y:S02]  /*10e80*/  SEL R0, RZ, 0x1, P0 ;  /* 0x00000001ff007807 */ /* 0x002fe40000000000 */
[----:B------:R-:W-:Y:S02]  /*10e90*/  SEL R18, R18, RZ, P0 ;  /* 0x000000ff12127207 */ /* 0x000fe40000000000 */
[----:B--2---:R-:W-:-:S05]  /*10ea0*/  LOP3.LUT R2, R2, R0, RZ, 0x3c, !PT ;  /* 0x0000000002027212 */ /* 0x004fca00078e3cff */
[----:B------:R3:W-:Y:S02]  /*10eb0*/  STL [R1], R2 ;  /* 0x0000000201007387 */ /* 0x0007e40000100800 */
.L_x_198:
[----:B------:R-:W-:Y:S05]  /*10ec0*/  BSYNC B7 ;  /* 0x0000000000077941 */ /* 0x000fea0003800000 */
.L_x_196:
[----:B0-----:R-:W2:Y:S02]  /*10ed0*/  LDL R0, [R1+0x8] ;  /* 0x0000080001007983 */ /* 0x001ea40000100800 */
[----:B--2---:R-:W-:-:S13]  /*10ee0*/  LOP3.LUT P0, RZ, R0, 0x2, RZ, 0xc0, !PT ;  /* 0x0000000200ff7812 */ /* 0x004fda000780c0ff */
[----:B------:R-:W-:Y:S05]  /*10ef0*/  @!P0 BRA `(.L_x_254) ;  /* 0x0000000000308947 */ /* 0x000fea0003800000 */
[----:B------:R-:W0:Y:S08]  /*10f00*/  S2UR UR5, SR_CgaCtaId ;  /* 0x00000000000579c3 */ /* 0x000e300000008800 */
[----:B------:R-:W-:Y:S06]  /*10f10*/  BAR.SYNC.DEFER_BLOCKING 0x5, 0x180 ;  /* 0x0146000000007b1d */ /* 0x000fec0000010000 */
[----:B------:R-:W-:-:S02]  /*10f20*/  UMOV UR4, 0x400 ;  /* 0x0000040000047882 */ /* 0x000fc40000000000 */
[----:B0-----:R-:W-:-:S06]  /*10f30*/  ULEA UR4, UR5, UR4, 0x18 ;  /* 0x0000000405047291 */ /* 0x001fcc000f8ec03f */
[----:B------:R-:W-:-:S05]  /*10f40*/  IMAD.U32 R17, RZ, RZ, UR4 ;  /* 0x00000004ff117e24 */ /* 0x000fca000f8e00ff */
[----:B------:R-:W0:Y:S04]  /*10f50*/  LDS.128 R4, [R17+0x298d0] ;  /* 0x0298d00011047984 */ /* 0x000e280000000c00 */
[----:B0-----:R0:W-:Y:S01]  /*10f60*/  STL.64 [R1+0x10], R4 ;  /* 0x0000100401007387 */ /* 0x0011e20000100a00 */
[----:B------:R-:W-:-:S03]  /*10f70*/  IMAD.MOV.U32 R0, RZ, RZ, R7 ;  /* 0x000000ffff007224 */ /* 0x000fc600078e0007 */
[----:B------:R0:W-:Y:S02]  /*10f80*/  STL [R1+0x18], R6 ;  /* 0x0000180601007387 */ /* 0x0001e40000100800 */
[----:B------:R-:W-:Y:S01]  /*10f90*/  R2UR UR43, R0 ;  /* 0x00000000002b72ca */ /* 0x000fe200000e0000 */
[----:B------:R-:W-:Y:S06]  /*10fa0*/  BAR.ARV 0x4, 0x180 ;  /* 0x0106000000007b1d */ /* 0x000fec0000002000 */
[----:B------:R-:W-:Y:S08]  /*10fb0*/  BRA `(.L_x_255) ;  /* 0x0000000800c87947 */ /* 0x000ff00003800000 */
.L_x_254:
[----:B------:R-:W2:Y:S01]  /*10fc0*/  LDL.LU R0, [R1+0x10] ;  /* 0x0000100001007983 */ /* 0x000ea20000300800 */
[----:B------:R-:W-:Y:S01]  /*10fd0*/  ULDC UR4, c[0x0][0xc3c] ;  /* 0x00030f0000047ab9 */ /* 0x000fe20000000800 */
[----:B---3--:R-:W0:Y:S02]  /*10fe0*/  S2R R2, SR_TID.X ;  /* 0x0000000000027919 */ /* 0x008e240000002100 */
[----:B0-----:R-:W-:-:S04]  /*10ff0*/  LOP3.LUT R8, R2, 0x1f, RZ, 0xc0, !PT ;  /* 0x0000001f02087812 */ /* 0x001fc800078ec0ff */
[C---:B------:R-:W-:Y:S01]  /*11000*/  ISETP.NE.AND P0, PT, R8.reuse, 0x1f, PT ;  /* 0x0000001f0800780c */ /* 0x040fe20003f05270 */
[----:B------:R-:W-:-:S05]  /*11010*/  VIADD R6, R8, UR43 ;  /* 0x0000002b08067c36 */ /* 0x000fca0008000000 */
[----:B------:R-:W-:Y:S01]  /*11020*/  ISETP.GE.OR P1, PT, R6, UR4, !P0 ;  /* 0x0000000406007c0c */ /* 0x000fe2000c726670 */
[----:B------:R-:W-:-:S12]  /*11030*/  ULDC UR4, c[0x0][0xc3c] ;  /* 0x00030f0000047ab9 */ /* 0x000fd80000000800 */
[----:B------:R-:W0:Y:S08]  /*11040*/  @!P1 LDC.64 R2, c[0x0][0xc80] ;  /* 0x00032000ff029b82 */ /* 0x000e300000000a00 */
[----:B------:R-:W1:Y:S01]  /*11050*/  @!P1 LDC.64 R4, c[0x0][0xc78] ;  /* 0x00031e00ff049b82 */ /* 0x000e620000000a00 */
[----:B0-----:R-:W-:-:S04]  /*11060*/  @!P1 IMAD.WIDE R2, R6, 0x4, R2 ;  /* 0x0000000406029825 */ /* 0x001fc800078e0202 */
[----:B--2---:R-:W-:Y:S02]  /*11070*/  IMAD.MOV.U32 R9, RZ, RZ, R0 ;  /* 0x000000ffff097224 */ /* 0x004fe400078e0000 */
[----:B------:R-:W-:-:S06]  /*11080*/  IMAD.MOV.U32 R0, RZ, RZ, RZ ;  /* 0x000000ffff007224 */ /* 0x000fcc00078e00ff */
[----:B------:R1:W2:Y:S02]  /*11090*/  @!P1 LDG.E R0, desc[UR50][R2.64] ;  /* 0x0000003202009981 */ /* 0x0002a4000c1e1900 */
[----:B-1----:R-:W-:Y:S01]  /*110a0*/  @!P1 IMAD.WIDE R2, R6, 0x4, R4 ;  /* 0x0000000406029825 */ /* 0x002fe200078e0204 */
[----:B------:R-:W-:-:S06]  /*110b0*/  CS2R R6, SRZ ;  /* 0x0000000000067805 */ /* 0x000fcc000001ff00 */
[----:B------:R-:W2:Y:S01]  /*110c0*/  @!P1 LDG.E R7, desc[UR50][R2.64] ;  /* 0x0000003202079981 */ /* 0x000ea2000c1e1900 */
[C---:B------:R-:W-:Y:S02]  /*110d0*/  ISETP.NE.AND P1, PT, R8.reuse, RZ, PT ;  /* 0x000000ff0800720c */ /* 0x040fe40003f25270 */
[C---:B------:R-:W-:Y:S01]  /*110e0*/  ISETP.GE.U32.AND P2, PT, R8.reuse, 0x2, PT ;  /* 0x000000020800780c */ /* 0x040fe20003f46070 */
[----:B------:R-:W-:Y:S01]  /*110f0*/  SHFL.IDX PT, R5, R9, 0x1, 0x1f ;  /* 0x00201f0009057f89 */ /* 0x000fe200000e0000 */
[C---:B------:R-:W-:Y:S02]  /*11100*/  ISETP.GE.U32.AND P3, PT, R8.reuse, 0x4, PT ;  /* 0x000000040800780c */ /* 0x040fe40003f66070 */
[C---:B------:R-:W-:Y:S01]  /*11110*/  ISETP.GE.U32.AND P4, PT, R8.reuse, 0x8, PT ;  /* 0x000000080800780c */ /* 0x040fe20003f86070 */
[----:B------:R-:W-:Y:S01]  /*11120*/  SHFL.IDX PT, R4, R9, RZ, 0x1f ;  /* 0x00001fff09047589 */ /* 0x000fe200000e0000 */
[----:B------:R-:W-:Y:S01]  /*11130*/  ISETP.GE.U32.AND P5, PT, R8, 0x10, PT ;  /* 0x000000100800780c */ /* 0x000fe20003fa6070 */
        /* <DEDUP_REMOVED lines=21> */
[----:B------:R-:W-:Y:S05]  /*11290*/  @P6 BRA `(.L_x_256) ;  /* 0x0000000000986947 */ /* 0x000fea0003800000 */
.L_x_258:
[----:B------:R-:W-:-:S04]  /*112a0*/  UIADD3 UR43, UR43, 0x1f, URZ ;  /* 0x0000001f2b2b7890 */ /* 0x000fc8000fffe03f */
[----:B------:R-:W-:-:S06]  /*112b0*/  UISETP.GE.AND UP0, UPT, UR43, UR4, UPT ;  /* 0x000000042b00728c */ /* 0x000fcc000bf06270 */
[----:B------:R-:W-:-:S13]  /*112c0*/  PLOP3.LUT P6, PT, PT, PT, UP0, 0x40, 0x0 ;  /* 0x000000000000781c */ /* 0x000fda0003fce808 */
[----:B------:R-:W-:Y:S05]  /*112d0*/  @!P6 BRA `(.L_x_257) ;  /* 0x0000000400b0e947 */ /* 0x000fea0003800000 */
[----:B------:R-:W0:Y:S02]  /*112e0*/  S2R R0, SR_TID.X ;  /* 0x0000000000007919 */ /* 0x000e240000002100 */
[----:B0-----:R-:W-:-:S05]  /*112f0*/  LOP3.LUT R0, R0, 0x1f, RZ, 0xc0, !PT ;  /* 0x0000001f00007812 */ /* 0x001fca00078ec0ff */
[----:B------:R-:W-:Y:S02]  /*11300*/  VIADD R7, R0, UR43 ;  /* 0x0000002b00077c36 */ /* 0x000fe40008000000 */
[----:B------:R-:W-:-:S03]  /*11310*/  IMAD.MOV.U32 R0, RZ, RZ, RZ ;  /* 0x000000ffff007224 */ /* 0x000fc600078e00ff */
[----:B------:R-:W-:-:S13]  /*11320*/  ISETP.GE.OR P6, PT, R7, UR4, !P0 ;  /* 0x0000000407007c0c */ /* 0x000fda000c7c6670 */
[----:B------:R-:W0:Y:S02]  /*11330*/  @!P6 LDC.64 R2, c[0x0][0xc80] ;  /* 0x00032000ff02eb82 */ /* 0x000e240000000a00 */
[----:B0-----:R-:W-:-:S05]  /*11340*/  @!P6 IMAD.WIDE R2, R7, 0x4, R2 ;  /* 0x000000040702e825 */ /* 0x001fca00078e0202 */
[----:B------:R0:W2:Y:S02]  /*11350*/  @!P6 LDG.E R0, desc[UR50][R2.64] ;  /* 0x000000320200e981 */ /* 0x0000a4000c1e1900 */
[----:B0-----:R-:W0:Y:S02]  /*11360*/  @!P6 LDC.64 R2, c[0x0][0xc78] ;  /* 0x00031e00ff02eb82 */ /* 0x001e240000000a00 */
[----:B0-----:R-:W-:-:S04]  /*11370*/  @!P6 IMAD.WIDE R2, R7, 0x4, R2 ;  /* 0x000000040702e825 */ /* 0x001fc800078e0202 */
        /* <DEDUP_REMOVED lines=24> */
.L_x_256:
[----:B------:R-:W-:-:S04]  /*11500*/  IMAD.IADD R5, R5, 0x1, -R8 ;  /* 0x0000000105057824 */ /* 0x000fc800078e0a08 */
[----:B------:R-:W-:-:S05]  /*11510*/  IMAD R8, R2, R3, R5 ;  /* 0x0000000302087224 */ /* 0x000fca00078e0205 */
[----:B------:R-:W-:-:S13]  /*11520*/  ISETP.GT.AND P0, PT, R8, R4, PT ;  /* 0x000000040800720c */ /* 0x000fda0003f04270 */
[----:B------:R-:W-:Y:S02]  /*11530*/  VOTEU.ANY UR5, UPT, !P0 ;  /* 0x0000000000057886 */ /* 0x000fe400040e0100 */
[----:B------:R-:W-:Y:S01]  /*11540*/  ISETP.NE.AND P0, PT, RZ, UR5, PT ;  /* 0x00000005ff007c0c */ /* 0x000fe2000bf05270 */
[----:B------:R-:W-:-:S06]  /*11550*/  UPOPC UR4, UR5 ;  /* 0x00000005000472bf */ /* 0x000fcc0008000000 */
[----:B------:R-:W-:-:S05]  /*11560*/  IMAD.U32 R8, RZ, RZ, UR4 ;  /* 0x00000004ff087e24 */ /* 0x000fca000f8e00ff */
[----:B------:R0:W1:Y:S04]  /*11570*/  SHFL.IDX PT, R0, R0, R8, 0x1f ;  /* 0x00001f0800007589 */ /* 0x00006800000e0000 */
[----:B------:R0:W2:Y:S01]  /*11580*/  SHFL.IDX PT, R7, R7, R8, 0x1f ;  /* 0x00001f0807077589 */ /* 0x0000a200000e0000 */
[----:B------:R-:W-:Y:S05]  /*11590*/  @!P0 BRA `(.L_x_259) ;  /* 0x00000000000c8947 */ /* 0x000fea0003800000 */
[----:B------:R-:W-:-:S06]  /*115a0*/  UIADD3 UR5, UR4, -0x1, URZ ;  /* 0xffffffff04057890 */ /* 0x000fcc000fffe03f */
[----:B------:R-:W-:-:S06]  /*115b0*/  IMAD.U32 R6, RZ, RZ, UR5 ;  /* 0x00000005ff067e24 */ /* 0x000fcc000f8e00ff */
[----:B------:R3:W4:Y:S02]  /*115c0*/  SHFL.IDX PT, R6, R2, R6, 0x1f ;  /* 0x00001f0602067589 */ /* 0x00072400000e0000 */
.L_x_259:
[----:B0---4-:R-:W-:Y:S01]  /*115d0*/  IMAD R8, R6, R3, R5 ;  /* 0x0000000306087224 */ /* 0x011fe200078e0205 */
[-C--:B-1----:R-:W-:Y:S01]  /*115e0*/  IABS R5, R0.reuse ;  /* 0x0000000000057213 */ /* 0x082fe20000000000 */
[----:B------:R-:W-:Y:S02]  /*115f0*/  UIADD3 UR43, UR4, UR43, URZ ;  /* 0x0000002b042b7290 */ /* 0x000fe4000fffe03f */
[----:B------:R-:W-:Y:S01]  /*11600*/  IMAD.IADD R4, R4, 0x1, -R8 ;  /* 0x0000000104047824 */ /* 0x000fe200078e0a08 */
[----:B---3--:R-:W0:Y:S01]  /*11610*/  I2F.RP R2, R5 ;  /* 0x0000000500027306 */ /* 0x008e220000209400 */
[----:B------:R1:W-:Y:S02]  /*11620*/  STL [R1+0x10], R8 ;  /* 0x0000100801007387 */ /* 0x0003e40000100800 */
[----:B-1----:R-:W-:-:S05]  /*11630*/  IABS R8, R0 ;  /* 0x0000000000087213 */ /* 0x002fca0000000000 */
[----:B0-----:R-:W0:Y:S01]  /*11640*/  MUFU.RCP R2, R2 ;  /* 0x0000000200027308 */ /* 0x001e220000001000 */
[----:B------:R-:W-:Y:S02]  /*11650*/  IMAD.MOV R8, RZ, RZ, -R8 ;  /* 0x000000ffff087224 */ /* 0x000fe400078e0a08 */
[----:B0-----:R-:W-:-:S05]  /*11660*/  VIADD R2, R2, 0xffffffe ;  /* 0x0ffffffe02027836 */ /* 0x001fca0000000000 */
[----:B------:R-:W0:Y:S02]  /*11670*/  F2I.FTZ.U32.TRUNC.NTZ R3, R2 ;  /* 0x0000000200037305 */ /* 0x000e24000021f000 */
[----:B0-----:R-:W-:-:S04]  /*11680*/  IMAD.MOV R2, RZ, RZ, -R3 ;  /* 0x000000ffff027224 */ /* 0x001fc800078e0a03 */
[----:B------:R-:W-:Y:S02]  /*11690*/  IMAD R6, R2, R5, RZ ;  /* 0x0000000502067224 */ /* 0x000fe400078e02ff */
[----:B------:R-:W-:-:S04]  /*116a0*/  IMAD.MOV.U32 R2, RZ, RZ, RZ ;  /* 0x000000ffff027224 */ /* 0x000fc800078e00ff */
[----:B------:R-:W-:Y:S01]  /*116b0*/  IMAD.HI.U32 R2, R3, R6, R2 ;  /* 0x0000000603027227 */ /* 0x000fe200078e0002 */
[----:B------:R-:W-:-:S05]  /*116c0*/  IABS R3, R4 ;  /* 0x0000000400037213 */ /* 0x000fca0000000000 */
[----:B------:R-:W-:-:S04]  /*116d0*/  IMAD.HI.U32 R6, R2, R3, RZ ;  /* 0x0000000302067227 */ /* 0x000fc800078e00ff */
[----:B------:R-:W-:-:S05]  /*116e0*/  IMAD R3, R6, R8, R3 ;  /* 0x0000000806037224 */ /* 0x000fca00078e0203 */
[----:B------:R-:W-:-:S13]  /*116f0*/  ISETP.GT.U32.AND P1, PT, R5, R3, PT ;  /* 0x000000030500720c */ /* 0x000fda0003f24070 */
[----:B------:R-:W-:Y:S02]  /*11700*/  @!P1 IMAD.IADD R3, R3, 0x1, -R5 ;  /* 0x0000000103039824 */ /* 0x000fe400078e0a05 */
[----:B------:R-:W-:Y:S01]  /*11710*/  @!P1 VIADD R6, R6, 0x1 ;  /* 0x0000000106069836 */ /* 0x000fe20000000000 */
[----:B------:R-:W-:Y:S02]  /*11720*/  ISETP.NE.AND P1, PT, R0, RZ, PT ;  /* 0x000000ff0000720c */ /* 0x000fe40003f25270 */
[----:B------:R-:W-:Y:S02]  /*11730*/  ISETP.GE.U32.AND P0, PT, R3, R5, PT ;  /* 0x000000050300720c */ /* 0x000fe40003f06070 */
[----:B--2---:R-:W-:-:S04]  /*11740*/  IABS R5, R7 ;  /* 0x0000000700057213 */ /* 0x004fc80000000000 */
[----:B------:R-:W0:Y:S07]  /*11750*/  I2F.RP R2, R5 ;  /* 0x0000000500027306 */ /* 0x000e2e0000209400 */
[----:B------:R-:W-:Y:S01]  /*11760*/  @P0 VIADD R6, R6, 0x1 ;  /* 0x0000000106060836 */ /* 0x000fe20000000000 */
[----:B0-----:R-:W0:Y:S02]  /*11770*/  MUFU.RCP R2, R2 ;  /* 0x0000000200027308 */ /* 0x001e240000001000 */
[----:B0-----:R-:W-:-:S06]  /*11780*/  VIADD R2, R2, 0xffffffe ;  /* 0x0ffffffe02027836 */ /* 0x001fcc0000000000 */
[----:B------:R-:W0:Y:S02]  /*11790*/  F2I.FTZ.U32.TRUNC.NTZ R3, R2 ;  /* 0x0000000200037305 */ /* 0x000e24000021f000 */
[----:B0-----:R-:W-:-:S04]  /*117a0*/  IMAD.MOV R2, RZ, RZ, -R3 ;  /* 0x000000ffff027224 */ /* 0x001fc800078e0a03 */
[----:B------:R-:W-:Y:S02]  /*117b0*/  IMAD R8, R2, R5, RZ ;  /* 0x0000000502087224 */ /* 0x000fe400078e02ff */
[----:B------:R-:W-:-:S04]  /*117c0*/  IMAD.MOV.U32 R2, RZ, RZ, RZ ;  /* 0x000000ffff027224 */ /* 0x000fc800078e00ff */
[----:B------:R-:W-:Y:S01]  /*117d0*/  IMAD.HI.U32 R2, R3, R8, R2 ;  /* 0x0000000803027227 */ /* 0x000fe200078e0002 */
[----:B------:R-:W-:Y:S02]  /*117e0*/  LOP3.LUT R3, R4, R0, RZ, 0x3c, !PT ;  /* 0x0000000004037212 */ /* 0x000fe400078e3cff */
[----:B------:R-:W-:Y:S02]  /*117f0*/  IABS R8, R7 ;  /* 0x0000000700087213 */ /* 0x000fe40000000000 */
[----:B------:R-:W-:-:S03]  /*11800*/  ISETP.GE.AND P2, PT, R3, RZ, PT ;  /* 0x000000ff0300720c */ /* 0x000fc60003f46270 */
[----:B------:R-:W-:-:S10]  /*11810*/  IMAD.MOV R8, RZ, RZ, -R8 ;  /* 0x000000ffff087224 */ /* 0x000fd400078e0a08 */
[----:B------:R-:W-:Y:S01]  /*11820*/  @!P2 IMAD.MOV R6, RZ, RZ, -R6 ;  /* 0x000000ffff06a224 */ /* 0x000fe200078e0a06 */
[----:B------:R-:W-:-:S04]  /*11830*/  @!P1 LOP3.LUT R6, RZ, R0, RZ, 0x33, !PT ;  /* 0x00000000ff069212 */ /* 0x000fc800078e33ff */
[-C--:B------:R-:W-:Y:S01]  /*11840*/  IABS R3, R6.reuse ;  /* 0x0000000600037213 */ /* 0x080fe20000000000 */
[----:B------:R-:W-:-:S04]  /*11850*/  IMAD R0, R0, R6, RZ ;  /* 0x0000000600007224 */ /* 0x000fc800078e02ff */
[----:B------:R-:W-:-:S04]  /*11860*/  IMAD.HI.U32 R2, R2, R3, RZ ;  /* 0x0000000302027227 */ /* 0x000fc800078e00ff */
[----:B------:R-:W-:Y:S02]  /*11870*/  IMAD R3, R2, R8, R3 ;  /* 0x0000000802037224 */ /* 0x000fe400078e0203 */
[----:B------:R-:W-:-:S03]  /*11880*/  IMAD.IADD R4, R4, 0x1, -R0 ;  /* 0x0000000104047824 */ /* 0x000fc600078e0a00 */
[----:B------:R-:W-:-:S13]  /*11890*/  ISETP.GT.U32.AND P1, PT, R5, R3, PT ;  /* 0x000000030500720c */ /* 0x000fda0003f24070 */
[----:B------:R-:W-:Y:S02]  /*118a0*/  @!P1 IMAD.IADD R3, R3, 0x1, -R5 ;  /* 0x0000000103039824 */ /* 0x000fe400078e0a05 */
[----:B------:R-:W-:Y:S01]  /*118b0*/  @!P1 VIADD R2, R2, 0x1 ;  /* 0x0000000102029836 */ /* 0x000fe20000000000 */
[----:B------:R-:W-:Y:S02]  /*118c0*/  ISETP.NE.AND P1, PT, R7, RZ, PT ;  /* 0x000000ff0700720c */ /* 0x000fe40003f25270 */
[----:B------:R-:W-:Y:S02]  /*118d0*/  ISETP.GE.U32.AND P0, PT, R3, R5, PT ;  /* 0x000000050300720c */ /* 0x000fe40003f06070 */
[----:B------:R-:W-:-:S04]  /*118e0*/  LOP3.LUT R3, R6, R7, RZ, 0x3c, !PT ;  /* 0x0000000706037212 */ /* 0x000fc800078e3cff */
[----:B------:R-:W-:-:S07]  /*118f0*/  ISETP.GE.AND P2, PT, R3, RZ, PT ;  /* 0x000000ff0300720c */ /* 0x000fce0003f46270 */
[----:B------:R-:W-:-:S06]  /*11900*/  @P0 VIADD R2, R2, 0x1 ;  /* 0x0000000102020836 */ /* 0x000fcc0000000000 */
        /* <DEDUP_REMOVED lines=9> */
.L_x_257:
[----:B------:R0:W-:Y:S01]  /*119a0*/  STL [R1+0x10], R4 ;  /* 0x0000100401007387 */ /* 0x0001e20000100800 */
[----:B------:R-:W-:-:S03]  /*119b0*/  ULDC UR43, c[0x0][0xc3c] ;  /* 0x00030f00002b7ab9 */ /* 0x000fc60000000800 */
[----:B------:R0:W-:Y:S04]  /*119c0*/  STL [R1+0x14], RZ ;  /* 0x000014ff01007387 */ /* 0x0001e80000100800 */
[----:B------:R0:W-:Y:S02]  /*119d0*/  STL [R1+0x18], RZ ;  /* 0x000018ff01007387 */ /* 0x0001e40000100800 */
.L_x_260:
[----:B------:R-:W2:Y:S04]  /*119e0*/  LDL R2, [R1+0x18] ;  /* 0x0000180001027983 */ /* 0x000ea80000100800 */
[----:B------:R-:W3:Y:S04]  /*119f0*/  LDL R3, [R1+0x14] ;  /* 0x0000140001037983 */ /* 0x000ee80000100800 */
[----:B01----:R-:W4:Y:S01]  /*11a00*/  LDL R4, [R1+0x10] ;  /* 0x0000100001047983 */ /* 0x003f220000100800 */
[----:B------:R-:W0:Y:S02]  /*11a10*/  S2R R0, SR_TID.X ;  /* 0x0000000000007919 */ /* 0x000e240000002100 */
[----:B0-----:R-:W-:Y:S01]  /*11a20*/  LOP3.LUT R0, R0, 0x1f, RZ, 0xc0, !PT ;  /* 0x0000001f00007812 */ /* 0x001fe200078ec0ff */
[----:B------:R-:W-:Y:S03]  /*11a30*/  BAR.SYNC.DEFER_BLOCKING 0x4, 0x180 ;  /* 0x0106000000007b1d */ /* 0x000fe60000010000 */
[----:B------:R-:W-:-:S13]  /*11a40*/  ISETP.NE.AND P0, PT, R0, RZ, PT ;  /* 0x000000ff0000720c */ /* 0x000fda0003f05270 */
[----:B------:R-:W0:Y:S01]  /*11a50*/  @!P0 S2R R0, SR_CgaCtaId ;  /* 0x0000000000008919 */ /* 0x000e220000008800 */
[----:B--2---:R-:W-:Y:S01]  /*11a60*/  IMAD.MOV.U32 R6, RZ, RZ, R2 ;  /* 0x000000ffff067224 */ /* 0x004fe200078e0002 */
[----:B------:R-:W-:-:S04]  /*11a70*/  @!P0 MOV R2, 0x400 ;  /* 0x0000040000028802 */ /* 0x000fc80000000f00 */
[----:B0-----:R-:W-:Y:S01]  /*11a80*/  @!P0 LEA R17, R0, R2, 0x18 ;  /* 0x0000000200118211 */ /* 0x001fe200078ec0ff */
[----:B------:R-:W-:Y:S02]  /*11a90*/  IMAD.U32 R0, RZ, RZ, UR43 ;  /* 0x0000002bff007e24 */ /* 0x000fe4000f8e00ff */
[----:B---3--:R-:W-:Y:S02]  /*11aa0*/  IMAD.MOV.U32 R5, RZ, RZ, R3 ;  /* 0x000000ffff057224 */ /* 0x008fe400078e0003 */
[----:B------:R-:W-:-:S05]  /*11ab0*/  @!P0 IMAD.MOV.U32 R7, RZ, RZ, R0 ;  /* 0x000000ffff078224 */ /* 0x000fca00078e0000 */
[----:B----4-:R1:W-:Y:S01]  /*11ac0*/  @!P0 STS.128 [R17+0x298d0], R4 ;  /* 0x0298d00411008388 */ /* 0x0103e20000000c00 */
[----:B------:R-:W-:Y:S06]  /*11ad0*/  BAR.ARV 0x5, 0x180 ;  /* 0x0146000000007b1d */ /* 0x000fec0000002000 */
.L_x_255:
[----:B------:R-:W-:Y:S02]  /*11ae0*/  ULDC UR4, c[0x0][0xc3c] ;  /* 0x00030f0000047ab9 */ /* 0x000fe40000000800 */
[----:B------:R-:W-:-:S06]  /*11af0*/  UISETP.GE.AND UP0, UPT, UR43, UR4, UPT ;  /* 0x000000042b00728c */ /* 0x000fcc000bf06270 */
[----:B------:R-:W-:-:S13]  /*11b00*/  PLOP3.LUT P0, PT, PT, PT, UP0, 0x80, 0x0 ;  /* 0x000000000000781c */ /* 0x000fda0003f0f008 */
[----:B------:R-:W-:Y:S05]  /*11b10*/  @!P0 BRA `(.L_x_261) ;  /* 0xffffffb800848947 */ /* 0x000fea000383ffff */
.L_x_191:
[----:B------:R-:W2:Y:S01]  /*11b20*/  LDL.LU R0, [R1+0x30] ;  /* 0x0000300001007983 */ /* 0x000ea20000300800 */
[----:B------:R-:W-:Y:S01]  /*11b30*/  BSSY B0, `(.L_x_262) ;  /* 0x000000b000007945 */ /* 0x000fe20003800000 */
[----:B01----:R-:W0:Y:S01]  /*11b40*/  S2R R4, SR_CgaCtaId ;  /* 0x0000000000047919 */ /* 0x003e220000008800 */
[----:B--2---:R-:W-:-:S05]  /*11b50*/  VIADD R0, R0, 0x1 ;  /* 0x0000000100007836 */ /* 0x004fca0000000000 */
[----:B---3--:R-:W-:-:S04]  /*11b60*/  LEA.HI R2, R0, R0, RZ, 0x1 ;  /* 0x0000000000027211 */ /* 0x008fc800078f08ff */
[----:B------:R-:W-:-:S05]  /*11b70*/  LOP3.LUT R3, R2, 0xfffffffe, RZ, 0xc0, !PT ;  /* 0xfffffffe02037812 */ /* 0x000fca00078ec0ff */
[----:B------:R-:W-:Y:S01]  /*11b80*/  IMAD.IADD R0, R0, 0x1, -R3 ;  /* 0x0000000100007824 */ /* 0x000fe200078e0a03 */
[----:B------:R-:W-:-:S04]  /*11b90*/  MOV R3, 0x400 ;  /* 0x0000040000037802 */ /* 0x000fc80000000f00 */
[----:B0-----:R-:W-:Y:S02]  /*11ba0*/  LEA R3, R4, R3, 0x18 ;  /* 0x0000000304037211 */ /* 0x001fe400078ec0ff */
[----:B------:R-:W-:-:S04]  /*11bb0*/  SHF.L.U32 R0, R0, 0x1f, RZ ;  /* 0x0000001f00007819 */ /* 0x000fc800000006ff */
[----:B------:R-:W0:Y:S02]  /*11bc0*/  SYNCS.PHASECHK.TRANS64.TRYWAIT P0, [R3+URZ+0x29820], R0 ;  /* 0x02982000030075a7 */ /* 0x000e24000800017f */
[----:B0-----:R-:W-:Y:S05]  /*11bd0*/  @!P0 BRA `(.L_x_263) ;  /* 0x0000000c00908947 */ /* 0x001fea0003800000 */
.L_x_302:
[----:B------:R-:W-:Y:S05]  /*11be0*/  BSYNC B0 ;  /* 0x0000000000007941 */ /* 0x000fea0003800000 */
.L_x_262:
[----:B------:R-:W-:-:S03]  /*11bf0*/  UMOV UR4, 0xffffffff ;  /* 0xffffffff00047882 */ /* 0x000fc60000000000 */
[----:B------:R-:W-:Y:S05]  /*11c00*/  BRA.DIV UR4, `(.L_x_264) ;  /* 0x0000000e04987947 */ /* 0x000fea000b800000 */
[----:B0-----:R-:W0:Y:S02]  /*11c10*/  S2R R0, SR_TID.X ;  /* 0x0000000000007919 */ /* 0x001e240000002100 */
[----:B0-----:R-:W-:-:S04]  /*11c20*/  SHF.R.U32.HI R0, RZ, 0x5, R0 ;  /* 0x00000005ff007819 */ /* 0x001fc80000011600 */
[----:B------:R-:W-:-:S05]  /*11c30*/  LOP3.LUT R0, R0, 0x3, RZ, 0xc0, !PT ;  /* 0x0000000300007812 */ /* 0x000fca00078ec0ff */
[----:B------:R0:W1:Y:S02]  /*11c40*/  SHFL.IDX PT, R14, R0, RZ, 0x1f ;  /* 0x00001fff000e7589 */ /* 0x00006400000e0000 */
.L_x_305:
[----:B-1----:R-:W-:Y:S01]  /*11c50*/  ISETP.NE.AND P0, PT, R14, RZ, PT ;  /* 0x000000ff0e00720c */ /* 0x002fe20003f05270 */
[----:B------:R-:W-:-:S12]  /*11c60*/  BSSY B0, `(.L_x_265) ;  /* 0x000002c000007945 */ /* 0x000fd80003800000 */
[----:B------:R-:W-:Y:S05]  /*11c70*/  @P0 BRA `(.L_x_266) ;  /* 0x0000000000a80947 */ /* 0x000fea0003800000 */
[----:B------:R-:W-:-:S03]  /*11c80*/  UMOV UR4, 0xffffffff ;  /* 0xffffffff00047882 */ /* 0x000fc60000000000 */
[----:B------:R-:W-:Y:S05]  /*11c90*/  BRA.DIV UR4, `(.L_x_267) ;  /* 0x0000000e04a87947 */ /* 0x000fea000b800000 */
[----:B------:R-:W-:-:S13]  /*11ca0*/  ELECT P6, URZ, PT ;  /* 0x00000000003f782f */ /* 0x000fda00038c0000 */
.L_x_308:
[----:B------:R-:W-:Y:S05]  /*11cb0*/  @!P6 BRA `(.L_x_266) ;  /* 0x000000000098e947 */ /* 0x000fea0003800000 */
[----:B------:R-:W-:-:S06]  /*11cc0*/  ULOP3.LUT UR4, UR38, 0x2, URZ, 0xfc, !UPT ;  /* 0x0000000226047892 */ /* 0x000fcc000f8efc3f */
[----:B0-----:R-:W-:-:S05]  /*11cd0*/  IMAD.U32 R0, RZ, RZ, UR4 ;  /* 0x00000004ff007e24 */ /* 0x001fca000f8e00ff */
[----:B------:R-:W-:-:S13]  /*11ce0*/  ISETP.NE.AND P0, PT, R0, 0x3, PT ;  /* 0x000000030000780c */ /* 0x000fda0003f05270 */
[----:B------:R-:W-:Y:S05]  /*11cf0*/  @!P0 BRA `(.L_x_268) ;  /* 0x0000000000048947 */ /* 0x000fea0003800000 */
[----:B------:R-:W-:Y:S01]  /*11d00*/  BPT.TRAP 0x1 ;  /* 0x000000040000795c */ /* 0x000fe20000300000 */
.L_x_268:
[----:B------:R-:W2:Y:S01]  /*11d10*/  LDL.LU R6, [R1] ;  /* 0x0000000001067983 */ /* 0x000ea20000300800 */
[----:B------:R-:W-:Y:S02]  /*11d20*/  VIADD R5, R3, 0x29840 ;  /* 0x0002984003057836 */ /* 0x000fe40000000000 */
[C---:B------:R-:W-:Y:S02]  /*11d30*/  VIADD R0, R18.reuse, 0x1 ;  /* 0x0000000112007836 */ /* 0x040fe40000000000 */
[----:B------:R-:W-:-:S03]  /*11d40*/  IMAD R7, R18, 0x8, R5 ;  /* 0x0000000812077824 */ /* 0x000fc600078e0205 */
[----:B------:R-:W-:-:S04]  /*11d50*/  ISETP.NE.AND P2, PT, R0, 0x2, PT ;  /* 0x000000020000780c */ /* 0x000fc80003f45270 */
[----:B------:R-:W-:Y:S02]  /*11d60*/  SEL R2, RZ, 0x1, P2 ;  /* 0x00000001ff027807 */ /* 0x000fe40001000000 */
[C---:B--2---:R-:W-:Y:S02]  /*11d70*/  SHF.L.U32 R4, R6.reuse, 0x1f, RZ ;  /* 0x0000001f06047819 */ /* 0x044fe400000006ff */
[----:B------:R-:W-:Y:S02]  /*11d80*/  LOP3.LUT R6, R6, R2, RZ, 0x3c, !PT ;  /* 0x0000000206067212 */ /* 0x000fe400078e3cff */
[----:B------:R-:W0:Y:S01]  /*11d90*/  SYNCS.PHASECHK.TRANS64.TRYWAIT P1, [R7+URZ], R4 ;  /* 0x00000004070075a7 */ /* 0x000e22000802017f */
[----:B------:R-:W-:Y:S02]  /*11da0*/  SEL R2, R0, RZ, P2 ;  /* 0x000000ff00027207 */ /* 0x000fe40001000000 */
[----:B------:R-:W-:-:S03]  /*11db0*/  SHF.L.U32 R0, R6, 0x1f, RZ ;  /* 0x0000001f06007819 */ /* 0x000fc600000006ff */
[----:B------:R-:W-:Y:S01]  /*11dc0*/  IMAD R5, R2, 0x8, R5 ;  /* 0x0000000802057824 */ /* 0x000fe200078e0205 */
[----:B0-----:R-:W-:Y:S06]  /*11dd0*/  @!P1 BRA `(.L_x_269) ;  /* 0x0000000c00789947 */ /* 0x001fec0003800000 */
.L_x_309:
[----:B------:R-:W1:Y:S02]  /*11de0*/  SYNCS.PHASECHK.TRANS64.TRYWAIT P1, [R5+URZ], R0 ;  /* 0x00000000050075a7 */ /* 0x000e64000802017f */
[----:B-1----:R-:W-:Y:S05]  /*11df0*/  @!P1 BRA `(.L_x_270) ;  /* 0x0000000c00849947 */ /* 0x002fea0003800000 */
.L_x_310:
[----:B------:R-:W-:Y:S05]  /*11e00*/  @!P0 BRA `(.L_x_271) ;  /* 0x0000000000048947 */ /* 0x000fea0003800000 */
[----:B------:R-:W-:Y:S01]  /*11e10*/  BPT.TRAP 0x1 ;  /* 0x000000040000795c */ /* 0x000fe20000300000 */
.L_x_271:
[----:B-1----:R-:W-:-:S04]  /*11e20*/  IMAD R5, R18, 0x8, R3 ;  /* 0x0000000812057824 */ /* 0x002fc800078e0203 */
[----:B------:R-:W1:Y:S02]  /*11e30*/  SYNCS.PHASECHK.TRANS64.TRYWAIT P1, [R5+URZ+0x29860], R4 ;  /* 0x02986004050075a7 */ /* 0x000e64000802017f */
[----:B-1----:R-:W-:Y:S05]  /*11e40*/  @!P1 BRA `(.L_x_272) ;  /* 0x0000000c00849947 */ /* 0x002fea0003800000 */
.L_x_311:
[----:B------:R-:W-:Y:S05]  /*11e50*/  @!P0 BRA `(.L_x_273) ;  /* 0x0000000000048947 */ /* 0x000fea0003800000 */
[----:B------:R-:W-:Y:S01]  /*11e60*/  BPT.TRAP 0x1 ;  /* 0x000000040000795c */ /* 0x000fe20000300000 */
.L_x_273:
[----:B------:R-:W-:-:S04]  /*11e70*/  IMAD R3, R2, 0x8, R3 ;  /* 0x0000000802037824 */ /* 0x000fc800078e0203 */
[----:B------:R-:W2:Y:S02]  /*11e80*/  SYNCS.PHASECHK.TRANS64.TRYWAIT P1, [R3+URZ+0x29860], R0 ;  /* 0x02986000030075a7 */ /* 0x000ea4000802017f */
[----:B--2---:R-:W-:Y:S05]  /*11e90*/  @!P1 BRA `(.L_x_274) ;  /* 0x0000000c00849947 */ /* 0x004fea0003800000 */
.L_x_312:
[----:B------:R-:W-:Y:S05]  /*11ea0*/  @!P0 BRA `(.L_x_275) ;  /* 0x0000000000048947 */ /* 0x000fea0003800000 */
[----:B------:R-:W-:Y:S01]  /*11eb0*/  BPT.TRAP 0x1 ;  /* 0x000000040000795c */ /* 0x000fe20000300000 */
.L_x_275:
[----:B------:R-:W3:Y:S02]  /*11ec0*/  SYNCS.PHASECHK.TRANS64.TRYWAIT P0, [R5+URZ+0x29880], R4 ;  /* 0x02988004050075a7 */ /* 0x000ee4000800017f */
[----:B---3--:R-:W-:Y:S05]  /*11ed0*/  @!P0 BRA `(.L_x_276) ;  /* 0x0000000c00888947 */ /* 0x008fea0003800000 */
.L_x_277:
[----:B----4-:R4:W0:Y:S02]  /*11ee0*/  SYNCS.PHASECHK.TRANS64.TRYWAIT P0, [R3+URZ+0x29880], R0 ;  /* 0x02988000030075a7 */ /* 0x010824000800017f */
[----:B0-----:R-:W-:Y:S05]  /*11ef0*/  @!P0 NANOSLEEP.SYNCS 0x989680 ;  /* 0x009896800000895d */ /* 0x001fea0003900000 */
[----:B------:R-:W0:Y:S02]  /*11f00*/  @!P0 SYNCS.PHASECHK.TRANS64 P0, [R3+URZ+0x29880], R0 ;  /* 0x02988000030085a7 */ /* 0x000e24000800007f */
[----:B0-----:R-:W-:Y:S05]  /*11f10*/  @!P0 BRA `(.L_x_277) ;  /* 0xfffffffc00f08947 */ /* 0x001fea000383ffff */
.L_x_266:
[----:B------:R-:W-:Y:S05]  /*11f20*/  BSYNC B0 ;  /* 0x0000000000007941 */ /* 0x000fea0003800000 */
.L_x_265:
[----:B------:R-:W-:Y:S05]  /*11f30*/  EXIT ;  /* 0x000000000000794d */ /* 0x000fea0003800000 */
.L_x_140:
[----:B0-----:R0:W1:Y:S02]  /*11f40*/  SYNCS.PHASECHK.TRANS64.TRYWAIT P1, [R3+URZ+0x29800], R0 ;  /* 0x02980000030075a7 */ /* 0x001064000802017f */
[----:B-1----:R-:W-:Y:S05]  /*11f50*/  @!P1 NANOSLEEP.SYNCS 0x989680 ;  /* 0x009896800000995d */ /* 0x002fea0003900000 */
[----:B------:R-:W1:Y:S02]  /*11f60*/  @!P1 SYNCS.PHASECHK.TRANS64 P1, [R3+URZ+0x29800], R0 ;  /* 0x02980000030095a7 */ /* 0x000e64000802007f */
[----:B-1----:R-:W-:Y:S05]  /*11f70*/  @!P1 BRA `(.L_x_140) ;  /* 0xfffffffc00f09947 */ /* 0x002fea000383ffff */
[----:B------:R-:W-:Y:S05]  /*11f80*/  BRA `(.L_x_278) ;  /* 0xfffffefc00987947 */ /* 0x000fea000383ffff */
.L_x_144:
[----:B0-----:R0:W2:Y:S02]  /*11f90*/  SYNCS.PHASECHK.TRANS64.TRYWAIT P2, [R6+URZ+0x29830], R5 ;  /* 0x02983005060075a7 */ /* 0x0010a4000804017f */
[----:B--2---:R-:W-:Y:S05]  /*11fa0*/  @!P2 NANOSLEEP.SYNCS 0x989680 ;  /* 0x009896800000a95d */ /* 0x004fea0003900000 */
[----:B------:R-:W2:Y:S02]  /*11fb0*/  @!P2 SYNCS.PHASECHK.TRANS64 P2, [R6+URZ+0x29830], R5 ;  /* 0x029830050600a5a7 */ /* 0x000ea4000804007f */
[----:B--2---:R-:W-:Y:S05]  /*11fc0*/  @!P2 BRA `(.L_x_144) ;  /* 0xfffffffc00f0a947 */ /* 0x004fea000383ffff */
[----:B------:R-:W-:Y:S05]  /*11fd0*/  BRA `(.L_x_143) ;  /* 0xfffffefc00c07947 */ /* 0x000fea000383ffff */
.L_x_149:
[----:B-1----:R-:W-:-:S04]  /*11fe0*/  IMAD.U32 R4, RZ, RZ, UR6 ;  /* 0x00000006ff047e24 */ /* 0x002fc8000f8e00ff */
[----:B------:R1:W2:Y:S03]  /*11ff0*/  SYNCS.PHASECHK.TRANS64.TRYWAIT P1, [R4+URZ+0x29830], R3 ;  /* 0x02983003040075a7 */ /* 0x0002a6000802017f */
[----:B--2---:R-:W-:Y:S05]  /*12000*/  @!P1 NANOSLEEP.SYNCS 0x989680 ;  /* 0x009896800000995d */ /* 0x004fea0003900000 */
[----:B------:R-:W2:Y:S02]  /*12010*/  @!P1 SYNCS.PHASECHK.TRANS64 P1, [R4+URZ+0x29830], R3 ;  /* 0x02983003040095a7 */ /* 0x000ea4000802007f */
[----:B--2---:R-:W-:Y:S05]  /*12020*/  @!P1 BRA `(.L_x_149) ;  /* 0xfffffffc00ec9947 */ /* 0x004fea000383ffff */
[----:B------:R-:W-:Y:S05]  /*12030*/  BRA `(.L_x_146) ;  /* 0xffffff3000a47947 */ /* 0x000fea000383ffff */
.L_x_153:
[----:B-1----:R-:W-:-:S04]  /*12040*/  IMAD.U32 R4, RZ, RZ, UR6 ;  /* 0x00000006ff047e24 */ /* 0x002fc8000f8e00ff */
[----:B------:R1:W2:Y:S03]  /*12050*/  SYNCS.PHASECHK.TRANS64.TRYWAIT P1, [R4+URZ+0x29850], R3 ;  /* 0x02985003040075a7 */ /* 0x0002a6000802017f */
[----:B--2---:R-:W-:Y:S05]  /*12060*/  @!P1 NANOSLEEP.SYNCS 0x989680 ;  /* 0x009896800000995d */ /* 0x004fea0003900000 */
[----:B------:R-:W2:Y:S02]  /*12070*/  @!P1 SYNCS.PHASECHK.TRANS64 P1, [R4+URZ+0x29850], R3 ;  /* 0x02985003040095a7 */ /* 0x000ea4000802007f */
[----:B--2---:R-:W-:Y:S05]  /*12080*/  @!P1 BRA `(.L_x_153) ;  /* 0xfffffffc00ec9947 */ /* 0x004fea000383ffff */
[----:B------:R-:W-:Y:S05]  /*12090*/  BRA `(.L_x_150) ;  /* 0xffffff3c00b87947 */ /* 0x000fea000383ffff */
.L_x_159:
[----:B-1----:R1:W2:Y:S02]  /*120a0*/  SYNCS.PHASECHK.TRANS64.TRYWAIT P1, [R21+URZ+0x29850], R0 ;  /* 0x02985000150075a7 */ /* 0x0022a4000802017f */
[----:B--2---:R-:W-:Y:S05]  /*120b0*/  @!P1 NANOSLEEP.SYNCS 0x989680 ;  /* 0x009896800000995d */ /* 0x004fea0003900000 */
[----:B------:R-:W2:Y:S02]  /*120c0*/  @!P1 SYNCS.PHASECHK.TRANS64 P1, [R21+URZ+0x29850], R0 ;  /* 0x02985000150095a7 */ /* 0x000ea4000802007f */
[----:B--2---:R-:W-:Y:S05]  /*120d0*/  @!P1 BRA `(.L_x_159) ;  /* 0xfffffffc00f09947 */ /* 0x004fea000383ffff */
[----:B------:R-:W-:Y:S05]  /*120e0*/  BRA `(.L_x_158) ;  /* 0xffffff5c00c47947 */ /* 0x000fea000383ffff */
.L_x_207:
[----:B------:R-:W-:Y:S02]  /*120f0*/  IMAD.MOV.U32 R13, RZ, RZ, R0 ;  /* 0x000000ffff0d7224 */ /* 0x000fe400078e0000 */
[----:B------:R-:W-:Y:S02]  /*12100*/  IMAD.MOV.U32 R12, RZ, RZ, RZ ;  /* 0x000000ffff0c7224 */ /* 0x000fe400078e00ff */
[----:B------:R-:W-:Y:S02]  /*12110*/  IMAD.MOV.U32 R11, RZ, RZ, 0x1f ;  /* 0x0000001fff0b7424 */ /* 0x000fe400078e00ff */
[----:B------:R-:W-:-:S07]  /*12120*/  IMAD.MOV.U32 R15, RZ, RZ, -0x1 ;  /* 0xffffffffff0f7424 */ /* 0x000fce00078e00ff */
[----:B--2---:R-:W-:Y:S05]  /*12130*/  WARPSYNC.COLLECTIVE R15, `(.L_x_279) ;  /* 0x000000000f087348 */ /* 0x004fea0003c00000 */
[----:B------:R0:W1:Y:S02]  /*12140*/  SHFL.IDX P6, R14, R13, R12, R11 ;  /* 0x0000000c0d0e7389 */ /* 0x00006400000c000b */
[----:B012---:R-:W-:Y:S01]  /*12150*/  ENDCOLLECTIVE ;  /* 0x000000000000791b */ /* 0x007fe20003800000 */
.L_x_279:
[----:B------:R-:W-:Y:S05]  /*12160*/  BRA `(.L_x_280) ;  /* 0xffffffc400087947 */ /* 0x000fea000383ffff */
.L_x_209:
[----:B------:R-:W-:Y:S01]  /*12170*/  BSSY B0, `(.L_x_281) ;  /* 0x0000006000007945 */ /* 0x000fe20003800000 */
[----:B------:R-:W-:-:S07]  /*12180*/  IMAD.MOV.U32 R15, RZ, RZ, -0x1 ;  /* 0xffffffffff0f7424 */ /* 0x000fce00078e00ff */
[----:B--2---:R-:W-:Y:S05]  /*12190*/  WARPSYNC.COLLECTIVE R15, `(.L_x_282) ;  /* 0x000000000f0c7348 */ /* 0x004fea0003c00000 */
[----:B------:R-:W-:Y:S02]  /*121a0*/  ELECT P6, UR62, PT ;  /* 0x00000000003e782f */ /* 0x000fe400038c0000 */
[----:B------:R-:W-:Y:S01]  /*121b0*/  MOV R14, UR62 ;  /* 0x0000003e000e7c02 */ /* 0x000fe20008000f00 */
[----:B--2---:R-:W-:Y:S10]  /*121c0*/  ENDCOLLECTIVE ;  /* 0x000000000000791b */ /* 0x004ff40003800000 */
.L_x_282:
[----:B------:R-:W-:Y:S05]  /*121d0*/  BSYNC B0 ;  /* 0x0000000000007941 */ /* 0x000fea0003800000 */
.L_x_281:
[----:B------:R-:W-:Y:S05]  /*121e0*/  BRA `(.L_x_283) ;  /* 0xffffffc400147947 */ /* 0x000fea000383ffff */
.L_x_211:
[----:B0-----:R0:W1:Y:S02]  /*121f0*/  SYNCS.PHASECHK.TRANS64.TRYWAIT P0, [R2+URZ+0x29880], R3 ;  /* 0x02988003020075a7 */ /* 0x001064000800017f */
[----:B-1----:R-:W-:Y:S05]  /*12200*/  @!P0 NANOSLEEP.SYNCS 0x989680 ;  /* 0x009896800000895d */ /* 0x002fea0003900000 */
[----:B------:R-:W1:Y:S02]  /*12210*/  @!P0 SYNCS.PHASECHK.TRANS64 P0, [R2+URZ+0x29880], R3 ;  /* 0x02988003020085a7 */ /* 0x000e64000800007f */
[----:B-1----:R-:W-:Y:S05]  /*12220*/  @!P0 BRA `(.L_x_211) ;  /* 0xfffffffc00f08947 */ /* 0x002fea000383ffff */
[----:B------:R-:W-:Y:S05]  /*12230*/  BRA `(.L_x_284) ;  /* 0xffffffc400747947 */ /* 0x000fea000383ffff */
.L_x_213:
[----:B-1----:R1:W2:Y:S02]  /*12240*/  SYNCS.PHASECHK.TRANS64.TRYWAIT P0, [R2+URZ+0x29840], R3 ;  /* 0x02984003020075a7 */ /* 0x0022a4000800017f */
[----:B--2---:R-:W-:Y:S05]  /*12250*/  @!P0 NANOSLEEP.SYNCS 0x989680 ;  /* 0x009896800000895d */ /* 0x004fea0003900000 */
[----:B------:R-:W2:Y:S02]  /*12260*/  @!P0 SYNCS.PHASECHK.TRANS64 P0, [R2+URZ+0x29840], R3 ;  /* 0x02984003020085a7 */ /* 0x000ea4000800007f */
[----:B--2---:R-:W-:Y:S05]  /*12270*/  @!P0 BRA `(.L_x_213) ;  /* 0xfffffffc00f08947 */ /* 0x004fea000383ffff */
[----:B------:R-:W-:Y:S05]  /*12280*/  BRA `(.L_x_285) ;  /* 0xffffffc400c47947 */ /* 0x000fea000383ffff */
.L_x_217:
[----:B------:R0:W5:Y:S01]  /*12290*/  LDL.LU R8, [R1+0x1c] ;  /* 0x00001c0001087983 */ /* 0x0001620000300800 */
[----:B------:R-:W-:Y:S01]  /*122a0*/  IMAD.MOV.U32 R13, RZ, RZ, R0 ;  /* 0x000000ffff0d7224 */ /* 0x000fe200078e0000 */
[----:B------:R-:W-:Y:S01]  /*122b0*/  LOP3.LUT R7, R7, 0x7f, RZ, 0xc0, !PT ;  /* 0x0000007f07077812 */ /* 0x000fe200078ec0ff */
[----:B------:R-:W-:Y:S02]  /*122c0*/  IMAD.MOV.U32 R12, RZ, RZ, RZ ;  /* 0x000000ffff0c7224 */ /* 0x000fe400078e00ff */
[----:B------:R-:W-:Y:S01]  /*122d0*/  IMAD.MOV.U32 R11, RZ, RZ, 0x1c1f ;  /* 0x00001c1fff0b7424 */ /* 0x000fe200078e00ff */
[----:B------:R-:W-:Y:S01]  /*122e0*/  SHF.R.U32.HI R2, RZ, 0x2, R7 ;  /* 0x00000002ff027819 */ /* 0x000fe20000011607 */
[----:B------:R-:W-:-:S04]  /*122f0*/  IMAD.MOV.U32 R15, RZ, RZ, -0x1 ;  /* 0xffffffffff0f7424 */ /* 0x000fc800078e00ff */
[----:B0-----:R-:W-:-:S07]  /*12300*/  IMAD.IADD R2, R2, 0x1, R5 ;  /* 0x0000000102027824 */ /* 0x001fce00078e0205 */
[----:B-----5:R-:W-:Y:S05]  /*12310*/  WARPSYNC.COLLECTIVE R15, `(.L_x_286) ;  /* 0x000000000f087348 */ /* 0x020fea0003c00000 */
[----:B------:R0:W1:Y:S02]  /*12320*/  SHFL.IDX P6, R14, R13, R12, R11 ;  /* 0x0000000c0d0e7389 */ /* 0x00006400000c000b */
[----:B01---5:R-:W-:Y:S01]  /*12330*/  ENDCOLLECTIVE ;  /* 0x000000000000791b */ /* 0x023fe20003800000 */
.L_x_286:
[----:B------:R-:W-:Y:S02]  /*12340*/  IMAD.MOV.U32 R13, RZ, RZ, R4 ;  /* 0x000000ffff0d7224 */ /* 0x000fe400078e0004 */
[----:B------:R-:W-:Y:S02]  /*12350*/  IMAD R3, R8, R6, RZ ;  /* 0x0000000608037224 */ /* 0x000fe400078e02ff */
[----:B------:R-:W-:-:S07]  /*12360*/  IMAD.MOV.U32 R6, RZ, RZ, R14 ;  /* 0x000000ffff067224 */ /* 0x000fce00078e000e */
[----:B------:R-:W-:Y:S05]  /*12370*/  WARPSYNC.COLLECTIVE R15, `(.L_x_287) ;  /* 0x000000000f087348 */ /* 0x000fea0003c00000 */
[----:B------:R0:W1:Y:S02]  /*12380*/  SHFL.IDX P6, R14, R13, R12, R11 ;  /* 0x0000000c0d0e7389 */ /* 0x00006400000c000b */
[----:B01----:R-:W-:Y:S01]  /*12390*/  ENDCOLLECTIVE ;  /* 0x000000000000791b */ /* 0x003fe20003800000 */
.L_x_287:
[C---:B------:R-:W-:Y:S01]  /*123a0*/  ISETP.GE.AND P4, PT, R2.reuse, R3, PT ;  /* 0x000000030200720c */ /* 0x040fe20003f86270 */
[----:B------:R-:W-:Y:S02]  /*123b0*/  VIADD R8, R2, 0x20 ;  /* 0x0000002002087836 */ /* 0x000fe40000000000 */
[----:B------:R-:W-:Y:S02]  /*123c0*/  IMAD.MOV.U32 R13, RZ, RZ, R0 ;  /* 0x000000ffff0d7224 */ /* 0x000fe400078e0000 */
[----:B------:R-:W-:Y:S02]  /*123d0*/  IMAD.MOV.U32 R12, RZ, RZ, 0x1 ;  /* 0x00000001ff0c7424 */ /* 0x000fe400078e00ff */
[----:B------:R-:W-:-:S07]  /*123e0*/  IMAD.MOV.U32 R7, RZ, RZ, R14 ;  /* 0x000000ffff077224 */ /* 0x000fce00078e000e */
[----:B------:R-:W-:Y:S05]  /*123f0*/  WARPSYNC.COLLECTIVE R15, `(.L_x_288) ;  /* 0x000000000f087348 */ /* 0x000fea0003c00000 */
[----:B------:R0:W1:Y:S02]  /*12400*/  SHFL.IDX P6, R14, R13, R12, R11 ;  /* 0x0000000c0d0e7389 */ /* 0x00006400000c000b */
[----:B01----:R-:W-:Y:S01]  /*12410*/  ENDCOLLECTIVE ;  /* 0x000000000000791b */ /* 0x003fe20003800000 */
.L_x_288:
[----:B------:R-:W-:-:S05]  /*12420*/  @!P4 IADD3 R7, P3, R10, R7, RZ ;  /* 0x000000070a07c210 */ /* 0x000fca0007f7e0ff */
[----:B------:R-:W-:Y:S01]  /*12430*/  @!P4 IMAD.X R6, RZ, RZ, R6, P3 ;  /* 0x000000ffff06c224 */ /* 0x000fe200018e0606 */
[----:B------:R-:W-:-:S04]  /*12440*/  ISETP.GE.AND P3, PT, R8, R3, PT ;  /* 0x000000030800720c */ /* 0x000fc80003f66270 */
[----:B------:R-:W-:Y:S01]  /*12450*/  @!P4 LOP3.LUT R7, R7, R6, RZ, 0x3c, !PT ;  /* 0x000000060707c212 */ /* 0x000fe200078e3cff */
[----:B------:R-:W-:-:S03]  /*12460*/  IMAD.MOV.U32 R13, RZ, RZ, R4 ;  /* 0x000000ffff0d7224 */ /* 0x000fc600078e0004 */
[----:B------:R-:W-:-:S04]  /*12470*/  @!P4 LOP3.LUT R6, R7, R6, RZ, 0x3c, !PT ;  /* 0x000000060706c212 */ /* 0x000fc800078e3cff */
[----:B------:R-:W-:Y:S01]  /*12480*/  @!P4 LOP3.LUT R7, R7, R6, RZ, 0x3c, !PT ;  /* 0x000000060707c212 */ /* 0x000fe200078e3cff */
[----:B------:R-:W-:-:S07]  /*12490*/  IMAD.MOV.U32 R5, RZ, RZ, R14 ;  /* 0x000000ffff057224 */ /* 0x000fce00078e000e */
[----:B------:R-:W-:Y:S05]  /*124a0*/  WARPSYNC.COLLECTIVE R15, `(.L_x_289) ;  /* 0x000000000f087348 */ /* 0x000fea0003c00000 */
[----:B------:R0:W1:Y:S02]  /*124b0*/  SHFL.IDX P6, R14, R13, R12, R11 ;  /* 0x0000000c0d0e7389 */ /* 0x00006400000c000b */
[----:B01----:R-:W-:Y:S01]  /*124c0*/  ENDCOLLECTIVE ;  /* 0x000000000000791b */ /* 0x003fe20003800000 */
.L_x_289:
[----:B------:R-:W-:Y:S01]  /*124d0*/  @!PT LDS RZ, [RZ] ;  /* 0x00000000fffff984 */ /* 0x000fe20000000800 */
[----:B------:R-:W-:Y:S01]  /*124e0*/  @!PT LDS RZ, [RZ] ;  /* 0x00000000fffff984 */ /* 0x000fe20000000800 */
[----:B------:R-:W-:Y:S01]  /*124f0*/  @!PT LDS RZ, [RZ] ;  /* 0x00000000fffff984 */ /* 0x000fe20000000800 */
[----:B------:R-:W-:Y:S04]  /*12500*/  @!P4 LDGSTS.E.BYPASS.LTC128B.128 [R9+0x14400], desc[UR50][R6.64], !P0 ;  /* 0x144000000609cfae */ /* 0x000fe8000c101d72 */
[----:B------:R-:W-:Y:S04]  /*12510*/  @!P4 LDGSTS.E.BYPASS.LTC128B.128 [R9+0x16400], desc[UR50][R6.64+0x40], !P1 ;  /* 0x164000400609cfae */ /* 0x000fe8000c901d72 */
[----:B------:R0:W-:Y:S01]  /*12520*/  @!P4 LDGSTS.E.BYPASS.LTC128B.128 [R9+0x18400], desc[UR50][R6.64+0x80], !P2 ;  /* 0x184000800609cfae */ /* 0x0001e2000d101d72 */
[----:B------:R-:W-:Y:S02]  /*12530*/  IMAD.MOV.U32 R13, RZ, RZ, R0 ;  /* 0x000000ffff0d7224 */ /* 0x000fe400078e0000 */
[----:B------:R-:W-:-:S02]  /*12540*/  IMAD.MOV.U32 R12, RZ, RZ, 0x2 ;  /* 0x00000002ff0c7424 */ /* 0x000fc400078e00ff */
[----:B0-----:R-:W-:-:S07]  /*12550*/  IMAD.MOV.U32 R6, RZ, RZ, R14 ;  /* 0x000000ffff067224 */ /* 0x001fce00078e000e */
[----:B------:R-:W-:Y:S05]  /*12560*/  WARPSYNC.COLLECTIVE R15, `(.L_x_290) ;  /* 0x000000000f087348 */ /* 0x000fea0003c00000 */
[----:B------:R0:W1:Y:S02]  /*12570*/  SHFL.IDX P6, R14, R13, R12, R11 ;  /* 0x0000000c0d0e7389 */ /* 0x00006400000c000b */
[----:B01----:R-:W-:Y:S01]  /*12580*/  ENDCOLLECTIVE ;  /* 0x000000000000791b */ /* 0x003fe20003800000 */
.L_x_290:
[----:B------:R-:W-:-:S05]  /*12590*/  @!P3 IADD3 R6, P4, R10, R6, RZ ;  /* 0x000000060a06b210 */ /* 0x000fca0007f9e0ff */
[----:B------:R-:W-:-:S04]  /*125a0*/  @!P3 IMAD.X R5, RZ, RZ, R5, P4 ;  /* 0x000000ffff05b224 */ /* 0x000fc800020e0605 */
[----:B------:R-:W-:Y:S02]  /*125b0*/  @!P3 IMAD.MOV.U32 R7, RZ, RZ, R5 ;  /* 0x000000ffff07b224 */ /* 0x000fe400078e0005 */
[----:B------:R-:W-:Y:S02]  /*125c0*/  VIADD R5, R2, 0x40 ;  /* 0x0000004002057836 */ /* 0x000fe40000000000 */
[----:B------:R-:W-:Y:S01]  /*125d0*/  IMAD.MOV.U32 R13, RZ, RZ, R4 ;  /* 0x000000ffff0d7224 */ /* 0x000fe200078e0004 */
[----:B------:R-:W-:Y:S01]  /*125e0*/  @!PT LDS RZ, [RZ] ;  /* 0x00000000fffff984 */ /* 0x000fe20000000800 */
[----:B------:R-:W-:Y:S01]  /*125f0*/  @!PT LDS RZ, [RZ] ;  /* 0x00000000fffff984 */ /* 0x000fe20000000800 */
[----:B------:R-:W-:Y:S01]  /*12600*/  @!PT LDS RZ, [RZ] ;  /* 0x00000000fffff984 */ /* 0x000fe20000000800 */
[----:B------:R0:W-:Y:S04]  /*12610*/  @!P3 LDGSTS.E.BYPASS.LTC128B.128 [R9+0x14c00], desc[UR50][R6.64], !P0 ;  /* 0x14c000000609bfae */ /* 0x0001e8000c101d72 */
[----:B------:R0:W-:Y:S04]  /*12620*/  @!P3 LDGSTS.E.BYPASS.LTC128B.128 [R9+0x16c00], desc[UR50][R6.64+0x40], !P1 ;  /* 0x16c000400609bfae */ /* 0x0001e8000c901d72 */
[----:B------:R0:W-:Y:S01]  /*12630*/  @!P3 LDGSTS.E.BYPASS.LTC128B.128 [R9+0x18c00], desc[UR50][R6.64+0x80], !P2 ;  /* 0x18c000800609bfae */ /* 0x0001e2000d101d72 */
[----:B------:R-:W-:Y:S01]  /*12640*/  ISETP.GE.AND P3, PT, R5, R3, PT ;  /* 0x000000030500720c */ /* 0x000fe20003f66270 */
[----:B------:R-:W-:-:S12]  /*12650*/  IMAD.MOV.U32 R5, RZ, RZ, R14 ;  /* 0x000000ffff057224 */ /* 0x000fd800078e000e */
[----:B0-----:R-:W-:Y:S05]  /*12660*/  WARPSYNC.COLLECTIVE R15, `(.L_x_291) ;  /* 0x000000000f087348 */ /* 0x001fea0003c00000 */
[----:B------:R1:W2:Y:S02]  /*12670*/  SHFL.IDX P6, R14, R13, R12, R11 ;  /* 0x0000000c0d0e7389 */ /* 0x0002a400000c000b */
[----:B012---:R-:W-:Y:S01]  /*12680*/  ENDCOLLECTIVE ;  /* 0x000000000000791b */ /* 0x007fe20003800000 */
.L_x_291:
[----:B------:R-:W-:Y:S02]  /*12690*/  IMAD.MOV.U32 R13, RZ, RZ, R0 ;  /* 0x000000ffff0d7224 */ /* 0x000fe400078e0000 */
[----:B------:R-:W-:Y:S02]  /*126a0*/  IMAD.MOV.U32 R12, RZ, RZ, 0x3 ;  /* 0x00000003ff0c7424 */ /* 0x000fe400078e00ff */
[----:B------:R-:W-:-:S07]  /*126b0*/  IMAD.MOV.U32 R6, RZ, RZ, R14 ;  /* 0x000000ffff067224 */ /* 0x000fce00078e000e */
[----:B------:R-:W-:Y:S05]  /*126c0*/  WARPSYNC.COLLECTIVE R15, `(.L_x_292) ;  /* 0x000000000f087348 */ /* 0x000fea0003c00000 */
[----:B------:R0:W1:Y:S02]  /*126d0*/  SHFL.IDX P6, R14, R13, R12, R11 ;  /* 0x0000000c0d0e7389 */ /* 0x00006400000c000b */
[----:B01----:R-:W-:Y:S01]  /*126e0*/  ENDCOLLECTIVE ;  /* 0x000000000000791b */ /* 0x003fe20003800000 */
.L_x_292:
[----:B------:R-:W-:-:S05]  /*126f0*/  @!P3 IADD3 R6, P4, R10, R6, RZ ;  /* 0x000000060a06b210 */ /* 0x000fca0007f9e0ff */
[----:B------:R-:W-:-:S04]  /*12700*/  @!P3 IMAD.X R5, RZ, RZ, R5, P4 ;  /* 0x000000ffff05b224 */ /* 0x000fc800020e0605 */
[----:B------:R-:W-:Y:S02]  /*12710*/  @!P3 IMAD.MOV.U32 R7, RZ, RZ, R5 ;  /* 0x000000ffff07b224 */ /* 0x000fe400078e0005 */
[----:B------:R-:W-:-:S03]  /*12720*/  IMAD.MOV.U32 R13, RZ, RZ, R4 ;  /* 0x000000ffff0d7224 */ /* 0x000fc600078e0004 */
[----:B------:R-:W-:Y:S01]  /*12730*/  @!PT LDS RZ, [RZ] ;  /* 0x00000000fffff984 */ /* 0x000fe20000000800 */
[----:B------:R-:W-:Y:S01]  /*12740*/  @!PT LDS RZ, [RZ] ;  /* 0x00000000fffff984 */ /* 0x000fe20000000800 */
[----:B------:R-:W-:Y:S01]  /*12750*/  @!PT LDS RZ, [RZ] ;  /* 0x00000000fffff984 */ /* 0x000fe20000000800 */
[----:B------:R0:W-:Y:S04]  /*12760*/  @!P3 LDGSTS.E.BYPASS.LTC128B.128 [R9+0x15400], desc[UR50][R6.64], !P0 ;  /* 0x154000000609bfae */ /* 0x0001e8000c101d72 */
[----:B------:R0:W-:Y:S01]  /*12770*/  @!P3 LDGSTS.E.BYPASS.LTC128B.128 [R9+0x17400], desc[UR50][R6.64+0x40], !P1 ;  /* 0x174000400609bfae */ /* 0x0001e2000c901d72 */
[----:B------:R-:W-:-:S03]  /*12780*/  IMAD.MOV.U32 R0, RZ, RZ, R14 ;  /* 0x000000ffff007224 */ /* 0x000fc600078e000e */
[----:B------:R0:W-:Y:S04]  /*12790*/  @!P3 LDGSTS.E.BYPASS.LTC128B.128 [R9+0x19400], desc[UR50][R6.64+0x80], !P2 ;  /* 0x194000800609bfae */ /* 0x0001e8000d101d72 */
[----:B0-----:R-:W-:Y:S05]  /*127a0*/  WARPSYNC.COLLECTIVE R15, `(.L_x_293) ;  /* 0x000000000f087348 */ /* 0x001fea0003c00000 */
[----:B------:R1:W2:Y:S02]  /*127b0*/  SHFL.IDX P6, R14, R13, R12, R11 ;  /* 0x0000000c0d0e7389 */ /* 0x0002a400000c000b */
[----:B012---:R-:W-:Y:S01]  /*127c0*/  ENDCOLLECTIVE ;  /* 0x000000000000791b */ /* 0x007fe20003800000 */
.L_x_293:
[----:B------:R-:W-:Y:S01]  /*127d0*/  IMAD.MOV.U32 R4, RZ, RZ, R14 ;  /* 0x000000ffff047224 */ /* 0x000fe200078e000e */
[----:B------:R-:W-:Y:S06]  /*127e0*/  BRA `(.L_x_294) ;  /* 0xffffffcc00207947 */ /* 0x000fec000383ffff */
.L_x_222:
[----:B-1----:R1:W2:Y:S02]  /*127f0*/  SYNCS.PHASECHK.TRANS64.TRYWAIT P0, [R17+URZ+0x29820], R0 ;  /* 0x02982000110075a7 */ /* 0x0022a4000800017f */
[----:B--2---:R-:W-:Y:S05]  /*12800*/  @!P0 NANOSLEEP.SYNCS 0x989680 ;  /* 0x009896800000895d */ /* 0x004fea0003900000 */
[----:B------:R-:W2:Y:S02]  /*12810*/  @!P0 SYNCS.PHASECHK.TRANS64 P0, [R17+URZ+0x29820], R0 ;  /* 0x02982000110085a7 */ /* 0x000ea4000800007f */
[----:B--2---:R-:W-:Y:S05]  /*12820*/  @!P0 BRA `(.L_x_222) ;  /* 0xfffffffc00f08947 */ /* 0x004fea000383ffff */
[----:B------:R-:W-:Y:S05]  /*12830*/  BRA `(.L_x_295) ;  /* 0xffffffcc00907947 */ /* 0x000fea000383ffff */
.L_x_228:
[----:B--2---:R2:W3:Y:S02]  /*12840*/  SYNCS.PHASECHK.TRANS64.TRYWAIT P0, [R5+URZ+0x29880], R4 ;  /* 0x02988004050075a7 */ /* 0x0044e4000800017f */
[----:B---3--:R-:W-:Y:S05]  /*12850*/  @!P0 NANOSLEEP.SYNCS 0x989680 ;  /* 0x009896800000895d */ /* 0x008fea0003900000 */
[----:B------:R-:W3:Y:S02]  /*12860*/  @!P0 SYNCS.PHASECHK.TRANS64 P0, [R5+URZ+0x29880], R4 ;  /* 0x02988004050085a7 */ /* 0x000ee4000800007f */
[----:B---3--:R-:W-:Y:S05]  /*12870*/  @!P0 BRA `(.L_x_228) ;  /* 0xfffffffc00f08947 */ /* 0x008fea000383ffff */
[----:B------:R-:W-:Y:S05]  /*12880*/  BRA `(.L_x_296) ;  /* 0xffffffd000447947 */ /* 0x000fea000383ffff */
.L_x_233:
[----:B---3--:R3:W4:Y:S02]  /*12890*/  SYNCS.PHASECHK.TRANS64.TRYWAIT P0, [R5+URZ+0x29840], R4 ;  /* 0x02984004050075a7 */ /* 0x008724000800017f */
[----:B----4-:R-:W-:Y:S05]  /*128a0*/  @!P0 NANOSLEEP.SYNCS 0x989680 ;  /* 0x009896800000895d */ /* 0x010fea0003900000 */
[----:B------:R-:W4:Y:S02]  /*128b0*/  @!P0 SYNCS.PHASECHK.TRANS64 P0, [R5+URZ+0x29840], R4 ;  /* 0x02984004050085a7 */ /* 0x000f24000800007f */
[----:B----4-:R-:W-:Y:S05]  /*128c0*/  @!P0 BRA `(.L_x_233) ;  /* 0xfffffffc00f08947 */ /* 0x010fea000383ffff */
[----:B------:R-:W-:Y:S05]  /*128d0*/  BRA `(.L_x_297) ;  /* 0xffffffd000c07947 */ /* 0x000fea000383ffff */
.L_x_241:
[----:B--2---:R2:W3:Y:S02]  /*128e0*/  SYNCS.PHASECHK.TRANS64.TRYWAIT P0, [R19+URZ+0x29870], R4 ;  /* 0x02987004130075a7 */ /* 0x0044e4000800017f */
[----:B---3--:R-:W-:Y:S05]  /*128f0*/  @!P0 NANOSLEEP.SYNCS 0x989680 ;  /* 0x009896800000895d */ /* 0x008fea0003900000 */
[----:B------:R-:W3:Y:S02]  /*12900*/  @!P0 SYNCS.PHASECHK.TRANS64 P0, [R19+URZ+0x29870], R4 ;  /* 0x02987004130085a7 */ /* 0x000ee4000800007f */
[----:B---3--:R-:W-:Y:S05]  /*12910*/  @!P0 BRA `(.L_x_241) ;  /* 0xfffffffc00f08947 */ /* 0x008fea000383ffff */
[----:B------:R-:W-:Y:S05]  /*12920*/  BRA `(.L_x_298) ;  /* 0xffffffd400d87947 */ /* 0x000fea000383ffff */
.L_x_243:
[----:B---3--:R3:W4:Y:S02]  /*12930*/  SYNCS.PHASECHK.TRANS64.TRYWAIT P0, [R19+URZ+0x29860], R0 ;  /* 0x02986000130075a7 */ /* 0x008724000800017f */
[----:B----4-:R-:W-:Y:S05]  /*12940*/  @!P0 NANOSLEEP.SYNCS 0x989680 ;  /* 0x009896800000895d */ /* 0x010fea0003900000 */
[----:B------:R-:W4:Y:S02]  /*12950*/  @!P0 SYNCS.PHASECHK.TRANS64 P0, [R19+URZ+0x29860], R0 ;  /* 0x02986000130085a7 */ /* 0x000f24000800007f */
[----:B----4-:R-:W-:Y:S05]  /*12960*/  @!P0 BRA `(.L_x_243) ;  /* 0xfffffffc00f08947 */ /* 0x010fea000383ffff */
[----:B------:R-:W-:Y:S05]  /*12970*/  BRA `(.L_x_299) ;  /* 0xffffffd400e07947 */ /* 0x000fea000383ffff */
.L_x_250:
[----:B0-----:R0:W1:Y:S02]  /*12980*/  SYNCS.PHASECHK.TRANS64.TRYWAIT P1, [R16+URZ+0x29870], R3 ;  /* 0x02987003100075a7 */ /* 0x001064000802017f */
[----:B-1----:R-:W-:Y:S05]  /*12990*/  @!P1 NANOSLEEP.SYNCS 0x989680 ;  /* 0x009896800000995d */ /* 0x002fea0003900000 */
[----:B------:R-:W1:Y:S02]  /*129a0*/  @!P1 SYNCS.PHASECHK.TRANS64 P1, [R16+URZ+0x29870], R3 ;  /* 0x02987003100095a7 */ /* 0x000e64000802007f */
[----:B-1----:R-:W-:Y:S05]  /*129b0*/  @!P1 BRA `(.L_x_250) ;  /* 0xfffffffc00f09947 */ /* 0x002fea000383ffff */
[----:B------:R-:W-:Y:S05]  /*129c0*/  BRA `(.L_x_300) ;  /* 0xffffffdc00b87947 */ /* 0x000fea000383ffff */
.L_x_252:
[----:B0-----:R0:W1:Y:S02]  /*129d0*/  SYNCS.PHASECHK.TRANS64.TRYWAIT P1, [R16+URZ+0x29860], R3 ;  /* 0x02986003100075a7 */ /* 0x001064000802017f */
[----:B-1----:R-:W-:Y:S05]  /*129e0*/  @!P1 NANOSLEEP.SYNCS 0x989680 ;  /* 0x009896800000995d */ /* 0x002fea0003900000 */
[----:B------:R-:W1:Y:S02]  /*129f0*/  @!P1 SYNCS.PHASECHK.TRANS64 P1, [R16+URZ+0x29860], R3 ;  /* 0x02986003100095a7 */ /* 0x000e64000802007f */
[----:B-1----:R-:W-:Y:S05]  /*12a00*/  @!P1 BRA `(.L_x_252) ;  /* 0xfffffffc00f09947 */ /* 0x002fea000383ffff */
[----:B------:R-:W-:Y:S05]  /*12a10*/  BRA `(.L_x_301) ;  /* 0xffffffdc00c07947 */ /* 0x000fea000383ffff */
.L_x_263:
[----:B0-----:R0:W1:Y:S02]  /*12a20*/  SYNCS.PHASECHK.TRANS64.TRYWAIT P0, [R3+URZ+0x29820], R0 ;  /* 0x02982000030075a7 */ /* 0x001064000800017f */
[----:B-1----:R-:W-:Y:S05]  /*12a30*/  @!P0 NANOSLEEP.SYNCS 0x989680 ;  /* 0x009896800000895d */ /* 0x002fea0003900000 */
[----:B------:R-:W1:Y:S02]  /*12a40*/  @!P0 SYNCS.PHASECHK.TRANS64 P0, [R3+URZ+0x29820], R0 ;  /* 0x02982000030085a7 */ /* 0x000e64000800007f */
[----:B-1----:R-:W-:Y:S05]  /*12a50*/  @!P0 BRA `(.L_x_263) ;  /* 0xfffffffc00f08947 */ /* 0x002fea000383ffff */
[----:B------:R-:W-:Y:S05]  /*12a60*/  BRA `(.L_x_302) ;  /* 0xfffffff0005c7947 */ /* 0x000fea000383ffff */
.L_x_264:
[----:B------:R-:W1:Y:S01]  /*12a70*/  S2R R2, SR_TID.X ;  /* 0x0000000000027919 */ /* 0x000e620000002100 */
[----:B------:R-:W-:Y:S01]  /*12a80*/  BSSY B0, `(.L_x_303) ;  /* 0x000000a000007945 */ /* 0x000fe20003800000 */
[----:B------:R-:W-:Y:S02]  /*12a90*/  IMAD.MOV.U32 R12, RZ, RZ, RZ ;  /* 0x000000ffff0c7224 */ /* 0x000fe400078e00ff */
[----:B------:R-:W-:Y:S02]  /*12aa0*/  IMAD.MOV.U32 R11, RZ, RZ, 0x1f ;  /* 0x0000001fff0b7424 */ /* 0x000fe400078e00ff */
[----:B------:R-:W-:Y:S01]  /*12ab0*/  IMAD.MOV.U32 R15, RZ, RZ, -0x1 ;  /* 0xffffffffff0f7424 */ /* 0x000fe200078e00ff */
[----:B-1----:R-:W-:-:S04]  /*12ac0*/  SHF.R.U32.HI R2, RZ, 0x5, R2 ;  /* 0x00000005ff027819 */ /* 0x002fc80000011602 */
[----:B------:R-:W-:-:S05]  /*12ad0*/  LOP3.LUT R2, R2, 0x3, RZ, 0xc0, !PT ;  /* 0x0000000302027812 */ /* 0x000fca00078ec0ff */
[----:B------:R-:W-:-:S07]  /*12ae0*/  IMAD.MOV.U32 R13, RZ, RZ, R2 ;  /* 0x000000ffff0d7224 */ /* 0x000fce00078e0002 */
[----:B0-----:R-:W-:Y:S05]  /*12af0*/  WARPSYNC.COLLECTIVE R15, `(.L_x_304) ;  /* 0x000000000f087348 */ /* 0x001fea0003c00000 */
[----:B------:R1:W2:Y:S02]  /*12b00*/  SHFL.IDX P6, R14, R13, R12, R11 ;  /* 0x0000000c0d0e7389 */ /* 0x0002a400000c000b */
[----:B012---:R-:W-:Y:S01]  /*12b10*/  ENDCOLLECTIVE ;  /* 0x000000000000791b */ /* 0x007fe20003800000 */
.L_x_304:
[----:B------:R-:W-:Y:S05]  /*12b20*/  BSYNC B0 ;  /* 0x0000000000007941 */ /* 0x000fea0003800000 */
.L_x_303:
[----:B------:R-:W-:Y:S05]  /*12b30*/  BRA `(.L_x_305) ;  /* 0xfffffff000447947 */ /* 0x000fea000383ffff */
.L_x_267:
[----:B------:R-:W-:Y:S01]  /*12b40*/  BSSY B1, `(.L_x_306) ;  /* 0x0000006000017945 */ /* 0x000fe20003800000 */
[----:B------:R-:W-:-:S07]  /*12b50*/  IMAD.MOV.U32 R15, RZ, RZ, -0x1 ;  /* 0xffffffffff0f7424 */ /* 0x000fce00078e00ff */
[----:B0-----:R-:W-:Y:S05]  /*12b60*/  WARPSYNC.COLLECTIVE R15, `(.L_x_307) ;  /* 0x000000000f0c7348 */ /* 0x001fea0003c00000 */
[----:B------:R-:W-:Y:S02]  /*12b70*/  ELECT P6, UR62, PT ;  /* 0x00000000003e782f */ /* 0x000fe400038c0000 */
[----:B------:R-:W-:Y:S01]  /*12b80*/  MOV R14, UR62 ;  /* 0x0000003e000e7c02 */ /* 0x000fe20008000f00 */
[----:B0-----:R-:W-:Y:S10]  /*12b90*/  ENDCOLLECTIVE ;  /* 0x000000000000791b */ /* 0x001ff40003800000 */
.L_x_307:
[----:B------:R-:W-:Y:S05]  /*12ba0*/  BSYNC B1 ;  /* 0x0000000000017941 */ /* 0x000fea0003800000 */
.L_x_306:
[----:B------:R-:W-:Y:S05]  /*12bb0*/  BRA `(.L_x_308) ;  /* 0xfffffff0003c7947 */ /* 0x000fea000383ffff */
.L_x_269:
[----:B0-----:R0:W1:Y:S02]  /*12bc0*/  SYNCS.PHASECHK.TRANS64.TRYWAIT P1, [R7+URZ], R4 ;  /* 0x00000004070075a7 */ /* 0x001064000802017f */
[----:B-1----:R-:W-:Y:S05]  /*12bd0*/  @!P1 NANOSLEEP.SYNCS 0x989680 ;  /* 0x009896800000995d */ /* 0x002fea0003900000 */
[----:B------:R-:W1:Y:S02]  /*12be0*/  @!P1 SYNCS.PHASECHK.TRANS64 P1, [R7+URZ], R4 ;  /* 0x00000004070095a7 */ /* 0x000e64000802007f */
[----:B-1----:R-:W-:Y:S05]  /*12bf0*/  @!P1 BRA `(.L_x_269) ;  /* 0xfffffffc00f09947 */ /* 0x002fea000383ffff */
[----:B------:R-:W-:Y:S05]  /*12c00*/  BRA `(.L_x_309) ;  /* 0xfffffff000747947 */ /* 0x000fea000383ffff */
.L_x_270:
[----:B-1----:R1:W2:Y:S02]  /*12c10*/  SYNCS.PHASECHK.TRANS64.TRYWAIT P1, [R5+URZ], R0 ;  /* 0x00000000050075a7 */ /* 0x0022a4000802017f */
[----:B--2---:R-:W-:Y:S05]  /*12c20*/  @!P1 NANOSLEEP.SYNCS 0x989680 ;  /* 0x009896800000995d */ /* 0x004fea0003900000 */
[----:B------:R-:W2:Y:S02]  /*12c30*/  @!P1 SYNCS.PHASECHK.TRANS64 P1, [R5+URZ], R0 ;  /* 0x00000000050095a7 */ /* 0x000ea4000802007f */
[----:B--2---:R-:W-:Y:S05]  /*12c40*/  @!P1 BRA `(.L_x_270) ;  /* 0xfffffffc00f09947 */ /* 0x004fea000383ffff */
[----:B------:R-:W-:Y:S05]  /*12c50*/  BRA `(.L_x_310) ;  /* 0xfffffff000687947 */ /* 0x000fea000383ffff */
.L_x_272:
[----:B-1----:R1:W2:Y:S02]  /*12c60*/  SYNCS.PHASECHK.TRANS64.TRYWAIT P1, [R5+URZ+0x29860], R4 ;  /* 0x02986004050075a7 */ /* 0x0022a4000802017f */
[----:B--2---:R-:W-:Y:S05]  /*12c70*/  @!P1 NANOSLEEP.SYNCS 0x989680 ;  /* 0x009896800000995d */ /* 0x004fea0003900000 */
[----:B------:R-:W2:Y:S02]  /*12c80*/  @!P1 SYNCS.PHASECHK.TRANS64 P1, [R5+URZ+0x29860], R4 ;  /* 0x02986004050095a7 */ /* 0x000ea4000802007f */
[----:B--2---:R-:W-:Y:S05]  /*12c90*/  @!P1 BRA `(.L_x_272) ;  /* 0xfffffffc00f09947 */ /* 0x004fea000383ffff */
[----:B------:R-:W-:Y:S05]  /*12ca0*/  BRA `(.L_x_311) ;  /* 0xfffffff000687947 */ /* 0x000fea000383ffff */
.L_x_274:
[----:B--2---:R2:W3:Y:S02]  /*12cb0*/  SYNCS.PHASECHK.TRANS64.TRYWAIT P1, [R3+URZ+0x29860], R0 ;  /* 0x02986000030075a7 */ /* 0x0044e4000802017f */
[----:B---3--:R-:W-:Y:S05]  /*12cc0*/  @!P1 NANOSLEEP.SYNCS 0x989680 ;  /* 0x009896800000995d */ /* 0x008fea0003900000 */
[----:B------:R-:W3:Y:S02]  /*12cd0*/  @!P1 SYNCS.PHASECHK.TRANS64 P1, [R3+URZ+0x29860], R0 ;  /* 0x02986000030095a7 */ /* 0x000ee4000802007f */
[----:B---3--:R-:W-:Y:S05]  /*12ce0*/  @!P1 BRA `(.L_x_274) ;  /* 0xfffffffc00f09947 */ /* 0x008fea000383ffff */
[----:B------:R-:W-:Y:S05]  /*12cf0*/  BRA `(.L_x_312) ;  /* 0xfffffff000687947 */ /* 0x000fea000383ffff */
.L_x_276:
[----:B---3--:R3:W4:Y:S02]  /*12d00*/  SYNCS.PHASECHK.TRANS64.TRYWAIT P0, [R5+URZ+0x29880], R4 ;  /* 0x02988004050075a7 */ /* 0x008724000800017f */
[----:B----4-:R-:W-:Y:S05]  /*12d10*/  @!P0 NANOSLEEP.SYNCS 0x989680 ;  /* 0x009896800000895d */ /* 0x010fea0003900000 */
[----:B------:R-:W4:Y:S02]  /*12d20*/  @!P0 SYNCS.PHASECHK.TRANS64 P0, [R5+URZ+0x29880], R4 ;  /* 0x02988004050085a7 */ /* 0x000f24000800007f */
[----:B----4-:R-:W-:Y:S05]  /*12d30*/  @!P0 BRA `(.L_x_276) ;  /* 0xfffffffc00f08947 */ /* 0x010fea000383ffff */
[----:B------:R-:W-:Y:S05]  /*12d40*/  BRA `(.L_x_277) ;  /* 0xfffffff000647947 */ /* 0x000fea000383ffff */
.L_x_313:
        /* <DEDUP_REMOVED lines=11> */
.L_x_2845:


//--------------------- .text._ZN7cutlass13device_kernelIN5flash11enable_sm90INS1_16FlashAttnFwdSm90INS1_25CollectiveMainloopFwdSm90ILi2EN4cute5tupleIJNS5_1CILi1EEES8_S8_EEENS6_IJNS7_ILi128EEENS7_ILi160EEENS7_ILi192EEEEEELi128ENS_12float_e4m3_tEfNS_4arch4Sm90ELb0ELb0ELb0ELb1ELb0ELb1ELb0ELb1ELb1ELb1ELb1ELb0EEENS1_21CollectiveEpilogueFwdINS6_IJSA_SA_SB_EEES9_NS_10bfloat16_tESG_Li256ELb1ELb1ELb1ELb1EEENS1_36VarlenDynamicPersistentTileSchedulerILi128ELi160ELi256ELi128ELb1ELb1ELb1ELb0ELb1ELb1EEEEEEEEEvNT_6ParamsE --------------------------
	.section	.text._ZN7cutlass13device_kernelIN5flash11enable_sm90INS1_16FlashAttnFwdSm90INS1_25CollectiveMainloopFwdSm90ILi2EN4cute5tupleIJNS5_1CILi1EEES8_S8_EEENS6_IJNS7_ILi128EEENS7_ILi160EEENS7_ILi192EEEEEELi128ENS_12float_e4m3_tEfNS_4arch4Sm90ELb0ELb0ELb0ELb1ELb0ELb1ELb0ELb1ELb1ELb1ELb1ELb0EEENS1_21CollectiveEpilogueFwdINS6_IJSA_SA_SB_EEES9_NS_10bfloat16_tESG_Li256ELb1ELb1ELb1ELb1EEENS1_36VarlenDynamicPersistentTileSchedulerILi128ELi160ELi256ELi128ELb1ELb1ELb1ELb0ELb1ELb1EEEEEEEEEvNT_6ParamsE,"ax",@progbits
	.align	128
.text._ZN7cutlass13device_kernelIN5flash11enable_sm90INS1_16FlashAttnFwdSm90INS1_25CollectiveMainloopFwdSm90ILi2EN4cute5tupleIJNS5_1CILi1EEES8_S8_EEENS6_IJNS7_ILi128EEENS7_ILi160EEENS7_ILi192EEEEEELi128ENS_12float_e4m3_tEfNS_4arch4Sm90ELb0ELb0ELb0ELb1ELb0ELb1ELb0ELb1ELb1ELb1ELb1ELb0EEENS1_21CollectiveEpilogueFwdINS6_IJSA_SA_SB_EEES9_NS_10bfloat16_tESG_Li256ELb1ELb1ELb1ELb1EEENS1_36VarlenDynamicPersistentTileSchedulerILi128ELi160ELi256ELi128ELb1ELb1ELb1ELb0ELb1ELb1EEEEEEEEEvNT_6ParamsE:
        .type           _ZN7cutlass13device_kernelIN5flash11enable_sm90INS1_16FlashAttnFwdSm90INS1_25CollectiveMainloopFwdSm90ILi2EN4cute5tupleIJNS5_1CILi1EEES8_S8_EEENS6_IJNS7_ILi128EEENS7_ILi160EEENS7_ILi192EEEEEELi128ENS_12float_e4m3_tEfNS_4arch4Sm90ELb0ELb0ELb0ELb1ELb0ELb1ELb0ELb1ELb1ELb1ELb1ELb0EEENS1_21CollectiveEpilogueFwdINS6_IJSA_SA_SB_EEES9_NS_10bfloat16_tESG_Li256ELb1ELb1ELb1ELb1EEENS1_36VarlenDynamicPersistentTileSchedulerILi128ELi160ELi256ELi128ELb1ELb1ELb1ELb0ELb1ELb1EEEEEEEEEvNT_6ParamsE,@function
        .size           _ZN7cutlass13device_kernelIN5flash11enable_sm90INS1_16FlashAttnFwdSm90INS1_25CollectiveMainloopFwdSm90ILi2EN4cute5tupleIJNS5_1CILi1EEES8_S8_EEENS6_IJNS7_ILi128EEENS7_ILi160EEENS7_ILi192EEEEEELi128ENS_12float_e4m3_tEfNS_4arch4Sm90ELb0ELb0ELb0ELb1ELb0ELb1ELb0ELb1ELb1ELb1ELb1ELb0EEENS1_21CollectiveEpilogueFwdINS6_IJSA_SA_SB_EEES9_NS_10bfloat16_tESG_Li256ELb1ELb1ELb1ELb1EEENS1_36VarlenDynamicPersistentTileSchedulerILi128ELi160ELi256ELi128ELb1ELb1ELb1ELb0ELb1ELb1EEEEEEEEEvNT_6ParamsE,(.L_x_2846 - _ZN7cutlass13device_kernelIN5flash11enable_sm90INS1_16FlashAttnFwdSm90INS1_25CollectiveMainloopFwdSm90ILi2EN4cute5tupleIJNS5_1CILi1EEES8_S8_EEENS6_IJNS7_ILi128EEENS7_ILi160EEENS7_ILi192EEEEEELi128ENS_12float_e4m3_tEfNS_4arch4Sm90ELb0ELb0ELb0ELb1ELb0ELb1ELb0ELb1ELb1ELb1ELb1ELb0EEENS1_21CollectiveEpilogueFwdINS6_IJSA_SA_SB_EEES9_NS_10bfloat16_tESG_Li256ELb1ELb1ELb1ELb1EEENS1_36VarlenDynamicPersistentTileSchedulerILi128ELi160ELi256ELi128ELb1ELb1ELb1ELb0ELb1ELb1EEEEEEEEEvNT_6ParamsE)
        .other          _ZN7cutlass13device_kernelIN5flash11enable_sm90INS1_16FlashAttnFwdSm90INS1_25CollectiveMainloopFwdSm90ILi2EN4cute5tupleIJNS5_1CILi1EEES8_S8_EEENS6_IJNS7_ILi128EEENS7_ILi160EEENS7_ILi192EEEEEELi128ENS_12float_e4m3_tEfNS_4arch4Sm90ELb0ELb0ELb0ELb1ELb0ELb1ELb0ELb1ELb1ELb1ELb1ELb0EEENS1_21CollectiveEpilogueFwdINS6_IJSA_SA_SB_EEES9_NS_10bfloat16_tESG_Li256ELb1ELb1ELb1ELb1EEENS1_36VarlenDynamicPersistentTileSchedulerILi128ELi160ELi256ELi128ELb1ELb1ELb1ELb0ELb1ELb1EEEEEEEEEvNT_6ParamsE,@"STO_CUDA_ENTRY STV_DEFAULT"
_ZN7cutlass13device_kernelIN5flash11enable_sm90INS1_16FlashAttnFwdSm90INS1_25CollectiveMainloopFwdSm90ILi2EN4cute5tupleIJNS5_1CILi1EEES8_S8_EEENS6_IJNS7_ILi128EEENS7_ILi160EEENS7_ILi192EEEEEELi128ENS_12float_e4m3_tEfNS_4arch4Sm90ELb0ELb0ELb0ELb1ELb0ELb1ELb0ELb1ELb1ELb1ELb1ELb0EEENS1_21CollectiveEpilogueFwdINS6_IJSA_SA_SB_EEES9_NS_10bfloat16_tESG_Li256ELb1ELb1ELb1ELb1EEENS1_36VarlenDynamicPersistentTileSchedulerILi128ELi160ELi256ELi128ELb1ELb1ELb1ELb0ELb1ELb1EEEEEEEEEvNT_6ParamsE:
        /* <DEDUP_REMOVED lines=13> */
[----:B------:R-:W-:Y:S02]  /*00d0*/  UIADD3 UR10, UP2, UR4, 0x570, URZ ;  /* 0x00000570040a7890 */ /* 0x000fe4000ff5e03f */
[----:B------:R-:W-:Y:S02]  /*00e0*/  UIADD3 UR4, UP3, UR4, 0x670, URZ ;  /* 0x0000067004047890 */ /* 0x000fe4000ff7e03f */
[----:B------:R-:W-:-:S02]  /*00f0*/  UIADD3.X UR7, URZ, UR5, URZ, UP0, !UPT ;  /* 0x000000053f077290 */ /* 0x000fc400087fe43f */
[----:B------:R-:W-:Y:S02]  /*0100*/  UIADD3.X UR9, URZ, UR5, URZ, UP1, !UPT ;  /* 0x000000053f097290 */ /* 0x000fe40008ffe43f */
[----:B------:R-:W-:Y:S02]  /*0110*/  UIADD3.X UR11, URZ, UR5, URZ, UP2, !UPT ;  /* 0x000000053f0b7290 */ /* 0x000fe400097fe43f */
[----:B------:R-:W-:-:S03]  /*0120*/  UIADD3.X UR5, URZ, UR5, URZ, UP3, !UPT ;  /* 0x000000053f057290 */ /* 0x000fc60009ffe43f */
[----:B------:R0:W-:Y:S02]  /*0130*/  UTMACCTL.PF [UR6] ;  /* 0x00000000060079b9 */ /* 0x0001e40008040000 */
[----:B------:R0:W-:Y:S02]  /*0140*/  UTMACCTL.PF [UR8] ;  /* 0x00000000080079b9 */ /* 0x0001e40008040000 */
[----:B------:R0:W-:Y:S02]  /*0150*/  UTMACCTL.PF [UR10] ;  /* 0x000000000a0079b9 */ /* 0x0001e40008040000 */
[----:B------:R0:W-:Y:S02]  /*0160*/  UTMACCTL.PF [UR4] ;  /* 0x00000000040079b9 */ /* 0x0001e40008040000 */
[----:B0-----:R-:W-:Y:S01]  /*0170*/  NOP ;  /* 0x0000000000007918 */ /* 0x001fe20000000000 */
.L_x_315:
[----:B------:R-:W-:Y:S05]  /*0180*/  BSYNC B0 ;  /* 0x0000000000007941 */ /* 0x000fea0003800000 */
.L_x_314:
        /* <DEDUP_REMOVED lines=41> */
.L_x_316:
        /* <DEDUP_REMOVED lines=22> */
.L_x_317:
        /* <DEDUP_REMOVED lines=18> */
.L_x_318:
        /* <DEDUP_REMOVED lines=22> */
.L_x_319:
        /* <DEDUP_REMOVED lines=22> */
.L_x_320:
[----:B------:R-:W-:Y:S01]  /*0960*/  PLOP3.LUT P0, PT, PT, PT, UP0, 0x80, 0x0 ;  /* 0x000000000000781c */ /* 0x000fe20003f0f008 */
[----:B------:R-:W-:Y:S01]  /*0970*/  UMOV UR36, 0x1 ;  /* 0x0000000100247882 */ /* 0x000fe20000000000 */
[----:B------:R-:W-:Y:S01]  /*0980*/  NOP ;  /* 0x0000000000007918 */ /* 0x000fe20000000000 */
[----:B------:R-:W-:Y:S01]  /*0990*/  USEL UR36, UR36, 0x2, !UP0 ;  /* 0x0000000224247887 */ /* 0x000fe2000c000000 */
[----:B------:R-:W-:Y:S01]  /*09a0*/  BSSY B8, `(.L_x_321) ;  /* 0x0002938000087945 */ /* 0x000fe20003800000 */
[----:B------:R-:W-:Y:S01]  /*09b0*/  ULDC.64 UR54, c[0x0][0x208] ;  /* 0x0000820000367ab9 */ /* 0x000fe20000000a00 */
[----:B012-4-:R-:W-:Y:S07]  /*09c0*/  BAR.SYNC.DEFER_BLOCKING 0x0 ;  /* 0x0000000000007b1d */ /* 0x017fee0000010000 */
[----:B------:R-:W-:Y:S05]  /*09d0*/  @!P0 BRA `(.L_x_322) ;  /* 0x0000022000c08947 */ /* 0x000fea0003800000 */
.L_x_323:
[----:B------:R-:W-:-:S08]  /*09e0*/  NOP ;  /* 0x0000000000007918 */ /* 0x000fd00000000000 */
[----:B------:R-:W0:Y:S02]  /*09f0*/  USETMAXREG.TRY_ALLOC.CTAPOOL UP0, 0xf0 ;  /* 0x000000f0000079c8 */ /* 0x000e240008000600 */
[----:B0-----:R-:W-:-:S13]  /*0a00*/  PLOP3.LUT P0, PT, PT, PT, UP0, 0x80, 0x0 ;  /* 0x000000000000781c */ /* 0x001fda0003f0f008 */
[----:B------:R-:W-:Y:S05]  /*0a10*/  @!P0 BRA `(.L_x_323) ;  /* 0xfffffffc00f08947 */ /* 0x000fea000383ffff */
[----:B------:R-:W2:Y:S01]  /*0a20*/  LDL.LU R0, [R1+0x10] ;  /* 0x0000100001007983 */ /* 0x000ea20000300800 */
[----:B------:R-:W0:Y:S01]  /*0a30*/  S2R R2, SR_TID.X ;  /* 0x0000000000027919 */ /* 0x000e220000002100 */
[----:B------:R-:W1:Y:S01]  /*0a40*/  S2UR UR37, SR_CgaCtaId ;  /* 0x00000000002579c3 */ /* 0x000e620000008800 */
[----:B------:R-:W-:Y:S01]  /*0a50*/  UMOV UR4, 0x400 ;  /* 0x0000040000047882 */ /* 0x000fe20000000000 */
[----:B0-----:R-:W-:-:S06]  /*0a60*/  SHF.R.U32.HI R2, RZ, 0x7, R2 ;  /* 0x00000007ff027819 */ /* 0x001fcc0000011602 */
[----:B------:R-:W-:Y:S06]  /*0a70*/  BAR.ARV 0x8, 0x180 ;  /* 0x0206000000007b1d */ /* 0x000fec0000002000 */
[----:B------:R-:W-:-:S13]  /*0a80*/  ISETP.NE.AND P0, PT, R2, 0x1, PT ;  /* 0x000000010200780c */ /* 0x000fda0003f05270 */
[----:B------:R-:W-:Y:S08]  /*0a90*/  @!P0 BAR.ARV 0x9, 0x100 ;  /* 0x0244000000008b1d */ /* 0x000ff00000002000 */
[----:B------:R-:W-:Y:S01]  /*0aa0*/  BAR.SYNC.DEFER_BLOCKING 0x5, 0x180 ;  /* 0x0146000000007b1d */ /* 0x000fe20000010000 */
[----:B-1----:R-:W-:-:S06]  /*0ab0*/  ULEA UR4, UR37, UR4, 0x18 ;  /* 0x0000000425047291 */ /* 0x002fcc000f8ec03f */
[----:B------:R-:W-:Y:S01]  /*0ac0*/  IMAD.U32 R16, RZ, RZ, UR4 ;  /* 0x00000004ff107e24 */ /* 0x000fe2000f8e00ff */
[----:B------:R-:W-:-:S04]  /*0ad0*/  ULDC UR4, c[0x0][0xc3c] ;  /* 0x00030f0000047ab9 */ /* 0x000fc80000000800 */
[----:B------:R-:W0:Y:S01]  /*0ae0*/  LDS.128 R144, [R16+0x298d0] ;  /* 0x0298d00010907984 */ /* 0x000e220000000c00 */
[----:B------:R-:W-:Y:S06]  /*0af0*/  BAR.ARV 0x4, 0x180 ;  /* 0x0106000000007b1d */ /* 0x000fec0000002000 */
[----:B--2---:R-:W-:-:S04]  /*0b00*/  LOP3.LUT R0, R0, 0xffffffef, RZ, 0xc0, !PT ;  /* 0xffffffef00007812 */ /* 0x004fc800078ec0ff */
[----:B------:R-:W-:-:S05]  /*0b10*/  @P0 LOP3.LUT R0, R0, 0x10, RZ, 0xfc, !PT ;  /* 0x0000001000000812 */ /* 0x000fca00078efcff */
[----:B------:R1:W-:Y:S01]  /*0b20*/  STL [R1+0x10], R0 ;  /* 0x0000100001007387 */ /* 0x0003e20000100800 */
[----:B0-----:R-:W-:-:S13]  /*0b30*/  ISETP.GE.AND P0, PT, R147, UR4, PT ;  /* 0x0000000493007c0c */ /* 0x001fda000bf06270 */
[----:B-1----:R-:W-:Y:S05]  /*0b40*/  @P0 BRA `(.L_x_324) ;  /* 0x0000029000740947 */ /* 0x002fea0003800000 */
[----:B------:R-:W0:Y:S01]  /*0b50*/  S2R R0, SR_TID.X ;  /* 0x0000000000007919 */ /* 0x000e220000002100 */
[----:B------:R-:W-:Y:S01]  /*0b60*/  R2UR UR52, R16 ;  /* 0x00000000103472ca */ /* 0x000fe200000e0000 */
[----:B------:R-:W-:Y:S01]  /*0b70*/  IMAD.MOV.U32 R234, RZ, RZ, 0x20 ;  /* 0x00000020ffea7424 */ /* 0x000fe200078e00ff */
[----:B------:R-:W-:Y:S01]  /*0b80*/  ULOP3.LUT UR53, UR36, 0x1, URZ, 0xfc, !UPT ;  /* 0x0000000124357892 */ /* 0x000fe2000f8efc3f */
[----:B------:R-:W-:Y:S01]  /*0b90*/  IMAD.MOV.U32 R169, RZ, RZ, RZ ;  /* 0x000000ffffa97224 */ /* 0x000fe200078e00ff */
[----:B------:R-:W-:Y:S01]  /*0ba0*/  UMOV UR43, URZ ;  /* 0x0000003f002b7c82 */ /* 0x000fe20008000000 */
[----:B------:R-:W-:Y:S02]  /*0bb0*/  IMAD.MOV.U32 R198, RZ, RZ, RZ ;  /* 0x000000ffffc67224 */ /* 0x000fe400078e00ff */
[----:B------:R-:W-:-:S06]  /*0bc0*/  IMAD.MOV.U32 R148, RZ, RZ, RZ ;  /* 0x000000ffff947224 */ /* 0x000fcc00078e00ff */
[----:B------:R-:W-:Y:S01]  /*0bd0*/  UIADD3 UR52, UR52, 0x14400, URZ ;  /* 0x0001440034347890 */ /* 0x000fe2000fffe03f */
[----:B0-----:R-:W-:-:S05]  /*0be0*/  VIADD R24, R0, 0xffffff80 ;  /* 0xffffff8000187836 */ /* 0x001fca0000000000 */
[----:B------:R-:W-:-:S04]  /*0bf0*/  SHF.R.S32.HI R0, RZ, 0x1f, R24 ;  /* 0x0000001fff007819 */ /* 0x000fc80000011418 */
[CC--:B------:R-:W-:Y:S02]  /*0c00*/  LEA.HI R3, R0.reuse, R24.reuse, RZ, 0x5 ;  /* 0x0000001800037211 */ /* 0x0c0fe400078f28ff */
[CC--:B------:R-:W-:Y:S02]  /*0c10*/  LEA.HI R5, R0.reuse, R24.reuse, RZ, 0x4 ;  /* 0x0000001800057211 */ /* 0x0c0fe400078f20ff */
[----:B------:R-:W-:Y:S01]  /*0c20*/  LEA.HI R2, R0, R24, RZ, 0x2 ;  /* 0x0000001800027211 */ /* 0x000fe200078f10ff */
[----:B------:R-:W-:Y:S01]  /*0c30*/  IMAD.SHL.U32 R7, R3, 0x20, RZ ;  /* 0x0000002003077824 */ /* 0x000fe200078e00ff */
[----:B------:R-:W-:Y:S02]  /*0c40*/  LOP3.LUT R6, R5, 0x3fffff0, RZ, 0xc0, !PT ;  /* 0x03fffff005067812 */ /* 0x000fe400078ec0ff */
[--C-:B------:R-:W-:Y:S02]  /*0c50*/  SHF.R.S32.HI R4, RZ, 0x2, R2.reuse ;  /* 0x00000002ff047819 */ /* 0x100fe40000011402 */
[----:B------:R-:W-:Y:S01]  /*0c60*/  SHF.R.S32.HI R3, RZ, 0x1f, R2 ;  /* 0x0000001fff037819 */ /* 0x000fe20000011402 */
[----:B------:R-:W-:Y:S01]  /*0c70*/  IMAD.IADD R6, R24, 0x1, -R6 ;  /* 0x0000000118067824 */ /* 0x000fe200078e0a06 */
[----:B------:R-:W-:-:S02]  /*0c80*/  LOP3.LUT R7, R7, 0xfffffc00, RZ, 0xc0, !PT ;  /* 0xfffffc0007077812 */ /* 0x000fc400078ec0ff */
[----:B------:R-:W-:Y:S02]  /*0c90*/  SHF.R.S32.HI R208, RZ, 0x4, R5 ;  /* 0x00000004ffd07819 */ /* 0x000fe40000011405 */
[----:B------:R-:W-:Y:S02]  /*0ca0*/  LEA.HI R3, R3, R4, RZ, 0x2 ;  /* 0x0000000403037211 */ /* 0x000fe400078f10ff */
[----:B------:R-:W-:Y:S02]  /*0cb0*/  LEA R6, R6, R7, 0x6 ;  /* 0x0000000706067211 */ /* 0x000fe400078e30ff */
[----:B------:R-:W-:Y:S02]  /*0cc0*/  LOP3.LUT R7, R2, 0xfffffffc, RZ, 0xc0, !PT ;  /* 0xfffffffc02077812 */ /* 0x000fe400078ec0ff */
[----:B------:R-:W-:Y:S02]  /*0cd0*/  LEA.HI R2, R5, R208, RZ, 0x1 ;  /* 0x000000d005027211 */ /* 0x000fe400078f08ff */
[----:B------:R-:W-:Y:S01]  /*0ce0*/  LOP3.LUT R5, R3, 0xfffffffc, RZ, 0xc0, !PT ;  /* 0xfffffffc03057812 */ /* 0x000fe200078ec0ff */
[C---:B------:R-:W-:Y:S01]  /*0cf0*/  IMAD.IADD R8, R24.reuse, 0x1, -R7 ;  /* 0x0000000118087824 */ /* 0x040fe200078e0a07 */
[----:B------:R-:W-:-:S02]  /*0d00*/  LEA.HI R3, R24, R24, RZ, 0x1 ;  /* 0x0000001818037211 */ /* 0x000fc400078f08ff */
[----:B------:R-:W-:Y:S01]  /*0d10*/  LOP3.LUT R7, R2, 0x1ffffffe, RZ, 0xc0, !PT ;  /* 0x1ffffffe02077812 */ /* 0x000fe200078ec0ff */
[----:B------:R-:W-:Y:S01]  /*0d20*/  IMAD.IADD R5, R4, 0x1, -R5 ;  /* 0x0000000104057824 */ /* 0x000fe200078e0a05 */
[----:B------:R-:W-:Y:S02]  /*0d30*/  SHF.R.S32.HI R168, RZ, 0x1, R3 ;  /* 0x00000001ffa87819 */ /* 0x000fe40000011403 */
[----:B------:R-:W-:Y:S01]  /*0d40*/  LEA.HI R4, R8, R8, RZ, 0x1 ;  /* 0x0000000808047211 */ /* 0x000fe200078f08ff */
[----:B------:R-:W-:Y:S01]  /*0d50*/  IMAD.IADD R7, R208, 0x1, -R7 ;  /* 0x00000001d0077824 */ /* 0x000fe200078e0a07 */
[----:B------:R-:W-:Y:S01]  /*0d60*/  LOP3.LUT R2, R3, 0xfffffffe, RZ, 0xc0, !PT ;  /* 0xfffffffe03027812 */ /* 0x000fe200078ec0ff */
[----:B------:R-:W-:Y:S01]  /*0d70*/  VIADD R216, R168, 0x80 ;  /* 0x00000080a8d87836 */ /* 0x000fe20000000000 */
[----:B------:R-:W-:Y:S01]  /*0d80*/  LOP3.LUT R9, R4, 0x1ffffffe, RZ, 0xc0, !PT ;  /* 0x1ffffffe04097812 */ /* 0x000fe200078ec0ff */
[----:B------:R-:W-:Y:S01]  /*0d90*/  IMAD R4, R7, 0x8, R6 ;  /* 0x0000000807047824 */ /* 0x000fe200078e0206 */
[----:B------:R-:W-:Y:S01]  /*0da0*/  IADD3 R10, R24, -R2, RZ ;  /* 0x80000002180a7210 */ /* 0x000fe20007ffe0ff */
[----:B------:R-:W-:Y:S01]  /*0db0*/  IMAD.SHL.U32 R175, R5, 0x80, RZ ;  /* 0x0000008005af7824 */ /* 0x000fe200078e00ff */
[----:B------:R-:W-:Y:S01]  /*0dc0*/  SHF.R.S32.HI R7, RZ, 0x1f, R216 ;  /* 0x0000001fff077819 */ /* 0x000fe200000114d8 */
[----:B------:R-:W-:Y:S01]  /*0dd0*/  IMAD.IADD R11, R8, 0x1, -R9 ;  /* 0x00000001080b7824 */ /* 0x000fe200078e0a09 */
[----:B------:R0:W-:Y:S01]  /*0de0*/  STL [R1+0x68], R4 ;  /* 0x0000680401007387 */ /* 0x0001e20000100800 */
[C---:B------:R-:W-:Y:S01]  /*0df0*/  IMAD.SHL.U32 R22, R10.reuse, 0x8, RZ ;  /* 0x000000080a167824 */ /* 0x040fe200078e00ff */
[-C--:B------:R-:W-:Y:S01]  /*0e00*/  LEA.HI R2, R7, R216.reuse, RZ, 0x3 ;  /* 0x000000d807027211 */ /* 0x080fe200078f18ff */
[----:B------:R-:W-:Y:S01]  /*0e10*/  IMAD.SHL.U32 R18, R10, 0x10, RZ ;  /* 0x000000100a127824 */ /* 0x000fe200078e00ff */
[----:B------:R-:W-:Y:S01]  /*0e20*/  SHF.R.S32.HI R7, RZ, 0x1f, R3 ;  /* 0x0000001fff077819 */ /* 0x000fe20000011403 */
[----:B------:R-:W-:Y:S01]  /*0e30*/  VIADD R172, R22, 0x20 ;  /* 0x0000002016ac7836 */ /* 0x000fe20000000000 */
[----:B------:R-:W-:Y:S01]  /*0e40*/  LEA.HI R13, R216, R216, RZ, 0x1 ;  /* 0x000000d8d80d7211 */ /* 0x000fe200078f08ff */
[C---:B------:R-:W-:Y:S01]  /*0e50*/  VIADD R171, R22.reuse, 0x40 ;  /* 0x0000004016ab7836 */ /* 0x040fe20000000000 */
[----:B------:R-:W-:Y:S01]  /*0e60*/  LEA.HI R7, R7, R168, RZ, 0x3 ;  /* 0x000000a807077211 */ /* 0x000fe200078f18ff */
[C---:B------:R-:W-:Y:S01]  /*0e70*/  VIADD R170, R22.reuse, 0x10 ;  /* 0x0000001016aa7836 */ /* 0x040fe20000000000 */
[----:B------:R-:W-:Y:S01]  /*0e80*/  IADD3 R6, R22, R172, RZ ;  /* 0x000000ac16067210 */ /* 0x000fe20007ffe0ff */
[----:B0-----:R-:W-:Y:S01]  /*0e90*/  IMAD.SHL.U32 R4, R2, 0x40, RZ ;  /* 0x0000004002047824 */ /* 0x001fe200078e00ff */
[----:B------:R-:W-:Y:S01]  /*0ea0*/  LEA.HI R2, R0, R24, RZ, 0x7 ;  /* 0x0000001800027211 */ /* 0x000fe200078f38ff */
[C---:B------:R-:W-:Y:S01]  /*0eb0*/  VIADD R173, R22.reuse, 0x30 ;  /* 0x0000003016ad7836 */ /* 0x040fe20000000000 */
[----:B------:R-:W-:Y:S01]  /*0ec0*/  SHF.R.S32.HI R15, RZ, 0x1f, R6 ;  /* 0x0000001fff0f7819 */ /* 0x000fe20000011406 */
[----:B------:R-:W-:Y:S01]  /*0ed0*/  VIADD R174, R22, 0x50 ;  /* 0x0000005016ae7836 */ /* 0x000fe20000000000 */
[----:B------:R-:W-:-:S02]  /*0ee0*/  LOP3.LUT R200, R4, 0xfffffe00, RZ, 0xc0, !PT ;  /* 0xfffffe0004c87812 */ /* 0x000fc400078ec0ff */
[----:B------:R-:W-:Y:S02]  /*0ef0*/  LOP3.LUT R4, R2, 0xffffff80, RZ, 0xc0, !PT ;  /* 0xffffff8002047812 */ /* 0x000fe400078ec0ff */
[----:B------:R-:W-:Y:S02]  /*0f00*/  LOP3.LUT R7, R7, 0xfffffff8, RZ, 0xc0, !PT ;  /* 0xfffffff807077812 */ /* 0x000fe400078ec0ff */
[----:B------:R-:W-:Y:S01]  /*0f10*/  LOP3.LUT R9, R13, 0x3fffffe, RZ, 0xc0, !PT ;  /* 0x03fffffe0d097812 */ /* 0x000fe200078ec0ff */
[----:B------:R-:W-:Y:S01]  /*0f20*/  IMAD.IADD R21, R24, 0x1, -R4 ;  /* 0x0000000118157824 */ /* 0x000fe200078e0a04 */
[CC--:B------:R-:W-:Y:S01]  /*0f30*/  LEA.HI R14, R15.reuse, R6.reuse, RZ, 0x4 ;  /* 0x000000060f0e7211 */ /* 0x0c0fe200078f20ff */
[----:B------:R-:W-:Y:S01]  /*0f40*/  IMAD.IADD R12, R168, 0x1, -R7 ;  /* 0x00000001a80c7824 */ /* 0x000fe200078e0a07 */
[----:B------:R-:W-:Y:S01]  /*0f50*/  LEA.HI R17, R15, R6, RZ, 0x6 ;  /* 0x000000060f117211 */ /* 0x000fe200078f30ff */
[----:B------:R-:W-:Y:S01]  /*0f60*/  IMAD.IADD R9, R216, 0x1, -R9 ;  /* 0x00000001d8097824 */ /* 0x000fe200078e0a09 */
[----:B------:R-:W-:Y:S01]  /*0f70*/  SHF.R.S32.HI R6, RZ, 0x1f, R21 ;  /* 0x0000001fff067819 */ /* 0x000fe20000011415 */
[----:B------:R-:W-:Y:S01]  /*0f80*/  IMAD.SHL.U32 R4, R12, 0x80, RZ ;  /* 0x000000800c047824 */ /* 0x000fe200078e00ff */
[----:B------:R-:W-:Y:S01]  /*0f90*/  LEA.HI R3, R3, R168, RZ, 0x1 ;  /* 0x000000a803037211 */ /* 0x000fe200078f08ff */
[----:B------:R0:W-:Y:S01]  /*0fa0*/  STL [R1+0x60], R12 ;  /* 0x0000600c01007387 */ /* 0x0001e20000100800 */
[----:B------:R-:W-:Y:S01]  /*0fb0*/  LEA.HI R8, R6, R21, RZ, 0x2 ;  /* 0x0000001506087211 */ /* 0x000fe200078f10ff */
[----:B------:R-:W-:Y:S01]  /*0fc0*/  IMAD R200, R9, 0x40, R200 ;  /* 0x0000004009c87824 */ /* 0x000fe200078e02c8 */
[----:B------:R-:W-:Y:S01]  /*0fd0*/  LOP3.LUT R3, R3, 0x3fffffe, RZ, 0xc0, !PT ;  /* 0x03fffffe03037812 */ /* 0x000fe200078ec0ff */
[----:B------:R-:W-:Y:S01]  /*0fe0*/  IMAD.SHL.U32 R17, R17, 0x80, RZ ;  /* 0x0000008011117824 */ /* 0x000fe200078e00ff */
[----:B------:R-:W-:-:S02]  /*0ff0*/  SHF.R.S32.HI R9, RZ, 0x2, R8 ;  /* 0x00000002ff097819 */ /* 0x000fc40000011408 */
[----:B------:R-:W-:Y:S01]  /*1000*/  SHF.R.S32.HI R10, RZ, 0x1f, R8 ;  /* 0x0000001fff0a7819 */ /* 0x000fe20000011408 */
[----:B------:R-:W-:Y:S01]  /*1010*/  IMAD.IADD R3, R168, 0x1, -R3 ;  /* 0x00000001a8037824 */ /* 0x000fe200078e0a03 */
[----:B------:R-:W-:Y:S02]  /*1020*/  SHF.R.S32.HI R25, RZ, 0x7, R2 ;  /* 0x00000007ff197819 */ /* 0x000fe40000011402 */
[----:B0-----:R-:W-:Y:S01]  /*1030*/  IADD3 R12, R22, R171, RZ ;  /* 0x000000ab160c7210 */ /* 0x001fe20007ffe0ff */
[----:B------:R-:W-:Y:S01]  /*1040*/  IMAD R3, R208, 0x8, R3 ;  /* 0x00000008d0037824 */ /* 0x000fe200078e0203 */
[----:B------:R-:W-:Y:S02]  /*1050*/  LEA.HI R10, R10, R9, RZ, 0x3 ;  /* 0x000000090a0a7211 */ /* 0x000fe400078f18ff */
[----:B------:R-:W-:Y:S01]  /*1060*/  SHF.R.S32.HI R15, RZ, 0x1f, R12 ;  /* 0x0000001fff0f7819 */ /* 0x000fe2000001140c */
[----:B------:R-:W-:Y:S01]  /*1070*/  IMAD.SHL.U32 R197, R3, 0x40, RZ ;  /* 0x0000004003c57824 */ /* 0x000fe200078e00ff */
[----:B------:R-:W-:-:S02]  /*1080*/  LOP3.LUT R7, R4, 0x380, RZ, 0xc0, !PT ;  /* 0x0000038004077812 */ /* 0x000fc400078ec0ff */
[CC--:B------:R-:W-:Y:S02]  /*1090*/  LEA.HI R20, R15.reuse, R12.reuse, RZ, 0x4 ;  /* 0x0000000c0f147211 */ /* 0x0c0fe400078f20ff */
[----:B------:R-:W-:Y:S02]  /*10a0*/  LEA.HI R12, R15, R12, RZ, 0x6 ;  /* 0x0000000c0f0c7211 */ /* 0x000fe400078f30ff */
[----:B------:R-:W-:Y:S02]  /*10b0*/  LOP3.LUT R10, R10, 0xfffffff8, RZ, 0xc0, !PT ;  /* 0xfffffff80a0a7812 */ /* 0x000fe400078ec0ff */
[----:B------:R-:W-:Y:S01]  /*10c0*/  LEA.HI R2, R2, R25, RZ, 0x1 ;  /* 0x0000001902027211 */ /* 0x000fe200078f08ff */
[----:B------:R-:W-:Y:S01]  /*10d0*/  IMAD.SHL.U32 R12, R12, 0x80, RZ ;  /* 0x000000800c0c7824 */ /* 0x000fe200078e00ff */
[----:B------:R-:W-:Y:S02]  /*10e0*/  LEA.HI R6, R6, R21, RZ, 0x5 ;  /* 0x0000001506067211 */ /* 0x000fe400078f28ff */
[----:B------:R-:W-:-:S02]  /*10f0*/  LEA.HI R0, R0, R24, RZ, 0x3 ;  /* 0x0000001800007211 */ /* 0x000fc400078f18ff */
[----:B------:R-:W-:Y:S02]  /*1100*/  LOP3.LUT R175, R175, 0x180, RZ, 0xc0, !PT ;  /* 0x00000180afaf7812 */ /* 0x000fe400078ec0ff */
[----:B------:R-:W-:Y:S02]  /*1110*/  SHF.R.U32.HI R4, RZ, 0x3, R7 ;  /* 0x00000003ff047819 */ /* 0x000fe40000011607 */
[----:B------:R-:W-:Y:S02]  /*1120*/  LOP3.LUT R7, R7, 0x10, R18, 0xf8, !PT ;  /* 0x0000001007077812 */ /* 0x000fe400078ef812 */
[----:B------:R-:W-:Y:S02]  /*1130*/  LOP3.LUT P0, RZ, R5, 0x2, RZ, 0xc0, !PT ;  /* 0x0000000205ff7812 */ /* 0x000fe4000780c0ff */
[----:B------:R-:W-:Y:S02]  /*1140*/  IADD3 R9, R9, -R10, RZ ;  /* 0x8000000a09097210 */ /* 0x000fe40007ffe0ff */
[----:B------:R-:W-:-:S02]  /*1150*/  LOP3.LUT R2, R2, 0x3fffffe, RZ, 0xc0, !PT ;  /* 0x03fffffe02027812 */ /* 0x000fc400078ec0ff */
[----:B------:R-:W-:Y:S02]  /*1160*/  SHF.R.S32.HI R6, RZ, 0x5, R6 ;  /* 0x00000005ff067819 */ /* 0x000fe40000011406 */
[----:B------:R-:W-:Y:S01]  /*1170*/  LOP3.LUT R210, R0, 0xfffffff8, RZ, 0xc0, !PT ;  /* 0xfffffff800d27812 */ /* 0x000fe200078ec0ff */
[----:B------:R-:W-:Y:S01]  /*1180*/  IMAD.IADD R2, R25, 0x1, -R2 ;  /* 0x0000000119027824 */ /* 0x000fe200078e0a02 */
[----:B------:R-:W-:Y:S01]  /*1190*/  SHF.R.U32.HI R196, RZ, 0x3, R175 ;  /* 0x00000003ffc47819 */ /* 0x000fe200000116af */
[----:B------:R-:W-:Y:S01]  /*11a0*/  IMAD R9, R6, 0x10, R9 ;  /* 0x0000001006097824 */ /* 0x000fe200078e0209 */
[C---:B------:R-:W-:Y:S02]  /*11b0*/  LOP3.LUT R5, R175.reuse, 0x30, R20, 0xf8, !PT ;  /* 0x00000030af057812 */ /* 0x040fe400078ef814 */
[----:B------:R-:W-:Y:S02]  /*11c0*/  LOP3.LUT R3, R175, 0x30, R14, 0xf8, !PT ;  /* 0x00000030af037812 */ /* 0x000fe400078ef80e */
[----:B------:R-:W-:-:S02]  /*11d0*/  LOP3.LUT R7, R7, R4, RZ, 0x3c, !PT ;  /* 0x0000000407077212 */ /* 0x000fc400078e3cff */
[----:B------:R-:W-:Y:S02]  /*11e0*/  IADD3 R210, R24, -R210, RZ ;  /* 0x800000d218d27210 */ /* 0x000fe40007ffe0ff */
[----:B------:R-:W-:Y:S01]  /*11f0*/  LOP3.LUT R12, R12, 0xffffe000, RZ, 0xc0, !PT ;  /* 0xffffe0000c0c7812 */ /* 0x000fe200078ec0ff */
[----:B------:R-:W-:Y:S01]  /*1200*/  IMAD R208, R208, 0x400, R7 ;  /* 0x00000400d0d07824 */ /* 0x000fe200078e0207 */
[-C--:B------:R-:W-:Y:S01]  /*1210*/  LOP3.LUT R5, R5, R196.reuse, RZ, 0x3c, !PT ;  /* 0x000000c405057212 */ /* 0x080fe200078e3cff */
[----:B------:R-:W-:Y:S01]  /*1220*/  IMAD.SHL.U32 R203, R210, 0x8, RZ ;  /* 0x00000008d2cb7824 */ /* 0x000fe200078e00ff */
[----:B------:R-:W-:Y:S01]  /*1230*/  LOP3.LUT R4, R17, 0xffffe000, RZ, 0xc0, !PT ;  /* 0xffffe00011047812 */ /* 0x000fe200078ec0ff */
[----:B------:R-:W-:Y:S01]  /*1240*/  IMAD.MOV.U32 R17, RZ, RZ, RZ ;  /* 0x000000ffff117224 */ /* 0x000fe200078e00ff */
[----:B------:R-:W-:Y:S02]  /*1250*/  LOP3.LUT R3, R3, R196, RZ, 0x3c, !PT ;  /* 0x000000c403037212 */ /* 0x000fe400078e3cff */
[----:B------:R-:W-:-:S02]  /*1260*/  LOP3.LUT R8, R8, 0x7ffffffc, RZ, 0xc0, !PT ;  /* 0x7ffffffc08087812 */ /* 0x000fc400078ec0ff */
[-C--:B------:R-:W-:Y:S02]  /*1270*/  IADD3 R15, R5, R197.reuse, R12 ;  /* 0x000000c5050f7210 */ /* 0x080fe40007ffe00c */
[----:B------:R-:W-:Y:S01]  /*1280*/  IADD3 R7, R3, R197, R4 ;  /* 0x000000c503077210 */ /* 0x000fe20007ffe004 */
[----:B------:R-:W-:Y:S01]  /*1290*/  IMAD.IADD R8, R21, 0x1, -R8 ;  /* 0x0000000115087824 */ /* 0x000fe200078e0a08 */
[----:B------:R-:W-:Y:S02]  /*12a0*/  LEA R6, R2, R9, 0x6 ;  /* 0x0000000902067211 */ /* 0x000fe400078e30ff */
[----:B------:R-:W-:Y:S01]  /*12b0*/  LOP3.LUT R5, R175, 0x30, R18, 0xf8, !PT ;  /* 0x00000030af057812 */ /* 0x000fe200078ef812 */
[----:B------:R-:W-:Y:S01]  /*12c0*/  IMAD.SHL.U32 R235, R8, 0x2, RZ ;  /* 0x0000000208eb7824 */ /* 0x000fe200078e00ff */
[----:B------:R-:W-:Y:S01]  /*12d0*/  SHF.R.S32.HI R4, RZ, 0x4, R14 ;  /* 0x00000004ff047819 */ /* 0x000fe2000001140e */
[----:B------:R-:W-:Y:S01]  /*12e0*/  STL [R1+0x5c], R6 ;  /* 0x00005c0601007387 */ /* 0x000fe20000100800 */
[----:B------:R-:W-:Y:S01]  /*12f0*/  SHF.R.S32.HI R2, RZ, 0x4, R20 ;  /* 0x00000004ff027819 */ /* 0x000fe20000011414 */
[----:B------:R-:W-:Y:S01]  /*1300*/  VIADD R233, R235, 0x10 ;  /* 0x00000010ebe97836 */ /* 0x000fe20000000000 */
[----:B------:R-:W-:Y:S01]  /*1310*/  IADD3 R209, R203, 0x40, RZ ;  /* 0x00000040cbd17810 */ /* 0x000fe20007ffe0ff */
[----:B------:R-:W-:Y:S01]  /*1320*/  STL [R1], R4 ;  /* 0x0000000401007387 */ /* 0x000fe20000100800 */
[-C--:B------:R-:W-:Y:S01]  /*1330*/  LOP3.LUT R5, R5, R196.reuse, RZ, 0x3c, !PT ;  /* 0x000000c405057212 */ /* 0x080fe200078e3cff */
[----:B------:R-:W-:Y:S01]  /*1340*/  VIADD R230, R235, 0x28 ;  /* 0x00000028ebe67836 */ /* 0x000fe20000000000 */
[----:B------:R-:W-:Y:S01]  /*1350*/  LOP3.LUT R3, R175, 0x10, R18, 0xf8, !PT ;  /* 0x00000010af037812 */ /* 0x000fe200078ef812 */
[----:B------:R0:W-:Y:S01]  /*1360*/  STL [R1+0xc], R2 ;  /* 0x00000c0201007387 */ /* 0x0001e20000100800 */
[----:B------:R-:W-:Y:S01]  /*1370*/  SHF.R.S32.HI R237, RZ, 0x3, R0 ;  /* 0x00000003ffed7819 */ /* 0x000fe20000011400 */
[C---:B------:R-:W-:Y:S01]  /*1380*/  VIADD R228, R235.reuse, 0x38 ;  /* 0x00000038ebe47836 */ /* 0x040fe20000000000 */
[----:B------:R-:W-:Y:S01]  /*1390*/  SHF.R.S32.HI R0, RZ, 0x1f, R203 ;  /* 0x0000001fff007819 */ /* 0x000fe200000114cb */
[C---:B------:R-:W-:Y:S01]  /*13a0*/  VIADD R227, R235.reuse, 0x40 ;  /* 0x00000040ebe37836 */ /* 0x040fe20000000000 */
[----:B------:R-:W-:Y:S01]  /*13b0*/  SHF.R.S32.HI R0, RZ, 0x1f, R209 ;  /* 0x0000001fff007819 */ /* 0x000fe200000114d1 */
[----:B------:R-:W-:Y:S01]  /*13c0*/  VIADD R224, R235, 0x58 ;  /* 0x00000058ebe07836 */ /* 0x000fe20000000000 */
[----:B------:R-:W-:Y:S01]  /*13d0*/  LOP3.LUT R0, R3, R196, RZ, 0x3c, !PT ;  /* 0x000000c403007212 */ /* 0x000fe200078e3cff */
[C---:B------:R-:W-:Y:S01]  /*13e0*/  VIADD R222, R235.reuse, 0x68 ;  /* 0x00000068ebde7836 */ /* 0x040fe20000000000 */
[C---:B------:R-:W-:Y:S01]  /*13f0*/  IADD3 R231, R235.reuse, 0x20, RZ ;  /* 0x00000020ebe77810 */ /* 0x040fe20007ffe0ff */
[C---:B------:R-:W-:Y:S01]  /*1400*/  VIADD R221, R235.reuse, 0x70 ;  /* 0x00000070ebdd7836 */ /* 0x040fe20000000000 */
[C---:B0-----:R-:W-:Y:S01]  /*1410*/  IADD3 R2, R16.reuse, R197, R5 ;  /* 0x000000c510027210 */ /* 0x041fe20007ffe005 */
[C---:B------:R-:W-:Y:S01]  /*1420*/  VIADD R232, R235.reuse, 0x18 ;  /* 0x00000018ebe87836 */ /* 0x040fe20000000000 */
[C---:B------:R-:W-:Y:S01]  /*1430*/  IADD3 R225, R235.reuse, 0x50, RZ ;  /* 0x00000050ebe17810 */ /* 0x040fe20007ffe0ff */
[----:B------:R-:W-:Y:S01]  /*1440*/  VIADD R229, R235, 0x30 ;  /* 0x00000030ebe57836 */ /* 0x000fe20000000000 */
[----:B------:R-:W-:Y:S01]  /*1450*/  IADD3 R205, R197, R0, RZ ;  /* 0x00000000c5cd7210 */ /* 0x000fe20007ffe0ff */
[----:B------:R0:W-:Y:S01]  /*1460*/  STL [R1+0x58], R2 ;  /* 0x0000580201007387 */ /* 0x0001e20000100800 */
        /* <DEDUP_REMOVED lines=9> */
[----:B------:R-:W-:Y:S01]  /*1500*/  IMAD.IADD R0, R16, 0x1, R15 ;  /* 0x0000000110007824 */ /* 0x000fe200078e020f */
[----:B0-----:R-:W-:-:S02]  /*1510*/  SHF.R.S32.HI R2, RZ, 0x1f, R231 ;  /* 0x0000001fff027819 */ /* 0x001fc400000114e7 */
[----:B------:R-:W-:Y:S02]  /*1520*/  SHF.R.S32.HI R2, RZ, 0x1f, R228 ;  /* 0x0000001fff027819 */ /* 0x000fe400000114e4 */
[----:B------:R-:W-:Y:S02]  /*1530*/  SHF.R.S32.HI R2, RZ, 0x1f, R225 ;  /* 0x0000001fff027819 */ /* 0x000fe400000114e1 */
[----:B------:R-:W-:Y:S01]  /*1540*/  SHF.R.S32.HI R2, RZ, 0x1f, R222 ;  /* 0x0000001fff027819 */ /* 0x000fe200000114de */
[----:B------:R-:W-:Y:S01]  /*1550*/  IMAD.IADD R2, R16, 0x1, R7 ;  /* 0x0000000110027824 */ /* 0x000fe200078e0207 */
[----:B------:R-:W-:Y:S02]  /*1560*/  SHF.R.S32.HI R13, RZ, 0x1, R13 ;  /* 0x00000001ff0d7819 */ /* 0x000fe4000001140d */
[----:B------:R-:W-:Y:S02]  /*1570*/  SEL R234, R234, 0xffffffe0, !P0 ;  /* 0xffffffe0eaea7807 */ /* 0x000fe40004000000 */
[----:B------:R-:W-:Y:S01]  /*1580*/  STL [R1+0x54], R2 ;  /* 0x0000540201007387 */ /* 0x000fe20000100800 */
[----:B------:R-:W-:Y:S01]  /*1590*/  IMAD.SHL.U32 R13, R13, 0x80, RZ ;  /* 0x000000800d0d7824 */ /* 0x000fe200078e00ff */
[----:B------:R-:W-:Y:S01]  /*15a0*/  SHF.R.S32.HI R3, RZ, 0x1f, R232 ;  /* 0x0000001fff037819 */ /* 0x000fe200000114e8 */
[----:B------:R-:W-:Y:S01]  /*15b0*/  IMAD.IADD R207, R234, 0x1, R205 ;  /* 0x00000001eacf7824 */ /* 0x000fe200078e02cd */
[----:B------:R0:W-:Y:S01]  /*15c0*/  STL [R1+0x50], R0 ;  /* 0x0000500001007387 */ /* 0x0001e20000100800 */
[----:B------:R-:W-:-:S02]  /*15d0*/  SHF.R.S32.HI R3, RZ, 0x1f, R229 ;  /* 0x0000001fff037819 */ /* 0x000fc400000114e5 */
[----:B------:R-:W-:Y:S02]  /*15e0*/  SHF.R.S32.HI R3, RZ, 0x1f, R226 ;  /* 0x0000001fff037819 */ /* 0x000fe400000114e2 */
[----:B------:R-:W-:Y:S02]  /*15f0*/  SHF.R.S32.HI R3, RZ, 0x1f, R223 ;  /* 0x0000001fff037819 */ /* 0x000fe400000114df */
[----:B------:R-:W-:Y:S02]  /*1600*/  SHF.R.S32.HI R219, RZ, 0x1f, R168 ;  /* 0x0000001fffdb7819 */ /* 0x000fe400000114a8 */
[----:B------:R-:W-:Y:S01]  /*1610*/  LOP3.LUT R199, R13, 0x180, RZ, 0xc0, !PT ;  /* 0x000001800dc77812 */ /* 0x000fe200078ec0ff */
[----:B0-----:R-:W-:Y:S01]  /*1620*/  IMAD R0, R11, 0x8, R6 ;  /* 0x000000080b007824 */ /* 0x001fe200078e0206 */
[----:B------:R-:W-:Y:S02]  /*1630*/  SHF.R.S32.HI R3, RZ, 0x1f, R220 ;  /* 0x0000001fff037819 */ /* 0x000fe400000114dc */
[----:B------:R-:W-:-:S02]  /*1640*/  IADD3 R234, R234, UR52, R205 ;  /* 0x00000034eaea7c10 */ /* 0x000fc4000fffe0cd */
[----:B------:R0:W-:Y:S05]  /*1650*/  STL [R1+0x64], R0 ;  /* 0x0000640001007387 */ /* 0x0001ea0000100800 */
.L_x_528:
[----:B-1-34-:R-:W1:Y:S02]  /*1660*/  LDC.64 R2, c[0x0][0xc88] ;  /* 0x00032200ff027b82 */ /* 0x01ae640000000a00 */
[----:B-1----:R-:W-:-:S05]  /*1670*/  IMAD.WIDE R2, R147, 0x4, R2 ;  /* 0x0000000493027825 */ /* 0x002fca00078e0202 */
[----:B------:R-:W2:Y:S01]  /*1680*/  LDG.E R206, desc[UR54][R2.64] ;  /* 0x0000003602ce7981 */ /* 0x000ea2000c1e1900 */
[----:B------:R-:W-:Y:S05]  /*1690*/  YIELD ;  /* 0x0000000000007946 */ /* 0x000fea0003800000 */
[----:B------:R-:W-:Y:S01]  /*16a0*/  ULDC.64 UR4, c[0x0][0xa28] ;  /* 0x00028a0000047ab9 */ /* 0x000fe20000000a00 */
[----:B------:R-:W-:Y:S01]  /*16b0*/  ULDC.64 UR8, c[0x0][0xa18] ;  /* 0x0002860000087ab9 */ /* 0x000fe20000000a00 */
[----:B------:R-:W-:Y:S01]  /*16c0*/  ISETP.NE.U32.AND P1, PT, RZ, UR4, PT ;  /* 0x00000004ff007c0c */ /* 0x000fe2000bf25070 */
[----:B------:R-:W-:Y:S01]  /*16d0*/  ULDC.64 UR6, c[0x0][0xa08] ;  /* 0x0002820000067ab9 */ /* 0x000fe20000000a00 */
[----:B------:R-:W-:Y:S01]  /*16e0*/  MOV R10, RZ ;  /* 0x000000ff000a7202 */ /* 0x000fe20000000f00 */
[----:B0-----:R-:W-:Y:S01]  /*16f0*/  IMAD.MOV.U32 R26, RZ, RZ, RZ ;  /* 0x000000ffff1a7224 */ /* 0x001fe200078e00ff */
[----:B------:R-:W-:-:S02]  /*1700*/  ISETP.NE.AND.EX P1, PT, RZ, UR5, PT, P1 ;  /* 0x00000005ff007c0c */ /* 0x000fc4000bf25310 */
[----:B------:R-:W-:-:S04]  /*1710*/  ISETP.NE.U32.AND P0, PT, RZ, UR6, PT ;  /* 0x00000006ff007c0c */ /* 0x000fc8000bf05070 */
[----:B------:R-:W-:Y:S02]  /*1720*/  ISETP.NE.AND.EX P0, PT, RZ, UR7, PT, P0 ;  /* 0x00000007ff007c0c */ /* 0x000fe4000bf05300 */
[----:B--2---:R-:W-:Y:S01]  /*1730*/  SHF.R.S32.HI R214, RZ, 0x1f, R206 ;  /* 0x0000001fffd67819 */ /* 0x004fe200000114ce */
[----:B------:R-:W-:-:S04]  /*1740*/  IMAD.SHL.U32 R212, R206, 0x4, RZ ;  /* 0x00000004ced47824 */ /* 0x000fc800078e00ff */
[C---:B------:R-:W-:Y:S02]  /*1750*/  @P1 LEA R4, P2, R206.reuse, UR4, 0x2 ;  /* 0x00000004ce041c11 */ /* 0x040fe4000f8410ff */
[C-C-:B------:R-:W-:Y:S02]  /*1760*/  SHF.L.U64.HI R213, R206.reuse, 0x2, R214.reuse ;  /* 0x00000002ced57819 */ /* 0x140fe400000102d6 */
[----:B------:R-:W-:Y:S02]  /*1770*/  @P1 LEA.HI.X R5, R206, UR5, R214, 0x2, P2 ;  /* 0x00000005ce051c11 */ /* 0x000fe400090f14d6 */
[----:B------:R-:W-:Y:S01]  /*1780*/  ISETP.NE.U32.AND P2, PT, RZ, UR8, PT ;  /* 0x00000008ff007c0c */ /* 0x000fe2000bf45070 */
[----:B------:R-:W-:Y:S01]  /*1790*/  ULDC UR4, c[0x0][0x288] ;  /* 0x0000a20000047ab9 */ /* 0x000fe20000000800 */
[----:B------:R-:W-:Y:S01]  /*17a0*/  IADD3 R8, P3, R212, UR6, RZ ;  /* 0x00000006d4087c10 */ /* 0x000fe2000ff7e0ff */
[----:B------:R1:W5:Y:S01]  /*17b0*/  @P1 LDG.E R10, desc[UR54][R4.64] ;  /* 0x00000036040a1981 */ /* 0x000362000c1e1900 */
[----:B------:R-:W-:Y:S01]  /*17c0*/  ISETP.NE.AND.EX P2, PT, RZ, UR9, PT, P2 ;  /* 0x00000009ff007c0c */ /* 0x000fe2000bf45320 */
[----:B------:R-:W-:Y:S01]  /*17d0*/  IMAD.U32 R149, RZ, RZ, UR4 ;  /* 0x00000004ff957e24 */ /* 0x000fe2000f8e00ff */
[----:B------:R-:W-:Y:S01]  /*17e0*/  IADD3.X R9, R213, UR7, RZ, P3, !PT ;  /* 0x00000007d5097c10 */ /* 0x000fe20009ffe4ff */
[----:B------:R-:W-:-:S04]  /*17f0*/  ULDC.64 UR4, c[0x0][0x418] ;  /* 0x0001060000047ab9 */ /* 0x000fc80000000a00 */
[----:B------:R1:W5:Y:S06]  /*1800*/  @P0 LDG.E R26, desc[UR54][R8.64] ;  /* 0x00000036081a0981 */ /* 0x00036c000c1e1900 */
[----:B------:R-:W-:-:S04]  /*1810*/  @P2 IADD3 R6, P1, R212, UR8, RZ ;  /* 0x00000008d4062c10 */ /* 0x000fc8000ff3e0ff */
[----:B------:R-:W-:-:S05]  /*1820*/  @P2 IADD3.X R7, R213, UR9, RZ, P1, !PT ;  /* 0x00000009d5072c10 */ /* 0x000fca0008ffe4ff */
[----:B------:R1:W5:Y:S01]  /*1830*/  @P2 LDG.E R149, desc[UR54][R6.64] ;  /* 0x0000003606952981 */ /* 0x000362000c1e1900 */
[----:B------:R-:W-:-:S03]  /*1840*/  UISETP.NE.U32.AND UP0, UPT, UR4, URZ, UPT ;  /* 0x0000003f0400728c */ /* 0x000fc6000bf05070 */
[----:B------:R-:W-:Y:S01]  /*1850*/  ULDC UR4, c[0x0][0x424] ;  /* 0x0001090000047ab9 */ /* 0x000fe20000000800 */
[----:B------:R-:W-:-:S03]  /*1860*/  UISETP.NE.AND.EX UP0, UPT, UR5, URZ, UPT, UP0 ;  /* 0x0000003f0500728c */ /* 0x000fc6000bf05300 */
[----:B------:R-:W-:Y:S01]  /*1870*/  ULDC UR5, c[0x0][0x2f0] ;  /* 0x0000bc0000057ab9 */ /* 0x000fe20000000800 */
[----:B------:R-:W-:-:S04]  /*1880*/  USEL UR4, UR4, 0x1, UP0 ;  /* 0x0000000104047887 */ /* 0x000fc80008000000 */
[----:B------:R-:W-:-:S03]  /*1890*/  UIMAD UR4, UR4, UR5, URZ ;  /* 0x00000005040472a4 */ /* 0x000fc6000f8e023f */
[----:B------:R-:W-:Y:S02]  /*18a0*/  ULDC UR5, c[0x0][0x348] ;  /* 0x0000d20000057ab9 */ /* 0x000fe40000000800 */
[----:B------:R-:W-:Y:S02]  /*18b0*/  IMAD.U32 R2, RZ, RZ, UR5 ;  /* 0x00000005ff027e24 */ /* 0x000fe4000f8e00ff */
[----:B------:R-:W-:Y:S01]  /*18c0*/  IMAD.U32 R25, RZ, RZ, UR4 ;  /* 0x00000004ff197e24 */ /* 0x000fe2000f8e00ff */
[----:B-1----:R-:W-:Y:S06]  /*18d0*/  @P2 BRA `(.L_x_325) ;  /* 0x0000000000242947 */ /* 0x002fec0003800000 */
[----:B------:R-:W-:Y:S02]  /*18e0*/  ULDC.64 UR4, c[0x0][0xa00] ;  /* 0x0002800000047ab9 */ /* 0x000fe40000000a00 */
[----:B------:R-:W-:-:S04]  /*18f0*/  ISETP.NE.U32.AND P1, PT, RZ, UR4, PT ;  /* 0x00000004ff007c0c */ /* 0x000fc8000bf25070 */
[----:B------:R-:W-:-:S13]  /*1900*/  ISETP.NE.AND.EX P1, PT, RZ, UR5, PT, P1 ;  /* 0x00000005ff007c0c */ /* 0x000fda000bf25310 */
[----:B------:R-:W-:Y:S05]  /*1910*/  @!P1 BRA `(.L_x_325) ;  /* 0x0000000000149947 */ /* 0x000fea0003800000 */
[----:B------:R-:W1:Y:S02]  /*1920*/  LDC.64 R4, c[0x0][0xa00] ;  /* 0x00028000ff047b82 */ /* 0x000e640000000a00 */
[----:B-1----:R-:W-:-:S05]  /*1930*/  IMAD.WIDE R4, R206, 0x4, R4 ;  /* 0x00000004ce047825 */ /* 0x002fca00078e0204 */
[----:B-----5:R-:W2:Y:S04]  /*1940*/  LDG.E R149, desc[UR54][R4.64] ;  /* 0x0000003604957981 */ /* 0x020ea8000c1e1900 */
[----:B0-----:R-:W2:Y:S02]  /*1950*/  LDG.E R0, desc[UR54][R4.64+0x4] ;  /* 0x0000043604007981 */ /* 0x001ea4000c1e1900 */
[----:B--2---:R-:W-:-:S07]  /*1960*/  IMAD.IADD R149, R0, 0x1, -R149 ;  /* 0x0000000100957824 */ /* 0x004fce00078e0a95 */
.L_x_325:
[----:B------:R-:W-:Y:S01]  /*1970*/  ULDC.64 UR4, c[0x0][0xa20] ;  /* 0x0002880000047ab9 */ /* 0x000fe20000000a00 */
[C---:B------:R-:W-:Y:S02]  /*1980*/  LOP3.LUT R3, R146.reuse, 0xff000000, RZ, 0xc0, !PT ;  /* 0xff00000092037812 */ /* 0x040fe400078ec0ff */
[----:B------:R-:W-:Y:S02]  /*1990*/  ISETP.NE.U32.AND P1, PT, RZ, UR4, PT ;  /* 0x00000004ff007c0c */ /* 0x000fe4000bf25070 */
[C---:B0-----:R-:W-:Y:S02]  /*19a0*/  LOP3.LUT R0, R146.reuse, 0xff0000, RZ, 0xc0, !PT ;  /* 0x00ff000092007812 */ /* 0x041fe400078ec0ff */
[----:B------:R-:W-:Y:S02]  /*19b0*/  ISETP.NE.AND.EX P1, PT, RZ, UR5, PT, P1 ;  /* 0x00000005ff007c0c */ /* 0x000fe4000bf25310 */
[----:B------:R-:W-:Y:S02]  /*19c0*/  SHF.R.U32.HI R3, RZ, 0x8, R3 ;  /* 0x00000008ff037819 */ /* 0x000fe40000011603 */
[----:B------:R-:W-:-:S02]  /*19d0*/  LOP3.LUT R204, R146, 0xffff, RZ, 0xc0, !PT ;  /* 0x0000ffff92cc7812 */ /* 0x000fc400078ec0ff */
[----:B------:R-:W-:Y:S02]  /*19e0*/  LEA.HI R211, R0, R3, RZ, 0x10 ;  /* 0x0000000300d37211 */ /* 0x000fe400078f80ff */
[----:B------:R-:W-:-:S05]  /*19f0*/  MOV R215, R145 ;  /* 0x0000009100d77202 */ /* 0x000fca0000000f00 */
[----:B------:R-:W-:Y:S05]  /*1a00*/  @!P1 BRA `(.L_x_326) ;  /* 0x0000000000109947 */ /* 0x000fea0003800000 */
[----:B------:R-:W-:-:S04]  /*1a10*/  IADD3 R4, P0, R212, UR4, RZ ;  /* 0x00000004d4047c10 */ /* 0x000fc8000ff1e0ff */
[----:B------:R-:W-:-:S05]  /*1a20*/  IADD3.X R5, R213, UR5, RZ, P0, !PT ;  /* 0x00000005d5057c10 */ /* 0x000fca00087fe4ff */
[----:B------:R0:W5:Y:S01]  /*1a30*/  LDG.E R25, desc[UR54][R4.64] ;  /* 0x0000003604197981 */ /* 0x000162000c1e1900 */
[----:B------:R-:W-:Y:S05]  /*1a40*/  BRA `(.L_x_327) ;  /* 0x0000000000107947 */ /* 0x000fea0003800000 */
.L_x_326:
[----:B------:R-:W-:Y:S05]  /*1a50*/  @!P0 BRA `(.L_x_327) ;  /* 0x00000000000c8947 */ /* 0x000fea0003800000 */
[----:B------:R-:W2:Y:S04]  /*1a60*/  LDG.E R0, desc[UR54][R8.64] ;  /* 0x0000003608007981 */ /* 0x000ea8000c1e1900 */
[----:B------:R-:W2:Y:S02]  /*1a70*/  LDG.E R25, desc[UR54][R8.64+0x4] ;  /* 0x0000043608197981 */ /* 0x000ea4000c1e1900 */
[----:B--2---:R-:W-:-:S07]  /*1a80*/  IMAD.IADD R25, R25, 0x1, -R0 ;  /* 0x0000000119197824 */ /* 0x004fce00078e0a00 */
.L_x_327:
[----:B------:R-:W-:Y:S01]  /*1a90*/  ULDC.64 UR4, c[0x0][0xa10] ;  /* 0x0002840000047ab9 */ /* 0x000fe20000000a00 */
[----:B------:R-:W2:Y:S01]  /*1aa0*/  LDL.LU R28, [R1+0x10] ;  /* 0x00001000011c7983 */ /* 0x000ea20000300800 */
[----:B------:R-:W-:-:S04]  /*1ab0*/  ISETP.NE.U32.AND P0, PT, RZ, UR4, PT ;  /* 0x00000004ff007c0c */ /* 0x000fc8000bf05070 */
[----:B------:R-:W-:Y:S01]  /*1ac0*/  ISETP.NE.AND.EX P0, PT, RZ, UR5, PT, P0 ;  /* 0x00000005ff007c0c */ /* 0x000fe2000bf05300 */
[----:B------:R-:W-:-:S12]  /*1ad0*/  ULDC.64 UR4, c[0x0][0xa30] ;  /* 0x00028c0000047ab9 */ /* 0x000fd80000000a00 */
[----:B0-----:R-:W0:Y:S02]  /*1ae0*/  @P0 LDC.64 R4, c[0x0][0xa10] ;  /* 0x00028400ff040b82 */ /* 0x001e240000000a00 */
[----:B0-----:R-:W-:-:S05]  /*1af0*/  @P0 IMAD.WIDE R4, R206, 0x4, R4 ;  /* 0x00000004ce040825 */ /* 0x001fca00078e0204 */
[----:B------:R-:W3:Y:S04]  /*1b00*/  @P0 LDG.E R0, desc[UR54][R4.64] ;  /* 0x0000003604000981 */ /* 0x000ee8000c1e1900 */
[----:B------:R-:W3:Y:S01]  /*1b10*/  @P0 LDG.E R3, desc[UR54][R4.64+0x4] ;  /* 0x0000043604030981 */ /* 0x000ee2000c1e1900 */
[----:B------:R-:W-:Y:S01]  /*1b20*/  ISETP.NE.U32.AND P1, PT, RZ, UR4, PT ;  /* 0x00000004ff007c0c */ /* 0x000fe2000bf25070 */
[----:B-----5:R-:W-:-:S03]  /*1b30*/  IMAD.MOV.U32 R144, RZ, RZ, R25 ;  /* 0x000000ffff907224 */ /* 0x020fc600078e0019 */
[----:B------:R-:W-:-:S13]  /*1b40*/  ISETP.NE.AND.EX P1, PT, RZ, UR5, PT, P1 ;  /* 0x00000005ff007c0c */ /* 0x000fda000bf25310 */
[----:B------:R-:W-:-:S04]  /*1b50*/  @P1 IADD3 R6, P2, R212, UR4, RZ ;  /* 0x00000004d4061c10 */ /* 0x000fc8000ff5e0ff */
[----:B------:R-:W-:-:S05]  /*1b60*/  @P1 IADD3.X R7, R213, UR5, RZ, P2, !PT ;  /* 0x00000005d5071c10 */ /* 0x000fca00097fe4ff */
[----:B------:R0:W5:Y:S01]  /*1b70*/  @P1 LDG.E R144, desc[UR54][R6.64] ;  /* 0x0000003606901981 */ /* 0x000162000c1e1900 */
[----:B------:R-:W-:Y:S01]  /*1b80*/  IMAD.IADD R9, R25, 0x1, -R10 ;  /* 0x0000000119097824 */ /* 0x000fe200078e0a0a */
[----:B------:R-:W-:Y:S01]  /*1b90*/  BSSY B0, `(.L_x_328) ;  /* 0x000002c000007945 */ /* 0x000fe20003800000 */
[----:B------:R-:W-:Y:S02]  /*1ba0*/  LOP3.LUT R217, R211, 0xff, RZ, 0xc0, !PT ;  /* 0x000000ffd3d97812 */ /* 0x000fe400078ec0ff */
[----:B------:R-:W-:Y:S02]  /*1bb0*/  SHF.R.U32.HI R211, RZ, 0x10, R211 ;  /* 0x00000010ffd37819 */ /* 0x000fe400000116d3 */
[----:B--2---:R-:W-:Y:S01]  /*1bc0*/  LOP3.LUT R28, R28, 0xfffffffb, RZ, 0xc0, !PT ;  /* 0xfffffffb1c1c7812 */ /* 0x004fe200078ec0ff */
[----:B---3--:R-:W-:-:S04]  /*1bd0*/  @P0 IMAD.IADD R2, R3, 0x1, -R0 ;  /* 0x0000000103020824 */ /* 0x008fc800078e0a00 */
[----:B------:R-:W-:-:S05]  /*1be0*/  IMAD.IADD R236, R9, 0x1, R2 ;  /* 0x0000000109ec7824 */ /* 0x000fca00078e0202 */
[C---:B------:R-:W-:Y:S02]  /*1bf0*/  ISETP.GE.AND P3, PT, R236.reuse, 0x1, PT ;  /* 0x00000001ec00780c */ /* 0x040fe40003f66270 */
[----:B------:R-:W-:-:S05]  /*1c00*/  IADD3 R0, R236, 0x9f, RZ ;  /* 0x0000009fec007810 */ /* 0x000fca0007ffe0ff */
[----:B------:R-:W-:-:S05]  /*1c10*/  IMAD.HI R0, R0, 0x66666667, RZ ;  /* 0x6666666700007827 */ /* 0x000fca00078e02ff */
[----:B------:R-:W-:Y:S02]  /*1c20*/  SHF.R.U32.HI R147, RZ, 0x1f, R0 ;  /* 0x0000001fff937819 */ /* 0x000fe40000011600 */
[----:B------:R-:W-:Y:S02]  /*1c30*/  @P3 LOP3.LUT R28, R28, 0x4, RZ, 0xfc, !PT ;  /* 0x000000041c1c3812 */ /* 0x000fe400078efcff */
[----:B------:R-:W-:Y:S01]  /*1c40*/  LEA.HI.SX32 R147, R0, R147, 0x1a ;  /* 0x0000009300937211 */ /* 0x000fe200078fd2ff */
[----:B------:R-:W-:Y:S02]  /*1c50*/  IMAD.MOV.U32 R0, RZ, RZ, RZ ;  /* 0x000000ffff007224 */ /* 0x000fe400078e00ff */
[----:B------:R0:W-:Y:S01]  /*1c60*/  STL [R1+0x10], R28 ;  /* 0x0000101c01007387 */ /* 0x0001e20000100800 */
[----:B------:R-:W-:Y:S05]  /*1c70*/  @!P3 BRA `(.L_x_329) ;  /* 0x000000000074b947 */ /* 0x000fea0003800000 */
[----:B------:R-:W-:Y:S01]  /*1c80*/  ISETP.NE.AND P0, PT, R211, RZ, PT ;  /* 0x000000ffd300720c */ /* 0x000fe20003f05270 */
[----:B------:R-:W-:-:S03]  /*1c90*/  ULDC UR4, c[0x0][0x9f0] ;  /* 0x00027c0000047ab9 */ /* 0x000fc60000000800 */
[----:B------:R-:W-:-:S04]  /*1ca0*/  SEL R10, R211, UR4, P0 ;  /* 0x00000004d30a7c07 */ /* 0x000fc80008000000 */
[-C--:B0-----:R-:W-:Y:S02]  /*1cb0*/  IABS R6, R10.reuse ;  /* 0x0000000a00067213 */ /* 0x081fe40000000000 */
[----:B------:R-:W-:Y:S02]  /*1cc0*/  IADD3 R0, R147, -0x1, R10 ;  /* 0xffffffff93007810 */ /* 0x000fe40007ffe00a */
[----:B------:R-:W0:Y:S01]  /*1cd0*/  I2F.RP R3, R6 ;  /* 0x0000000600037306 */ /* 0x000e220000209400 */
[----:B------:R-:W-:Y:S02]  /*1ce0*/  IABS R11, R10 ;  /* 0x0000000a000b7213 */ /* 0x000fe40000000000 */
[----:B------:R-:W-:Y:S02]  /*1cf0*/  IABS R8, R0 ;  /* 0x0000000000087213 */ /* 0x000fe40000000000 */
[----:B------:R-:W-:-:S04]  /*1d00*/  LOP3.LUT R0, R0, R10, RZ, 0x3c, !PT ;  /* 0x0000000a00007212 */ /* 0x000fc800078e3cff */
[----:B------:R-:W-:Y:S01]  /*1d10*/  ISETP.GE.AND P2, PT, R0, RZ, PT ;  /* 0x000000ff0000720c */ /* 0x000fe20003f46270 */
[----:B0-----:R-:W0:Y:S02]  /*1d20*/  MUFU.RCP R3, R3 ;  /* 0x0000000300037308 */ /* 0x001e240000001000 */
[----:B0-----:R-:W-:Y:S02]  /*1d30*/  VIADD R4, R3, 0xffffffe ;  /* 0x0ffffffe03047836 */ /* 0x001fe40000000000 */
[----:B------:R-:W-:-:S04]  /*1d40*/  IMAD.MOV R3, RZ, RZ, -R11 ;  /* 0x000000ffff037224 */ /* 0x000fc800078e0a0b */
[----:B------:R0:W1:Y:S02]  /*1d50*/  F2I.FTZ.U32.TRUNC.NTZ R5, R4 ;  /* 0x0000000400057305 */ /* 0x000064000021f000 */
[----:B0-----:R-:W-:Y:S02]  /*1d60*/  IMAD.MOV.U32 R4, RZ, RZ, RZ ;  /* 0x000000ffff047224 */ /* 0x001fe400078e00ff */
[----:B-1----:R-:W-:-:S04]  /*1d70*/  IMAD.MOV R7, RZ, RZ, -R5 ;  /* 0x000000ffff077224 */ /* 0x002fc800078e0a05 */
[----:B------:R-:W-:-:S04]  /*1d80*/  IMAD R7, R7, R6, RZ ;  /* 0x0000000607077224 */ /* 0x000fc800078e02ff */
[----:B------:R-:W-:-:S06]  /*1d90*/  IMAD.HI.U32 R5, R5, R7, R4 ;  /* 0x0000000705057227 */ /* 0x000fcc00078e0004 */
[----:B------:R-:W-:-:S04]  /*1da0*/  IMAD.HI.U32 R5, R5, R8, RZ ;  /* 0x0000000805057227 */ /* 0x000fc800078e00ff */
[----:B------:R-:W-:-:S05]  /*1db0*/  IMAD R3, R5, R3, R8 ;  /* 0x0000000305037224 */ /* 0x000fca00078e0208 */
[----:B------:R-:W-:-:S13]  /*1dc0*/  ISETP.GT.U32.AND P1, PT, R6, R3, PT ;  /* 0x000000030600720c */ /* 0x000fda0003f24070 */
[-C--:B------:R-:W-:Y:S01]  /*1dd0*/  @!P1 IADD3 R3, R3, -R6.reuse, RZ ;  /* 0x8000000603039210 */ /* 0x080fe20007ffe0ff */
[----:B------:R-:W-:Y:S01]  /*1de0*/  @!P1 VIADD R5, R5, 0x1 ;  /* 0x0000000105059836 */ /* 0x000fe20000000000 */
[----:B------:R-:W-:Y:S02]  /*1df0*/  ISETP.NE.AND P1, PT, R10, RZ, PT ;  /* 0x000000ff0a00720c */ /* 0x000fe40003f25270 */
[----:B------:R-:W-:-:S13]  /*1e00*/  ISETP.GE.U32.AND P0, PT, R3, R6, PT ;  /* 0x000000060300720c */ /* 0x000fda0003f06070 */
[----:B------:R-:W-:-:S04]  /*1e10*/  @P0 VIADD R5, R5, 0x1 ;  /* 0x0000000105050836 */ /* 0x000fc80000000000 */
[----:B------:R-:W-:-:S04]  /*1e20*/  IMAD.MOV.U32 R0, RZ, RZ, R5 ;  /* 0x000000ffff007224 */ /* 0x000fc800078e0005 */
[----:B------:R-:W-:Y:S01]  /*1e30*/  @!P2 IMAD.MOV R0, RZ, RZ, -R0 ;  /* 0x000000ffff00a224 */ /* 0x000fe200078e0a00 */
[----:B------:R-:W-:-:S07]  /*1e40*/  @!P1 LOP3.LUT R0, RZ, R10, RZ, 0x33, !PT ;  /* 0x0000000aff009212 */ /* 0x000fce00078e33ff */
.L_x_329:
[----:B------:R-:W-:Y:S05]  /*1e50*/  BSYNC B0 ;  /* 0x0000000000007941 */ /* 0x000fea0003800000 */
.L_x_328:
[----:B------:R-:W-:-:S05]  /*1e60*/  IMAD R3, R217, R0, RZ ;  /* 0x00000000d9037224 */ /* 0x000fca00078e02ff */
[C---:B------:R-:W-:Y:S01]  /*1e70*/  VIADDMNMX R0, R3.reuse, R0, R147, PT ;  /* 0x0000000003007246 */ /* 0x040fe20003800193 */
[----:B------:R-:W-:-:S04]  /*1e80*/  IMAD R3, R3, 0xa0, -R9 ;  /* 0x000000a003037824 */ /* 0x000fc800078e0a09 */
[----:B------:R-:W-:Y:S01]  /*1e90*/  IMAD R5, R0, 0xa0, -R9 ;  /* 0x000000a000057824 */ /* 0x000fe200078e0a09 */
[----:B------:R-:W-:-:S04]  /*1ea0*/  VIMNMX R3, RZ, R3, !PT ;  /* 0x00000003ff037248 */ /* 0x000fc80007fe0100 */
[----:B------:R-:W-:Y:S01]  /*1eb0*/  VIMNMX R0, R5, R2, PT ;  /* 0x0000000205007248 */ /* 0x000fe20003fe0100 */
[----:B------:R-:W-:-:S03]  /*1ec0*/  IMAD.WIDE.U32 R4, R3, -0x33333333, RZ ;  /* 0xcccccccd03047825 */ /* 0x000fc600078e00ff */
[----:B------:R-:W-:Y:S02]  /*1ed0*/  ISETP.GT.AND P0, PT, R0, R3, PT ;  /* 0x000000030000720c */ /* 0x000fe40003f04270 */
[----:B------:R-:W-:-:S04]  /*1ee0*/  SHF.R.U32.HI R121, RZ, 0x7, R5 ;  /* 0x00000007ff797819 */ /* 0x000fc80000011605 */
[----:B------:R-:W-:-:S07]  /*1ef0*/  MOV R24, R121 ;  /* 0x0000007900187202 */ /* 0x000fce0000000f00 */
[----:B------:R-:W-:-:S04]  /*1f00*/  @P0 VIADD R0, R0, 0x9f ;  /* 0x0000009f00000836 */ /* 0x000fc80000000000 */
[----:B------:R-:W-:-:S05]  /*1f10*/  @P0 IMAD.HI R0, R0, 0x66666667, RZ ;  /* 0x6666666700000827 */ /* 0x000fca00078e02ff */
[----:B------:R-:W-:-:S04]  /*1f20*/  @P0 SHF.R.U32.HI R3, RZ, 0x1f, R0 ;  /* 0x0000001fff030819 */ /* 0x000fc80000011600 */
[----:B------:R-:W-:Y:S02]  /*1f30*/  @P0 LEA.HI.SX32 R24, R0, R3, 0x1a ;  /* 0x0000000300180211 */ /* 0x000fe400078fd2ff */
[----:B------:R-:W-:Y:S02]  /*1f40*/  PLOP3.LUT P0, PT, PT, PT, PT, 0x80, 0x0 ;  /* 0x000000000000781c */ /* 0x000fe40003f0f070 */
[----:B------:R-:W-:-:S13]  /*1f50*/  ISETP.GT.AND P1, PT, R24, R121, PT ;  /* 0x000000791800720c */ /* 0x000fda0003f24270 */
[----:B------:R-:W-:Y:S05]  /*1f60*/  @!P1 BRA `(.L_x_330) ;  /* 0x000000e000049947 */ /* 0x000fea0003800000 */
[----:B------:R-:W-:Y:S01]  /*1f70*/  VIADD R0, R16, 0x1a400 ;  /* 0x0001a40010007836 */ /* 0x000fe20000000000 */
[----:B------:R-:W-:Y:S04]  /*1f80*/  BSSY B6, `(.L_x_331) ;  /* 0x0000013000067945 */ /* 0x000fe80003800000 */
[----:B------:R-:W-:-:S13]  /*1f90*/  LOP3.LUT P0, RZ, R0, 0x1bf, RZ, 0xc0, !PT ;  /* 0x000001bf00ff7812 */ /* 0x000fda000780c0ff */
[----:B------:R-:W-:Y:S05]  /*1fa0*/  @!P0 BRA `(.L_x_332) ;  /* 0x0000000000408947 */ /* 0x000fea0003800000 */
[----:B------:R-:W-:Y:S01]  /*1fb0*/  MOV R0, 0x0 ;  /* 0x0000000000007802 */ /* 0x000fe20000000f00 */
[----:B------:R-:W-:Y:S01]  /*1fc0*/  ULDC.64 UR4, c[0x4][0xa0] ;  /* 0x0100280000047ab9 */ /* 0x000fe20000000a00 */
[----:B------:R-:W-:Y:S01]  /*1fd0*/  ULDC.64 UR6, c[0x4][0x30] ;  /* 0x01000c0000067ab9 */ /* 0x000fe20000000a00 */
[----:B------:R-:W-:Y:S01]  /*1fe0*/  IMAD.U32 R4, RZ, RZ, UR4 ;  /* 0x00000004ff047e24 */ /* 0x000fe2000f8e00ff */
[----:B------:R1:W2:Y:S01]  /*1ff0*/  LDC.64 R14, c[0x4][R0] ;  /* 0x01000000000e7b82 */ /* 0x0002a20000000a00 */
[----:B------:R-:W-:Y:S01]  /*2000*/  IMAD.U32 R5, RZ, RZ, UR5 ;  /* 0x00000005ff057e24 */ /* 0x000fe2000f8e00ff */
[----:B------:R-:W-:Y:S01]  /*2010*/  ULDC.64 UR4, c[0x4][0xa8] ;  /* 0x01002a0000047ab9 */ /* 0x000fe20000000a00 */
[----:B------:R-:W-:Y:S01]  /*2020*/  MOV R10, UR6 ;  /* 0x00000006000a7c02 */ /* 0x000fe20008000f00 */
[----:B0-----:R-:W-:Y:S02]  /*2030*/  IMAD.U32 R6, RZ, RZ, UR4 ;  /* 0x00000004ff067e24 */ /* 0x001fe4000f8e00ff */
[----:B------:R-:W-:-:S02]  /*2040*/  IMAD.U32 R7, RZ, RZ, UR5 ;  /* 0x00000005ff077e24 */ /* 0x000fc4000f8e00ff */
[----:B------:R-:W-:Y:S02]  /*2050*/  IMAD.U32 R11, RZ, RZ, UR7 ;  /* 0x00000007ff0b7e24 */ /* 0x000fe4000f8e00ff */
[----:B------:R-:W-:Y:S02]  /*2060*/  IMAD.MOV.U32 R8, RZ, RZ, 0x70 ;  /* 0x00000070ff087424 */ /* 0x000fe400078e00ff */
[----:B------:R-:W-:Y:S02]  /*2070*/  IMAD.MOV.U32 R12, RZ, RZ, 0x1 ;  /* 0x00000001ff0c7424 */ /* 0x000fe400078e00ff */
[----:B-1----:R-:W-:-:S07]  /*2080*/  IMAD.MOV.U32 R13, RZ, RZ, RZ ;  /* 0x000000ffff0d7224 */ /* 0x002fce00078e00ff */
[----:B------:R-:W-:-:S07]  /*2090*/  LEPC R20, `(.L_x_332) ;  /* 0x000000001014794e */ /* 0x000fce0000000000 */
[----:B--2--5:R-:W-:Y:S05]  /*20a0*/  CALL.ABS.NOINC R14 ;  /* 0x000000000e007343 */ /* 0x024fea0003c00000 */
.L_x_332:
[----:B------:R-:W-:Y:S05]  /*20b0*/  BSYNC B6 ;  /* 0x0000000000067941 */ /* 0x000fea0003800000 */
.L_x_331:
[----:B------:R-:W-:Y:S01]  /*20c0*/  VIADD R0, R16, 0xa400 ;  /* 0x0000a40010007836 */ /* 0x000fe20000000000 */
[----:B------:R-:W-:Y:S04]  /*20d0*/  BSSY B6, `(.L_x_333) ;  /* 0x0000013000067945 */ /* 0x000fe80003800000 */
[----:B------:R-:W-:-:S13]  /*20e0*/  LOP3.LUT P0, RZ, R0, 0x3ff, RZ, 0xc0, !PT ;  /* 0x000003ff00ff7812 */ /* 0x000fda000780c0ff */
[----:B------:R-:W-:Y:S05]  /*20f0*/  @!P0 BRA `(.L_x_334) ;  /* 0x0000000000408947 */ /* 0x000fea0003800000 */
[----:B------:R-:W-:Y:S01]  /*2100*/  MOV R0, 0x0 ;  /* 0x0000000000007802 */ /* 0x000fe20000000f00 */
[----:B------:R-:W-:Y:S01]  /*2110*/  ULDC.64 UR4, c[0x4][0xa0] ;  /* 0x0100280000047ab9 */ /* 0x000fe20000000a00 */
[----:B------:R-:W-:Y:S01]  /*2120*/  ULDC.64 UR6, c[0x4][0xa8] ;  /* 0x01002a0000067ab9 */ /* 0x000fe20000000a00 */
[----:B------:R-:W-:Y:S01]  /*2130*/  MOV R4, UR4 ;  /* 0x0000000400047c02 */ /* 0x000fe20008000f00 */
[----:B------:R1:W2:Y:S01]  /*2140*/  LDC.64 R14, c[0x4][R0] ;  /* 0x01000000000e7b82 */ /* 0x0002a20000000a00 */
[----:B------:R-:W-:Y:S01]  /*2150*/  IMAD.U32 R5, RZ, RZ, UR5 ;  /* 0x00000005ff057e24 */ /* 0x000fe2000f8e00ff */
[----:B------:R-:W-:Y:S01]  /*2160*/  ULDC.64 UR4, c[0x4][0x20] ;  /* 0x0100080000047ab9 */ /* 0x000fe20000000a00 */
[----:B0-----:R-:W-:Y:S01]  /*2170*/  IMAD.U32 R6, RZ, RZ, UR6 ;  /* 0x00000006ff067e24 */ /* 0x001fe2000f8e00ff */
[----:B------:R-:W-:Y:S01]  /*2180*/  MOV R8, 0x70 ;  /* 0x0000007000087802 */ /* 0x000fe20000000f00 */
[----:B------:R-:W-:Y:S02]  /*2190*/  IMAD.U32 R7, RZ, RZ, UR7 ;  /* 0x00000007ff077e24 */ /* 0x000fe4000f8e00ff */
[----:B------:R-:W-:-:S02]  /*21a0*/  IMAD.U32 R10, RZ, RZ, UR4 ;  /* 0x00000004ff0a7e24 */ /* 0x000fc4000f8e00ff */
[----:B------:R-:W-:Y:S02]  /*21b0*/  IMAD.U32 R11, RZ, RZ, UR5 ;  /* 0x00000005ff0b7e24 */ /* 0x000fe4000f8e00ff */
[----:B------:R-:W-:Y:S02]  /*21c0*/  IMAD.MOV.U32 R12, RZ, RZ, 0x1 ;  /* 0x00000001ff0c7424 */ /* 0x000fe400078e00ff */
[----:B-1----:R-:W-:-:S07]  /*21d0*/  IMAD.MOV.U32 R13, RZ, RZ, RZ ;  /* 0x000000ffff0d7224 */ /* 0x002fce00078e00ff */
[----:B------:R-:W-:-:S07]  /*21e0*/  LEPC R20, `(.L_x_334) ;  /* 0x000000001014794e */ /* 0x000fce0000000000 */
[----:B--2--5:R-:W-:Y:S05]  /*21f0*/  CALL.ABS.NOINC R14 ;  /* 0x000000000e007343 */ /* 0x024fea0003c00000 */
.L_x_334:
[----:B------:R-:W-:Y:S05]  /*2200*/  BSYNC B6 ;  /* 0x0000000000067941 */ /* 0x000fea0003800000 */
.L_x_333:
[----:B------:R-:W-:Y:S01]  /*2210*/  ULDC.64 UR4, c[0x0][0x9f8] ;  /* 0x00027e0000047ab9 */ /* 0x000fe20000000a00 */
[----:B------:R-:W-:Y:S01]  /*2220*/  IMAD.MOV.U32 R0, RZ, RZ, R206 ;  /* 0x000000ffff007224 */ /* 0x000fe200078e00ce */
[----:B------:R-:W-:Y:S01]  /*2230*/  ISETP.NE.U32.AND P0, PT, RZ, UR4, PT ;  /* 0x00000004ff007c0c */ /* 0x000fe2000bf05070 */
[----:B------:R-:W2:Y:S01]  /*2240*/  LDL R14, [R1+0x60] ;  /* 0x00006000010e7983 */ /* 0x000ea20000100800 */
[----:B------:R-:W0:Y:S01]  /*2250*/  LDC.64 R112, c[0x0][0x300] ;  /* 0x0000c000ff707b82 */ /* 0x000e220000000a00 */
[----:B------:R-:W-:Y:S01]  /*2260*/  IMAD.IADD R119, R26, 0x1, R25 ;  /* 0x000000011a777824 */ /* 0x000fe200078e0219 */
[----:B------:R-:W-:Y:S01]  /*2270*/  ISETP.NE.AND.EX P0, PT, RZ, UR5, PT, P0 ;  /* 0x00000005ff007c0c */ /* 0x000fe2000bf05300 */
[----:B------:R-:W1:Y:S01]  /*2280*/  S2R R20, SR_TID.X ;  /* 0x0000000000147919 */ /* 0x000e620000002100 */
[----:B------:R-:W-:Y:S01]  /*2290*/  ULDC.64 UR6, c[0x0][0xa08] ;  /* 0x0002820000067ab9 */ /* 0x000fe20000000a00 */
[----:B------:R-:W-:-:S03]  /*22a0*/  SHF.R.S32.HI R19, RZ, 0x1f, R18 ;  /* 0x0000001fff137819 */ /* 0x000fc60000011412 */
[----:B------:R-:W3:Y:S07]  /*22b0*/  LDC.64 R106, c[0x0][0x3f8] ;  /* 0x0000fe00ff6a7b82 */ /* 0x000eee0000000a00 */
[----:B------:R-:W-:Y:S01]  /*22c0*/  @P0 IADD3 R4, P1, R212, UR4, RZ ;  /* 0x00000004d4040c10 */ /* 0x000fe2000ff3e0ff */
[----:B------:R-:W4:Y:S03]  /*22d0*/  LDC R99, c[0x0][0x3f4] ;  /* 0x0000fd00ff637b82 */ /* 0x000f260000000800 */
[----:B------:R-:W-:Y:S01]  /*22e0*/  @P0 IADD3.X R5, R213, UR5, RZ, P1, !PT ;  /* 0x00000005d5050c10 */ /* 0x000fe20008ffe4ff */
[----:B------:R-:W-:-:S04]  /*22f0*/  ULDC.64 UR4, c[0x0][0x308] ;  /* 0x0000c20000047ab9 */ /* 0x000fc80000000a00 */
[----:B------:R1:W4:Y:S01]  /*2300*/  @P0 LDG.E R0, desc[UR54][R4.64] ;  /* 0x0000003604000981 */ /* 0x000322000c1e1900 */
[----:B------:R-:W-:Y:S01]  /*2310*/  SHF.R.S32.HI R12, RZ, 0x1f, R119 ;  /* 0x0000001fff0c7819 */ /* 0x000fe20000011477 */
[-C--:B0-----:R-:W-:Y:S01]  /*2320*/  IMAD.WIDE.U32 R6, R119, R112.reuse, RZ ;  /* 0x0000007077067225 */ /* 0x081fe200078e00ff */
[----:B------:R-:W-:Y:S01]  /*2330*/  ISETP.NE.U32.AND P0, PT, RZ, UR6, PT ;  /* 0x00000006ff007c0c */ /* 0x000fe2000bf05070 */
[----:B------:R-:W0:Y:S02]  /*2340*/  LDC.64 R100, c[0x0][0x408] ;  /* 0x00010200ff647b82 */ /* 0x000e240000000a00 */
[----:B------:R-:W-:Y:S01]  /*2350*/  IMAD R8, R12, R112, RZ ;  /* 0x000000700c087224 */ /* 0x000fe200078e02ff */
[----:B------:R-:W-:-:S03]  /*2360*/  ISETP.NE.AND.EX P0, PT, RZ, UR7, PT, P0 ;  /* 0x00000007ff007c0c */ /* 0x000fc6000bf05300 */
[----:B------:R-:W-:Y:S01]  /*2370*/  IMAD R3, R119, R113, R8 ;  /* 0x0000007177037224 */ /* 0x000fe200078e0208 */
[----:B-1----:R-:W-:Y:S01]  /*2380*/  SHF.R.U32.HI R27, RZ, 0x7, R20 ;  /* 0x00000007ff1b7819 */ /* 0x002fe20000011614 */
[----:B------:R-:W-:Y:S01]  /*2390*/  VIADD R8, R18, 0x80 ;  /* 0x0000008012087836 */ /* 0x000fe20000000000 */
[----:B------:R-:W-:Y:S01]  /*23a0*/  SHF.R.S32.HI R23, RZ, 0x1f, R22 ;  /* 0x0000001fff177819 */ /* 0x000fe20000011416 */
[----:B------:R-:W-:Y:S01]  /*23b0*/  IMAD.IADD R7, R7, 0x1, R3 ;  /* 0x0000000107077824 */ /* 0x000fe200078e0203 */
[----:B------:R-:W-:Y:S01]  /*23c0*/  ISETP.NE.AND P6, PT, R27, 0x1, PT ;  /* 0x000000011b00780c */ /* 0x000fe20003fc5270 */
[----:B------:R-:W-:Y:S01]  /*23d0*/  IMAD.MOV.U32 R122, RZ, RZ, 0x20 ;  /* 0x00000020ff7a7424 */ /* 0x000fe200078e00ff */
[----:B------:R-:W-:Y:S01]  /*23e0*/  MOV R20, R28 ;  /* 0x0000001c00147202 */ /* 0x000fe20000000f00 */
[----:B------:R-:W-:-:S04]  /*23f0*/  IMAD.WIDE.U32 R4, R204, UR4, R6 ;  /* 0x00000004cc047c25 */ /* 0x000fc8000f8e0006 */
[----:B------:R-:W-:Y:S01]  /*2400*/  IMAD R5, R204, UR5, R5 ;  /* 0x00000005cc057c24 */ /* 0x000fe2000f8e0205 */
[----:B------:R-:W-:Y:S01]  /*2410*/  ULDC.64 UR4, c[0x0][0x310] ;  /* 0x0000c40000047ab9 */ /* 0x000fe20000000a00 */
[----:B------:R-:W-:-:S04]  /*2420*/  IMAD.WIDE.U32 R6, R168, R112, R18 ;  /* 0x00000070a8067225 */ /* 0x000fc800078e0012 */
[-C--:B---3--:R-:W-:Y:S02]  /*2430*/  IMAD R11, R219, R106.reuse, RZ ;  /* 0x0000006adb0b7224 */ /* 0x088fe400078e02ff */
[----:B------:R-:W-:-:S04]  /*2440*/  IMAD.WIDE.U32 R110, R168, R106, R22 ;  /* 0x0000006aa86e7225 */ /* 0x000fc800078e0016 */
[C---:B------:R-:W-:Y:S02]  /*2450*/  IMAD R11, R168.reuse, R107, R11 ;  /* 0x0000006ba80b7224 */ /* 0x040fe400078e020b */
[----:B------:R-:W-:-:S04]  /*2460*/  IMAD.WIDE.U32 R108, R168, R106, R18 ;  /* 0x0000006aa86c7225 */ /* 0x000fc800078e0012 */
[----:B------:R-:W-:Y:S02]  /*2470*/  IMAD.IADD R111, R111, 0x1, R11 ;  /* 0x000000016f6f7824 */ /* 0x000fe400078e020b */
[----:B------:R-:W-:Y:S02]  /*2480*/  IMAD.IADD R109, R11, 0x1, R109 ;  /* 0x000000010b6d7824 */ /* 0x000fe400078e026d */
[----:B0-----:R-:W-:-:S04]  /*2490*/  IMAD.WIDE.U32 R104, R168, R100, R22 ;  /* 0x00000064a8687225 */ /* 0x001fc800078e0016 */
[----:B------:R-:W-:Y:S01]  /*24a0*/  IMAD.WIDE.U32 R102, R168, R100, R18 ;  /* 0x00000064a8667225 */ /* 0x000fe200078e0012 */
[----:B------:R-:W-:-:S03]  /*24b0*/  LOP3.LUT R20, R20, 0xfffffffe, RZ, 0xc0, !PT ;  /* 0xfffffffe14147812 */ /* 0x000fc600078ec0ff */
[----:B-----5:R-:W-:-:S04]  /*24c0*/  IMAD.WIDE.U32 R110, R144, R106, R110 ;  /* 0x0000006a906e7225 */ /* 0x020fc800078e006e */
[----:B------:R-:W-:-:S04]  /*24d0*/  IMAD.WIDE.U32 R108, R144, R106, R108 ;  /* 0x0000006a906c7225 */ /* 0x000fc800078e006c */
[----:B------:R-:W-:Y:S01]  /*24e0*/  IMAD.MOV.U32 R120, RZ, RZ, 0x40 ;  /* 0x00000040ff787424 */ /* 0x000fe200078e00ff */
[C---:B------:R-:W-:Y:S01]  /*24f0*/  SHF.L.U64.HI R128, R112.reuse, 0x7, R113 ;  /* 0x0000000770807819 */ /* 0x040fe20000010271 */
[----:B------:R-:W-:Y:S02]  /*2500*/  IMAD R123, R113, 0xa0, RZ ;  /* 0x000000a0717b7824 */ /* 0x000fe400078e02ff */
[----:B------:R-:W-:Y:S02]  /*2510*/  IMAD.SHL.U32 R129, R112, 0x80, RZ ;  /* 0x0000008070817824 */ /* 0x000fe400078e00ff */
[----:B------:R-:W-:Y:S02]  /*2520*/  IMAD R127, R101, 0xa0, RZ ;  /* 0x000000a0657f7824 */ /* 0x000fe400078e02ff */
[----:B------:R-:W-:Y:S01]  /*2530*/  VIADD R195, R27, 0x8 ;  /* 0x000000081bc37836 */ /* 0x000fe20000000000 */
[----:B------:R-:W-:Y:S02]  /*2540*/  SHF.R.S32.HI R146, RZ, 0x1f, R216 ;  /* 0x0000001fff927819 */ /* 0x000fe400000114d8 */
[----:B----4-:R-:W-:-:S02]  /*2550*/  SHF.R.S32.HI R3, RZ, 0x1f, R0 ;  /* 0x0000001fff037819 */ /* 0x010fc40000011400 */
[----:B------:R-:W-:Y:S02]  /*2560*/  SEL R13, R0, RZ, !P0 ;  /* 0x000000ff000d7207 */ /* 0x000fe40004000000 */
[----:B------:R-:W-:Y:S01]  /*2570*/  SEL R33, R3, RZ, !P0 ;  /* 0x000000ff03217207 */ /* 0x000fe20004000000 */
[----:B------:R-:W-:Y:S02]  /*2580*/  IMAD R3, R219, R112, RZ ;  /* 0x00000070db037224 */ /* 0x000fe400078e02ff */
[----:B------:R-:W-:-:S04]  /*2590*/  IMAD.WIDE.U32 R116, R13, UR4, R4 ;  /* 0x000000040d747c25 */ /* 0x000fc8000f8e0004 */
[----:B------:R-:W-:-:S04]  /*25a0*/  IMAD R0, R33, UR4, RZ ;  /* 0x0000000421007c24 */ /* 0x000fc8000f8e02ff */
[----:B------:R-:W-:Y:S02]  /*25b0*/  IMAD R5, R13, UR5, R0 ;  /* 0x000000050d057c24 */ /* 0x000fe4000f8e0200 */
[----:B------:R-:W-:Y:S01]  /*25c0*/  VIADD R0, R18, 0x20 ;  /* 0x0000002012007836 */ /* 0x000fe20000000000 */
[----:B------:R-:W-:Y:S05]  /*25d0*/  @!P6 WARPSYNC.ALL ;  /* 0x000000000000e948 */ /* 0x000fea0003800000 */
[----:B------:R-:W-:Y:S01]  /*25e0*/  IMAD R9, R168, R113, R3 ;  /* 0x00000071a8097224 */ /* 0x000fe200078e0203 */
[----:B------:R-:W-:Y:S01]  /*25f0*/  ULDC UR4, c[0x0][0x2f4] ;  /* 0x0000bd0000047ab9 */ /* 0x000fe20000000800 */
[----:B------:R-:W-:Y:S01]  /*2600*/  IMAD.IADD R4, R117, 0x1, R5 ;  /* 0x0000000175047824 */ /* 0x000fe200078e0205 */
[----:B------:R-:W-:Y:S01]  /*2610*/  @!P6 BAR.SYNC.DEFER_BLOCKING 0x9, 0x100 ;  /* 0x024400000000eb1d */ /* 0x000fe20000010000 */
[----:B------:R-:W-:-:S02]  /*2620*/  IADD3 R3, P0, R116, R6, RZ ;  /* 0x0000000674037210 */ /* 0x000fc40007f1e0ff */
[----:B------:R-:W-:Y:S02]  /*2630*/  ISETP.GE.AND P1, PT, R0, UR4, PT ;  /* 0x0000000400007c0c */ /* 0x000fe4000bf26270 */
[----:B------:R-:W-:Y:S01]  /*2640*/  IADD3.X R5, R4, R7, R9, P0, !PT ;  /* 0x0000000704057210 */ /* 0x000fe200007fe409 */
[----:B------:R-:W-:Y:S01]  /*2650*/  ULDC.64 UR6, c[0x0][0x330] ;  /* 0x0000cc0000067ab9 */ /* 0x000fe20000000a00 */
[----:B------:R-:W-:Y:S02]  /*2660*/  SEL R7, RZ, 0xffffffff, P1 ;  /* 0xffffffffff077807 */ /* 0x000fe40000800000 */
[----:B------:R-:W-:-:S03]  /*2670*/  ISETP.GE.AND P0, PT, R18, UR4, PT ;  /* 0x0000000412007c0c */ /* 0x000fc6000bf06270 */
[----:B------:R-:W-:Y:S01]  /*2680*/  IMAD.SHL.U32 R7, R7, 0x2, RZ ;  /* 0x0000000207077824 */ /* 0x000fe200078e00ff */
[----:B------:R-:W-:Y:S02]  /*2690*/  SEL R6, RZ, 0x1, P0 ;  /* 0x00000001ff067807 */ /* 0x000fe40000000000 */
[----:B------:R-:W-:Y:S02]  /*26a0*/  ISETP.GE.AND P2, PT, R8, UR4, PT ;  /* 0x0000000408007c0c */ /* 0x000fe4000bf46270 */
[----:B------:R-:W-:Y:S01]  /*26b0*/  LOP3.LUT R8, R7, 0x2, R6, 0xe2, !PT ;  /* 0x0000000207087812 */ /* 0x000fe200078ee206 */
[C---:B------:R-:W-:Y:S01]  /*26c0*/  VIADD R7, R18.reuse, 0x60 ;  /* 0x0000006012077836 */ /* 0x040fe20000000000 */
[C---:B------:R-:W-:Y:S01]  /*26d0*/  IADD3 R6, R18.reuse, 0x40, RZ ;  /* 0x0000004012067810 */ /* 0x040fe20007ffe0ff */
[----:B------:R-:W-:-:S03]  /*26e0*/  VIADD R9, R18, 0xa0 ;  /* 0x000000a012097836 */ /* 0x000fc60000000000 */
[----:B------:R-:W-:Y:S02]  /*26f0*/  ISETP.GE.AND P0, PT, R6, UR4, PT ;  /* 0x0000000406007c0c */ /* 0x000fe4000bf06270 */
[----:B------:R-:W-:Y:S02]  /*2700*/  ISETP.GE.AND P1, PT, R7, UR4, PT ;  /* 0x0000000407007c0c */ /* 0x000fe4000bf26270 */
[----:B------:R-:W-:Y:S01]  /*2710*/  ISETP.GE.AND P3, PT, R9, UR4, PT ;  /* 0x0000000409007c0c */ /* 0x000fe2000bf66270 */
[----:B------:R-:W-:Y:S01]  /*2720*/  IMAD.WIDE.U32 R114, R204, UR6, R18 ;  /* 0x00000006cc727c25 */ /* 0x000fe2000f8e0012 */
[----:B------:R-:W-:Y:S01]  /*2730*/  SEL R9, RZ, 0x4, P0 ;  /* 0x00000004ff097807 */ /* 0x000fe20000000000 */
[----:B------:R-:W-:Y:S01]  /*2740*/  ULDC.64 UR4, c[0x0][0x338] ;  /* 0x0000ce0000047ab9 */ /* 0x000fe20000000a00 */
[----:B------:R-:W-:-:S04]  /*2750*/  SEL R10, RZ, 0x8, P1 ;  /* 0x00000008ff0a7807 */ /* 0x000fc80000800000 */
[----:B------:R-:W-:Y:S02]  /*2760*/  LOP3.LUT R8, R10, R8, R9, 0xfe, !PT ;  /* 0x000000080a087212 */ /* 0x000fe400078efe09 */
[----:B------:R-:W-:Y:S02]  /*2770*/  SEL R9, RZ, 0x10, P2 ;  /* 0x00000010ff097807 */ /* 0x000fe40001000000 */
[----:B--2---:R-:W-:-:S05]  /*2780*/  R2P PR, R14, 0x6 ;  /* 0x000000060e007804 */ /* 0x004fca0000000000 */
[----:B------:R-:W-:Y:S02]  /*2790*/  SEL R122, R122, 0xffffffe0, !P1 ;  /* 0xffffffe07a7a7807 */ /* 0x000fe40004800000 */
[----:B------:R-:W-:-:S04]  /*27a0*/  ISETP.GE.AND P1, PT, R0, R99, PT ;  /* 0x000000630000720c */ /* 0x000fc80003f26270 */
[----:B------:R-:W-:Y:S01]  /*27b0*/  SEL R11, R99, RZ, P1 ;  /* 0x000000ff630b7207 */ /* 0x000fe20000800000 */
[----:B------:R-:W-:Y:S01]  /*27c0*/  IMAD R115, R204, UR7, R115 ;  /* 0x00000007cc737c24 */ /* 0x000fe2000f8e0273 */
[----:B------:R-:W-:Y:S01]  /*27d0*/  LOP3.LUT R35, R8, R9, RZ, 0xfc, !PT ;  /* 0x0000000908237212 */ /* 0x000fe200078efcff */
[----:B------:R-:W-:Y:S01]  /*27e0*/  IMAD R33, R33, UR4, RZ ;  /* 0x0000000421217c24 */ /* 0x000fe2000f8e02ff */
[-C--:B------:R-:W-:Y:S01]  /*27f0*/  ISETP.GE.AND P0, PT, R18, R99.reuse, PT ;  /* 0x000000631200720c */ /* 0x080fe20003f06270 */
[----:B------:R-:W-:Y:S01]  /*2800*/  IMAD.IADD R11, R0, 0x1, R11 ;  /* 0x00000001000b7824 */ /* 0x000fe200078e020b */
[----:B------:R-:W-:Y:S01]  /*2810*/  ISETP.GE.AND P5, PT, R6, R99, PT ;  /* 0x000000630600720c */ /* 0x000fe20003fa6270 */
[----:B------:R-:W-:Y:S01]  /*2820*/  IMAD R8, R219, R100, RZ ;  /* 0x00000064db087224 */ /* 0x000fe200078e02ff */
[----:B------:R-:W-:Y:S01]  /*2830*/  SEL R9, R99, RZ, P0 ;  /* 0x000000ff63097207 */ /* 0x000fe20000000000 */
[C---:B------:R-:W-:Y:S01]  /*2840*/  IMAD R33, R13.reuse, UR5, R33 ;  /* 0x000000050d217c24 */ /* 0x040fe2000f8e0221 */
[----:B------:R-:W-:Y:S01]  /*2850*/  SHF.R.S32.HI R10, RZ, 0x1f, R11 ;  /* 0x0000001fff0a7819 */ /* 0x000fe2000001140b */
[----:B------:R-:W-:Y:S01]  /*2860*/  IMAD.WIDE.U32 R114, R13, UR4, R114 ;  /* 0x000000040d727c25 */ /* 0x000fe2000f8e0072 */
[----:B------:R-:W-:-:S03]  /*2870*/  IADD3 R118, P4, R168, R119, RZ ;  /* 0x00000077a8767210 */ /* 0x000fc60007f9e0ff */
[----:B------:R-:W-:Y:S01]  /*2880*/  IMAD R13, R168, R101, R8 ;  /* 0x00000065a80d7224 */ /* 0x000fe200078e0208 */
[-C--:B------:R-:W-:Y:S01]  /*2890*/  LEA.HI R28, R10, R11.reuse, RZ, 0x4 ;  /* 0x0000000b0a1c7211 */ /* 0x080fe200078f20ff */
[----:B------:R-:W-:Y:S01]  /*28a0*/  IMAD.IADD R9, R18, 0x1, R9 ;  /* 0x0000000112097824 */ /* 0x000fe200078e0209 */
[----:B------:R-:W-:Y:S01]  /*28b0*/  LEA.HI R11, R10, R11, RZ, 0x6 ;  /* 0x0000000b0a0b7211 */ /* 0x000fe200078f30ff */
[----:B------:R-:W-:Y:S01]  /*28c0*/  IMAD.IADD R103, R13, 0x1, R103 ;  /* 0x000000010d677824 */ /* 0x000fe200078e0267 */
[----:B------:R-:W-:Y:S02]  /*28d0*/  IADD3 R105, R105, R13, RZ ;  /* 0x0000000d69697210 */ /* 0x000fe40007ffe0ff */
[----:B------:R-:W-:Y:S01]  /*28e0*/  SEL R13, R99, RZ, P5 ;  /* 0x000000ff630d7207 */ /* 0x000fe20002800000 */
[----:B------:R-:W-:Y:S01]  /*28f0*/  IMAD.X R119, R219, 0x1, R12, P4 ;  /* 0x00000001db777824 */ /* 0x000fe200020e060c */
[----:B------:R-:W-:Y:S02]  /*2900*/  SHF.R.S32.HI R8, RZ, 0x1f, R9 ;  /* 0x0000001fff087819 */ /* 0x000fe40000011409 */
[----:B------:R-:W-:Y:S01]  /*2910*/  SHF.R.S32.HI R12, RZ, 0x6, R11 ;  /* 0x00000006ff0c7819 */ /* 0x000fe2000001140b */
[----:B------:R-:W-:Y:S01]  /*2920*/  IMAD.IADD R15, R6, 0x1, R13 ;  /* 0x00000001060f7824 */ /* 0x000fe200078e020d */
[----:B------:R-:W-:-:S02]  /*2930*/  @P5 LOP3.LUT R20, R20, 0x1, RZ, 0xfc, !PT ;  /* 0x0000000114145812 */ /* 0x000fc400078efcff */
[----:B------:R-:W-:Y:S01]  /*2940*/  LOP3.LUT R11, R175, 0x30, R28, 0xf8, !PT ;  /* 0x00000030af0b7812 */ /* 0x000fe200078ef81c */
[----:B------:R-:W-:Y:S01]  /*2950*/  IMAD R142, R12, 0x2800, R197 ;  /* 0x000028000c8e7824 */ /* 0x000fe200078e02c5 */
[CC--:B------:R-:W-:Y:S01]  /*2960*/  LEA.HI R26, R8.reuse, R9.reuse, RZ, 0x4 ;  /* 0x00000009081a7211 */ /* 0x0c0fe200078f20ff */
[----:B------:R0:W-:Y:S01]  /*2970*/  STL [R1+0x10], R20 ;  /* 0x0000101401007387 */ /* 0x0001e20000100800 */
[----:B------:R-:W-:Y:S02]  /*2980*/  LEA.HI R9, R8, R9, RZ, 0x6 ;  /* 0x0000000908097211 */ /* 0x000fe400078f30ff */
[----:B------:R-:W-:Y:S02]  /*2990*/  LOP3.LUT R11, R11, R196, RZ, 0x3c, !PT ;  /* 0x000000c40b0b7212 */ /* 0x000fe400078e3cff */
[----:B------:R-:W-:Y:S02]  /*29a0*/  SHF.R.S32.HI R10, RZ, 0x6, R9 ;  /* 0x00000006ff0a7819 */ /* 0x000fe40000011409 */
[----:B------:R-:W-:-:S02]  /*29b0*/  IADD3 R142, R142, R11, RZ ;  /* 0x0000000b8e8e7210 */ /* 0x000fc40007ffe0ff */
[----:B0-----:R-:W-:Y:S02]  /*29c0*/  SHF.R.S32.HI R20, RZ, 0x1f, R15 ;  /* 0x0000001fff147819 */ /* 0x001fe4000001140f */
[----:B------:R-:W-:Y:S02]  /*29d0*/  SHF.R.U32.HI R8, RZ, 0x3, R199 ;  /* 0x00000003ff087819 */ /* 0x000fe400000116c7 */
[CC--:B------:R-:W-:Y:S02]  /*29e0*/  LEA.HI R30, R20.reuse, R15.reuse, RZ, 0x4 ;  /* 0x0000000f141e7211 */ /* 0x0c0fe400078f20ff */
[----:B------:R-:W-:Y:S02]  /*29f0*/  LOP3.LUT R9, R175, 0x30, R26, 0xf8, !PT ;  /* 0x00000030af097812 */ /* 0x000fe400078ef81a */
[----:B------:R-:W-:Y:S02]  /*2a00*/  LOP3.LUT R11, R199, 0x30, R28, 0xf8, !PT ;  /* 0x00000030c70b7812 */ /* 0x000fe400078ef81c */
[----:B------:R-:W-:Y:S01]  /*2a10*/  LEA.HI R15, R20, R15, RZ, 0x6 ;  /* 0x0000000f140f7211 */ /* 0x000fe200078f30ff */
[C---:B------:R-:W-:Y:S01]  /*2a20*/  IMAD R143, R10.reuse, 0x2800, R197 ;  /* 0x000028000a8f7824 */ /* 0x040fe200078e02c5 */
[----:B------:R-:W-:Y:S01]  /*2a30*/  LOP3.LUT R11, R11, R8, RZ, 0x3c, !PT ;  /* 0x000000080b0b7212 */ /* 0x000fe200078e3cff */
[--C-:B------:R-:W-:Y:S01]  /*2a40*/  IMAD R135, R10, 0x2800, R200.reuse ;  /* 0x000028000a877824 */ /* 0x100fe200078e02c8 */
[----:B------:R-:W-:Y:S01]  /*2a50*/  LOP3.LUT R10, R9, R196, RZ, 0x3c, !PT ;  /* 0x000000c4090a7212 */ /* 0x000fe200078e3cff */
[----:B------:R-:W-:Y:S01]  /*2a60*/  IMAD R132, R12, 0x2800, R200 ;  /* 0x000028000c847824 */ /* 0x000fe200078e02c8 */
[----:B------:R-:W-:-:S02]  /*2a70*/  LOP3.LUT R13, R199, 0x30, R26, 0xf8, !PT ;  /* 0x00000030c70d7812 */ /* 0x000fc400078ef81a */
[----:B------:R-:W-:Y:S02]  /*2a80*/  SHF.R.S32.HI R15, RZ, 0x6, R15 ;  /* 0x00000006ff0f7819 */ /* 0x000fe4000001140f */
[--C-:B------:R-:W-:Y:S01]  /*2a90*/  LOP3.LUT R9, R175, 0x30, R30.reuse, 0xf8, !PT ;  /* 0x00000030af097812 */ /* 0x100fe200078ef81e */
[----:B------:R-:W-:Y:S01]  /*2aa0*/  IMAD.IADD R132, R132, 0x1, R11 ;  /* 0x0000000184847824 */ /* 0x000fe200078e020b */
[----:B------:R-:W-:Y:S01]  /*2ab0*/  LOP3.LUT R14, R13, R8, RZ, 0x3c, !PT ;  /* 0x000000080d0e7212 */ /* 0x000fe200078e3cff */
[----:B------:R-:W-:Y:S01]  /*2ac0*/  IMAD R134, R15, 0x2800, R197 ;  /* 0x000028000f867824 */ /* 0x000fe200078e02c5 */
[----:B------:R-:W-:Y:S02]  /*2ad0*/  LOP3.LUT R9, R9, R196, RZ, 0x3c, !PT ;  /* 0x000000c409097212 */ /* 0x000fe400078e3cff */
[----:B------:R-:W-:Y:S02]  /*2ae0*/  LOP3.LUT R13, R199, 0x30, R30, 0xf8, !PT ;  /* 0x00000030c70d7812 */ /* 0x000fe400078ef81e */
[----:B------:R-:W-:Y:S01]  /*2af0*/  SHF.R.S32.HI R11, RZ, 0x1f, R144 ;  /* 0x0000001fff0b7819 */ /* 0x000fe20000011490 */
[----:B------:R-:W-:Y:S01]  /*2b00*/  IMAD.IADD R143, R143, 0x1, R10 ;  /* 0x000000018f8f7824 */ /* 0x000fe200078e020a */
[----:B------:R-:W-:Y:S01]  /*2b10*/  LOP3.LUT R10, R13, R8, RZ, 0x3c, !PT ;  /* 0x000000080d0a7212 */ /* 0x000fe200078e3cff */
[----:B------:R-:W-:-:S02]  /*2b20*/  IMAD.IADD R134, R134, 0x1, R9 ;  /* 0x0000000186867824 */ /* 0x000fc400078e0209 */
[----:B------:R-:W-:Y:S02]  /*2b30*/  IMAD R131, R15, 0x2800, R200 ;  /* 0x000028000f837824 */ /* 0x000fe400078e02c8 */
[C---:B------:R-:W-:Y:S02]  /*2b40*/  IMAD R9, R11.reuse, R106, RZ ;  /* 0x0000006a0b097224 */ /* 0x040fe400078e02ff */
[----:B------:R-:W-:Y:S02]  /*2b50*/  IMAD R11, R11, R100, RZ ;  /* 0x000000640b0b7224 */ /* 0x000fe400078e02ff */
[----:B------:R-:W-:Y:S01]  /*2b60*/  IMAD.IADD R131, R131, 0x1, R10 ;  /* 0x0000000183837824 */ /* 0x000fe200078e020a */
[----:B------:R-:W-:Y:S01]  /*2b70*/  SHF.L.U32 R10, R106, 0x7, RZ ;  /* 0x000000076a0a7819 */ /* 0x000fe200000006ff */
[----:B------:R-:W-:Y:S01]  /*2b80*/  IMAD R15, R144, R107, R9 ;  /* 0x0000006b900f7224 */ /* 0x000fe200078e0209 */
[C---:B------:R-:W-:Y:S01]  /*2b90*/  SHF.L.U64.HI R9, R106.reuse, 0x7, R107 ;  /* 0x000000076a097819 */ /* 0x040fe2000001026b */
[----:B------:R-:W-:Y:S01]  /*2ba0*/  IMAD R13, R107, 0xa0, RZ ;  /* 0x000000a06b0d7824 */ /* 0x000fe200078e02ff */
[----:B------:R-:W-:Y:S01]  /*2bb0*/  SEL R32, RZ, 0x20, P3 ;  /* 0x00000020ff207807 */ /* 0x000fe20001800000 */
[----:B------:R-:W-:-:S04]  /*2bc0*/  IMAD.WIDE.U32 R106, R106, 0xa0, RZ ;  /* 0x000000a06a6a7825 */ /* 0x000fc800078e00ff */
[C---:B------:R-:W-:Y:S02]  /*2bd0*/  IMAD R21, R144.reuse, R101, R11 ;  /* 0x0000006590157224 */ /* 0x040fe400078e020b */
[----:B------:R-:W-:Y:S01]  /*2be0*/  IMAD.WIDE.U32 R102, R144, R100, R102 ;  /* 0x0000006490667225 */ /* 0x000fe200078e0066 */
[----:B------:R-:W-:-:S03]  /*2bf0*/  SHF.L.U64.HI R11, R100, 0x7, R101 ;  /* 0x00000007640b7819 */ /* 0x000fc60000010265 */
[----:B------:R-:W-:Y:S01]  /*2c00*/  IMAD.WIDE.U32 R104, R144, R100, R104 ;  /* 0x0000006490687225 */ /* 0x000fe200078e0068 */
[----:B------:R-:W-:Y:S02]  /*2c10*/  SEL R120, R120, 0xffffffc0, !P2 ;  /* 0xffffffc078787807 */ /* 0x000fe40005000000 */
[----:B------:R-:W-:Y:S01]  /*2c20*/  LOP3.LUT R39, R35, R32, RZ, 0xfc, !PT ;  /* 0x0000002023277212 */ /* 0x000fe200078efcff */
[----:B------:R-:W-:Y:S02]  /*2c30*/  IMAD.IADD R135, R135, 0x1, R14 ;  /* 0x0000000187877824 */ /* 0x000fe400078e020e */
[----:B------:R-:W-:Y:S01]  /*2c40*/  IMAD.IADD R126, R107, 0x1, R13 ;  /* 0x000000016b7e7824 */ /* 0x000fe200078e020d */
[----:B------:R-:W-:Y:S01]  /*2c50*/  IADD3 R20, R21, R103, RZ ;  /* 0x0000006715147210 */ /* 0x000fe20007ffe0ff */
[----:B------:R-:W-:Y:S01]  /*2c60*/  IMAD.WIDE.U32 R112, R112, 0xa0, RZ ;  /* 0x000000a070707825 */ /* 0x000fe200078e00ff */
[----:B------:R-:W-:Y:S02]  /*2c70*/  LOP3.LUT R25, R26, 0xfffffff0, RZ, 0xc0, !PT ;  /* 0xfffffff01a197812 */ /* 0x000fe400078ec0ff */
[----:B------:R-:W-:Y:S01]  /*2c80*/  LOP3.LUT R27, R28, 0xfffffff0, RZ, 0xc0, !PT ;  /* 0xfffffff01c1b7812 */ /* 0x000fe200078ec0ff */
[----:B------:R-:W-:Y:S01]  /*2c90*/  IMAD.SHL.U32 R12, R100, 0x80, RZ ;  /* 0x00000080640c7824 */ /* 0x000fe200078e00ff */
[----:B------:R-:W-:Y:S01]  /*2ca0*/  LOP3.LUT R29, R30, 0xfffffff0, RZ, 0xc0, !PT ;  /* 0xfffffff01e1d7812 */ /* 0x000fe200078ec0ff */
[----:B------:R-:W-:-:S02]  /*2cb0*/  IMAD.IADD R13, R111, 0x1, R15 ;  /* 0x000000016f0d7824 */ /* 0x000fc400078e020f */
[----:B------:R-:W-:Y:S02]  /*2cc0*/  IMAD.IADD R14, R15, 0x1, R109 ;  /* 0x000000010f0e7824 */ /* 0x000fe400078e026d */
[----:B------:R-:W-:Y:S01]  /*2cd0*/  IMAD.WIDE.U32 R100, R100, 0xa0, RZ ;  /* 0x000000a064647825 */ /* 0x000fe200078e00ff */
[----:B------:R-:W-:-:S03]  /*2ce0*/  LOP3.LUT R34, R35, 0x1, RZ, 0xc0, !PT ;  /* 0x0000000123227812 */ /* 0x000fc600078ec0ff */
[----:B------:R-:W-:Y:S01]  /*2cf0*/  IMAD.IADD R15, R105, 0x1, R21 ;  /* 0x00000001690f7824 */ /* 0x000fe200078e0215 */
[----:B------:R-:W-:Y:S02]  /*2d00*/  SHF.R.S32.HI R21, RZ, 0x4, R26 ;  /* 0x00000004ff157819 */ /* 0x000fe4000001141a */
[----:B------:R-:W-:Y:S01]  /*2d10*/  SHF.R.S32.HI R26, RZ, 0x4, R28 ;  /* 0x00000004ff1a7819 */ /* 0x000fe2000001141c */
[----:B------:R-:W-:Y:S01]  /*2d20*/  IMAD.SHL.U32 R99, R99, 0x2, RZ ;  /* 0x0000000263637824 */ /* 0x000fe200078e00ff */
[----:B------:R-:W-:Y:S01]  /*2d30*/  SHF.R.S32.HI R28, RZ, 0x4, R30 ;  /* 0x00000004ff1c7819 */ /* 0x000fe2000001141e */
[----:B------:R-:W-:Y:S01]  /*2d40*/  IMAD.IADD R130, R122, 0x1, R120 ;  /* 0x000000017a827824 */ /* 0x000fe200078e0278 */
[----:B------:R-:W-:Y:S01]  /*2d50*/  LOP3.LUT R35, R39, 0x2, RZ, 0xc0, !PT ;  /* 0x0000000227237812 */ /* 0x000fe200078ec0ff */
[----:B------:R-:W-:Y:S01]  /*2d60*/  IMAD.IADD R127, R101, 0x1, R127 ;  /* 0x00000001657f7824 */ /* 0x000fe200078e027f */
[----:B------:R-:W-:Y:S01]  /*2d70*/  LOP3.LUT R36, R39, 0x4, RZ, 0xc0, !PT ;  /* 0x0000000427247812 */ /* 0x000fe200078ec0ff */
[----:B------:R-:W-:Y:S01]  /*2d80*/  IMAD.IADD R33, R115, 0x1, R33 ;  /* 0x0000000173217824 */ /* 0x000fe200078e0221 */
[----:B------:R-:W-:-:S02]  /*2d90*/  LOP3.LUT R37, R39, 0x8, RZ, 0xc0, !PT ;  /* 0x0000000827257812 */ /* 0x000fc400078ec0ff */
[----:B------:R-:W-:Y:S02]  /*2da0*/  LOP3.LUT R38, R39, 0x10, RZ, 0xc0, !PT ;  /* 0x0000001027267812 */ /* 0x000fe400078ec0ff */
[----:B------:R-:W-:Y:S02]  /*2db0*/  IADD3 R123, R113, R123, RZ ;  /* 0x0000007b717b7210 */ /* 0x000fe40007ffe0ff */
[----:B------:R-:W-:Y:S02]  /*2dc0*/  SHF.R.S32.HI R30, RZ, 0x1f, R25 ;  /* 0x0000001fff1e7819 */ /* 0x000fe40000011419 */
[----:B------:R-:W-:Y:S02]  /*2dd0*/  SHF.R.S32.HI R31, RZ, 0x1f, R27 ;  /* 0x0000001fff1f7819 */ /* 0x000fe4000001141b */
[----:B------:R-:W-:Y:S02]  /*2de0*/  SHF.R.S32.HI R32, RZ, 0x1f, R29 ;  /* 0x0000001fff207819 */ /* 0x000fe4000001141d */
[----:B------:R-:W-:-:S07]  /*2df0*/  LOP3.LUT R39, R39, 0x20, RZ, 0xc0, !PT ;  /* 0x0000002027277812 */ /* 0x000fce00078ec0ff */
.L_x_434:
[----:B------:R-:W2:Y:S01]  /*2e00*/  LDL.LU R42, [R1+0x10] ;  /* 0x00001000012a7983 */ /* 0x000ea20000300800 */
[----:B------:R-:W0:Y:S01]  /*2e10*/  LDC.64 R124, c[0x0][0x2e8] ;  /* 0x0000ba00ff7c7b82 */ /* 0x000e220000000a00 */
[----:B------:R-:W-:Y:S01]  /*2e20*/  VIADD R51, R24, 0xffffffff ;  /* 0xffffffff18337836 */ /* 0x000fe20000000000 */
[----:B------:R-:W-:Y:S05]  /*2e30*/  YIELD ;  /* 0x0000000000007946 */ /* 0x000fea0003800000 */
[----:B------:R-:W-:Y:S01]  /*2e40*/  SHF.R.S32.HI R40, RZ, 0x1f, R51 ;  /* 0x0000001fff287819 */ /* 0x000fe20000011433 */
[-C--:B------:R-:W-:Y:S01]  /*2e50*/  IMAD R41, R123, R51.reuse, RZ ;  /* 0x000000337b297224 */ /* 0x080fe200078e02ff */
[----:B------:R-:W1:Y:S01]  /*2e60*/  LDC R133, c[0x0][0x3f4] ;  /* 0x0000fd00ff857b82 */ /* 0x000e620000000800 */
[----:B------:R-:W-:Y:S01]  /*2e70*/  IMAD.WIDE.U32 R136, R112, R51, RZ ;  /* 0x0000003370887225 */ /* 0x000fe200078e00ff */
[----:B------:R-:W-:Y:S03]  /*2e80*/  BSSY B0, `(.L_x_335) ;  /* 0x0000ca9000007945 */ /* 0x000fe60003800000 */
[----:B------:R-:W-:Y:S01]  /*2e90*/  IMAD R41, R40, R112, R41 ;  /* 0x0000007028297224 */ /* 0x000fe200078e0229 */
[----:B------:R-:W-:Y:S01]  /*2ea0*/  IADD3 R45, P2, P3, R3, R136, R129 ;  /* 0x00000088032d7210 */ /* 0x000fe20007b5e081 */
[----:B------:R-:W-:-:S02]  /*2eb0*/  IMAD R47, R17, 0x7800, R205 ;  /* 0x00007800112f7824 */ /* 0x000fc400078e02cd */
[----:B------:R-:W-:Y:S02]  /*2ec0*/  IMAD.IADD R92, R137, 0x1, R41 ;  /* 0x00000001895c7824 */ /* 0x000fe400078e0229 */
[----:B------:R-:W-:Y:S02]  /*2ed0*/  IMAD R41, R17, 0x7800, R207 ;  /* 0x0000780011297824 */ /* 0x000fe400078e02cf */
[----:B------:R-:W-:Y:S01]  /*2ee0*/  IMAD.IADD R47, R16, 0x1, R47 ;  /* 0x00000001102f7824 */ /* 0x000fe200078e022f */
[----:B------:R-:W-:Y:S02]  /*2ef0*/  IADD3.X R24, R5, R92, R128, P2, P3 ;  /* 0x0000005c05187210 */ /* 0x000fe400017e6480 */
[----:B0-----:R-:W-:Y:S02]  /*2f00*/  IADD3 R48, P2, P3, R136, R124, R3 ;  /* 0x0000007c88307210 */ /* 0x001fe40007b5e003 */
[----:B------:R-:W-:Y:S02]  /*2f10*/  IADD3 R46, R16, R41, RZ ;  /* 0x00000029102e7210 */ /* 0x000fe40007ffe0ff */
[----:B------:R-:W-:-:S02]  /*2f20*/  IADD3.X R49, R92, R125, R5, P2, P3 ;  /* 0x0000007d5c317210 */ /* 0x000fc400017e6405 */
[----:B------:R-:W-:Y:S02]  /*2f30*/  ISETP.GT.AND P3, PT, R51, R121, PT ;  /* 0x000000793300720c */ /* 0x000fe40003f64270 */
[----:B------:R-:W-:-:S05]  /*2f40*/  IADD3 R44, P2, R45, R124, RZ ;  /* 0x0000007c2d2c7210 */ /* 0x000fca0007f5e0ff */
[----:B------:R-:W-:Y:S01]  /*2f50*/  IMAD.X R45, R24, 0x1, R125, P2 ;  /* 0x00000001182d7824 */ /* 0x000fe200010e067d */
[----:B-1----:R-:W-:Y:S01]  /*2f60*/  ISETP.GE.AND P2, PT, R133, 0x1, PT ;  /* 0x000000018500780c */ /* 0x002fe20003f46270 */
[----:B------:R-:W-:Y:S01]  /*2f70*/  IMAD.MOV.U32 R24, RZ, RZ, R51 ;  /* 0x000000ffff187224 */ /* 0x000fe200078e0033 */
[----:B--2---:R-:W-:-:S04]  /*2f80*/  LOP3.LUT R42, R42, 0xfffffffd, RZ, 0xc0, !PT ;  /* 0xfffffffd2a2a7812 */ /* 0x004fc800078ec0ff */
[----:B------:R-:W-:-:S05]  /*2f90*/  @P3 LOP3.LUT R42, R42, 0x2, RZ, 0xfc, !PT ;  /* 0x000000022a2a3812 */ /* 0x000fca00078efcff */
[----:B------:R0:W-:Y:S02]  /*2fa0*/  STL [R1+0x10], R42 ;  /* 0x0000102a01007387 */ /* 0x0001e40000100800 */
[----:B------:R-:W-:Y:S05]  /*2fb0*/  @!P2 BRA `(.L_x_336) ;  /* 0x000000c4007ca947 */ /* 0x000fea0003800000 */
[----:B------:R-:W-:Y:S01]  /*2fc0*/  ULDC.U8 UR4, c[0x0][0x410] ;  /* 0x0001040000047ab9 */ /* 0x000fe20000000000 */
[-C--:B------:R-:W-:Y:S01]  /*2fd0*/  IMAD R41, R126, R51.reuse, RZ ;  /* 0x000000337e297224 */ /* 0x080fe200078e02ff */
[----:B------:R-:W-:Y:S01]  /*2fe0*/  ISETP.NE.AND P2, PT, RZ, UR4, PT ;  /* 0x00000004ff007c0c */ /* 0x000fe2000bf45270 */
[-C--:B------:R-:W-:Y:S02]  /*2ff0*/  IMAD R43, R127, R51.reuse, RZ ;  /* 0x000000337f2b7224 */ /* 0x080fe400078e02ff */
[----:B------:R-:W-:Y:S02]  /*3000*/  IMAD R96, R24, -0xa0, R2 ;  /* 0xffffff6018607824 */ /* 0x000fe400078e0202 */
[C---:B------:R-:W-:Y:S02]  /*3010*/  IMAD R41, R40.reuse, R106, R41 ;  /* 0x0000006a28297224 */ /* 0x040fe400078e0229 */
[----:B------:R-:W-:Y:S01]  /*3020*/  IMAD R43, R40, R100, R43 ;  /* 0x00000064282b7224 */ /* 0x000fe200078e022b */
[----:B------:R-:W-:Y:S01]  /*3030*/  VIMNMX R96, R96, 0xa0, PT ;  /* 0x000000a060607848 */ /* 0x000fe20003fe0100 */
[----:B------:R-:W-:-:S04]  /*3040*/  IMAD.WIDE.U32 R90, R106, R51, RZ ;  /* 0x000000336a5a7225 */ /* 0x000fc800078e00ff */
[----:B------:R-:W-:-:S04]  /*3050*/  IMAD.WIDE.U32 R88, R100, R51, RZ ;  /* 0x0000003364587225 */ /* 0x000fc800078e00ff */
[----:B------:R-:W-:Y:S02]  /*3060*/  IMAD.IADD R97, R91, 0x1, R41 ;  /* 0x000000015b617824 */ /* 0x000fe400078e0229 */
[----:B------:R-:W-:Y:S01]  /*3070*/  IMAD.IADD R98, R89, 0x1, R43 ;  /* 0x0000000159627824 */ /* 0x000fe200078e022b */
[----:B------:R-:W-:Y:S06]  /*3080*/  @!P2 BRA `(.L_x_337) ;  /* 0x0000005c00aca947 */ /* 0x000fec0003800000 */
[----:B------:R-:W-:Y:S01]  /*3090*/  ISETP.GE.AND P3, PT, R168, R96, PT ;  /* 0x00000060a800720c */ /* 0x000fe20003f66270 */
[----:B------:R-:W-:Y:S01]  /*30a0*/  BSSY B1, `(.L_x_338) ;  /* 0x000003d000017945 */ /* 0x000fe20003800000 */
        /* <DEDUP_REMOVED lines=22> */
[----:B------:R-:W-:Y:S01]  /*3210*/  CS2R R138, SRZ ;  /* 0x00000000008a7805 */ /* 0x000fe2000001ff00 */
[----:B------:R-:W-:Y:S06]  /*3220*/  @P3 BRA `(.L_x_339) ;  /* 0x0000000000903947 */ /* 0x000fec0003800000 */
[----:B------:R-:W-:Y:S01]  /*3230*/  ULDC.64 UR4, c[0x0][0x3e8] ;  /* 0x0000fa0000047ab9 */ /* 0x000fe20000000a00 */
[----:B------:R-:W-:Y:S02]  /*3240*/  CS2R R136, SRZ ;  /* 0x0000000000887805 */ /* 0x000fe4000001ff00 */
[----:B0-----:R-:W-:Y:S02]  /*3250*/  IADD3 R42, P2, P4, R110, UR4, R90 ;  /* 0x000000046e2a7c10 */ /* 0x001fe4000fc5e05a */
[----:B------:R-:W-:Y:S02]  /*3260*/  CS2R R138, SRZ ;  /* 0x00000000008a7805 */ /* 0x000fe4000001ff00 */
[----:B------:R-:W-:Y:S01]  /*3270*/  IADD3.X R43, R13, UR5, R97, P2, P4 ;  /* 0x000000050d2b7c10 */ /* 0x000fe200097e8461 */
[----:B------:R-:W-:Y:S02]  /*3280*/  ULDC.64 UR4, c[0x0][0x400] ;  /* 0x0001000000047ab9 */ /* 0x000fe40000000a00 */
[----:B------:R-:W-:-:S04]  /*3290*/  IADD3 R40, P2, P4, R104, UR4, R88 ;  /* 0x0000000468287c10 */ /* 0x000fc8000fc5e058 */
[----:B------:R-:W-:Y:S02]  /*32a0*/  IADD3.X R41, R15, UR5, R98, P2, P4 ;  /* 0x000000050f297c10 */ /* 0x000fe400097e8462 */
[----:B------:R-:W-:Y:S02]  /*32b0*/  ISETP.GE.AND P2, PT, R22, R133, PT ;  /* 0x000000851600720c */ /* 0x000fe40003f46270 */
[----:B------:R-:W-:Y:S02]  /*32c0*/  CS2R R94, SRZ ;  /* 0x00000000005e7805 */ /* 0x000fe4000001ff00 */
[----:B------:R-:W-:-:S09]  /*32d0*/  CS2R R124, SRZ ;  /* 0x00000000007c7805 */ /* 0x000fd2000001ff00 */
[----:B------:R1:W5:Y:S04]  /*32e0*/  @!P2 LDG.E.64 R136, desc[UR54][R42.64] ;  /* 0x000000362a88a981 */ /* 0x000368000c1e1b00 */
[----:B------:R1:W5:Y:S01]  /*32f0*/  @!P2 LDG.E.64 R138, desc[UR54][R40.64] ;  /* 0x00000036288aa981 */ /* 0x000362000c1e1b00 */
        /* <DEDUP_REMOVED lines=20> */
[----:B------:R-:W-:-:S13]  /*3440*/  ISETP.GE.AND P2, PT, R174, R133, PT ;  /* 0x00000085ae00720c */ /* 0x000fda0003f46270 */
[----:B------:R1:W5:Y:S04]  /*3450*/  @!P2 LDG.E.64 R74, desc[UR54][R42.64+0x50] ;  /* 0x000050362a4aa981 */ /* 0x000368000c1e1b00 */
[----:B------:R1:W5:Y:S02]  /*3460*/  @!P2 LDG.E.64 R76, desc[UR54][R40.64+0x50] ;  /* 0x00005036284ca981 */ /* 0x000364000c1e1b00 */
.L_x_339:
[----:B------:R-:W-:Y:S05]  /*3470*/  BSYNC B1 ;  /* 0x0000000000017941 */ /* 0x000fea0003800000 */
.L_x_338:
[----:B------:R-:W-:Y:S01]  /*3480*/  ISETP.GE.AND P4, PT, R216, R96, PT ;  /* 0x00000060d800720c */ /* 0x000fe20003f86270 */
[----:B------:R-:W-:Y:S01]  /*3490*/  BSSY B1, `(.L_x_340) ;  /* 0x000002b000017945 */ /* 0x000fe20003800000 */
[----:B------:R-:W-:-:S11]  /*34a0*/  CS2R R72, SRZ ;  /* 0x0000000000487805 */ /* 0x000fd6000001ff00 */
[----:B------:R-:W-:Y:S05]  /*34b0*/  @P4 BRA `(.L_x_341) ;  /* 0x0000000000a04947 */ /* 0x000fea0003800000 */
[----:B-1----:R-:W-:Y:S01]  /*34c0*/  IADD3 R40, P2, P5, R110, R90, R10 ;  /* 0x0000005a6e287210 */ /* 0x002fe20007d5e00a */
[----:B------:R-:W-:Y:S01]  /*34d0*/  ULDC.64 UR4, c[0x0][0x3e8] ;  /* 0x0000fa0000047ab9 */ /* 0x000fe20000000a00 */
[----:B------:R-:W-:Y:S02]  /*34e0*/  CS2R R70, SRZ ;  /* 0x0000000000467805 */ /* 0x000fe4000001ff00 */
[----:B------:R-:W-:Y:S02]  /*34f0*/  CS2R R72, SRZ ;  /* 0x0000000000487805 */ /* 0x000fe4000001ff00 */
[----:B------:R-:W-:Y:S02]  /*3500*/  IADD3.X R97, R13, R97, R9, P2, P5 ;  /* 0x000000610d617210 */ /* 0x000fe400017ea409 */
[----:B0-----:R-:W-:-:S04]  /*3510*/  IADD3 R42, P2, P5, R104, R88, R12 ;  /* 0x00000058682a7210 */ /* 0x001fc80007d5e00c */
[----:B------:R-:W-:Y:S02]  /*3520*/  IADD3.X R98, R15, R98, R11, P2, P5 ;  /* 0x000000620f627210 */ /* 0x000fe400017ea40b */
[----:B------:R-:W-:-:S04]  /*3530*/  IADD3 R40, P2, R40, UR4, RZ ;  /* 0x0000000428287c10 */ /* 0x000fc8000ff5e0ff */
[----:B------:R-:W-:Y:S01]  /*3540*/  IADD3.X R41, R97, UR5, RZ, P2, !PT ;  /* 0x0000000561297c10 */ /* 0x000fe200097fe4ff */
[----:B------:R-:W-:Y:S02]  /*3550*/  ULDC.64 UR4, c[0x0][0x400] ;  /* 0x0001000000047ab9 */ /* 0x000fe40000000a00 */
[----:B------:R-:W-:-:S04]  /*3560*/  IADD3 R42, P2, R42, UR4, RZ ;  /* 0x000000042a2a7c10 */ /* 0x000fc8000ff5e0ff */
[----:B------:R-:W-:Y:S02]  /*3570*/  IADD3.X R43, R98, UR5, RZ, P2, !PT ;  /* 0x00000005622b7c10 */ /* 0x000fe400097fe4ff */
        /* <DEDUP_REMOVED lines=28> */
.L_x_341:
[----:B------:R-:W-:Y:S05]  /*3740*/  BSYNC B1 ;  /* 0x0000000000017941 */ /* 0x000fea0003800000 */
.L_x_340:
[----:B------:R-:W-:Y:S01]  /*3750*/  UISETP.NE.AND UP0, UPT, UR53, 0x3, UPT ;  /* 0x000000033500788c */ /* 0x000fe2000bf05270 */
[----:B-----5:R-:W-:Y:S01]  /*3760*/  IMAD.MOV.U32 R156, RZ, RZ, R74 ;  /* 0x000000ffff9c7224 */ /* 0x020fe200078e004a */
[----:B------:R-:W-:Y:S01]  /*3770*/  MOV R160, R82 ;  /* 0x0000005200a07202 */ /* 0x000fe20000000f00 */
[----:B------:R-:W-:Y:S01]  /*3780*/  IMAD.MOV.U32 R158, RZ, RZ, R78 ;  /* 0x000000ffff9e7224 */ /* 0x000fe200078e004e */
[----:B------:R-:W-:Y:S01]  /*3790*/  MOV R161, R84 ;  /* 0x0000005400a17202 */ /* 0x000fe20000000f00 */
[----:B------:R-:W-:Y:S01]  /*37a0*/  IMAD.MOV.U32 R162, RZ, RZ, R86 ;  /* 0x000000ffffa27224 */ /* 0x000fe200078e0056 */
[----:B------:R-:W-:Y:S01]  /*37b0*/  PLOP3.LUT P2, PT, PT, PT, UP0, 0x80, 0x0 ;  /* 0x000000000000781c */ /* 0x000fe20003f4f008 */
[----:B------:R-:W-:Y:S01]  /*37c0*/  IMAD.MOV.U32 R164, RZ, RZ, R94 ;  /* 0x000000ffffa47224 */ /* 0x000fe200078e005e */
[----:B------:R-:W-:Y:S01]  /*37d0*/  MOV R140, R58 ;  /* 0x0000003a008c7202 */ /* 0x000fe20000000f00 */
[----:B------:R-:W-:Y:S01]  /*37e0*/  IMAD.MOV.U32 R166, RZ, RZ, R136 ;  /* 0x000000ffffa67224 */ /* 0x000fe200078e0088 */
[----:B------:R-:W-:Y:S01]  /*37f0*/  MOV R141, R60 ;  /* 0x0000003c008d7202 */ /* 0x000fe20000000f00 */
[----:B------:R-:W-:-:S02]  /*3800*/  IMAD.MOV.U32 R157, RZ, RZ, R76 ;  /* 0x000000ffff9d7224 */ /* 0x000fc400078e004c */
[----:B------:R-:W-:Y:S02]  /*3810*/  IMAD.MOV.U32 R159, RZ, RZ, R80 ;  /* 0x000000ffff9f7224 */ /* 0x000fe400078e0050 */
[----:B------:R-:W-:Y:S02]  /*3820*/  IMAD.MOV.U32 R163, RZ, RZ, R92 ;  /* 0x000000ffffa37224 */ /* 0x000fe400078e005c */
[----:B------:R-:W-:Y:S02]  /*3830*/  IMAD.MOV.U32 R165, RZ, RZ, R124 ;  /* 0x000000ffffa57224 */ /* 0x000fe400078e007c */
[----:B------:R-:W-:Y:S02]  /*3840*/  IMAD.MOV.U32 R167, RZ, RZ, R138 ;  /* 0x000000ffffa77224 */ /* 0x000fe400078e008a */
[----:B------:R-:W-:Y:S02]  /*3850*/  IMAD.MOV.U32 R88, RZ, RZ, R50 ;  /* 0x000000ffff587224 */ /* 0x000fe400078e0032 */
        /* <DEDUP_REMOVED lines=8> */
[----:B------:R-:W-:Y:S01]  /*38e0*/  IMAD.MOV.U32 R155, RZ, RZ, R72 ;  /* 0x000000ffff9b7224 */ /* 0x000fe200078e0048 */
[----:B------:R-:W-:Y:S06]  /*38f0*/  @!P2 BRA `(.L_x_342) ;  /* 0x000000000004a947 */ /* 0x000fec0003800000 */
[----:B------:R-:W-:Y:S01]  /*3900*/  BPT.TRAP 0x1 ;  /* 0x000000040000795c */ /* 0x000fe20000300000 */
.L_x_342:
[----:B------:R-:W-:Y:S01]  /*3910*/  IMAD R97, R17, 0x8, R16 ;  /* 0x0000000811617824 */ /* 0x000fe200078e0210 */
[----:B------:R-:W-:Y:S01]  /*3920*/  SHF.L.U32 R98, R169, 0x1f, RZ ;  /* 0x0000001fa9627819 */ /* 0x000fe200000006ff */
[----:B------:R-:W-:Y:S03]  /*3930*/  BSSY B1, `(.L_x_343) ;  /* 0x0000003000017945 */ /* 0x000fe60003800000 */
[----:B------:R-:W3:Y:S02]  /*3940*/  SYNCS.PHASECHK.TRANS64.TRYWAIT P5, [R97+URZ+0x29890], R98 ;  /* 0x02989062610075a7 */ /* 0x000ee400080a017f */
[----:B---3--:R-:W-:Y:S05]  /*3950*/  @!P5 BRA `(.L_x_344) ;  /* 0x0000026000f8d947 */ /* 0x008fea0003800000 */
.L_x_663:
[----:B------:R-:W-:Y:S05]  /*3960*/  BSYNC B1 ;  /* 0x0000000000017941 */ /* 0x000fea0003800000 */
.L_x_343:
[----:B------:R-:W-:Y:S04]  /*3970*/  BSSY B1, `(.L_x_345) ;  /* 0x00002b6000017945 */ /* 0x000fe80003800000 */
[----:B------:R-:W-:Y:S05]  /*3980*/  @P3 BRA `(.L_x_346) ;  /* 0x0000002800d03947 */ /* 0x000fea0003800000 */
[----:B------:R-:W-:Y:S01]  /*3990*/  ISETP.NE.AND P3, PT, R34, RZ, PT ;  /* 0x000000ff2200720c */ /* 0x000fe20003f65270 */
[----:B------:R-:W-:-:S12]  /*39a0*/  BSSY B2, `(.L_x_347) ;  /* 0x0000073000027945 */ /* 0x000fd80003800000 */
[----:B------:R-:W-:Y:S05]  /*39b0*/  @!P3 BRA `(.L_x_348) ;  /* 0x0000000400c4b947 */ /* 0x000fea0003800000 */
[----:B012---:R0:W1:Y:S01]  /*39c0*/  LDS.128 R40, [R47+0x1a400] ;  /* 0x01a400002f287984 */ /* 0x0070620000000c00 */
[----:B------:R-:W-:Y:S01]  /*39d0*/  ISETP.GE.AND P3, PT, R22, R133, PT ;  /* 0x000000851600720c */ /* 0x000fe20003f66270 */
[----:B------:R-:W-:-:S12]  /*39e0*/  BSSY B3, `(.L_x_349) ;  /* 0x000006d000037945 */ /* 0x000fd80003800000 */
[----:B0-----:R-:W-:Y:S05]  /*39f0*/  @P3 BRA `(.L_x_350) ;  /* 0x0000000400ac3947 */ /* 0x001fea0003800000 */
[--C-:B------:R-:W-:Y:S02]  /*3a00*/  SHF.R.U32.HI R136, RZ, 0x8, R137.reuse ;  /* 0x00000008ff887819 */ /* 0x100fe40000011689 */
[----:B------:R-:W-:Y:S02]  /*3a10*/  SHF.R.U32.HI R138, RZ, 0x10, R137 ;  /* 0x00000010ff8a7819 */ /* 0x000fe40000011689 */
[----:B------:R-:W-:Y:S01]  /*3a20*/  LOP3.LUT R137, R137, 0xff0000ff, RZ, 0xc0, !PT ;  /* 0xff0000ff89897812 */ /* 0x000fe200078ec0ff */
[----:B------:R-:W-:Y:S01]  /*3a30*/  IMAD.SHL.U32 R176, R136, 0x100, RZ ;  /* 0x0000010088b07824 */ /* 0x000fe200078e00ff */
[----:B------:R-:W-:Y:S01]  /*3a40*/  SHF.R.U32.HI R177, RZ, 0x8, R139 ;  /* 0x00000008ffb17819 */ /* 0x000fe2000001168b */
[----:B------:R-:W-:Y:S01]  /*3a50*/  IMAD.U32 R138, R138, 0x10000, RZ ;  /* 0x000100008a8a7824 */ /* 0x000fe200078e00ff */
[----:B------:R-:W-:Y:S02]  /*3a60*/  LOP3.LUT R178, R139, 0xff0000ff, RZ, 0xc0, !PT ;  /* 0xff0000ff8bb27812 */ /* 0x000fe400078ec0ff */
[----:B------:R-:W-:-:S02]  /*3a70*/  LOP3.LUT R137, R137, 0xff00, R176, 0xf8, !PT ;  /* 0x0000ff0089897812 */ /* 0x000fc400078ef8b0 */
[----:B------:R-:W-:Y:S02]  /*3a80*/  SHF.L.U32 R177, R177, 0x8, RZ ;  /* 0x00000008b1b17819 */ /* 0x000fe400000006ff */
[----:B------:R-:W-:Y:S02]  /*3a90*/  LOP3.LUT R137, R137, 0xff0000, R138, 0xf8, !PT ;  /* 0x00ff000089897812 */ /* 0x000fe400078ef88a */
[----:B------:R-:W-:Y:S02]  /*3aa0*/  F2FP.F16.E4M3.UNPACK_B R138, R167.H1 ;  /* 0x000000a7ff8a723e */ /* 0x000fe400030006ff */
[----:B-1----:R-:W-:Y:S02]  /*3ab0*/  F2FP.F16.E4M3.UNPACK_B R176, R41 ;  /* 0x00000029ffb0723e */ /* 0x002fe400020006ff */
[----:B------:R-:W-:Y:S01]  /*3ac0*/  SHF.R.U32.HI R136, RZ, 0x10, R139 ;  /* 0x00000010ff887819 */ /* 0x000fe2000001168b */
[----:B------:R-:W-:Y:S01]  /*3ad0*/  HADD2.F32 R180, -RZ, R138.H0_H0 ;  /* 0x2000008affb47230 */ /* 0x000fe20000004100 */
[----:B------:R-:W-:Y:S01]  /*3ae0*/  LOP3.LUT R178, R178, 0xff00, R177, 0xf8, !PT ;  /* 0x0000ff00b2b27812 */ /* 0x000fe200078ef8b1 */
[--C-:B------:R-:W-:Y:S01]  /*3af0*/  HADD2.F32 R139, -RZ, R176.reuse.H1_H1 ;  /* 0x300000b0ff8b7230 */ /* 0x100fe20000004100 */
[----:B------:R-:W-:Y:S01]  /*3b00*/  F2FP.F16.E4M3.UNPACK_B R177, R166.H1 ;  /* 0x000000a6ffb1723e */ /* 0x000fe200030006ff */
[----:B------:R-:W-:Y:S01]  /*3b10*/  HADD2.F32 R176, -RZ, R176.H0_H0 ;  /* 0x200000b0ffb07230 */ /* 0x000fe20000004100 */
[----:B------:R-:W-:-:S02]  /*3b20*/  F2FP.F16.E4M3.UNPACK_B R167, R167 ;  /* 0x000000a7ffa7723e */ /* 0x000fc400020006ff */
[CC--:B------:R-:W-:Y:S01]  /*3b30*/  FMUL.FTZ R181, R139.reuse, R180.reuse ;  /* 0x000000b48bb57220 */ /* 0x0c0fe20000410000 */
[--C-:B------:R-:W-:Y:S02]  /*3b40*/  HADD2.F32 R179, -RZ, R177.reuse.H0_H0 ;  /* 0x200000b1ffb37230 */ /* 0x100fe40000004100 */
[C---:B------:R-:W-:Y:S01]  /*3b50*/  FMUL.FTZ R180, R176.reuse, R180 ;  /* 0x000000b4b0b47220 */ /* 0x040fe20000410000 */
[----:B------:R-:W-:Y:S01]  /*3b60*/  HADD2.F32 R177, -RZ, R177.H1_H1 ;  /* 0x300000b1ffb17230 */ /* 0x000fe20000004100 */
[----:B------:R-:W-:Y:S02]  /*3b70*/  F2FP.F16.E4M3.UNPACK_B R166, R166 ;  /* 0x000000a6ffa6723e */ /* 0x000fe400020006ff */
[----:B------:R-:W-:Y:S01]  /*3b80*/  FFMA.FTZ R139, R139, R179, R180 ;  /* 0x000000b38b8b7223 */ /* 0x000fe200000100b4 */
[----:B------:R-:W-:Y:S01]  /*3b90*/  F2FP.F16.E4M3.UNPACK_B R180, R41.H1 ;  /* 0x00000029ffb4723e */ /* 0x000fe200030006ff */
[----:B------:R-:W-:Y:S01]  /*3ba0*/  FFMA.FTZ R176, R176, R179, -R181 ;  /* 0x000000b3b0b07223 */ /* 0x000fe200000108b5 */
[----:B------:R-:W-:-:S03]  /*3bb0*/  HADD2.F32 R179, -RZ, R138.H1_H1 ;  /* 0x3000008affb37230 */ /* 0x000fc60000004100 */
[--C-:B------:R-:W-:Y:S02]  /*3bc0*/  HADD2.F32 R41, -RZ, R180.reuse.H1_H1 ;  /* 0x300000b4ff297230 */ /* 0x100fe40000004100 */
[----:B------:R-:W-:-:S03]  /*3bd0*/  HADD2.F32 R138, -RZ, R180.H0_H0 ;  /* 0x200000b4ff8a7230 */ /* 0x000fc60000004100 */
[CC--:B------:R-:W-:Y:S02]  /*3be0*/  FMUL.FTZ R180, R41.reuse, R179.reuse ;  /* 0x000000b329b47220 */ /* 0x0c0fe40000410000 */
[C---:B------:R-:W-:Y:S02]  /*3bf0*/  FMUL.FTZ R179, R138.reuse, R179 ;  /* 0x000000b38ab37220 */ /* 0x040fe40000410000 */
[-C--:B------:R-:W-:Y:S02]  /*3c00*/  FFMA.FTZ R138, R138, R177.reuse, -R180 ;  /* 0x000000b18a8a7223 */ /* 0x080fe400000108b4 */
[----:B------:R-:W-:Y:S01]  /*3c10*/  FFMA.FTZ R177, R41, R177, R179 ;  /* 0x000000b129b17223 */ /* 0x000fe200000100b3 */
[----:B------:R-:W-:Y:S02]  /*3c20*/  IMAD.U32 R41, R136, 0x10000, RZ ;  /* 0x0001000088297824 */ /* 0x000fe400078e00ff */
[----:B------:R-:W-:Y:S01]  /*3c30*/  IMAD.MOV.U32 R136, RZ, RZ, R43 ;  /* 0x000000ffff887224 */ /* 0x000fe200078e002b */
[----:B------:R-:W-:-:S02]  /*3c40*/  F2FP.F16.E4M3.UNPACK_B R43, R137.H1 ;  /* 0x00000089ff2b723e */ /* 0x000fc400030006ff */
[----:B------:R-:W-:Y:S02]  /*3c50*/  LOP3.LUT R41, R178, 0xff0000, R41, 0xf8, !PT ;  /* 0x00ff0000b2297812 */ /* 0x000fe400078ef829 */
[-C--:B------:R-:W-:Y:S01]  /*3c60*/  F2FP.F16.E4M3.UNPACK_B R181, R136.reuse ;  /* 0x00000088ffb5723e */ /* 0x080fe200020006ff */
[--C-:B------:R-:W-:Y:S01]  /*3c70*/  HADD2.F32 R180, -RZ, R43.reuse.H0_H0 ;  /* 0x2000002bffb47230 */ /* 0x100fe20000004100 */
[-C--:B------:R-:W-:Y:S01]  /*3c80*/  F2FP.F16.E4M3.UNPACK_B R178, R41.reuse.H1 ;  /* 0x00000029ffb2723e */ /* 0x080fe200030006ff */
[----:B------:R-:W-:Y:S01]  /*3c90*/  HADD2.F32 R43, -RZ, R43.H1_H1 ;  /* 0x3000002bff2b7230 */ /* 0x000fe20000004100 */
[----:B------:R-:W-:Y:S01]  /*3ca0*/  F2FP.F16.E4M3.UNPACK_B R136, R136.H1 ;  /* 0x00000088ff88723e */ /* 0x000fe200030006ff */
[--C-:B------:R-:W-:Y:S01]  /*3cb0*/  HADD2.F32 R179, -RZ, R181.reuse.H1_H1 ;  /* 0x300000b5ffb37230 */ /* 0x100fe20000004100 */
[----:B------:R-:W-:Y:S01]  /*3cc0*/  F2FP.SATFINITE.E4M3.F32.PACK_AB_MERGE_C R138, R177, R138, RZ ;  /* 0x0000008ab18a723e */ /* 0x000fe200048070ff */
[--C-:B------:R-:W-:Y:S01]  /*3cd0*/  HADD2.F32 R182, -RZ, R178.reuse.H0_H0 ;  /* 0x200000b2ffb67230 */ /* 0x100fe20000004100 */
[----:B------:R-:W-:Y:S01]  /*3ce0*/  F2FP.F16.E4M3.UNPACK_B R41, R41 ;  /* 0x00000029ff29723e */ /* 0x000fe200020006ff */
[----:B------:R-:W-:Y:S01]  /*3cf0*/  HADD2.F32 R181, -RZ, R181.H0_H0 ;  /* 0x200000b5ffb57230 */ /* 0x000fe20000004100 */
[----:B------:R-:W-:Y:S01]  /*3d00*/  F2FP.SATFINITE.E4M3.F32.PACK_AB_MERGE_C R139, R139, R176, R138 ;  /* 0x000000b08b8b723e */ /* 0x000fe2000480708a */
[----:B------:R-:W-:-:S02]  /*3d10*/  HADD2.F32 R178, -RZ, R178.H1_H1 ;  /* 0x300000b2ffb27230 */ /* 0x000fc40000004100 */
[----:B------:R-:W-:Y:S01]  /*3d20*/  FMUL.FTZ R183, R179, R182 ;  /* 0x000000b6b3b77220 */ /* 0x000fe20000410000 */
[----:B------:R-:W-:Y:S02]  /*3d30*/  F2FP.F16.E4M3.UNPACK_B R138, R42 ;  /* 0x0000002aff8a723e */ /* 0x000fe400020006ff */
[----:B------:R-:W-:Y:S01]  /*3d40*/  F2FP.F16.E4M3.UNPACK_B R137, R137 ;  /* 0x00000089ff89723e */ /* 0x000fe200020006ff */
[C---:B------:R-:W-:Y:S01]  /*3d50*/  FFMA.FTZ R183, R181.reuse, R180, -R183 ;  /* 0x000000b4b5b77223 */ /* 0x040fe200000108b7 */
[----:B------:R-:W-:Y:S01]  /*3d60*/  FMUL.FTZ R181, R181, R182 ;  /* 0x000000b6b5b57220 */ /* 0x000fe20000410000 */
[----:B------:R-:W-:Y:S02]  /*3d70*/  F2FP.F16.E4M3.UNPACK_B R42, R42.H1 ;  /* 0x0000002aff2a723e */ /* 0x000fe400030006ff */
[----:B------:R-:W-:Y:S02]  /*3d80*/  HADD2.F32 R176, -RZ, R137.H0_H0 ;  /* 0x20000089ffb07230 */ /* 0x000fe40000004100 */
[----:B------:R-:W-:Y:S01]  /*3d90*/  FFMA.FTZ R181, R179, R180, R181 ;  /* 0x000000b4b3b57223 */ /* 0x000fe200000100b5 */
[----:B------:R-:W-:-:S02]  /*3da0*/  HADD2.F32 R179, -RZ, R136.H1_H1 ;  /* 0x30000088ffb37230 */ /* 0x000fc40000004100 */
[----:B------:R-:W-:Y:S02]  /*3db0*/  HADD2.F32 R136, -RZ, R136.H0_H0 ;  /* 0x20000088ff887230 */ /* 0x000fe40000004100 */
[----:B------:R-:W-:Y:S02]  /*3dc0*/  HADD2.F32 R137, -RZ, R137.H1_H1 ;  /* 0x30000089ff897230 */ /* 0x000fe40000004100 */
[----:B------:R-:W-:-:S04]  /*3dd0*/  FMUL.FTZ R180, R179, R178 ;  /* 0x000000b2b3b47220 */ /* 0x000fc80000410000 */
[CC--:B------:R-:W-:Y:S01]  /*3de0*/  FFMA.FTZ R180, R136.reuse, R43.reuse, -R180 ;  /* 0x0000002b88b47223 */ /* 0x0c0fe200000108b4 */
[----:B------:R-:W-:Y:S01]  /*3df0*/  FMUL.FTZ R136, R136, R178 ;  /* 0x000000b288887220 */ /* 0x000fe20000410000 */
[--C-:B------:R-:W-:Y:S02]  /*3e00*/  HADD2.F32 R178, -RZ, R41.reuse.H0_H0 ;  /* 0x20000029ffb27230 */ /* 0x100fe40000004100 */
[----:B------:R-:W-:Y:S02]  /*3e10*/  HADD2.F32 R41, -RZ, R41.H1_H1 ;  /* 0x30000029ff297230 */ /* 0x000fe40000004100 */
[----:B------:R-:W-:Y:S01]  /*3e20*/  FFMA.FTZ R136, R179, R43, R136 ;  /* 0x0000002bb3887223 */ /* 0x000fe20000010088 */
[--C-:B------:R-:W-:Y:S02]  /*3e30*/  HADD2.F32 R43, -RZ, R138.reuse.H1_H1 ;  /* 0x3000008aff2b7230 */ /* 0x100fe40000004100 */
[----:B------:R-:W-:Y:S02]  /*3e40*/  HADD2.F32 R138, -RZ, R138.H0_H0 ;  /* 0x2000008aff8a7230 */ /* 0x000fe40000004100 */
[----:B------:R-:W-:-:S02]  /*3e50*/  HADD2.F32 R179, -RZ, R167.H1_H1 ;  /* 0x300000a7ffb37230 */ /* 0x000fc40000004100 */
[CC--:B------:R-:W-:Y:S01]  /*3e60*/  FMUL.FTZ R177, R43.reuse, R178.reuse ;  /* 0x000000b22bb17220 */ /* 0x0c0fe20000410000 */
[----:B------:R-:W-:Y:S02]  /*3e70*/  HADD2.F32 R167, -RZ, R167.H0_H0 ;  /* 0x200000a7ffa77230 */ /* 0x000fe40000004100 */
[----:B------:R-:W-:Y:S01]  /*3e80*/  FMUL.FTZ R178, R138, R178 ;  /* 0x000000b28ab27220 */ /* 0x000fe20000410000 */
[----:B------:R-:W-:Y:S01]  /*3e90*/  F2FP.SATFINITE.E4M3.F32.PACK_AB_MERGE_C R136, R136, R180, RZ ;  /* 0x000000b48888723e */ /* 0x000fe200048070ff */
[-C--:B------:R-:W-:Y:S02]  /*3ea0*/  FFMA.FTZ R177, R138, R176.reuse, -R177 ;  /* 0x000000b08ab17223 */ /* 0x080fe400000108b1 */
[----:B------:R-:W-:Y:S01]  /*3eb0*/  FFMA.FTZ R178, R43, R176, R178 ;  /* 0x000000b02bb27223 */ /* 0x000fe200000100b2 */
[--C-:B------:R-:W-:Y:S01]  /*3ec0*/  HADD2.F32 R43, -RZ, R42.reuse.H1_H1 ;  /* 0x3000002aff2b7230 */ /* 0x100fe20000004100 */
[----:B------:R-:W-:Y:S01]  /*3ed0*/  F2FP.SATFINITE.E4M3.F32.PACK_AB_MERGE_C R136, R181, R183, R136 ;  /* 0x000000b7b588723e */ /* 0x000fe20004807088 */
[----:B------:R-:W-:-:S03]  /*3ee0*/  HADD2.F32 R42, -RZ, R42.H0_H0 ;  /* 0x2000002aff2a7230 */ /* 0x000fc60000004100 */
[CC--:B------:R-:W-:Y:S02]  /*3ef0*/  FMUL.FTZ R138, R43.reuse, R41.reuse ;  /* 0x000000292b8a7220 */ /* 0x0c0fe40000410000 */
[C---:B------:R-:W-:Y:S02]  /*3f00*/  FMUL.FTZ R176, R42.reuse, R41 ;  /* 0x000000292ab07220 */ /* 0x040fe40000410000 */
[-C--:B------:R-:W-:Y:S01]  /*3f10*/  FFMA.FTZ R41, R42, R137.reuse, -R138 ;  /* 0x000000892a297223 */ /* 0x080fe2000001088a */
[----:B------:R-:W-:Y:S01]  /*3f20*/  F2FP.F16.E4M3.UNPACK_B R138, R40.H1 ;  /* 0x00000028ff8a723e */ /* 0x000fe200030006ff */
[----:B------:R-:W-:Y:S01]  /*3f30*/  FFMA.FTZ R42, R43, R137, R176 ;  /* 0x000000892b2a7223 */ /* 0x000fe200000100b0 */
[--C-:B------:R-:W-:Y:S02]  /*3f40*/  HADD2.F32 R137, -RZ, R166.reuse.H1_H1 ;  /* 0x300000a6ff897230 */ /* 0x100fe40000004100 */
[----:B------:R-:W-:Y:S02]  /*3f50*/  HADD2.F32 R166, -RZ, R166.H0_H0 ;  /* 0x200000a6ffa67230 */ /* 0x000fe40000004100 */
[--C-:B------:R-:W-:Y:S01]  /*3f60*/  HADD2.F32 R43, -RZ, R138.reuse.H1_H1 ;  /* 0x3000008aff2b7230 */ /* 0x100fe20000004100 */
[----:B------:R-:W-:Y:S01]  /*3f70*/  F2FP.SATFINITE.E4M3.F32.PACK_AB_MERGE_C R41, R42, R41, RZ ;  /* 0x000000292a29723e */ /* 0x000fe200048070ff */
[----:B------:R-:W-:-:S03]  /*3f80*/  HADD2.F32 R138, -RZ, R138.H0_H0 ;  /* 0x2000008aff8a7230 */ /* 0x000fc60000004100 */
[C---:B------:R-:W-:Y:S01]  /*3f90*/  FMUL.FTZ R176, R43.reuse, R179 ;  /* 0x000000b32bb07220 */ /* 0x040fe20000410000 */
[----:B------:R-:W-:Y:S01]  /*3fa0*/  F2FP.SATFINITE.E4M3.F32.PACK_AB_MERGE_C R177, R178, R177, R41 ;  /* 0x000000b1b2b1723e */ /* 0x000fe20004807029 */
[C---:B------:R-:W-:Y:S01]  /*3fb0*/  FMUL.FTZ R179, R138.reuse, R179 ;  /* 0x000000b38ab37220 */ /* 0x040fe20000410000 */
[----:B------:R-:W-:Y:S02]  /*3fc0*/  IMAD.MOV.U32 R41, RZ, RZ, R139 ;  /* 0x000000ffff297224 */ /* 0x000fe400078e008b */
[----:B------:R-:W-:Y:S01]  /*3fd0*/  FFMA.FTZ R176, R138, R137, -R176 ;  /* 0x000000898ab07223 */ /* 0x000fe200000108b0 */
[----:B------:R-:W-:Y:S01]  /*3fe0*/  MOV R42, R177 ;  /* 0x000000b1002a7202 */ /* 0x000fe20000000f00 */
[----:B------:R-:W-:Y:S01]  /*3ff0*/  FFMA.FTZ R179, R43, R137, R179 ;  /* 0x000000892bb37223 */ /* 0x000fe200000100b3 */
[----:B------:R-:W-:-:S04]  /*4000*/  F2FP.F16.E4M3.UNPACK_B R43, R40 ;  /* 0x00000028ff2b723e */ /* 0x000fc800020006ff */
[----:B------:R-:W-:Y:S01]  /*4010*/  F2FP.SATFINITE.E4M3.F32.PACK_AB_MERGE_C R176, R179, R176, RZ ;  /* 0x000000b0b3b0723e */ /* 0x000fe200048070ff */
[--C-:B------:R-:W-:Y:S02]  /*4020*/  HADD2.F32 R40, -RZ, R43.reuse.H1_H1 ;  /* 0x3000002bff287230 */ /* 0x100fe40000004100 */
[----:B------:R-:W-:-:S03]  /*4030*/  HADD2.F32 R43, -RZ, R43.H0_H0 ;  /* 0x2000002bff2b7230 */ /* 0x000fc60000004100 */
[CC--:B------:R-:W-:Y:S02]  /*4040*/  FMUL.FTZ R137, R40.reuse, R167.reuse ;  /* 0x000000a728897220 */ /* 0x0c0fe40000410000 */
[C---:B------:R-:W-:Y:S02]  /*4050*/  FMUL.FTZ R167, R43.reuse, R167 ;  /* 0x000000a72ba77220 */ /* 0x040fe40000410000 */
[-C--:B------:R-:W-:Y:S01]  /*4060*/  FFMA.FTZ R137, R43, R166.reuse, -R137 ;  /* 0x000000a62b897223 */ /* 0x080fe20000010889 */
[----:B------:R-:W-:Y:S02]  /*4070*/  IMAD.MOV.U32 R43, RZ, RZ, R136 ;  /* 0x000000ffff2b7224 */ /* 0x000fe400078e0088 */
[----:B------:R-:W-:-:S05]  /*4080*/  FFMA.FTZ R167, R40, R166, R167 ;  /* 0x000000a628a77223 */ /* 0x000fca00000100a7 */
[----:B------:R-:W-:-:S05]  /*4090*/  F2FP.SATFINITE.E4M3.F32.PACK_AB_MERGE_C R137, R167, R137, R176 ;  /* 0x00000089a789723e */ /* 0x000fca00048070b0 */
[----:B------:R-:W-:-:S07]  /*40a0*/  IMAD.MOV.U32 R40, RZ, RZ, R137 ;  /* 0x000000ffff287224 */ /* 0x000fce00078e0089 */
.L_x_350:
[----:B------:R-:W-:Y:S05]  /*40b0*/  BSYNC B3 ;  /* 0x0000000000037941 */ /* 0x000fea0003800000 */
.L_x_349:
[----:B-1----:R4:W-:Y:S02]  /*40c0*/  STG.E.128 desc[UR54][R48.64], R40 ;  /* 0x0000002830007986 */ /* 0x0029e4000c101d36 */
.L_x_348:
[----:B------:R-:W-:Y:S05]  /*40d0*/  BSYNC B2 ;  /* 0x0000000000027941 */ /* 0x000fea0003800000 */
.L_x_347:
[----:B------:R-:W-:Y:S01]  /*40e0*/  ISETP.NE.AND P3, PT, R35, RZ, PT ;  /* 0x000000ff2300720c */ /* 0x000fe20003f65270 */
[----:B------:R-:W-:-:S12]  /*40f0*/  BSSY B2, `(.L_x_351) ;  /* 0x0000073000027945 */ /* 0x000fd80003800000 */
[----:B------:R-:W-:Y:S05]  /*4100*/  @!P3 BRA `(.L_x_352) ;  /* 0x0000000400c4b947 */ /* 0x000fea0003800000 */
[----:B012-4-:R0:W1:Y:S01]  /*4110*/  LDS.128 R40, [R46+0x1a400] ;  /* 0x01a400002e287984 */ /* 0x0170620000000c00 */
[----:B------:R-:W-:Y:S01]  /*4120*/  ISETP.GE.AND P3, PT, R170, R133, PT ;  /* 0x00000085aa00720c */ /* 0x000fe20003f66270 */
[----:B------:R-:W-:-:S12]  /*4130*/  BSSY B3, `(.L_x_353) ;  /* 0x000006d000037945 */ /* 0x000fd80003800000 */
[----:B0-----:R-:W-:Y:S05]  /*4140*/  @P3 BRA `(.L_x_354) ;  /* 0x0000000400ac3947 */ /* 0x001fea0003800000 */
[--C-:B------:R-:W-:Y:S02]  /*4150*/  SHF.R.U32.HI R136, RZ, 0x8, R95.reuse ;  /* 0x00000008ff887819 */ /* 0x100fe4000001165f */
[----:B------:R-:W-:Y:S02]  /*4160*/  LOP3.LUT R124, R95, 0xff0000ff, RZ, 0xc0, !PT ;  /* 0xff0000ff5f7c7812 */ /* 0x000fe400078ec0ff */
[----:B------:R-:W-:Y:S01]  /*4170*/  SHF.R.U32.HI R95, RZ, 0x10, R95 ;  /* 0x00000010ff5f7819 */ /* 0x000fe2000001165f */
[----:B------:R-:W-:Y:S01]  /*4180*/  IMAD.SHL.U32 R136, R136, 0x100, RZ ;  /* 0x0000010088887824 */ /* 0x000fe200078e00ff */
[----:B------:R-:W-:Y:S02]  /*4190*/  SHF.R.U32.HI R137, RZ, 0x8, R125 ;  /* 0x00000008ff897819 */ /* 0x000fe4000001167d */
[----:B------:R-:W-:Y:S01]  /*41a0*/  LOP3.LUT R138, R125, 0xff0000ff, RZ, 0xc0, !PT ;  /* 0xff0000ff7d8a7812 */ /* 0x000fe200078ec0ff */
[----:B------:R-:W-:Y:S01]  /*41b0*/  IMAD.U32 R95, R95, 0x10000, RZ ;  /* 0x000100005f5f7824 */ /* 0x000fe200078e00ff */
[----:B------:R-:W-:Y:S01]  /*41c0*/  LOP3.LUT R124, R124, 0xff00, R136, 0xf8, !PT ;  /* 0x0000ff007c7c7812 */ /* 0x000fe200078ef888 */
[----:B------:R-:W-:Y:S01]  /*41d0*/  IMAD.SHL.U32 R137, R137, 0x100, RZ ;  /* 0x0000010089897824 */ /* 0x000fe200078e00ff */
[----:B-1----:R-:W-:-:S02]  /*41e0*/  F2FP.F16.E4M3.UNPACK_B R136, R41 ;  /* 0x00000029ff88723e */ /* 0x002fc400020006ff */
[----:B------:R-:W-:Y:S02]  /*41f0*/  LOP3.LUT R95, R124, 0xff0000, R95, 0xf8, !PT ;  /* 0x00ff00007c5f7812 */ /* 0x000fe400078ef85f */
[-C--:B------:R-:W-:Y:S02]  /*4200*/  F2FP.F16.E4M3.UNPACK_B R124, R165.reuse.H1 ;  /* 0x000000a5ff7c723e */ /* 0x080fe400030006ff */
[----:B------:R-:W-:Y:S01]  /*4210*/  SHF.R.U32.HI R94, RZ, 0x10, R125 ;  /* 0x00000010ff5e7819 */ /* 0x000fe2000001167d */
[----:B------:R-:W-:Y:S01]  /*4220*/  HADD2.F32 R125, -RZ, R136.H1_H1 ;  /* 0x30000088ff7d7230 */ /* 0x000fe20000004100 */
[----:B------:R-:W-:Y:S01]  /*4230*/  LOP3.LUT R138, R138, 0xff00, R137, 0xf8, !PT ;  /* 0x0000ff008a8a7812 */ /* 0x000fe200078ef889 */
[----:B------:R-:W-:Y:S01]  /*4240*/  HADD2.F32 R166, -RZ, R124.H0_H0 ;  /* 0x2000007cffa67230 */ /* 0x000fe20000004100 */
        /* <DEDUP_REMOVED lines=18> */
[----:B------:R-:W-:Y:S01]  /*4370*/  IMAD.U32 R41, R94, 0x10000, RZ ;  /* 0x000100005e297824 */ /* 0x000fe200078e00ff */
[----:B------:R-:W-:Y:S02]  /*4380*/  MOV R94, R43 ;  /* 0x0000002b005e7202 */ /* 0x000fe40000000f00 */
        /* <DEDUP_REMOVED lines=57> */
[-C--:B------:R-:W-:Y:S01]  /*4720*/  FFMA.FTZ R136, R124, R95.reuse, -R136 ;  /* 0x0000005f7c887223 */ /* 0x080fe20000010888 */
[----:B------:R-:W-:Y:S01]  /*4730*/  FFMA.FTZ R139, R43, R95, R139 ;  /* 0x0000005f2b8b7223 */ /* 0x000fe2000001008b */
[----:B------:R-:W-:Y:S01]  /*4740*/  F2FP.F16.E4M3.UNPACK_B R43, R40 ;  /* 0x00000028ff2b723e */ /* 0x000fe200020006ff */
[----:B------:R-:W-:-:S03]  /*4750*/  IMAD.MOV.U32 R42, RZ, RZ, R137 ;  /* 0x000000ffff2a7224 */ /* 0x000fc600078e0089 */
        /* <DEDUP_REMOVED lines=10> */
.L_x_354:
[----:B------:R-:W-:Y:S05]  /*4800*/  BSYNC B3 ;  /* 0x0000000000037941 */ /* 0x000fea0003800000 */
.L_x_353:
[----:B-1----:R0:W-:Y:S02]  /*4810*/  STG.E.128 desc[UR54][R48.64+0x20], R40 ;  /* 0x0000202830007986 */ /* 0x0021e4000c101d36 */
.L_x_352:
[----:B------:R-:W-:Y:S05]  /*4820*/  BSYNC B2 ;  /* 0x0000000000027941 */ /* 0x000fea0003800000 */
.L_x_351:
        /* <DEDUP_REMOVED lines=83> */
[--C-:B------:R-:W-:Y:S02]  /*4d60*/  HADD2.F32 R43, -RZ, R42.reuse.H1_H1 ;  /* 0x3000002aff2b7230 */ /* 0x100fe40000004100 */
        /* <DEDUP_REMOVED lines=24> */
[----:B------:R-:W-:Y:S01]  /*4ef0*/  F2FP.SATFINITE.E4M3.F32.PACK_AB_MERGE_C R43, R137, R139, R86 ;  /* 0x0000008b892b723e */ /* 0x000fe20004807056 */
[----:B------:R-:W-:-:S05]  /*4f00*/  FFMA.FTZ R163, R40, R162, R163 ;  /* 0x000000a228a37223 */ /* 0x000fca00000100a3 */
[----:B------:R-:W-:-:S07]  /*4f10*/  F2FP.SATFINITE.E4M3.F32.PACK_AB_MERGE_C R40, R163, R87, R94 ;  /* 0x00000057a328723e */ /* 0x000fce000480705e */
.L_x_358:
[----:B------:R-:W-:Y:S05]  /*4f20*/  BSYNC B3 ;  /* 0x0000000000037941 */ /* 0x000fea0003800000 */
.L_x_357:
[----:B-1----:R0:W-:Y:S02]  /*4f30*/  STG.E.128 desc[UR54][R48.64+0x40], R40 ;  /* 0x0000402830007986 */ /* 0x0021e4000c101d36 */
.L_x_356:
[----:B------:R-:W-:Y:S05]  /*4f40*/  BSYNC B2 ;  /* 0x0000000000027941 */ /* 0x000fea0003800000 */
.L_x_355:
        /* <DEDUP_REMOVED lines=14> */
[----:B------:R-:W-:-:S02]  /*5030*/  LOP3.LUT R84, R84, 0xff00, R87, 0xf8, !PT ;  /* 0x0000ff0054547812 */ /* 0x000fc400078ef857 */
[----:B------:R-:W-:Y:S02]  /*5040*/  SHF.R.U32.HI R82, RZ, 0x10, R85 ;  /* 0x00000010ff527819 */ /* 0x000fe40000011655 */
[----:B------:R-:W-:Y:S02]  /*5050*/  SHF.L.U32 R85, R86, 0x8, RZ ;  /* 0x0000000856557819 */ /* 0x000fe400000006ff */
[----:B------:R-:W-:Y:S02]  /*5060*/  LOP3.LUT R83, R84, 0xff0000, R83, 0xf8, !PT ;  /* 0x00ff000054537812 */ /* 0x000fe400078ef853 */
[----:B------:R-:W-:Y:S02]  /*5070*/  F2FP.F16.E4M3.UNPACK_B R84, R161.H1 ;  /* 0x000000a1ff54723e */ /* 0x000fe400030006ff */
[----:B-1----:R-:W-:Y:S02]  /*5080*/  F2FP.F16.E4M3.UNPACK_B R86, R41 ;  /* 0x00000029ff56723e */ /* 0x002fe400020006ff */
[----:B------:R-:W-:Y:S01]  /*5090*/  LOP3.LUT R92, R92, 0xff00, R85, 0xf8, !PT ;  /* 0x0000ff005c5c7812 */ /* 0x000fe200078ef855 */
[----:B------:R-:W-:Y:S01]  /*50a0*/  HADD2.F32 R94, -RZ, R84.H0_H0 ;  /* 0x20000054ff5e7230 */ /* 0x000fe20000004100 */
[-C--:B------:R-:W-:Y:S01]  /*50b0*/  F2FP.F16.E4M3.UNPACK_B R87, R160.reuse.H1 ;  /* 0x000000a0ff57723e */ /* 0x080fe200030006ff */
[--C-:B------:R-:W-:Y:S01]  /*50c0*/  HADD2.F32 R85, -RZ, R86.reuse.H1_H1 ;  /* 0x30000056ff557230 */ /* 0x100fe20000004100 */
[----:B------:R-:W-:Y:S01]  /*50d0*/  F2FP.F16.E4M3.UNPACK_B R161, R161 ;  /* 0x000000a1ffa1723e */ /* 0x000fe200020006ff */
[----:B------:R-:W-:Y:S01]  /*50e0*/  HADD2.F32 R86, -RZ, R86.H0_H0 ;  /* 0x20000056ff567230 */ /* 0x000fe20000004100 */
[----:B------:R-:W-:Y:S01]  /*50f0*/  F2FP.F16.E4M3.UNPACK_B R160, R160 ;  /* 0x000000a0ffa0723e */ /* 0x000fe200020006ff */
[----:B------:R-:W-:-:S02]  /*5100*/  HADD2.F32 R93, -RZ, R87.H0_H0 ;  /* 0x20000057ff5d7230 */ /* 0x000fc40000004100 */
[-C--:B------:R-:W-:Y:S01]  /*5110*/  FMUL.FTZ R95, R85, R94.reuse ;  /* 0x0000005e555f7220 */ /* 0x080fe20000410000 */
[----:B------:R-:W-:Y:S02]  /*5120*/  HADD2.F32 R87, -RZ, R87.H1_H1 ;  /* 0x30000057ff577230 */ /* 0x000fe40000004100 */
[C---:B------:R-:W-:Y:S01]  /*5130*/  FMUL.FTZ R94, R86.reuse, R94 ;  /* 0x0000005e565e7220 */ /* 0x040fe20000410000 */
[----:B------:R-:W-:-:S03]  /*5140*/  FFMA.FTZ R86, R86, R93, -R95 ;  /* 0x0000005d56567223 */ /* 0x000fc6000001085f */
[----:B------:R-:W-:Y:S01]  /*5150*/  FFMA.FTZ R85, R85, R93, R94 ;  /* 0x0000005d55557223 */ /* 0x000fe2000001005e */
[----:B------:R-:W-:Y:S01]  /*5160*/  F2FP.F16.E4M3.UNPACK_B R94, R41.H1 ;  /* 0x00000029ff5e723e */ /* 0x000fe200030006ff */
[----:B------:R-:W-:-:S04]  /*5170*/  HADD2.F32 R93, -RZ, R84.H1_H1 ;  /* 0x30000054ff5d7230 */ /* 0x000fc80000004100 */
        /* <DEDUP_REMOVED lines=31> */
[----:B------:R-:W-:-:S03]  /*5370*/  HADD2.F32 R82, -RZ, R82.H0_H0 ;  /* 0x20000052ff527230 */ /* 0x000fc60000004100 */
[----:B------:R-:W-:-:S04]  /*5380*/  FMUL.FTZ R94, R93, R92 ;  /* 0x0000005c5d5e7220 */ /* 0x000fc80000410000 */
[C---:B------:R-:W-:Y:S01]  /*5390*/  FFMA.FTZ R94, R82.reuse, R43, -R94 ;  /* 0x0000002b525e7223 */ /* 0x040fe2000001085e */
[----:B------:R-:W-:Y:S01]  /*53a0*/  FMUL.FTZ R82, R82, R92 ;  /* 0x0000005c52527220 */ /* 0x000fe20000410000 */
[----:B------:R-:W-:-:S03]  /*53b0*/  HADD2.F32 R92, -RZ, R41.H0_H0 ;  /* 0x20000029ff5c7230 */ /* 0x000fc60000004100 */
[----:B------:R-:W-:Y:S01]  /*53c0*/  FFMA.FTZ R82, R93, R43, R82 ;  /* 0x0000002b5d527223 */ /* 0x000fe20000010052 */
[--C-:B------:R-:W-:Y:S02]  /*53d0*/  HADD2.F32 R43, -RZ, R84.reuse.H1_H1 ;  /* 0x30000054ff2b7230 */ /* 0x100fe40000004100 */
[----:B------:R-:W-:Y:S02]  /*53e0*/  HADD2.F32 R84, -RZ, R84.H0_H0 ;  /* 0x20000054ff547230 */ /* 0x000fe40000004100 */
[--C-:B------:R-:W-:Y:S02]  /*53f0*/  HADD2.F32 R93, -RZ, R161.reuse.H1_H1 ;  /* 0x300000a1ff5d7230 */ /* 0x100fe40000004100 */
[-C--:B------:R-:W-:Y:S01]  /*5400*/  FMUL.FTZ R87, R43, R92.reuse ;  /* 0x0000005c2b577220 */ /* 0x080fe20000410000 */
[----:B------:R-:W-:Y:S02]  /*5410*/  HADD2.F32 R161, -RZ, R161.H0_H0 ;  /* 0x200000a1ffa17230 */ /* 0x000fe40000004100 */
[----:B------:R-:W-:Y:S01]  /*5420*/  FMUL.FTZ R92, R84, R92 ;  /* 0x0000005c545c7220 */ /* 0x000fe20000410000 */
[----:B------:R-:W-:Y:S01]  /*5430*/  F2FP.SATFINITE.E4M3.F32.PACK_AB_MERGE_C R82, R82, R94, RZ ;  /* 0x0000005e5252723e */ /* 0x000fe200048070ff */
[----:B------:R-:W-:Y:S01]  /*5440*/  FFMA.FTZ R87, R84, R86, -R87 ;  /* 0x0000005654577223 */ /* 0x000fe20000010857 */
[----:B------:R-:W-:-:S02]  /*5450*/  HADD2.F32 R84, -RZ, R41.H1_H1 ;  /* 0x30000029ff547230 */ /* 0x000fc40000004100 */
[----:B------:R-:W-:Y:S01]  /*5460*/  FFMA.FTZ R92, R43, R86, R92 ;  /* 0x000000562b5c7223 */ /* 0x000fe2000001005c */
[--C-:B------:R-:W-:Y:S02]  /*5470*/  HADD2.F32 R43, -RZ, R42.reuse.H1_H1 ;  /* 0x3000002aff2b7230 */ /* 0x100fe40000004100 */
[----:B------:R-:W-:Y:S02]  /*5480*/  HADD2.F32 R41, -RZ, R42.H0_H0 ;  /* 0x2000002aff297230 */ /* 0x000fe40000004100 */
[----:B------:R-:W-:Y:S02]  /*5490*/  HADD2.F32 R42, -RZ, R83.H1_H1 ;  /* 0x30000053ff2a7230 */ /* 0x000fe40000004100 */
[-C--:B------:R-:W-:Y:S01]  /*54a0*/  FMUL.FTZ R86, R43, R84.reuse ;  /* 0x000000542b567220 */ /* 0x080fe20000410000 */
[--C-:B------:R-:W-:Y:S02]  /*54b0*/  HADD2.F32 R83, -RZ, R160.reuse.H1_H1 ;  /* 0x300000a0ff537230 */ /* 0x100fe40000004100 */
[----:B------:R-:W-:Y:S01]  /*54c0*/  FMUL.FTZ R84, R41, R84 ;  /* 0x0000005429547220 */ /* 0x000fe20000410000 */
[----:B------:R-:W-:-:S02]  /*54d0*/  HADD2.F32 R160, -RZ, R160.H0_H0 ;  /* 0x200000a0ffa07230 */ /* 0x000fc40000004100 */
[-C--:B------:R-:W-:Y:S01]  /*54e0*/  FFMA.FTZ R41, R41, R42.reuse, -R86 ;  /* 0x0000002a29297223 */ /* 0x080fe20000010856 */
[----:B------:R-:W-:Y:S01]  /*54f0*/  FFMA.FTZ R42, R43, R42, R84 ;  /* 0x0000002a2b2a7223 */ /* 0x000fe20000010054 */
[----:B------:R-:W-:-:S04]  /*5500*/  F2FP.F16.E4M3.UNPACK_B R84, R40.H1 ;  /* 0x00000028ff54723e */ /* 0x000fc800030006ff */
[----:B------:R-:W-:Y:S01]  /*5510*/  F2FP.SATFINITE.E4M3.F32.PACK_AB_MERGE_C R41, R42, R41, RZ ;  /* 0x000000292a29723e */ /* 0x000fe200048070ff */
[--C-:B------:R-:W-:Y:S02]  /*5520*/  HADD2.F32 R43, -RZ, R84.reuse.H1_H1 ;  /* 0x30000054ff2b7230 */ /* 0x100fe40000004100 */
[----:B------:R-:W-:Y:S01]  /*5530*/  HADD2.F32 R84, -RZ, R84.H0_H0 ;  /* 0x20000054ff547230 */ /* 0x000fe20000004100 */
[----:B------:R-:W-:Y:S01]  /*5540*/  F2FP.SATFINITE.E4M3.F32.PACK_AB_MERGE_C R42, R92, R87, R41 ;  /* 0x000000575c2a723e */ /* 0x000fe20004807029 */
[----:B------:R-:W-:Y:S02]  /*5550*/  IMAD.MOV.U32 R41, RZ, RZ, R85 ;  /* 0x000000ffff297224 */ /* 0x000fe400078e0055 */
[-C--:B------:R-:W-:Y:S01]  /*5560*/  FMUL.FTZ R86, R43, R93.reuse ;  /* 0x0000005d2b567220 */ /* 0x080fe20000410000 */
[----:B------:R-:W-:-:S03]  /*5570*/  FMUL.FTZ R93, R84, R93 ;  /* 0x0000005d545d7220 */ /* 0x000fc60000410000 */
        /* <DEDUP_REMOVED lines=12> */
.L_x_362:
[----:B------:R-:W-:Y:S05]  /*5640*/  BSYNC B3 ;  /* 0x0000000000037941 */ /* 0x000fea0003800000 */
.L_x_361:
[----:B-1----:R0:W-:Y:S02]  /*5650*/  STG.E.128 desc[UR54][R48.64+0x60], R40 ;  /* 0x0000602830007986 */ /* 0x0021e4000c101d36 */
.L_x_360:
[----:B------:R-:W-:Y:S05]  /*5660*/  BSYNC B2 ;  /* 0x0000000000027941 */ /* 0x000fea0003800000 */
.L_x_359:
[----:B------:R-:W-:Y:S01]  /*5670*/  ISETP.NE.AND P3, PT, R38, RZ, PT ;  /* 0x000000ff2600720c */ /* 0x000fe20003f65270 */
[----:B------:R-:W-:-:S12]  /*5680*/  BSSY B2, `(.L_x_363) ;  /* 0x0000072000027945 */ /* 0x000fd80003800000 */
[----:B------:R-:W-:Y:S05]  /*5690*/  @!P3 BRA `(.L_x_364) ;  /* 0x0000000400c0b947 */ /* 0x000fea0003800000 */
[----:B012-4-:R0:W1:Y:S01]  /*56a0*/  LDS.128 R40, [R47+0x1f400] ;  /* 0x01f400002f287984 */ /* 0x0170620000000c00 */
[----:B------:R-:W-:Y:S01]  /*56b0*/  ISETP.GE.AND P3, PT, R171, R133, PT ;  /* 0x00000085ab00720c */ /* 0x000fe20003f66270 */
[----:B------:R-:W-:-:S12]  /*56c0*/  BSSY B3, `(.L_x_365) ;  /* 0x000006c000037945 */ /* 0x000fd80003800000 */
[----:B0-----:R-:W-:Y:S05]  /*56d0*/  @P3 BRA `(.L_x_366) ;  /* 0x0000000400a83947 */ /* 0x001fea0003800000 */
[----:B-1----:R-:W-:Y:S01]  /*56e0*/  IMAD.MOV.U32 R80, RZ, RZ, R41 ;  /* 0x000000ffff507224 */ /* 0x002fe200078e0029 */
[----:B------:R-:W-:Y:S02]  /*56f0*/  F2FP.F16.E4M3.UNPACK_B R82, R159.H1 ;  /* 0x0000009fff52723e */ /* 0x000fe400030006ff */
[----:B------:R-:W-:Y:S02]  /*5700*/  F2FP.F16.E4M3.UNPACK_B R41, R158.H1 ;  /* 0x0000009eff29723e */ /* 0x000fe400030006ff */
[----:B------:R-:W-:Y:S01]  /*5710*/  F2FP.F16.E4M3.UNPACK_B R78, R80 ;  /* 0x00000050ff4e723e */ /* 0x000fe200020006ff */
[----:B------:R-:W-:Y:S02]  /*5720*/  HADD2.F32 R85, -RZ, R82.H0_H0 ;  /* 0x20000052ff557230 */ /* 0x000fe40000004100 */
[----:B------:R-:W-:Y:S02]  /*5730*/  HADD2.F32 R84, -RZ, R41.H0_H0 ;  /* 0x20000029ff547230 */ /* 0x000fe40000004100 */
[----:B------:R-:W-:-:S02]  /*5740*/  HADD2.F32 R83, -RZ, R78.H1_H1 ;  /* 0x3000004eff537230 */ /* 0x000fc40000004100 */
[----:B------:R-:W-:Y:S02]  /*5750*/  HADD2.F32 R78, -RZ, R78.H0_H0 ;  /* 0x2000004eff4e7230 */ /* 0x000fe40000004100 */
[----:B------:R-:W-:Y:S02]  /*5760*/  HADD2.F32 R82, -RZ, R82.H1_H1 ;  /* 0x30000052ff527230 */ /* 0x000fe40000004100 */
[-C--:B------:R-:W-:Y:S01]  /*5770*/  FMUL.FTZ R87, R83, R85.reuse ;  /* 0x0000005553577220 */ /* 0x080fe20000410000 */
[----:B------:R-:W-:Y:S02]  /*5780*/  HADD2.F32 R41, -RZ, R41.H1_H1 ;  /* 0x30000029ff297230 */ /* 0x000fe40000004100 */
[C---:B------:R-:W-:Y:S01]  /*5790*/  FMUL.FTZ R86, R78.reuse, R85 ;  /* 0x000000554e567220 */ /* 0x040fe20000410000 */
[----:B------:R-:W-:-:S03]  /*57a0*/  FFMA.FTZ R78, R78, R84, -R87 ;  /* 0x000000544e4e7223 */ /* 0x000fc60000010857 */
[----:B------:R-:W-:Y:S01]  /*57b0*/  FFMA.FTZ R83, R83, R84, R86 ;  /* 0x0000005453537223 */ /* 0x000fe20000010056 */
[----:B------:R-:W-:Y:S02]  /*57c0*/  F2FP.F16.E4M3.UNPACK_B R84, R80.H1 ;  /* 0x00000050ff54723e */ /* 0x000fe400030006ff */
[----:B------:R-:W-:Y:S02]  /*57d0*/  MOV R80, R40 ;  /* 0x0000002800507202 */ /* 0x000fe40000000f00 */
[----:B------:R-:W-:Y:S01]  /*57e0*/  F2FP.F16.E4M3.UNPACK_B R86, R159 ;  /* 0x0000009fff56723e */ /* 0x000fe200020006ff */
[--C-:B------:R-:W-:Y:S02]  /*57f0*/  HADD2.F32 R85, -RZ, R84.reuse.H1_H1 ;  /* 0x30000054ff557230 */ /* 0x100fe40000004100 */
[----:B------:R-:W-:Y:S02]  /*5800*/  HADD2.F32 R84, -RZ, R84.H0_H0 ;  /* 0x20000054ff547230 */ /* 0x000fe40000004100 */
[----:B------:R-:W-:-:S02]  /*5810*/  HADD2.F32 R92, -RZ, R86.H1_H1 ;  /* 0x30000056ff5c7230 */ /* 0x000fc40000004100 */
[-C--:B------:R-:W-:Y:S01]  /*5820*/  FMUL.FTZ R87, R85, R82.reuse ;  /* 0x0000005255577220 */ /* 0x080fe20000410000 */
[----:B------:R-:W-:-:S03]  /*5830*/  FMUL.FTZ R40, R84, R82 ;  /* 0x0000005254287220 */ /* 0x000fc60000410000 */
[-C--:B------:R-:W-:Y:S01]  /*5840*/  FFMA.FTZ R82, R84, R41.reuse, -R87 ;  /* 0x0000002954527223 */ /* 0x080fe20000010857 */
[----:B------:R-:W-:Y:S01]  /*5850*/  F2FP.F16.E4M3.UNPACK_B R84, R158 ;  /* 0x0000009eff54723e */ /* 0x000fe200020006ff */
[----:B------:R-:W-:Y:S01]  /*5860*/  FFMA.FTZ R85, R85, R41, R40 ;  /* 0x0000002955557223 */ /* 0x000fe20000010028 */
[-C--:B------:R-:W-:Y:S02]  /*5870*/  F2FP.F16.E4M3.UNPACK_B R40, R80.reuse.H1 ;  /* 0x00000050ff28723e */ /* 0x080fe400030006ff */
[----:B------:R-:W-:Y:S01]  /*5880*/  F2FP.F16.E4M3.UNPACK_B R80, R80 ;  /* 0x00000050ff50723e */ /* 0x000fe200020006ff */
[----:B------:R-:W-:Y:S02]  /*5890*/  HADD2.F32 R87, -RZ, R84.H1_H1 ;  /* 0x30000054ff577230 */ /* 0x000fe40000004100 */
[--C-:B------:R-:W-:Y:S02]  /*58a0*/  HADD2.F32 R41, -RZ, R40.reuse.H1_H1 ;  /* 0x30000028ff297230 */ /* 0x100fe40000004100 */
[----:B------:R-:W-:-:S03]  /*58b0*/  HADD2.F32 R40, -RZ, R40.H0_H0 ;  /* 0x20000028ff287230 */ /* 0x000fc60000004100 */
[CC--:B------:R-:W-:Y:S02]  /*58c0*/  FMUL.FTZ R93, R41.reuse, R92.reuse ;  /* 0x0000005c295d7220 */ /* 0x0c0fe40000410000 */
[C---:B------:R-:W-:Y:S02]  /*58d0*/  FMUL.FTZ R92, R40.reuse, R92 ;  /* 0x0000005c285c7220 */ /* 0x040fe40000410000 */
[-C--:B------:R-:W-:Y:S02]  /*58e0*/  FFMA.FTZ R40, R40, R87.reuse, -R93 ;  /* 0x0000005728287223 */ /* 0x080fe4000001085d */
[----:B------:R-:W-:Y:S01]  /*58f0*/  FFMA.FTZ R41, R41, R87, R92 ;  /* 0x0000005729297223 */ /* 0x000fe2000001005c */
[----:B------:R-:W-:Y:S01]  /*5900*/  F2FP.SATFINITE.E4M3.F32.PACK_AB_MERGE_C R92, R85, R82, RZ ;  /* 0x00000052555c723e */ /* 0x000fe200048070ff */
[----:B------:R-:W-:Y:S01]  /*5910*/  HADD2.F32 R85, -RZ, R86.H0_H0 ;  /* 0x20000056ff557230 */ /* 0x000fe20000004100 */
[--C-:B------:R-:W-:Y:S01]  /*5920*/  SHF.R.U32.HI R86, RZ, 0x10, R81.reuse ;  /* 0x00000010ff567819 */ /* 0x100fe20000011651 */
[--C-:B------:R-:W-:Y:S01]  /*5930*/  HADD2.F32 R82, -RZ, R80.reuse.H1_H1 ;  /* 0x30000050ff527230 */ /* 0x100fe20000004100 */
[----:B------:R-:W-:Y:S01]  /*5940*/  F2FP.SATFINITE.E4M3.F32.PACK_AB_MERGE_C R78, R83, R78, R92 ;  /* 0x0000004e534e723e */ /* 0x000fe2000480705c */
[----:B------:R-:W-:Y:S01]  /*5950*/  HADD2.F32 R80, -RZ, R80.H0_H0 ;  /* 0x20000050ff507230 */ /* 0x000fe20000004100 */
[----:B------:R-:W-:Y:S01]  /*5960*/  SHF.R.U32.HI R83, RZ, 0x8, R81 ;  /* 0x00000008ff537819 */ /* 0x000fe20000011651 */
[----:B------:R-:W-:-:S02]  /*5970*/  HADD2.F32 R87, -RZ, R84.H0_H0 ;  /* 0x20000054ff577230 */ /* 0x000fc40000004100 */
[-C--:B------:R-:W-:Y:S01]  /*5980*/  FMUL.FTZ R93, R82, R85.reuse ;  /* 0x00000055525d7220 */ /* 0x080fe20000410000 */
[----:B------:R-:W-:Y:S01]  /*5990*/  LOP3.LUT R84, R81, 0xff0000ff, RZ, 0xc0, !PT ;  /* 0xff0000ff51547812 */ /* 0x000fe200078ec0ff */
[C---:B------:R-:W-:Y:S01]  /*59a0*/  FMUL.FTZ R95, R80.reuse, R85 ;  /* 0x00000055505f7220 */ /* 0x040fe20000410000 */
[----:B------:R-:W-:Y:S02]  /*59b0*/  IMAD.SHL.U32 R81, R83, 0x100, RZ ;  /* 0x0000010053517824 */ /* 0x000fe400078e00ff */
[-C--:B------:R-:W-:Y:S01]  /*59c0*/  FFMA.FTZ R85, R80, R87.reuse, -R93 ;  /* 0x0000005750557223 */ /* 0x080fe2000001085d */
[----:B------:R-:W-:Y:S01]  /*59d0*/  SHF.R.U32.HI R92, RZ, 0x10, R79 ;  /* 0x00000010ff5c7819 */ /* 0x000fe2000001164f */
[----:B------:R-:W-:Y:S01]  /*59e0*/  FFMA.FTZ R80, R82, R87, R95 ;  /* 0x0000005752507223 */ /* 0x000fe2000001005f */
[----:B------:R-:W-:Y:S02]  /*59f0*/  SHF.R.U32.HI R87, RZ, 0x8, R79 ;  /* 0x00000008ff577819 */ /* 0x000fe4000001164f */
[----:B------:R-:W-:-:S02]  /*5a00*/  LOP3.LUT R82, R79, 0xff0000ff, RZ, 0xc0, !PT ;  /* 0xff0000ff4f527812 */ /* 0x000fc400078ec0ff */
[----:B------:R-:W-:Y:S01]  /*5a10*/  LOP3.LUT R84, R84, 0xff00, R81, 0xf8, !PT ;  /* 0x0000ff0054547812 */ /* 0x000fe200078ef851 */
[----:B------:R-:W-:Y:S01]  /*5a20*/  IMAD.SHL.U32 R79, R87, 0x100, RZ ;  /* 0x00000100574f7824 */ /* 0x000fe200078e00ff */
[----:B------:R-:W-:Y:S01]  /*5a30*/  F2FP.SATFINITE.E4M3.F32.PACK_AB_MERGE_C R40, R41, R40, RZ ;  /* 0x000000282928723e */ /* 0x000fe200048070ff */
[----:B------:R-:W-:Y:S01]  /*5a40*/  IMAD.U32 R81, R86, 0x10000, RZ ;  /* 0x0001000056517824 */ /* 0x000fe200078e00ff */
[----:B------:R-:W-:Y:S01]  /*5a50*/  MOV R41, R78 ;  /* 0x0000004e00297202 */ /* 0x000fe20000000f00 */
[----:B------:R-:W-:Y:S01]  /*5a60*/  IMAD.MOV.U32 R86, RZ, RZ, R43 ;  /* 0x000000ffff567224 */ /* 0x000fe200078e002b */
[----:B------:R-:W-:Y:S01]  /*5a70*/  LOP3.LUT R82, R82, 0xff00, R79, 0xf8, !PT ;  /* 0x0000ff0052527812 */ /* 0x000fe200078ef84f */
[----:B------:R-:W-:Y:S01]  /*5a80*/  IMAD.U32 R79, R92, 0x10000, RZ ;  /* 0x000100005c4f7824 */ /* 0x000fe200078e00ff */
[----:B------:R-:W-:Y:S02]  /*5a90*/  LOP3.LUT R81, R84, 0xff0000, R81, 0xf8, !PT ;  /* 0x00ff000054517812 */ /* 0x000fe400078ef851 */
[----:B------:R-:W-:-:S02]  /*5aa0*/  F2FP.F16.E4M3.UNPACK_B R43, R86 ;  /* 0x00000056ff2b723e */ /* 0x000fc400020006ff */
[----:B------:R-:W-:Y:S02]  /*5ab0*/  LOP3.LUT R79, R82, 0xff0000, R79, 0xf8, !PT ;  /* 0x00ff0000524f7812 */ /* 0x000fe400078ef84f */
[----:B------:R-:W-:Y:S01]  /*5ac0*/  F2FP.F16.E4M3.UNPACK_B R84, R81.H1 ;  /* 0x00000051ff54723e */ /* 0x000fe200030006ff */
[--C-:B------:R-:W-:Y:S01]  /*5ad0*/  HADD2.F32 R87, -RZ, R43.reuse.H1_H1 ;  /* 0x3000002bff577230 */ /* 0x100fe20000004100 */
[-C--:B------:R-:W-:Y:S01]  /*5ae0*/  F2FP.F16.E4M3.UNPACK_B R83, R79.reuse.H1 ;  /* 0x0000004fff53723e */ /* 0x080fe200030006ff */
[----:B------:R-:W-:Y:S01]  /*5af0*/  HADD2.F32 R43, -RZ, R43.H0_H0 ;  /* 0x2000002bff2b7230 */ /* 0x000fe20000004100 */
[----:B------:R-:W-:Y:S01]  /*5b00*/  F2FP.F16.E4M3.UNPACK_B R86, R86.H1 ;  /* 0x00000056ff56723e */ /* 0x000fe200030006ff */
[--C-:B------:R-:W-:Y:S01]  /*5b10*/  HADD2.F32 R82, -RZ, R84.reuse.H0_H0 ;  /* 0x20000054ff527230 */ /* 0x100fe20000004100 */
[----:B------:R-:W-:Y:S01]  /*5b20*/  F2FP.F16.E4M3.UNPACK_B R79, R79 ;  /* 0x0000004fff4f723e */ /* 0x000fe200020006ff */
[----:B------:R-:W-:Y:S01]  /*5b30*/  HADD2.F32 R92, -RZ, R83.H0_H0 ;  /* 0x20000053ff5c7230 */ /* 0x000fe20000004100 */
[----:B------:R-:W-:Y:S01]  /*5b40*/  F2FP.SATFINITE.E4M3.F32.PACK_AB_MERGE_C R40, R80, R85, R40 ;  /* 0x000000555028723e */ /* 0x000fe20004807028 */
[----:B------:R-:W-:-:S02]  /*5b50*/  HADD2.F32 R93, -RZ, R84.H1_H1 ;  /* 0x30000054ff5d7230 */ /* 0x000fc40000004100 */
[-C--:B------:R-:W-:Y:S01]  /*5b60*/  FMUL.FTZ R94, R87, R82.reuse ;  /* 0x00000052575e7220 */ /* 0x080fe20000410000 */
[C---:B------:R-:W-:Y:S01]  /*5b70*/  FMUL.FTZ R124, R43.reuse, R82 ;  /* 0x000000522b7c7220 */ /* 0x040fe20000410000 */
[--C-:B------:R-:W-:Y:S02]  /*5b80*/  HADD2.F32 R84, -RZ, R86.reuse.H1_H1 ;  /* 0x30000056ff547230 */ /* 0x100fe40000004100 */
[----:B------:R-:W-:Y:S02]  /*5b90*/  HADD2.F32 R86, -RZ, R86.H0_H0 ;  /* 0x20000056ff567230 */ /* 0x000fe40000004100 */
[-C--:B------:R-:W-:Y:S01]  /*5ba0*/  FFMA.FTZ R82, R43, R92.reuse, -R94 ;  /* 0x0000005c2b527223 */ /* 0x080fe2000001085e */
[----:B------:R-:W-:Y:S01]  /*5bb0*/  FFMA.FTZ R43, R87, R92, R124 ;  /* 0x0000005c572b7223 */ /* 0x000fe2000001007c */
[----:B------:R-:W-:Y:S02]  /*5bc0*/  HADD2.F32 R87, -RZ, R83.H1_H1 ;  /* 0x30000053ff577230 */ /* 0x000fe40000004100 */
[-C--:B------:R-:W-:Y:S01]  /*5bd0*/  FMUL.FTZ R83, R84, R93.reuse ;  /* 0x0000005d54537220 */ /* 0x080fe20000410000 */
[----:B------:R-:W-:Y:S01]  /*5be0*/  FMUL.FTZ R93, R86, R93 ;  /* 0x0000005d565d7220 */ /* 0x000fe20000410000 */
[----:B------:R-:W-:-:S02]  /*5bf0*/  HADD2.F32 R92, -RZ, R79.H1_H1 ;  /* 0x3000004fff5c7230 */ /* 0x000fc40000004100 */
[-C--:B------:R-:W-:Y:S01]  /*5c00*/  FFMA.FTZ R83, R86, R87.reuse, -R83 ;  /* 0x0000005756537223 */ /* 0x080fe20000010853 */
[----:B------:R-:W-:Y:S01]  /*5c10*/  FFMA.FTZ R84, R84, R87, R93 ;  /* 0x0000005754547223 */ /* 0x000fe2000001005d */
[----:B------:R-:W-:Y:S01]  /*5c20*/  F2FP.F16.E4M3.UNPACK_B R87, R81 ;  /* 0x00000051ff57723e */ /* 0x000fe200020006ff */
[----:B------:R-:W-:Y:S01]  /*5c30*/  HADD2.F32 R79, -RZ, R79.H0_H0 ;  /* 0x2000004fff4f7230 */ /* 0x000fe20000004100 */
[-C--:B------:R-:W-:Y:S02]  /*5c40*/  F2FP.F16.E4M3.UNPACK_B R81, R42.reuse.H1 ;  /* 0x0000002aff51723e */ /* 0x080fe400030006ff */
[----:B------:R-:W-:Y:S01]  /*5c50*/  F2FP.F16.E4M3.UNPACK_B R42, R42 ;  /* 0x0000002aff2a723e */ /* 0x000fe200020006ff */
[----:B------:R-:W-:Y:S01]  /*5c60*/  HADD2.F32 R93, -RZ, R87.H1_H1 ;  /* 0x30000057ff5d7230 */ /* 0x000fe20000004100 */
[----:B------:R-:W-:Y:S01]  /*5c70*/  F2FP.SATFINITE.E4M3.F32.PACK_AB_MERGE_C R83, R84, R83, RZ ;  /* 0x000000535453723e */ /* 0x000fe200048070ff */
[--C-:B------:R-:W-:Y:S02]  /*5c80*/  HADD2.F32 R86, -RZ, R81.reuse.H1_H1 ;  /* 0x30000051ff567230 */ /* 0x100fe40000004100 */
[----:B------:R-:W-:Y:S01]  /*5c90*/  HADD2.F32 R81, -RZ, R81.H0_H0 ;  /* 0x20000051ff517230 */ /* 0x000fe20000004100 */
[----:B------:R-:W-:-:S02]  /*5ca0*/  F2FP.SATFINITE.E4M3.F32.PACK_AB_MERGE_C R43, R43, R82, R83 ;  /* 0x000000522b2b723e */ /* 0x000fc40004807053 */
[CC--:B------:R-:W-:Y:S02]  /*5cb0*/  FMUL.FTZ R94, R86.reuse, R93.reuse ;  /* 0x0000005d565e7220 */ /* 0x0c0fe40000410000 */
[C---:B------:R-:W-:Y:S02]  /*5cc0*/  FMUL.FTZ R93, R81.reuse, R93 ;  /* 0x0000005d515d7220 */ /* 0x040fe40000410000 */
[-C--:B------:R-:W-:Y:S02]  /*5cd0*/  FFMA.FTZ R81, R81, R92.reuse, -R94 ;  /* 0x0000005c51517223 */ /* 0x080fe4000001085e */
[----:B------:R-:W-:Y:S01]  /*5ce0*/  FFMA.FTZ R86, R86, R92, R93 ;  /* 0x0000005c56567223 */ /* 0x000fe2000001005d */
[----:B------:R-:W-:Y:S02]  /*5cf0*/  HADD2.F32 R92, -RZ, R87.H0_H0 ;  /* 0x20000057ff5c7230 */ /* 0x000fe40000004100 */
[--C-:B------:R-:W-:Y:S02]  /*5d00*/  HADD2.F32 R87, -RZ, R42.reuse.H1_H1 ;  /* 0x3000002aff577230 */ /* 0x100fe40000004100 */
[----:B------:R-:W-:Y:S01]  /*5d10*/  HADD2.F32 R42, -RZ, R42.H0_H0 ;  /* 0x2000002aff2a7230 */ /* 0x000fe20000004100 */
[----:B------:R-:W-:-:S02]  /*5d20*/  F2FP.SATFINITE.E4M3.F32.PACK_AB_MERGE_C R81, R86, R81, RZ ;  /* 0x000000515651723e */ /* 0x000fc400048070ff */
[CC--:B------:R-:W-:Y:S02]  /*5d30*/  FMUL.FTZ R93, R87.reuse, R92.reuse ;  /* 0x0000005c575d7220 */ /* 0x0c0fe40000410000 */
[C---:B------:R-:W-:Y:S02]  /*5d40*/  FMUL.FTZ R92, R42.reuse, R92 ;  /* 0x0000005c2a5c7220 */ /* 0x040fe40000410000 */
[-C--:B------:R-:W-:Y:S02]  /*5d50*/  FFMA.FTZ R93, R42, R79.reuse, -R93 ;  /* 0x0000004f2a5d7223 */ /* 0x080fe4000001085d */
[----:B------:R-:W-:-:S05]  /*5d60*/  FFMA.FTZ R92, R87, R79, R92 ;  /* 0x0000004f575c7223 */ /* 0x000fca000001005c */
[----:B------:R-:W-:-:S07]  /*5d70*/  F2FP.SATFINITE.E4M3.F32.PACK_AB_MERGE_C R42, R92, R93, R81 ;  /* 0x0000005d5c2a723e */ /* 0x000fce0004807051 */
.L_x_366:
[----:B------:R-:W-:Y:S05]  /*5d80*/  BSYNC B3 ;  /* 0x0000000000037941 */ /* 0x000fea0003800000 */
.L_x_365:
[----:B-1----:R0:W-:Y:S02]  /*5d90*/  STG.E.128 desc[UR54][R48.64+0x80], R40 ;  /* 0x0000802830007986 */ /* 0x0021e4000c101d36 */
.L_x_364:
[----:B------:R-:W-:Y:S05]  /*5da0*/  BSYNC B2 ;  /* 0x0000000000027941 */ /* 0x000fea0003800000 */
.L_x_363:
[----:B------:R-:W-:-:S13]  /*5db0*/  ISETP.NE.AND P3, PT, R39, RZ, PT ;  /* 0x000000ff2700720c */ /* 0x000fda0003f65270 */
[----:B------:R-:W-:Y:S05]  /*5dc0*/  @!P3 BRA `(.L_x_346) ;  /* 0x0000000400c0b947 */ /* 0x000fea0003800000 */
[----:B012-4-:R0:W1:Y:S01]  /*5dd0*/  LDS.128 R40, [R46+0x1f400] ;  /* 0x01f400002e287984 */ /* 0x0170620000000c00 */
[----:B------:R-:W-:Y:S01]  /*5de0*/  ISETP.GE.AND P3, PT, R174, R133, PT ;  /* 0x00000085ae00720c */ /* 0x000fe20003f66270 */
[----:B------:R-:W-:-:S12]  /*5df0*/  BSSY B2, `(.L_x_367) ;  /* 0x000006c000027945 */ /* 0x000fd80003800000 */
[----:B0-----:R-:W-:Y:S05]  /*5e00*/  @P3 BRA `(.L_x_368) ;  /* 0x0000000400a83947 */ /* 0x001fea0003800000 */
[----:B-1----:R-:W-:Y:S01]  /*5e10*/  IMAD.MOV.U32 R76, RZ, RZ, R41 ;  /* 0x000000ffff4c7224 */ /* 0x002fe200078e0029 */
[-C--:B------:R-:W-:Y:S02]  /*5e20*/  F2FP.F16.E4M3.UNPACK_B R79, R157.reuse.H1 ;  /* 0x0000009dff4f723e */ /* 0x080fe400030006ff */
[----:B------:R-:W-:Y:S02]  /*5e30*/  F2FP.F16.E4M3.UNPACK_B R80, R156.H1 ;  /* 0x0000009cff50723e */ /* 0x000fe400030006ff */
[-C--:B------:R-:W-:Y:S01]  /*5e40*/  F2FP.F16.E4M3.UNPACK_B R41, R76.reuse ;  /* 0x0000004cff29723e */ /* 0x080fe200020006ff */
[----:B------:R-:W-:Y:S01]  /*5e50*/  HADD2.F32 R81, -RZ, R79.H0_H0 ;  /* 0x2000004fff517230 */ /* 0x000fe20000004100 */
[----:B------:R-:W-:Y:S01]  /*5e60*/  F2FP.F16.E4M3.UNPACK_B R76, R76.H1 ;  /* 0x0000004cff4c723e */ /* 0x000fe200030006ff */
[----:B------:R-:W-:Y:S01]  /*5e70*/  HADD2.F32 R78, -RZ, R80.H0_H0 ;  /* 0x20000050ff4e7230 */ /* 0x000fe20000004100 */
[----:B------:R-:W-:Y:S01]  /*5e80*/  F2FP.F16.E4M3.UNPACK_B R83, R157 ;  /* 0x0000009dff53723e */ /* 0x000fe200020006ff */
[--C-:B------:R-:W-:Y:S01]  /*5e90*/  HADD2.F32 R74, -RZ, R41.reuse.H1_H1 ;  /* 0x30000029ff4a7230 */ /* 0x100fe20000004100 */
[----:B------:R-:W-:Y:S01]  /*5ea0*/  SHF.R.U32.HI R86, RZ, 0x8, R75 ;  /* 0x00000008ff567819 */ /* 0x000fe2000001164b */
[----:B------:R-:W-:-:S02]  /*5eb0*/  HADD2.F32 R41, -RZ, R41.H0_H0 ;  /* 0x20000029ff297230 */ /* 0x000fc40000004100 */
[----:B------:R-:W-:Y:S02]  /*5ec0*/  HADD2.F32 R80, -RZ, R80.H1_H1 ;  /* 0x30000050ff507230 */ /* 0x000fe40000004100 */
[-C--:B------:R-:W-:Y:S01]  /*5ed0*/  FMUL.FTZ R82, R74, R81.reuse ;  /* 0x000000514a527220 */ /* 0x080fe20000410000 */
[----:B------:R-:W-:Y:S02]  /*5ee0*/  HADD2.F32 R84, -RZ, R83.H1_H1 ;  /* 0x30000053ff547230 */ /* 0x000fe40000004100 */
[C---:B------:R-:W-:Y:S01]  /*5ef0*/  FMUL.FTZ R81, R41.reuse, R81 ;  /* 0x0000005129517220 */ /* 0x040fe20000410000 */
[----:B------:R-:W-:-:S03]  /*5f00*/  FFMA.FTZ R41, R41, R78, -R82 ;  /* 0x0000004e29297223 */ /* 0x000fc60000010852 */
[----:B------:R-:W-:Y:S01]  /*5f10*/  FFMA.FTZ R74, R74, R78, R81 ;  /* 0x0000004e4a4a7223 */ /* 0x000fe20000010051 */
[----:B------:R-:W-:Y:S02]  /*5f20*/  IMAD.MOV.U32 R78, RZ, RZ, R40 ;  /* 0x000000ffff4e7224 */ /* 0x000fe400078e0028 */
[----:B------:R-:W-:Y:S02]  /*5f30*/  HADD2.F32 R40, -RZ, R79.H1_H1 ;  /* 0x3000004fff287230 */ /* 0x000fe40000004100 */
[--C-:B------:R-:W-:Y:S02]  /*5f40*/  HADD2.F32 R79, -RZ, R76.reuse.H1_H1 ;  /* 0x3000004cff4f7230 */ /* 0x100fe40000004100 */
[----:B------:R-:W-:-:S03]  /*5f50*/  HADD2.F32 R76, -RZ, R76.H0_H0 ;  /* 0x2000004cff4c7230 */ /* 0x000fc60000004100 */
[CC--:B------:R-:W-:Y:S02]  /*5f60*/  FMUL.FTZ R81, R79.reuse, R40.reuse ;  /* 0x000000284f517220 */ /* 0x0c0fe40000410000 */
[C---:B------:R-:W-:Y:S02]  /*5f70*/  FMUL.FTZ R82, R76.reuse, R40 ;  /* 0x000000284c527220 */ /* 0x040fe40000410000 */
[----:B------:R-:W-:Y:S01]  /*5f80*/  FFMA.FTZ R40, R76, R80, -R81 ;  /* 0x000000504c287223 */ /* 0x000fe20000010851 */
[----:B------:R-:W-:Y:S01]  /*5f90*/  F2FP.F16.E4M3.UNPACK_B R76, R78.H1 ;  /* 0x0000004eff4c723e */ /* 0x000fe200030006ff */
[----:B------:R-:W-:Y:S01]  /*5fa0*/  FFMA.FTZ R79, R79, R80, R82 ;  /* 0x000000504f4f7223 */ /* 0x000fe20000010052 */
[----:B------:R-:W-:Y:S02]  /*5fb0*/  F2FP.F16.E4M3.UNPACK_B R80, R156 ;  /* 0x0000009cff50723e */ /* 0x000fe400020006ff */
[----:B------:R-:W-:Y:S01]  /*5fc0*/  F2FP.F16.E4M3.UNPACK_B R78, R78 ;  /* 0x0000004eff4e723e */ /* 0x000fe200020006ff */
[--C-:B------:R-:W-:Y:S01]  /*5fd0*/  HADD2.F32 R81, -RZ, R76.reuse.H1_H1 ;  /* 0x3000004cff517230 */ /* 0x100fe20000004100 */
[----:B------:R-:W-:Y:S01]  /*5fe0*/  F2FP.SATFINITE.E4M3.F32.PACK_AB_MERGE_C R40, R79, R40, RZ ;  /* 0x000000284f28723e */ /* 0x000fe200048070ff */
[----:B------:R-:W-:-:S02]  /*5ff0*/  HADD2.F32 R76, -RZ, R76.H0_H0 ;  /* 0x2000004cff4c7230 */ /* 0x000fc40000004100 */
[--C-:B------:R-:W-:Y:S02]  /*6000*/  HADD2.F32 R82, -RZ, R80.reuse.H1_H1 ;  /* 0x30000050ff527230 */ /* 0x100fe40000004100 */
[CC--:B------:R-:W-:Y:S01]  /*6010*/  FMUL.FTZ R85, R81.reuse, R84.reuse ;  /* 0x0000005451557220 */ /* 0x0c0fe20000410000 */
[----:B------:R-:W-:Y:S02]  /*6020*/  HADD2.F32 R80, -RZ, R80.H0_H0 ;  /* 0x20000050ff507230 */ /* 0x000fe40000004100 */
[----:B------:R-:W-:Y:S01]  /*6030*/  FMUL.FTZ R84, R76, R84 ;  /* 0x000000544c547220 */ /* 0x000fe20000410000 */
[----:B------:R-:W-:Y:S01]  /*6040*/  F2FP.SATFINITE.E4M3.F32.PACK_AB_MERGE_C R41, R74, R41, R40 ;  /* 0x000000294a29723e */ /* 0x000fe20004807028 */
[-C--:B------:R-:W-:Y:S02]  /*6050*/  FFMA.FTZ R76, R76, R82.reuse, -R85 ;  /* 0x000000524c4c7223 */ /* 0x080fe40000010855 */
[----:B------:R-:W-:Y:S01]  /*6060*/  FFMA.FTZ R81, R81, R82, R84 ;  /* 0x0000005251517223 */ /* 0x000fe20000010054 */
[----:B------:R-:W-:Y:S01]  /*6070*/  HADD2.F32 R82, -RZ, R83.H0_H0 ;  /* 0x20000053ff527230 */ /* 0x000fe20000004100 */
[----:B------:R-:W-:Y:S01]  /*6080*/  SHF.R.U32.HI R84, RZ, 0x10, R75 ;  /* 0x00000010ff547819 */ /* 0x000fe2000001164b */
[----:B------:R-:W-:-:S02]  /*6090*/  HADD2.F32 R83, -RZ, R78.H1_H1 ;  /* 0x3000004eff537230 */ /* 0x000fc40000004100 */
[----:B------:R-:W-:Y:S01]  /*60a0*/  HADD2.F32 R78, -RZ, R78.H0_H0 ;  /* 0x2000004eff4e7230 */ /* 0x000fe20000004100 */
[----:B------:R-:W-:Y:S02]  /*60b0*/  F2FP.SATFINITE.E4M3.F32.PACK_AB_MERGE_C R76, R81, R76, RZ ;  /* 0x0000004c514c723e */ /* 0x000fe400048070ff */
[CC--:B------:R-:W-:Y:S02]  /*60c0*/  FMUL.FTZ R85, R83.reuse, R82.reuse ;  /* 0x0000005253557220 */ /* 0x0c0fe40000410000 */
[C---:B------:R-:W-:Y:S02]  /*60d0*/  FMUL.FTZ R82, R78.reuse, R82 ;  /* 0x000000524e527220 */ /* 0x040fe40000410000 */
[-C--:B------:R-:W-:Y:S01]  /*60e0*/  FFMA.FTZ R78, R78, R80.reuse, -R85 ;  /* 0x000000504e4e7223 */ /* 0x080fe20000010855 */
[--C-:B------:R-:W-:Y:S01]  /*60f0*/  SHF.R.U32.HI R85, RZ, 0x8, R77.reuse ;  /* 0x00000008ff557819 */ /* 0x100fe2000001164d */
[----:B------:R-:W-:Y:S01]  /*6100*/  FFMA.FTZ R83, R83, R80, R82 ;  /* 0x0000005053537223 */ /* 0x000fe20000010052 */
[----:B------:R-:W-:-:S02]  /*6110*/  SHF.R.U32.HI R82, RZ, 0x10, R77 ;  /* 0x00000010ff527819 */ /* 0x000fc4000001164d */
[----:B------:R-:W-:Y:S01]  /*6120*/  LOP3.LUT R80, R77, 0xff0000ff, RZ, 0xc0, !PT ;  /* 0xff0000ff4d507812 */ /* 0x000fe200078ec0ff */
[----:B------:R-:W-:Y:S01]  /*6130*/  IMAD.SHL.U32 R85, R85, 0x100, RZ ;  /* 0x0000010055557824 */ /* 0x000fe200078e00ff */
[----:B------:R-:W-:Y:S01]  /*6140*/  LOP3.LUT R77, R75, 0xff0000ff, RZ, 0xc0, !PT ;  /* 0xff0000ff4b4d7812 */ /* 0x000fe200078ec0ff */
[----:B------:R-:W-:Y:S01]  /*6150*/  IMAD.U32 R82, R82, 0x10000, RZ ;  /* 0x0001000052527824 */ /* 0x000fe200078e00ff */
[----:B------:R-:W-:Y:S02]  /*6160*/  F2FP.SATFINITE.E4M3.F32.PACK_AB_MERGE_C R40, R83, R78, R76 ;  /* 0x0000004e5328723e */ /* 0x000fe4000480704c */
[----:B------:R-:W-:Y:S01]  /*6170*/  LOP3.LUT R75, R80, 0xff00, R85, 0xf8, !PT ;  /* 0x0000ff00504b7812 */ /* 0x000fe200078ef855 */
[----:B------:R-:W-:-:S03]  /*6180*/  IMAD.SHL.U32 R80, R86, 0x100, RZ ;  /* 0x0000010056507824 */ /* 0x000fc600078e00ff */
[----:B------:R-:W-:Y:S01]  /*6190*/  LOP3.LUT R75, R75, 0xff0000, R82, 0xf8, !PT ;  /* 0x00ff00004b4b7812 */ /* 0x000fe200078ef852 */
[----:B------:R-:W-:Y:S01]  /*61a0*/  IMAD.MOV.U32 R82, RZ, RZ, R43 ;  /* 0x000000ffff527224 */ /* 0x000fe200078e002b */
[----:B------:R-:W-:Y:S02]  /*61b0*/  LOP3.LUT R77, R77, 0xff00, R80, 0xf8, !PT ;  /* 0x0000ff004d4d7812 */ /* 0x000fe400078ef850 */
[----:B------:R-:W-:Y:S02]  /*61c0*/  SHF.L.U32 R80, R84, 0x10, RZ ;  /* 0x0000001054507819 */ /* 0x000fe400000006ff */
[----:B------:R-:W-:Y:S02]  /*61d0*/  F2FP.F16.E4M3.UNPACK_B R43, R82 ;  /* 0x00000052ff2b723e */ /* 0x000fe400020006ff */
[----:B------:R-:W-:Y:S02]  /*61e0*/  F2FP.F16.E4M3.UNPACK_B R86, R75.H1 ;  /* 0x0000004bff56723e */ /* 0x000fe400030006ff */
[----:B------:R-:W-:Y:S01]  /*61f0*/  LOP3.LUT R77, R77, 0xff0000, R80, 0xf8, !PT ;  /* 0x00ff00004d4d7812 */ /* 0x000fe200078ef850 */
[----:B------:R-:W-:-:S02]  /*6200*/  HADD2.F32 R80, -RZ, R43.H1_H1 ;  /* 0x3000002bff507230 */ /* 0x000fc40000004100 */
[----:B------:R-:W-:Y:S01]  /*6210*/  HADD2.F32 R87, -RZ, R86.H0_H0 ;  /* 0x20000056ff577230 */ /* 0x000fe20000004100 */
[----:B------:R-:W-:Y:S01]  /*6220*/  F2FP.F16.E4M3.UNPACK_B R84, R77.H1 ;  /* 0x0000004dff54723e */ /* 0x000fe200030006ff */
[----:B------:R-:W-:-:S03]  /*6230*/  HADD2.F32 R43, -RZ, R43.H0_H0 ;  /* 0x2000002bff2b7230 */ /* 0x000fc60000004100 */
[CC--:B------:R-:W-:Y:S01]  /*6240*/  FMUL.FTZ R92, R80.reuse, R87.reuse ;  /* 0x00000057505c7220 */ /* 0x0c0fe20000410000 */
[--C-:B------:R-:W-:Y:S02]  /*6250*/  HADD2.F32 R85, -RZ, R84.reuse.H0_H0 ;  /* 0x20000054ff557230 */ /* 0x100fe40000004100 */
[C---:B------:R-:W-:Y:S01]  /*6260*/  FMUL.FTZ R87, R43.reuse, R87 ;  /* 0x000000572b577220 */ /* 0x040fe20000410000 */
[----:B------:R-:W-:Y:S02]  /*6270*/  HADD2.F32 R84, -RZ, R84.H1_H1 ;  /* 0x30000054ff547230 */ /* 0x000fe40000004100 */
[-C--:B------:R-:W-:Y:S01]  /*6280*/  FFMA.FTZ R43, R43, R85.reuse, -R92 ;  /* 0x000000552b2b7223 */ /* 0x080fe2000001085c */
[----:B------:R-:W-:Y:S01]  /*6290*/  FFMA.FTZ R80, R80, R85, R87 ;  /* 0x0000005550507223 */ /* 0x000fe20000010057 */
[----:B------:R-:W-:Y:S01]  /*62a0*/  F2FP.F16.E4M3.UNPACK_B R85, R82.H1 ;  /* 0x00000052ff55723e */ /* 0x000fe200030006ff */
[----:B------:R-:W-:Y:S02]  /*62b0*/  IMAD.MOV.U32 R82, RZ, RZ, R42 ;  /* 0x000000ffff527224 */ /* 0x000fe400078e002a */
[----:B------:R-:W-:-:S02]  /*62c0*/  HADD2.F32 R42, -RZ, R86.H1_H1 ;  /* 0x30000056ff2a7230 */ /* 0x000fc40000004100 */
[--C-:B------:R-:W-:Y:S02]  /*62d0*/  HADD2.F32 R86, -RZ, R85.reuse.H1_H1 ;  /* 0x30000055ff567230 */ /* 0x100fe40000004100 */
[----:B------:R-:W-:-:S03]  /*62e0*/  HADD2.F32 R85, -RZ, R85.H0_H0 ;  /* 0x20000055ff557230 */ /* 0x000fc60000004100 */
[CC--:B------:R-:W-:Y:S02]  /*62f0*/  FMUL.FTZ R92, R86.reuse, R42.reuse ;  /* 0x0000002a565c7220 */ /* 0x0c0fe40000410000 */
[C---:B------:R-:W-:Y:S02]  /*6300*/  FMUL.FTZ R87, R85.reuse, R42 ;  /* 0x0000002a55577220 */ /* 0x040fe40000410000 */
[-C--:B------:R-:W-:Y:S02]  /*6310*/  FFMA.FTZ R42, R85, R84.reuse, -R92 ;  /* 0x00000054552a7223 */ /* 0x080fe4000001085c */
[----:B------:R-:W-:Y:S01]  /*6320*/  FFMA.FTZ R85, R86, R84, R87 ;  /* 0x0000005456557223 */ /* 0x000fe20000010057 */
[----:B------:R-:W-:Y:S02]  /*6330*/  F2FP.F16.E4M3.UNPACK_B R87, R75 ;  /* 0x0000004bff57723e */ /* 0x000fe400020006ff */
[-C--:B------:R-:W-:Y:S02]  /*6340*/  F2FP.F16.E4M3.UNPACK_B R75, R82.reuse.H1 ;  /* 0x00000052ff4b723e */ /* 0x080fe400030006ff */
[----:B------:R-:W-:Y:S01]  /*6350*/  F2FP.F16.E4M3.UNPACK_B R84, R77 ;  /* 0x0000004dff54723e */ /* 0x000fe200020006ff */
[----:B------:R-:W-:Y:S01]  /*6360*/  HADD2.F32 R92, -RZ, R87.H1_H1 ;  /* 0x30000057ff5c7230 */ /* 0x000fe20000004100 */
[----:B------:R-:W-:Y:S01]  /*6370*/  F2FP.F16.E4M3.UNPACK_B R82, R82 ;  /* 0x00000052ff52723e */ /* 0x000fe200020006ff */
[--C-:B------:R-:W-:Y:S01]  /*6380*/  HADD2.F32 R77, -RZ, R75.reuse.H1_H1 ;  /* 0x3000004bff4d7230 */ /* 0x100fe20000004100 */
[----:B------:R-:W-:Y:S01]  /*6390*/  F2FP.SATFINITE.E4M3.F32.PACK_AB_MERGE_C R85, R85, R42, RZ ;  /* 0x0000002a5555723e */ /* 0x000fe200048070ff */
[----:B------:R-:W-:-:S02]  /*63a0*/  HADD2.F32 R75, -RZ, R75.H0_H0 ;  /* 0x2000004bff4b7230 */ /* 0x000fc40000004100 */
[--C-:B------:R-:W-:Y:S02]  /*63b0*/  HADD2.F32 R86, -RZ, R84.reuse.H1_H1 ;  /* 0x30000054ff567230 */ /* 0x100fe40000004100 */
[-C--:B------:R-:W-:Y:S01]  /*63c0*/  FMUL.FTZ R94, R77, R92.reuse ;  /* 0x0000005c4d5e7220 */ /* 0x080fe20000410000 */
[----:B------:R-:W-:Y:S02]  /*63d0*/  HADD2.F32 R87, -RZ, R87.H0_H0 ;  /* 0x20000057ff577230 */ /* 0x000fe40000004100 */
[C---:B------:R-:W-:Y:S01]  /*63e0*/  FMUL.FTZ R92, R75.reuse, R92 ;  /* 0x0000005c4b5c7220 */ /* 0x040fe20000410000 */
[----:B------:R-:W-:Y:S02]  /*63f0*/  HADD2.F32 R84, -RZ, R84.H0_H0 ;  /* 0x20000054ff547230 */ /* 0x000fe40000004100 */
[-C--:B------:R-:W-:Y:S01]  /*6400*/  FFMA.FTZ R75, R75, R86.reuse, -R94 ;  /* 0x000000564b4b7223 */ /* 0x080fe2000001085e */
[----:B------:R-:W-:Y:S01]  /*6410*/  F2FP.SATFINITE.E4M3.F32.PACK_AB_MERGE_C R43, R80, R43, R85 ;  /* 0x0000002b502b723e */ /* 0x000fe20004807055 */
[----:B------:R-:W-:Y:S01]  /*6420*/  FFMA.FTZ R92, R77, R86, R92 ;  /* 0x000000564d5c7223 */ /* 0x000fe2000001005c */
[----:B------:R-:W-:-:S02]  /*6430*/  HADD2.F32 R77, -RZ, R82.H1_H1 ;  /* 0x30000052ff4d7230 */ /* 0x000fc40000004100 */
[----:B------:R-:W-:Y:S02]  /*6440*/  HADD2.F32 R82, -RZ, R82.H0_H0 ;  /* 0x20000052ff527230 */ /* 0x000fe40000004100 */
[----:B------:R-:W-:Y:S01]  /*6450*/  F2FP.SATFINITE.E4M3.F32.PACK_AB_MERGE_C R75, R92, R75, RZ ;  /* 0x0000004b5c4b723e */ /* 0x000fe200048070ff */
[CC--:B------:R-:W-:Y:S02]  /*6460*/  FMUL.FTZ R93, R77.reuse, R87.reuse ;  /* 0x000000574d5d7220 */ /* 0x0c0fe40000410000 */
[C---:B------:R-:W-:Y:S02]  /*6470*/  FMUL.FTZ R86, R82.reuse, R87 ;  /* 0x0000005752567220 */ /* 0x040fe40000410000 */
[-C--:B------:R-:W-:Y:S02]  /*6480*/  FFMA.FTZ R93, R82, R84.reuse, -R93 ;  /* 0x00000054525d7223 */ /* 0x080fe4000001085d */
[----:B------:R-:W-:-:S05]  /*6490*/  FFMA.FTZ R86, R77, R84, R86 ;  /* 0x000000544d567223 */ /* 0x000fca0000010056 */
[----:B------:R-:W-:-:S07]  /*64a0*/  F2FP.SATFINITE.E4M3.F32.PACK_AB_MERGE_C R42, R86, R93, R75 ;  /* 0x0000005d562a723e */ /* 0x000fce000480704b */
.L_x_368:
[----:B------:R-:W-:Y:S05]  /*64b0*/  BSYNC B2 ;  /* 0x0000000000027941 */ /* 0x000fea0003800000 */
.L_x_367:
[----:B-1----:R0:W-:Y:S02]  /*64c0*/  STG.E.128 desc[UR54][R48.64+0xa0], R40 ;  /* 0x0000a02830007986 */ /* 0x0021e4000c101d36 */
.L_x_346:
[----:B------:R-:W-:Y:S05]  /*64d0*/  BSYNC B1 ;  /* 0x0000000000017941 */ /* 0x000fea0003800000 */
.L_x_345:
[----:B------:R-:W-:Y:S05]  /*64e0*/  @P4 BRA `(.L_x_369) ;  /* 0x0000009400084947 */ /* 0x000fea0003800000 */
[----:B------:R-:W-:Y:S01]  /*64f0*/  ISETP.NE.AND P3, PT, R34, RZ, PT ;  /* 0x000000ff2200720c */ /* 0x000fe20003f65270 */
[----:B------:R-:W-:-:S12]  /*6500*/  BSSY B1, `(.L_x_370) ;  /* 0x000006f000017945 */ /* 0x000fd80003800000 */
[----:B------:R-:W-:Y:S05]  /*6510*/  @!P3 BRA `(.L_x_371) ;  /* 0x0000000400b4b947 */ /* 0x000fea0003800000 */
[----:B012-4-:R0:W1:Y:S01]  /*6520*/  LDS.128 R40, [R47+0x1c400] ;  /* 0x01c400002f287984 */ /* 0x0170620000000c00 */
[----:B------:R-:W-:Y:S01]  /*6530*/  ISETP.GE.AND P3, PT, R22, R133, PT ;  /* 0x000000851600720c */ /* 0x000fe20003f66270 */
[----:B------:R-:W-:-:S12]  /*6540*/  BSSY B2, `(.L_x_372) ;  /* 0x0000069000027945 */ /* 0x000fd80003800000 */
[----:B0-----:R-:W-:Y:S05]  /*6550*/  @P3 BRA `(.L_x_373) ;  /* 0x00000004009c3947 */ /* 0x001fea0003800000 */
[----:B------:R-:W-:Y:S01]  /*6560*/  SHF.R.U32.HI R49, RZ, 0x8, R71 ;  /* 0x00000008ff317819 */ /* 0x000fe20000011647 */
[----:B-1----:R-:W-:Y:S01]  /*6570*/  IMAD.MOV.U32 R70, RZ, RZ, R40 ;  /* 0x000000ffff467224 */ /* 0x002fe200078e0028 */
[----:B------:R-:W-:Y:S02]  /*6580*/  SHF.R.U32.HI R72, RZ, 0x8, R73 ;  /* 0x00000008ff487819 */ /* 0x000fe40000011649 */
[----:B------:R-:W-:Y:S01]  /*6590*/  LOP3.LUT R48, R71, 0xff0000ff, RZ, 0xc0, !PT ;  /* 0xff0000ff47307812 */ /* 0x000fe200078ec0ff */
[----:B------:R-:W-:Y:S01]  /*65a0*/  IMAD.SHL.U32 R49, R49, 0x100, RZ ;  /* 0x0000010031317824 */ /* 0x000fe200078e00ff */
[----:B------:R-:W-:Y:S01]  /*65b0*/  SHF.R.U32.HI R75, RZ, 0x10, R71 ;  /* 0x00000010ff4b7819 */ /* 0x000fe20000011647 */
[----:B------:R-:W-:Y:S01]  /*65c0*/  IMAD.SHL.U32 R72, R72, 0x100, RZ ;  /* 0x0000010048487824 */ /* 0x000fe200078e00ff */
[----:B------:R-:W-:Y:S02]  /*65d0*/  SHF.R.U32.HI R74, RZ, 0x10, R73 ;  /* 0x00000010ff4a7819 */ /* 0x000fe40000011649 */
[----:B------:R-:W-:-:S02]  /*65e0*/  LOP3.LUT R71, R73, 0xff0000ff, RZ, 0xc0, !PT ;  /* 0xff0000ff49477812 */ /* 0x000fc400078ec0ff */
[----:B------:R-:W-:Y:S01]  /*65f0*/  LOP3.LUT R48, R48, 0xff00, R49, 0xf8, !PT ;  /* 0x0000ff0030307812 */ /* 0x000fe200078ef831 */
[----:B------:R-:W-:Y:S01]  /*6600*/  IMAD.U32 R74, R74, 0x10000, RZ ;  /* 0x000100004a4a7824 */ /* 0x000fe200078e00ff */
[----:B------:R-:W-:Y:S02]  /*6610*/  LOP3.LUT R71, R71, 0xff00, R72, 0xf8, !PT ;  /* 0x0000ff0047477812 */ /* 0x000fe400078ef848 */
[----:B------:R-:W-:Y:S02]  /*6620*/  SHF.L.U32 R49, R75, 0x10, RZ ;  /* 0x000000104b317819 */ /* 0x000fe400000006ff */
[----:B------:R-:W-:Y:S02]  /*6630*/  F2FP.F16.E4M3.UNPACK_B R72, R155.H1 ;  /* 0x0000009bff48723e */ /* 0x000fe400030006ff */
[-C--:B------:R-:W-:Y:S02]  /*6640*/  F2FP.F16.E4M3.UNPACK_B R40, R41.reuse ;  /* 0x00000029ff28723e */ /* 0x080fe400020006ff */
[----:B------:R-:W-:Y:S01]  /*6650*/  LOP3.LUT R48, R48, 0xff0000, R49, 0xf8, !PT ;  /* 0x00ff000030307812 */ /* 0x000fe200078ef831 */
[----:B------:R-:W-:Y:S01]  /*6660*/  HADD2.F32 R76, -RZ, R72.H0_H0 ;  /* 0x20000048ff4c7230 */ /* 0x000fe20000004100 */
[----:B------:R-:W-:Y:S01]  /*6670*/  LOP3.LUT R49, R71, 0xff0000, R74, 0xf8, !PT ;  /* 0x00ff000047317812 */ /* 0x000fe200078ef84a */
[--C-:B------:R-:W-:Y:S01]  /*6680*/  HADD2.F32 R71, -RZ, R40.reuse.H1_H1 ;  /* 0x30000028ff477230 */ /* 0x100fe20000004100 */
[----:B------:R-:W-:Y:S01]  /*6690*/  F2FP.F16.E4M3.UNPACK_B R74, R154.H1 ;  /* 0x0000009aff4a723e */ /* 0x000fe200030006ff */
[----:B------:R-:W-:Y:S01]  /*66a0*/  HADD2.F32 R40, -RZ, R40.H0_H0 ;  /* 0x20000028ff287230 */ /* 0x000fe20000004100 */
[----:B------:R-:W-:Y:S01]  /*66b0*/  F2FP.F16.E4M3.UNPACK_B R41, R41.H1 ;  /* 0x00000029ff29723e */ /* 0x000fe200030006ff */
[----:B------:R-:W-:-:S02]  /*66c0*/  HADD2.F32 R77, -RZ, R72.H1_H1 ;  /* 0x30000048ff4d7230 */ /* 0x000fc40000004100 */
[CC--:B------:R-:W-:Y:S01]  /*66d0*/  FMUL.FTZ R79, R71.reuse, R76.reuse ;  /* 0x0000004c474f7220 */ /* 0x0c0fe20000410000 */
[--C-:B------:R-:W-:Y:S02]  /*66e0*/  HADD2.F32 R75, -RZ, R74.reuse.H0_H0 ;  /* 0x2000004aff4b7230 */ /* 0x100fe40000004100 */
[C---:B------:R-:W-:Y:S01]  /*66f0*/  FMUL.FTZ R76, R40.reuse, R76 ;  /* 0x0000004c284c7220 */ /* 0x040fe20000410000 */
[--C-:B------:R-:W-:Y:S01]  /*6700*/  HADD2.F32 R73, -RZ, R41.reuse.H1_H1 ;  /* 0x30000029ff497230 */ /* 0x100fe20000004100 */
[----:B------:R-:W-:Y:S01]  /*6710*/  F2FP.F16.E4M3.UNPACK_B R155, R155 ;  /* 0x0000009bff9b723e */ /* 0x000fe200020006ff */
[----:B------:R-:W-:Y:S02]  /*6720*/  HADD2.F32 R72, -RZ, R41.H0_H0 ;  /* 0x20000029ff487230 */ /* 0x000fe40000004100 */
[-C--:B------:R-:W-:Y:S01]  /*6730*/  FFMA.FTZ R40, R40, R75.reuse, -R79 ;  /* 0x0000004b28287223 */ /* 0x080fe2000001084f */
[----:B------:R-:W-:Y:S02]  /*6740*/  HADD2.F32 R74, -RZ, R74.H1_H1 ;  /* 0x3000004aff4a7230 */ /* 0x000fe40000004100 */
[----:B------:R-:W-:Y:S01]  /*6750*/  FFMA.FTZ R41, R71, R75, R76 ;  /* 0x0000004b47297223 */ /* 0x000fe2000001004c */
[CC--:B------:R-:W-:Y:S01]  /*6760*/  FMUL.FTZ R79, R73.reuse, R77.reuse ;  /* 0x0000004d494f7220 */ /* 0x0c0fe20000410000 */
[C---:B------:R-:W-:Y:S01]  /*6770*/  FMUL.FTZ R78, R72.reuse, R77 ;  /* 0x0000004d484e7220 */ /* 0x040fe20000410000 */
[-C--:B------:R-:W-:Y:S01]  /*6780*/  F2FP.F16.E4M3.UNPACK_B R71, R70.reuse.H1 ;  /* 0x00000046ff47723e */ /* 0x080fe200030006ff */
[----:B------:R-:W-:Y:S01]  /*6790*/  HADD2.F32 R75, -RZ, R155.H1_H1 ;  /* 0x3000009bff4b7230 */ /* 0x000fe20000004100 */
[----:B------:R-:W-:Y:S01]  /*67a0*/  F2FP.F16.E4M3.UNPACK_B R70, R70 ;  /* 0x00000046ff46723e */ /* 0x000fe200020006ff */
[-C--:B------:R-:W-:Y:S01]  /*67b0*/  FFMA.FTZ R79, R72, R74.reuse, -R79 ;  /* 0x0000004a484f7223 */ /* 0x080fe2000001084f */
[----:B------:R-:W-:Y:S01]  /*67c0*/  FFMA.FTZ R80, R73, R74, R78 ;  /* 0x0000004a49507223 */ /* 0x000fe2000001004e */
[----:B------:R-:W-:Y:S01]  /*67d0*/  F2FP.F16.E4M3.UNPACK_B R154, R154 ;  /* 0x0000009aff9a723e */ /* 0x000fe200020006ff */
[--C-:B------:R-:W-:Y:S01]  /*67e0*/  HADD2.F32 R74, -RZ, R71.reuse.H1_H1 ;  /* 0x30000047ff4a7230 */ /* 0x100fe20000004100 */
[----:B------:R-:W-:Y:S01]  /*67f0*/  F2FP.F16.E4M3.UNPACK_B R82, R49.H1 ;  /* 0x00000031ff52723e */ /* 0x000fe200030006ff */
[----:B------:R-:W-:-:S02]  /*6800*/  HADD2.F32 R73, -RZ, R71.H0_H0 ;  /* 0x20000047ff497230 */ /* 0x000fc40000004100 */
[--C-:B------:R-:W-:Y:S02]  /*6810*/  HADD2.F32 R71, -RZ, R70.reuse.H0_H0 ;  /* 0x20000046ff477230 */ /* 0x100fe40000004100 */
[-C--:B------:R-:W-:Y:S01]  /*6820*/  FMUL.FTZ R78, R74, R75.reuse ;  /* 0x0000004b4a4e7220 */ /* 0x080fe20000410000 */
[----:B------:R-:W-:Y:S02]  /*6830*/  HADD2.F32 R72, -RZ, R70.H1_H1 ;  /* 0x30000046ff487230 */ /* 0x000fe40000004100 */
[----:B------:R-:W-:Y:S01]  /*6840*/  FMUL.FTZ R75, R73, R75 ;  /* 0x0000004b494b7220 */ /* 0x000fe20000410000 */
[----:B------:R-:W-:Y:S02]  /*6850*/  HADD2.F32 R155, -RZ, R155.H0_H0 ;  /* 0x2000009bff9b7230 */ /* 0x000fe40000004100 */
[--C-:B------:R-:W-:Y:S02]  /*6860*/  HADD2.F32 R70, -RZ, R154.reuse.H1_H1 ;  /* 0x3000009aff467230 */ /* 0x100fe40000004100 */
[----:B------:R-:W-:-:S02]  /*6870*/  HADD2.F32 R154, -RZ, R154.H0_H0 ;  /* 0x2000009aff9a7230 */ /* 0x000fc40000004100 */
[-C--:B------:R-:W-:Y:S01]  /*6880*/  FMUL.FTZ R76, R72, R155.reuse ;  /* 0x0000009b484c7220 */ /* 0x080fe20000410000 */
[----:B------:R-:W-:Y:S01]  /*6890*/  FMUL.FTZ R155, R71, R155 ;  /* 0x0000009b479b7220 */ /* 0x000fe20000410000 */
[-C--:B------:R-:W-:Y:S01]  /*68a0*/  FFMA.FTZ R73, R73, R70.reuse, -R78 ;  /* 0x0000004649497223 */ /* 0x080fe2000001084e */
[----:B------:R-:W-:Y:S01]  /*68b0*/  FFMA.FTZ R78, R74, R70, R75 ;  /* 0x000000464a4e7223 */ /* 0x000fe2000001004b */
[----:B------:R-:W-:Y:S01]  /*68c0*/  F2FP.F16.E4M3.UNPACK_B R74, R43.H1 ;  /* 0x0000002bff4a723e */ /* 0x000fe200030006ff */
[-C--:B------:R-:W-:Y:S01]  /*68d0*/  FFMA.FTZ R70, R71, R154.reuse, -R76 ;  /* 0x0000009a47467223 */ /* 0x080fe2000001084c */
[----:B------:R-:W-:Y:S01]  /*68e0*/  FFMA.FTZ R71, R72, R154, R155 ;  /* 0x0000009a48477223 */ /* 0x000fe2000001009b */
[----:B------:R-:W-:Y:S01]  /*68f0*/  F2FP.SATFINITE.E4M3.F32.PACK_AB_MERGE_C R72, R80, R79, RZ ;  /* 0x0000004f5048723e */ /* 0x000fe200048070ff */
[----:B------:R-:W-:Y:S01]  /*6900*/  HADD2.F32 R80, -RZ, R82.H1_H1 ;  /* 0x30000052ff507230 */ /* 0x000fe20000004100 */
[----:B------:R-:W-:Y:S01]  /*6910*/  F2FP.SATFINITE.E4M3.F32.PACK_AB_MERGE_C R73, R78, R73, RZ ;  /* 0x000000494e49723e */ /* 0x000fe200048070ff */
[--C-:B------:R-:W-:Y:S01]  /*6920*/  HADD2.F32 R78, -RZ, R74.reuse.H0_H0 ;  /* 0x2000004aff4e7230 */ /* 0x100fe20000004100 */
[----:B------:R-:W-:Y:S01]  /*6930*/  F2FP.F16.E4M3.UNPACK_B R76, R42.H1 ;  /* 0x0000002aff4c723e */ /* 0x000fe200030006ff */
[----:B------:R-:W-:Y:S01]  /*6940*/  HADD2.F32 R79, -RZ, R74.H1_H1 ;  /* 0x3000004aff4f7230 */ /* 0x000fe20000004100 */
[-C--:B------:R-:W-:Y:S01]  /*6950*/  F2FP.F16.E4M3.UNPACK_B R74, R48.reuse.H1 ;  /* 0x00000030ff4a723e */ /* 0x080fe200030006ff */
[----:B------:R-:W-:Y:S01]  /*6960*/  HADD2.F32 R82, -RZ, R82.H0_H0 ;  /* 0x20000052ff527230 */ /* 0x000fe20000004100 */
[----:B------:R-:W-:Y:S01]  /*6970*/  F2FP.F16.E4M3.UNPACK_B R75, R49 ;  /* 0x00000031ff4b723e */ /* 0x000fe200020006ff */
[----:B------:R-:W-:Y:S01]  /*6980*/  HADD2.F32 R77, -RZ, R76.H1_H1 ;  /* 0x3000004cff4d7230 */ /* 0x000fe20000004100 */
[----:B------:R-:W-:Y:S01]  /*6990*/  F2FP.F16.E4M3.UNPACK_B R49, R48 ;  /* 0x00000030ff31723e */ /* 0x000fe200020006ff */
[----:B------:R-:W-:-:S02]  /*69a0*/  HADD2.F32 R81, -RZ, R74.H1_H1 ;  /* 0x3000004aff517230 */ /* 0x000fc40000004100 */
[-C--:B------:R-:W-:Y:S01]  /*69b0*/  FMUL.FTZ R85, R79, R80.reuse ;  /* 0x000000504f557220 */ /* 0x080fe20000410000 */
[----:B------:R-:W-:Y:S02]  /*69c0*/  HADD2.F32 R83, -RZ, R75.H1_H1 ;  /* 0x3000004bff537230 */ /* 0x000fe40000004100 */
[C---:B------:R-:W-:Y:S01]  /*69d0*/  FMUL.FTZ R86, R78.reuse, R80 ;  /* 0x000000504e567220 */ /* 0x040fe20000410000 */
[----:B------:R-:W-:Y:S02]  /*69e0*/  HADD2.F32 R76, -RZ, R76.H0_H0 ;  /* 0x2000004cff4c7230 */ /* 0x000fe40000004100 */
[----:B------:R-:W-:Y:S01]  /*69f0*/  FFMA.FTZ R48, R78, R81, -R85 ;  /* 0x000000514e307223 */ /* 0x000fe20000010855 */
[----:B------:R-:W-:Y:S02]  /*6a00*/  HADD2.F32 R80, -RZ, R49.H1_H1 ;  /* 0x30000031ff507230 */ /* 0x000fe40000004100 */
[-C--:B------:R-:W-:Y:S01]  /*6a10*/  FMUL.FTZ R85, R77, R83.reuse ;  /* 0x000000534d557220 */ /* 0x080fe20000410000 */
[----:B------:R-:W-:Y:S01]  /*6a20*/  F2FP.F16.E4M3.UNPACK_B R42, R42 ;  /* 0x0000002aff2a723e */ /* 0x000fe200020006ff */
[C---:B------:R-:W-:Y:S01]  /*6a30*/  FMUL.FTZ R84, R76.reuse, R83 ;  /* 0x000000534c547220 */ /* 0x040fe20000410000 */
[----:B------:R-:W-:Y:S01]  /*6a40*/  F2FP.F16.E4M3.UNPACK_B R78, R43 ;  /* 0x0000002bff4e723e */ /* 0x000fe200020006ff */
[----:B------:R-:W-:Y:S01]  /*6a50*/  FFMA.FTZ R85, R76, R80, -R85 ;  /* 0x000000504c557223 */ /* 0x000fe20000010855 */
[----:B------:R-:W-:-:S02]  /*6a60*/  HADD2.F32 R75, -RZ, R75.H0_H0 ;  /* 0x2000004bff4b7230 */ /* 0x000fc40000004100 */
[----:B------:R-:W-:Y:S01]  /*6a70*/  FFMA.FTZ R84, R77, R80, R84 ;  /* 0x000000504d547223 */ /* 0x000fe20000010054 */
[----:B------:R-:W-:Y:S02]  /*6a80*/  HADD2.F32 R76, -RZ, R42.H0_H0 ;  /* 0x2000002aff4c7230 */ /* 0x000fe40000004100 */
[----:B------:R-:W-:Y:S01]  /*6a90*/  FFMA.FTZ R43, R79, R81, R86 ;  /* 0x000000514f2b7223 */ /* 0x000fe20000010056 */
[----:B------:R-:W-:Y:S01]  /*6aa0*/  HADD2.F32 R77, -RZ, R78.H0_H0 ;  /* 0x2000004eff4d7230 */ /* 0x000fe20000004100 */
[----:B------:R-:W-:Y:S01]  /*6ab0*/  F2FP.SATFINITE.E4M3.F32.PACK_AB_MERGE_C R41, R41, R40, R72 ;  /* 0x000000282929723e */ /* 0x000fe20004807048 */
[----:B------:R-:W-:Y:S01]  /*6ac0*/  HADD2.F32 R42, -RZ, R42.H1_H1 ;  /* 0x3000002aff2a7230 */ /* 0x000fe20000004100 */
[----:B------:R-:W-:Y:S01]  /*6ad0*/  F2FP.SATFINITE.E4M3.F32.PACK_AB_MERGE_C R84, R84, R85, RZ ;  /* 0x000000555454723e */ /* 0x000fe200048070ff */
[----:B------:R-:W-:Y:S02]  /*6ae0*/  HADD2.F32 R78, -RZ, R78.H1_H1 ;  /* 0x3000004eff4e7230 */ /* 0x000fe40000004100 */
[----:B------:R-:W-:Y:S01]  /*6af0*/  FMUL.FTZ R81, R77, R82 ;  /* 0x000000524d517220 */ /* 0x000fe20000410000 */
[----:B------:R-:W-:-:S02]  /*6b00*/  HADD2.F32 R74, -RZ, R74.H0_H0 ;  /* 0x2000004aff4a7230 */ /* 0x000fc40000004100 */
[-C--:B------:R-:W-:Y:S01]  /*6b10*/  FMUL.FTZ R79, R42, R75.reuse ;  /* 0x0000004b2a4f7220 */ /* 0x080fe20000410000 */
[----:B------:R-:W-:Y:S02]  /*6b20*/  HADD2.F32 R49, -RZ, R49.H0_H0 ;  /* 0x20000031ff317230 */ /* 0x000fe40000004100 */
[----:B------:R-:W-:Y:S01]  /*6b30*/  FMUL.FTZ R80, R78, R82 ;  /* 0x000000524e507220 */ /* 0x000fe20000410000 */
[----:B------:R-:W-:Y:S01]  /*6b40*/  FMUL.FTZ R75, R76, R75 ;  /* 0x0000004b4c4b7220 */ /* 0x000fe20000410000 */
[----:B------:R-:W-:Y:S01]  /*6b50*/  FFMA.FTZ R81, R78, R74, R81 ;  /* 0x0000004a4e517223 */ /* 0x000fe20000010051 */
[----:B------:R-:W-:Y:S01]  /*6b60*/  F2FP.SATFINITE.E4M3.F32.PACK_AB_MERGE_C R43, R43, R48, RZ ;  /* 0x000000302b2b723e */ /* 0x000fe200048070ff */
[----:B------:R-:W-:Y:S01]  /*6b70*/  FFMA.FTZ R80, R77, R74, -R80 ;  /* 0x0000004a4d507223 */ /* 0x000fe20000010850 */
[-C--:B------:R-:W-:Y:S01]  /*6b80*/  FFMA.FTZ R79, R76, R49.reuse, -R79 ;  /* 0x000000314c4f7223 */ /* 0x080fe2000001084f */
[----:B------:R-:W-:Y:S01]  /*6b90*/  FFMA.FTZ R42, R42, R49, R75 ;  /* 0x000000312a2a7223 */ /* 0x000fe2000001004b */
[----:B------:R-:W-:-:S02]  /*6ba0*/  F2FP.SATFINITE.E4M3.F32.PACK_AB_MERGE_C R40, R71, R70, R73 ;  /* 0x000000464728723e */ /* 0x000fc40004807049 */
[----:B------:R-:W-:Y:S02]  /*6bb0*/  F2FP.SATFINITE.E4M3.F32.PACK_AB_MERGE_C R43, R81, R80, R43 ;  /* 0x00000050512b723e */ /* 0x000fe4000480702b */
[----:B------:R-:W-:-:S07]  /*6bc0*/  F2FP.SATFINITE.E4M3.F32.PACK_AB_MERGE_C R42, R42, R79, R84 ;  /* 0x0000004f2a2a723e */ /* 0x000fce0004807054 */
.L_x_373:
[----:B------:R-:W-:Y:S05]  /*6bd0*/  BSYNC B2 ;  /* 0x0000000000027941 */ /* 0x000fea0003800000 */
.L_x_372:
[----:B-1----:R0:W-:Y:S02]  /*6be0*/  STG.E.128 desc[UR54][R44.64], R40 ;  /* 0x000000282c007986 */ /* 0x0021e4000c101d36 */
.L_x_371:
[----:B------:R-:W-:Y:S05]  /*6bf0*/  BSYNC B1 ;  /* 0x0000000000017941 */ /* 0x000fea0003800000 */
.L_x_370:
[----:B------:R-:W-:Y:S01]  /*6c00*/  ISETP.NE.AND P3, PT, R35, RZ, PT ;  /* 0x000000ff2300720c */ /* 0x000fe20003f65270 */
[----:B------:R-:W-:-:S12]  /*6c10*/  BSSY B1, `(.L_x_374) ;  /* 0x000006f000017945 */ /* 0x000fd80003800000 */
[----:B------:R-:W-:Y:S05]  /*6c20*/  @!P3 BRA `(.L_x_375) ;  /* 0x0000000400b4b947 */ /* 0x000fea0003800000 */
[----:B012-4-:R0:W1:Y:S01]  /*6c30*/  LDS.128 R40, [R46+0x1c400] ;  /* 0x01c400002e287984 */ /* 0x0170620000000c00 */
[----:B------:R-:W-:Y:S01]  /*6c40*/  ISETP.GE.AND P3, PT, R170, R133, PT ;  /* 0x00000085aa00720c */ /* 0x000fe20003f66270 */
[----:B------:R-:W-:-:S12]  /*6c50*/  BSSY B2, `(.L_x_376) ;  /* 0x0000069000027945 */ /* 0x000fd80003800000 */
[----:B0-----:R-:W-:Y:S05]  /*6c60*/  @P3 BRA `(.L_x_377) ;  /* 0x00000004009c3947 */ /* 0x001fea0003800000 */
[--C-:B------:R-:W-:Y:S01]  /*6c70*/  SHF.R.U32.HI R48, RZ, 0x8, R67.reuse ;  /* 0x00000008ff307819 */ /* 0x100fe20000011643 */
[----:B-1----:R-:W-:Y:S01]  /*6c80*/  IMAD.MOV.U32 R66, RZ, RZ, R40 ;  /* 0x000000ffff427224 */ /* 0x002fe200078e0028 */
[----:B------:R-:W-:Y:S02]  /*6c90*/  SHF.R.U32.HI R72, RZ, 0x10, R67 ;  /* 0x00000010ff487819 */ /* 0x000fe40000011643 */
[----:B------:R-:W-:Y:S01]  /*6ca0*/  LOP3.LUT R49, R67, 0xff0000ff, RZ, 0xc0, !PT ;  /* 0xff0000ff43317812 */ /* 0x000fe200078ec0ff */
[----:B------:R-:W-:Y:S01]  /*6cb0*/  IMAD.SHL.U32 R48, R48, 0x100, RZ ;  /* 0x0000010030307824 */ /* 0x000fe200078e00ff */
[--C-:B------:R-:W-:Y:S02]  /*6cc0*/  SHF.R.U32.HI R67, RZ, 0x8, R69.reuse ;  /* 0x00000008ff437819 */ /* 0x100fe40000011645 */
[----:B------:R-:W-:Y:S02]  /*6cd0*/  LOP3.LUT R68, R69, 0xff0000ff, RZ, 0xc0, !PT ;  /* 0xff0000ff45447812 */ /* 0x000fe400078ec0ff */
[----:B------:R-:W-:Y:S01]  /*6ce0*/  SHF.R.U32.HI R71, RZ, 0x10, R69 ;  /* 0x00000010ff477819 */ /* 0x000fe20000011645 */
[----:B------:R-:W-:Y:S01]  /*6cf0*/  IMAD.SHL.U32 R67, R67, 0x100, RZ ;  /* 0x0000010043437824 */ /* 0x000fe200078e00ff */
[----:B------:R-:W-:Y:S01]  /*6d00*/  LOP3.LUT R49, R49, 0xff00, R48, 0xf8, !PT ;  /* 0x0000ff0031317812 */ /* 0x000fe200078ef830 */
[----:B------:R-:W-:Y:S01]  /*6d10*/  IMAD.U32 R48, R72, 0x10000, RZ ;  /* 0x0001000048307824 */ /* 0x000fe200078e00ff */
[----:B------:R-:W-:-:S02]  /*6d20*/  F2FP.F16.E4M3.UNPACK_B R40, R41 ;  /* 0x00000029ff28723e */ /* 0x000fc400020006ff */
[----:B------:R-:W-:Y:S02]  /*6d30*/  LOP3.LUT R70, R68, 0xff00, R67, 0xf8, !PT ;  /* 0x0000ff0044467812 */ /* 0x000fe400078ef843 */
[----:B------:R-:W-:Y:S02]  /*6d40*/  SHF.L.U32 R67, R71, 0x10, RZ ;  /* 0x0000001047437819 */ /* 0x000fe400000006ff */
[----:B------:R-:W-:Y:S02]  /*6d50*/  F2FP.F16.E4M3.UNPACK_B R68, R153.H1 ;  /* 0x00000099ff44723e */ /* 0x000fe400030006ff */
[----:B------:R-:W-:Y:S02]  /*6d60*/  LOP3.LUT R48, R49, 0xff0000, R48, 0xf8, !PT ;  /* 0x00ff000031307812 */ /* 0x000fe400078ef830 */
[----:B------:R-:W-:Y:S01]  /*6d70*/  LOP3.LUT R49, R70, 0xff0000, R67, 0xf8, !PT ;  /* 0x00ff000046317812 */ /* 0x000fe200078ef843 */
[----:B------:R-:W-:Y:S01]  /*6d80*/  HADD2.F32 R72, -RZ, R68.H0_H0 ;  /* 0x20000044ff487230 */ /* 0x000fe20000004100 */
[----:B------:R-:W-:Y:S01]  /*6d90*/  F2FP.F16.E4M3.UNPACK_B R70, R152.H1 ;  /* 0x00000098ff46723e */ /* 0x000fe200030006ff */
[--C-:B------:R-:W-:Y:S01]  /*6da0*/  HADD2.F32 R67, -RZ, R40.reuse.H1_H1 ;  /* 0x30000028ff437230 */ /* 0x100fe20000004100 */
[----:B------:R-:W-:Y:S01]  /*6db0*/  F2FP.F16.E4M3.UNPACK_B R41, R41.H1 ;  /* 0x00000029ff29723e */ /* 0x000fe200030006ff */
[----:B------:R-:W-:Y:S01]  /*6dc0*/  HADD2.F32 R40, -RZ, R40.H0_H0 ;  /* 0x20000028ff287230 */ /* 0x000fe20000004100 */
[----:B------:R-:W-:Y:S01]  /*6dd0*/  F2FP.F16.E4M3.UNPACK_B R153, R153 ;  /* 0x00000099ff99723e */ /* 0x000fe200020006ff */
        /* <DEDUP_REMOVED lines=10> */
[-C--:B------:R-:W-:Y:S01]  /*6e80*/  FMUL.FTZ R75, R69, R73.reuse ;  /* 0x00000049454b7220 */ /* 0x080fe20000410000 */
[----:B------:R-:W-:Y:S01]  /*6e90*/  FMUL.FTZ R74, R68, R73 ;  /* 0x00000049444a7220 */ /* 0x000fe20000410000 */
[----:B------:R-:W-:Y:S01]  /*6ea0*/  F2FP.F16.E4M3.UNPACK_B R67, R66.H1 ;  /* 0x00000042ff43723e */ /* 0x000fe200030006ff */
[----:B------:R-:W-:-:S02]  /*6eb0*/  HADD2.F32 R71, -RZ, R153.H1_H1 ;  /* 0x30000099ff477230 */ /* 0x000fc40000004100 */
[-C--:B------:R-:W-:Y:S01]  /*6ec0*/  FFMA.FTZ R75, R68, R70.reuse, -R75 ;  /* 0x00000046444b7223 */ /* 0x080fe2000001084b */
[----:B------:R-:W-:Y:S01]  /*6ed0*/  FFMA.FTZ R76, R69, R70, R74 ;  /* 0x00000046454c7223 */ /* 0x000fe2000001004a */
[----:B------:R-:W-:Y:S01]  /*6ee0*/  F2FP.F16.E4M3.UNPACK_B R66, R66 ;  /* 0x00000042ff42723e */ /* 0x000fe200020006ff */
[--C-:B------:R-:W-:Y:S01]  /*6ef0*/  HADD2.F32 R70, -RZ, R67.reuse.H1_H1 ;  /* 0x30000043ff467230 */ /* 0x100fe20000004100 */
[----:B------:R-:W-:Y:S01]  /*6f00*/  F2FP.F16.E4M3.UNPACK_B R77, R49.H1 ;  /* 0x00000031ff4d723e */ /* 0x000fe200030006ff */
[----:B------:R-:W-:Y:S01]  /*6f10*/  HADD2.F32 R69, -RZ, R67.H0_H0 ;  /* 0x20000043ff457230 */ /* 0x000fe20000004100 */
[----:B------:R-:W-:Y:S01]  /*6f20*/  F2FP.F16.E4M3.UNPACK_B R73, R48 ;  /* 0x00000030ff49723e */ /* 0x000fe200020006ff */
[--C-:B------:R-:W-:Y:S02]  /*6f30*/  HADD2.F32 R67, -RZ, R66.reuse.H0_H0 ;  /* 0x20000042ff437230 */ /* 0x100fe40000004100 */
[----:B------:R-:W-:Y:S01]  /*6f40*/  FMUL.FTZ R74, R70, R71 ;  /* 0x00000047464a7220 */ /* 0x000fe20000410000 */
[----:B------:R-:W-:-:S02]  /*6f50*/  HADD2.F32 R68, -RZ, R66.H1_H1 ;  /* 0x30000042ff447230 */ /* 0x000fc40000004100 */
[----:B------:R-:W-:Y:S01]  /*6f60*/  FMUL.FTZ R71, R69, R71 ;  /* 0x0000004745477220 */ /* 0x000fe20000410000 */
[----:B------:R-:W-:Y:S02]  /*6f70*/  HADD2.F32 R153, -RZ, R153.H0_H0 ;  /* 0x20000099ff997230 */ /* 0x000fe40000004100 */
[--C-:B------:R-:W-:Y:S02]  /*6f80*/  HADD2.F32 R66, -RZ, R152.reuse.H1_H1 ;  /* 0x30000098ff427230 */ /* 0x100fe40000004100 */
[----:B------:R-:W-:Y:S02]  /*6f90*/  HADD2.F32 R152, -RZ, R152.H0_H0 ;  /* 0x20000098ff987230 */ /* 0x000fe40000004100 */
[-C--:B------:R-:W-:Y:S01]  /*6fa0*/  FMUL.FTZ R72, R68, R153.reuse ;  /* 0x0000009944487220 */ /* 0x080fe20000410000 */
[----:B------:R-:W-:Y:S01]  /*6fb0*/  FMUL.FTZ R153, R67, R153 ;  /* 0x0000009943997220 */ /* 0x000fe20000410000 */
[-C--:B------:R-:W-:Y:S01]  /*6fc0*/  FFMA.FTZ R70, R70, R66.reuse, R71 ;  /* 0x0000004246467223 */ /* 0x080fe20000010047 */
[----:B------:R-:W-:Y:S01]  /*6fd0*/  FFMA.FTZ R69, R69, R66, -R74 ;  /* 0x0000004245457223 */ /* 0x000fe2000001084a */
        /* <DEDUP_REMOVED lines=9> */
[----:B------:R-:W-:Y:S01]  /*7070*/  F2FP.F16.E4M3.UNPACK_B R70, R42.H1 ;  /* 0x0000002aff46723e */ /* 0x000fe200030006ff */
[----:B------:R-:W-:Y:S01]  /*7080*/  HADD2.F32 R77, -RZ, R77.H0_H0 ;  /* 0x2000004dff4d7230 */ /* 0x000fe20000004100 */
[----:B------:R-:W-:Y:S01]  /*7090*/  F2FP.F16.E4M3.UNPACK_B R76, R49 ;  /* 0x00000031ff4c723e */ /* 0x000fe200020006ff */
[----:B------:R-:W-:-:S02]  /*70a0*/  HADD2.F32 R75, -RZ, R74.H1_H1 ;  /* 0x3000004aff4b7230 */ /* 0x000fc40000004100 */
[-C--:B------:R-:W-:Y:S01]  /*70b0*/  FMUL.FTZ R81, R71, R79.reuse ;  /* 0x0000004f47517220 */ /* 0x080fe20000410000 */
[----:B------:R-:W-:Y:S02]  /*70c0*/  HADD2.F32 R49, -RZ, R70.H1_H1 ;  /* 0x30000046ff317230 */ /* 0x000fe40000004100 */
[C---:B------:R-:W-:Y:S01]  /*70d0*/  FMUL.FTZ R80, R72.reuse, R79 ;  /* 0x0000004f48507220 */ /* 0x040fe20000410000 */
[----:B------:R-:W-:Y:S02]  /*70e0*/  HADD2.F32 R78, -RZ, R76.H1_H1 ;  /* 0x3000004cff4e7230 */ /* 0x000fe40000004100 */
[----:B------:R-:W-:Y:S01]  /*70f0*/  FFMA.FTZ R48, R72, R75, -R81 ;  /* 0x0000004b48307223 */ /* 0x000fe20000010851 */
[----:B------:R-:W-:Y:S01]  /*7100*/  HADD2.F32 R70, -RZ, R70.H0_H0 ;  /* 0x20000046ff467230 */ /* 0x000fe20000004100 */
[----:B------:R-:W-:Y:S01]  /*7110*/  F2FP.F16.E4M3.UNPACK_B R43, R43 ;  /* 0x0000002bff2b723e */ /* 0x000fe200020006ff */
[----:B------:R-:W-:Y:S02]  /*7120*/  HADD2.F32 R72, -RZ, R73.H1_H1 ;  /* 0x30000049ff487230 */ /* 0x000fe40000004100 */
[----:B------:R-:W-:Y:S01]  /*7130*/  FMUL.FTZ R79, R49, R78 ;  /* 0x0000004e314f7220 */ /* 0x000fe20000410000 */
[----:B------:R-:W-:Y:S01]  /*7140*/  F2FP.F16.E4M3.UNPACK_B R42, R42 ;  /* 0x0000002aff2a723e */ /* 0x000fe200020006ff */
[----:B------:R-:W-:Y:S01]  /*7150*/  FMUL.FTZ R78, R70, R78 ;  /* 0x0000004e464e7220 */ /* 0x000fe20000410000 */
[----:B------:R-:W-:-:S02]  /*7160*/  HADD2.F32 R76, -RZ, R76.H0_H0 ;  /* 0x2000004cff4c7230 */ /* 0x000fc40000004100 */
[-C--:B------:R-:W-:Y:S01]  /*7170*/  FFMA.FTZ R79, R70, R72.reuse, -R79 ;  /* 0x00000048464f7223 */ /* 0x080fe2000001084f */
[--C-:B------:R-:W-:Y:S02]  /*7180*/  HADD2.F32 R70, -RZ, R43.reuse.H1_H1 ;  /* 0x3000002bff467230 */ /* 0x100fe40000004100 */
[----:B------:R-:W-:Y:S01]  /*7190*/  FFMA.FTZ R78, R49, R72, R78 ;  /* 0x00000048314e7223 */ /* 0x000fe2000001004e */
[----:B------:R-:W-:Y:S02]  /*71a0*/  HADD2.F32 R49, -RZ, R43.H0_H0 ;  /* 0x2000002bff317230 */ /* 0x000fe40000004100 */
[----:B------:R-:W-:Y:S01]  /*71b0*/  FFMA.FTZ R75, R71, R75, R80 ;  /* 0x0000004b474b7223 */ /* 0x000fe20000010050 */
[--C-:B------:R-:W-:Y:S02]  /*71c0*/  HADD2.F32 R43, -RZ, R42.reuse.H0_H0 ;  /* 0x2000002aff2b7230 */ /* 0x100fe40000004100 */
[----:B------:R-:W-:Y:S01]  /*71d0*/  FMUL.FTZ R80, R70, R77 ;  /* 0x0000004d46507220 */ /* 0x000fe20000410000 */
[----:B------:R-:W-:-:S02]  /*71e0*/  HADD2.F32 R42, -RZ, R42.H1_H1 ;  /* 0x3000002aff2a7230 */ /* 0x000fc40000004100 */
[----:B------:R-:W-:Y:S01]  /*71f0*/  FMUL.FTZ R77, R49, R77 ;  /* 0x0000004d314d7220 */ /* 0x000fe20000410000 */
[----:B------:R-:W-:Y:S02]  /*7200*/  HADD2.F32 R74, -RZ, R74.H0_H0 ;  /* 0x2000004aff4a7230 */ /* 0x000fe40000004100 */
[-C--:B------:R-:W-:Y:S01]  /*7210*/  FMUL.FTZ R71, R43, R76.reuse ;  /* 0x0000004c2b477220 */ /* 0x080fe20000410000 */
[----:B------:R-:W-:Y:S02]  /*7220*/  HADD2.F32 R73, -RZ, R73.H0_H0 ;  /* 0x20000049ff497230 */ /* 0x000fe40000004100 */
[----:B------:R-:W-:Y:S01]  /*7230*/  FMUL.FTZ R72, R42, R76 ;  /* 0x0000004c2a487220 */ /* 0x000fe20000410000 */
[----:B------:R-:W-:Y:S01]  /*7240*/  F2FP.SATFINITE.E4M3.F32.PACK_AB_MERGE_C R78, R78, R79, RZ ;  /* 0x0000004f4e4e723e */ /* 0x000fe200048070ff */
[-C--:B------:R-:W-:Y:S01]  /*7250*/  FFMA.FTZ R80, R49, R74.reuse, -R80 ;  /* 0x0000004a31507223 */ /* 0x080fe20000010850 */
[----:B------:R-:W-:Y:S01]  /*7260*/  FFMA.FTZ R77, R70, R74, R77 ;  /* 0x0000004a464d7223 */ /* 0x000fe2000001004d */
[-C--:B------:R-:W-:Y:S01]  /*7270*/  FFMA.FTZ R72, R43, R73.reuse, -R72 ;  /* 0x000000492b487223 */ /* 0x080fe20000010848 */
[----:B------:R-:W-:Y:S01]  /*7280*/  FFMA.FTZ R71, R42, R73, R71 ;  /* 0x000000492a477223 */ /* 0x000fe20000010047 */
[----:B------:R-:W-:-:S02]  /*7290*/  F2FP.SATFINITE.E4M3.F32.PACK_AB_MERGE_C R48, R75, R48, RZ ;  /* 0x000000304b30723e */ /* 0x000fc400048070ff */
[----:B------:R-:W-:Y:S02]  /*72a0*/  F2FP.SATFINITE.E4M3.F32.PACK_AB_MERGE_C R41, R41, R40, R68 ;  /* 0x000000282929723e */ /* 0x000fe40004807044 */
[----:B------:R-:W-:Y:S02]  /*72b0*/  F2FP.SATFINITE.E4M3.F32.PACK_AB_MERGE_C R40, R67, R66, R69 ;  /* 0x000000424328723e */ /* 0x000fe40004807045 */
[----:B------:R-:W-:Y:S02]  /*72c0*/  F2FP.SATFINITE.E4M3.F32.PACK_AB_MERGE_C R42, R71, R72, R78 ;  /* 0x00000048472a723e */ /* 0x000fe4000480704e */
[----:B------:R-:W-:-:S07]  /*72d0*/  F2FP.SATFINITE.E4M3.F32.PACK_AB_MERGE_C R43, R77, R80, R48 ;  /* 0x000000504d2b723e */ /* 0x000fce0004807030 */
.L_x_377:
[----:B------:R-:W-:Y:S05]  /*72e0*/  BSYNC B2 ;  /* 0x0000000000027941 */ /* 0x000fea0003800000 */
.L_x_376:
[----:B-1----:R0:W-:Y:S02]  /*72f0*/  STG.E.128 desc[UR54][R44.64+0x20], R40 ;  /* 0x000020282c007986 */ /* 0x0021e4000c101d36 */
.L_x_375:
[----:B------:R-:W-:Y:S05]  /*7300*/  BSYNC B1 ;  /* 0x0000000000017941 */ /* 0x000fea0003800000 */
.L_x_374:
        /* <DEDUP_REMOVED lines=18> */
[----:B------:R-:W-:Y:S01]  /*7430*/  LOP3.LUT R63, R63, 0xff00, R64, 0xf8, !PT ;  /* 0x0000ff003f3f7812 */ /* 0x000fe200078ef840 */
[----:B------:R-:W-:Y:S01]  /*7440*/  IMAD.U32 R66, R66, 0x10000, RZ ;  /* 0x0001000042427824 */ /* 0x000fe200078e00ff */
        /* <DEDUP_REMOVED lines=27> */
[----:B------:R-:W-:Y:S01]  /*7600*/  F2FP.F16.E4M3.UNPACK_B R150, R150 ;  /* 0x00000096ff96723e */ /* 0x000fe200020006ff */
[----:B------:R-:W-:Y:S01]  /*7610*/  HADD2.F32 R65, -RZ, R63.H0_H0 ;  /* 0x2000003fff417230 */ /* 0x000fe20000004100 */
[----:B------:R-:W-:Y:S01]  /*7620*/  F2FP.F16.E4M3.UNPACK_B R73, R49.H1 ;  /* 0x00000031ff49723e */ /* 0x000fe200030006ff */
[----:B------:R-:W-:Y:S02]  /*7630*/  HADD2.F32 R151, -RZ, R151.H0_H0 ;  /* 0x20000097ff977230 */ /* 0x000fe40000004100 */
[----:B------:R-:W-:Y:S01]  /*7640*/  FMUL.FTZ R70, R66, R67 ;  /* 0x0000004342467220 */ /* 0x000fe20000410000 */
[----:B------:R-:W-:-:S02]  /*7650*/  HADD2.F32 R63, -RZ, R62.H0_H0 ;  /* 0x2000003eff3f7230 */ /* 0x000fc40000004100 */
[----:B------:R-:W-:Y:S01]  /*7660*/  FMUL.FTZ R67, R65, R67 ;  /* 0x0000004341437220 */ /* 0x000fe20000410000 */
[----:B------:R-:W-:Y:S01]  /*7670*/  HADD2.F32 R64, -RZ, R62.H1_H1 ;  /* 0x3000003eff407230 */ /* 0x000fe20000004100 */
[----:B------:R-:W-:Y:S01]  /*7680*/  F2FP.F16.E4M3.UNPACK_B R69, R48 ;  /* 0x00000030ff45723e */ /* 0x000fe200020006ff */
[--C-:B------:R-:W-:Y:S02]  /*7690*/  HADD2.F32 R62, -RZ, R150.reuse.H1_H1 ;  /* 0x30000096ff3e7230 */ /* 0x100fe40000004100 */
[----:B------:R-:W-:Y:S02]  /*76a0*/  HADD2.F32 R150, -RZ, R150.H0_H0 ;  /* 0x20000096ff967230 */ /* 0x000fe40000004100 */
[-C--:B------:R-:W-:Y:S01]  /*76b0*/  FMUL.FTZ R68, R64, R151.reuse ;  /* 0x0000009740447220 */ /* 0x080fe20000410000 */
[----:B------:R-:W-:Y:S01]  /*76c0*/  FMUL.FTZ R151, R63, R151 ;  /* 0x000000973f977220 */ /* 0x000fe20000410000 */
[-C--:B------:R-:W-:Y:S01]  /*76d0*/  FFMA.FTZ R65, R65, R62.reuse, -R70 ;  /* 0x0000003e41417223 */ /* 0x080fe20000010846 */
[----:B------:R-:W-:Y:S01]  /*76e0*/  FFMA.FTZ R66, R66, R62, R67 ;  /* 0x0000003e42427223 */ /* 0x000fe20000010043 */
[-C--:B------:R-:W-:Y:S01]  /*76f0*/  FFMA.FTZ R62, R63, R150.reuse, -R68 ;  /* 0x000000963f3e7223 */ /* 0x080fe20000010844 */
[----:B------:R-:W-:Y:S01]  /*7700*/  FFMA.FTZ R63, R64, R150, R151 ;  /* 0x00000096403f7223 */ /* 0x000fe20000010097 */
[----:B------:R-:W-:Y:S01]  /*7710*/  F2FP.F16.E4M3.UNPACK_B R67, R43.H1 ;  /* 0x0000002bff43723e */ /* 0x000fe200030006ff */
[--C-:B------:R-:W-:Y:S01]  /*7720*/  HADD2.F32 R75, -RZ, R73.reuse.H1_H1 ;  /* 0x30000049ff4b7230 */ /* 0x100fe20000004100 */
[----:B------:R-:W-:Y:S01]  /*7730*/  F2FP.SATFINITE.E4M3.F32.PACK_AB_MERGE_C R64, R72, R71, RZ ;  /* 0x000000474840723e */ /* 0x000fe200048070ff */
[----:B------:R-:W-:Y:S01]  /*7740*/  HADD2.F32 R73, -RZ, R73.H0_H0 ;  /* 0x20000049ff497230 */ /* 0x000fe20000004100 */
[----:B------:R-:W-:Y:S01]  /*7750*/  F2FP.SATFINITE.E4M3.F32.PACK_AB_MERGE_C R65, R66, R65, RZ ;  /* 0x000000414241723e */ /* 0x000fe200048070ff */
[--C-:B------:R-:W-:Y:S01]  /*7760*/  HADD2.F32 R68, -RZ, R67.reuse.H0_H0 ;  /* 0x20000043ff447230 */ /* 0x100fe20000004100 */
[----:B------:R-:W-:Y:S01]  /*7770*/  F2FP.F16.E4M3.UNPACK_B R66, R42.H1 ;  /* 0x0000002aff42723e */ /* 0x000fe200030006ff */
[----:B------:R-:W-:Y:S01]  /*7780*/  HADD2.F32 R67, -RZ, R67.H1_H1 ;  /* 0x30000043ff437230 */ /* 0x000fe20000004100 */
[----:B------:R-:W-:-:S02]  /*7790*/  F2FP.F16.E4M3.UNPACK_B R72, R49 ;  /* 0x00000031ff48723e */ /* 0x000fc400020006ff */
[----:B------:R-:W-:Y:S01]  /*77a0*/  F2FP.F16.E4M3.UNPACK_B R70, R48.H1 ;  /* 0x00000030ff46723e */ /* 0x000fe200030006ff */
[----:B------:R-:W-:Y:S02]  /*77b0*/  HADD2.F32 R49, -RZ, R66.H1_H1 ;  /* 0x30000042ff317230 */ /* 0x000fe40000004100 */
[-C--:B------:R-:W-:Y:S01]  /*77c0*/  FMUL.FTZ R77, R67, R75.reuse ;  /* 0x0000004b434d7220 */ /* 0x080fe20000410000 */
[----:B------:R-:W-:Y:S02]  /*77d0*/  HADD2.F32 R74, -RZ, R72.H1_H1 ;  /* 0x30000048ff4a7230 */ /* 0x000fe40000004100 */
[----:B------:R-:W-:Y:S01]  /*77e0*/  FMUL.FTZ R76, R68, R75 ;  /* 0x0000004b444c7220 */ /* 0x000fe20000410000 */
[----:B------:R-:W-:Y:S01]  /*77f0*/  HADD2.F32 R66, -RZ, R66.H0_H0 ;  /* 0x20000042ff427230 */ /* 0x000fe20000004100 */
[----:B------:R-:W-:Y:S01]  /*7800*/  F2FP.F16.E4M3.UNPACK_B R43, R43 ;  /* 0x0000002bff2b723e */ /* 0x000fe200020006ff */
[----:B------:R-:W-:Y:S02]  /*7810*/  HADD2.F32 R48, -RZ, R69.H1_H1 ;  /* 0x30000045ff307230 */ /* 0x000fe40000004100 */
[----:B------:R-:W-:Y:S01]  /*7820*/  FMUL.FTZ R75, R49, R74 ;  /* 0x0000004a314b7220 */ /* 0x000fe20000410000 */
[----:B------:R-:W-:Y:S01]  /*7830*/  F2FP.F16.E4M3.UNPACK_B R42, R42 ;  /* 0x0000002aff2a723e */ /* 0x000fe200020006ff */
[----:B------:R-:W-:Y:S01]  /*7840*/  FMUL.FTZ R74, R66, R74 ;  /* 0x0000004a424a7220 */ /* 0x000fe20000410000 */
[----:B------:R-:W-:-:S02]  /*7850*/  HADD2.F32 R71, -RZ, R70.H1_H1 ;  /* 0x30000046ff477230 */ /* 0x000fc40000004100 */
[-C--:B------:R-:W-:Y:S01]  /*7860*/  FFMA.FTZ R75, R66, R48.reuse, -R75 ;  /* 0x00000030424b7223 */ /* 0x080fe2000001084b */
[----:B------:R-:W-:Y:S02]  /*7870*/  HADD2.F32 R72, -RZ, R72.H0_H0 ;  /* 0x20000048ff487230 */ /* 0x000fe40000004100 */
[----:B------:R-:W-:Y:S01]  /*7880*/  FFMA.FTZ R74, R49, R48, R74 ;  /* 0x00000030314a7223 */ /* 0x000fe2000001004a */
[--C-:B------:R-:W-:Y:S02]  /*7890*/  HADD2.F32 R48, -RZ, R43.reuse.H0_H0 ;  /* 0x2000002bff307230 */ /* 0x100fe40000004100 */
[-C--:B------:R-:W-:Y:S01]  /*78a0*/  FFMA.FTZ R77, R68, R71.reuse, -R77 ;  /* 0x00000047444d7223 */ /* 0x080fe2000001084d */
[----:B------:R-:W-:Y:S02]  /*78b0*/  HADD2.F32 R49, -RZ, R43.H1_H1 ;  /* 0x3000002bff317230 */ /* 0x000fe40000004100 */
[----:B------:R-:W-:Y:S01]  /*78c0*/  FFMA.FTZ R76, R67, R71, R76 ;  /* 0x00000047434c7223 */ /* 0x000fe2000001004c */
[----:B------:R-:W-:-:S02]  /*78d0*/  HADD2.F32 R43, -RZ, R42.H0_H0 ;  /* 0x2000002aff2b7230 */ /* 0x000fc40000004100 */
[-C--:B------:R-:W-:Y:S01]  /*78e0*/  FMUL.FTZ R68, R48, R73.reuse ;  /* 0x0000004930447220 */ /* 0x080fe20000410000 */
[----:B------:R-:W-:Y:S02]  /*78f0*/  HADD2.F32 R42, -RZ, R42.H1_H1 ;  /* 0x3000002aff2a7230 */ /* 0x000fe40000004100 */
        /* <DEDUP_REMOVED lines=15> */
.L_x_381:
[----:B------:R-:W-:Y:S05]  /*79f0*/  BSYNC B2 ;  /* 0x0000000000027941 */ /* 0x000fea0003800000 */
.L_x_380:
[----:B-1----:R0:W-:Y:S02]  /*7a00*/  STG.E.128 desc[UR54][R44.64+0x40], R40 ;  /* 0x000040282c007986 */ /* 0x0021e4000c101d36 */
.L_x_379:
[----:B------:R-:W-:Y:S05]  /*7a10*/  BSYNC B1 ;  /* 0x0000000000017941 */ /* 0x000fea0003800000 */
.L_x_378:
        /* <DEDUP_REMOVED lines=10> */
[----:B------:R-:W-:Y:S02]  /*7ac0*/  LOP3.LUT R49, R59, 0xff0000ff, RZ, 0xc0, !PT ;  /* 0xff0000ff3b317812 */ /* 0x000fe400078ec0ff */
[--C-:B------:R-:W-:Y:S02]  /*7ad0*/  SHF.R.U32.HI R59, RZ, 0x8, R61.reuse ;  /* 0x00000008ff3b7819 */ /* 0x100fe4000001163d */
[----:B------:R-:W-:Y:S02]  /*7ae0*/  SHF.L.U32 R48, R48, 0x8, RZ ;  /* 0x0000000830307819 */ /* 0x000fe400000006ff */
[----:B------:R-:W-:Y:S01]  /*7af0*/  SHF.R.U32.HI R63, RZ, 0x10, R61 ;  /* 0x00000010ff3f7819 */ /* 0x000fe2000001163d */
[----:B------:R-:W-:Y:S01]  /*7b00*/  IMAD.SHL.U32 R59, R59, 0x100, RZ ;  /* 0x000001003b3b7824 */ /* 0x000fe200078e00ff */
        /* <DEDUP_REMOVED lines=34> */
[----:B------:R-:W-:Y:S01]  /*7d30*/  F2FP.SATFINITE.E4M3.F32.PACK_AB_MERGE_C R73, R68, R67, RZ ;  /* 0x000000434449723e */ /* 0x000fe200048070ff */
[--C-:B------:R-:W-:Y:S02]  /*7d40*/  HADD2.F32 R59, -RZ, R58.reuse.H0_H0 ;  /* 0x2000003aff3b7230 */ /* 0x100fe40000004100 */
[----:B------:R-:W-:Y:S01]  /*7d50*/  FMUL.FTZ R66, R62, R63 ;  /* 0x0000003f3e427220 */ /* 0x000fe20000410000 */
[----:B------:R-:W-:-:S02]  /*7d60*/  HADD2.F32 R60, -RZ, R58.H1_H1 ;  /* 0x3000003aff3c7230 */ /* 0x000fc40000004100 */
[----:B------:R-:W-:Y:S01]  /*7d70*/  FMUL.FTZ R63, R61, R63 ;  /* 0x0000003f3d3f7220 */ /* 0x000fe20000410000 */
[----:B------:R-:W-:Y:S01]  /*7d80*/  HADD2.F32 R141, -RZ, R141.H0_H0 ;  /* 0x2000008dff8d7230 */ /* 0x000fe20000004100 */
[----:B------:R-:W-:Y:S01]  /*7d90*/  F2FP.F16.E4M3.UNPACK_B R67, R49.H1 ;  /* 0x00000031ff43723e */ /* 0x000fe200030006ff */
[--C-:B------:R-:W-:Y:S01]  /*7da0*/  HADD2.F32 R58, -RZ, R140.reuse.H1_H1 ;  /* 0x3000008cff3a7230 */ /* 0x100fe20000004100 */
[----:B------:R-:W-:Y:S01]  /*7db0*/  F2FP.SATFINITE.E4M3.F32.PACK_AB_MERGE_C R41, R41, R40, R73 ;  /* 0x000000282929723e */ /* 0x000fe20004807049 */
[----:B------:R-:W-:Y:S02]  /*7dc0*/  HADD2.F32 R140, -RZ, R140.H0_H0 ;  /* 0x2000008cff8c7230 */ /* 0x000fe40000004100 */
[-C--:B------:R-:W-:Y:S01]  /*7dd0*/  FMUL.FTZ R64, R60, R141.reuse ;  /* 0x0000008d3c407220 */ /* 0x080fe20000410000 */
[----:B------:R-:W-:Y:S01]  /*7de0*/  FMUL.FTZ R141, R59, R141 ;  /* 0x0000008d3b8d7220 */ /* 0x000fe20000410000 */
[-C--:B------:R-:W-:Y:S01]  /*7df0*/  FFMA.FTZ R66, R61, R58.reuse, -R66 ;  /* 0x0000003a3d427223 */ /* 0x080fe20000010842 */
[----:B------:R-:W-:Y:S01]  /*7e00*/  FFMA.FTZ R63, R62, R58, R63 ;  /* 0x0000003a3e3f7223 */ /* 0x000fe2000001003f */
[-C--:B------:R-:W-:Y:S01]  /*7e10*/  FFMA.FTZ R58, R59, R140.reuse, -R64 ;  /* 0x0000008c3b3a7223 */ /* 0x080fe20000010840 */
[----:B------:R-:W-:Y:S01]  /*7e20*/  F2FP.F16.E4M3.UNPACK_B R61, R43.H1 ;  /* 0x0000002bff3d723e */ /* 0x000fe200030006ff */
[----:B------:R-:W-:Y:S01]  /*7e30*/  FFMA.FTZ R59, R60, R140, R141 ;  /* 0x0000008c3c3b7223 */ /* 0x000fe2000001008d */
[----:B------:R-:W-:Y:S01]  /*7e40*/  F2FP.F16.E4M3.UNPACK_B R60, R42.H1 ;  /* 0x0000002aff3c723e */ /* 0x000fe200030006ff */
[----:B------:R-:W-:Y:S01]  /*7e50*/  HADD2.F32 R69, -RZ, R67.H1_H1 ;  /* 0x30000043ff457230 */ /* 0x000fe20000004100 */
[----:B------:R-:W-:Y:S01]  /*7e60*/  F2FP.SATFINITE.E4M3.F32.PACK_AB_MERGE_C R72, R63, R66, RZ ;  /* 0x000000423f48723e */ /* 0x000fe200048070ff */
[--C-:B------:R-:W-:Y:S01]  /*7e70*/  HADD2.F32 R62, -RZ, R61.reuse.H0_H0 ;  /* 0x2000003dff3e7230 */ /* 0x100fe20000004100 */
[----:B------:R-:W-:Y:S01]  /*7e80*/  F2FP.F16.E4M3.UNPACK_B R66, R49 ;  /* 0x00000031ff42723e */ /* 0x000fe200020006ff */
[----:B------:R-:W-:Y:S01]  /*7e90*/  HADD2.F32 R61, -RZ, R61.H1_H1 ;  /* 0x3000003dff3d7230 */ /* 0x000fe20000004100 */
[-C--:B------:R-:W-:Y:S01]  /*7ea0*/  F2FP.F16.E4M3.UNPACK_B R63, R48.reuse ;  /* 0x00000030ff3f723e */ /* 0x080fe200020006ff */
[----:B------:R-:W-:Y:S01]  /*7eb0*/  HADD2.F32 R49, -RZ, R60.H1_H1 ;  /* 0x3000003cff317230 */ /* 0x000fe20000004100 */
[----:B------:R-:W-:Y:S01]  /*7ec0*/  F2FP.F16.E4M3.UNPACK_B R64, R48.H1 ;  /* 0x00000030ff40723e */ /* 0x000fe200030006ff */
[----:B------:R-:W-:-:S02]  /*7ed0*/  HADD2.F32 R68, -RZ, R66.H1_H1 ;  /* 0x30000042ff447230 */ /* 0x000fc40000004100 */
[-C--:B------:R-:W-:Y:S01]  /*7ee0*/  FMUL.FTZ R71, R61, R69.reuse ;  /* 0x000000453d477220 */ /* 0x080fe20000410000 */
[----:B------:R-:W-:Y:S02]  /*7ef0*/  HADD2.F32 R60, -RZ, R60.H0_H0 ;  /* 0x2000003cff3c7230 */ /* 0x000fe40000004100 */
[----:B------:R-:W-:Y:S01]  /*7f00*/  FMUL.FTZ R70, R62, R69 ;  /* 0x000000453e467220 */ /* 0x000fe20000410000 */
[----:B------:R-:W-:Y:S02]  /*7f10*/  HADD2.F32 R48, -RZ, R63.H1_H1 ;  /* 0x3000003fff307230 */ /* 0x000fe40000004100 */
[-C--:B------:R-:W-:Y:S01]  /*7f20*/  FMUL.FTZ R69, R49, R68.reuse ;  /* 0x0000004431457220 */ /* 0x080fe20000410000 */
[----:B------:R-:W-:Y:S01]  /*7f30*/  F2FP.F16.E4M3.UNPACK_B R43, R43 ;  /* 0x0000002bff2b723e */ /* 0x000fe200020006ff */
[C---:B------:R-:W-:Y:S01]  /*7f40*/  FMUL.FTZ R68, R60.reuse, R68 ;  /* 0x000000443c447220 */ /* 0x040fe20000410000 */
[----:B------:R-:W-:Y:S01]  /*7f50*/  F2FP.F16.E4M3.UNPACK_B R42, R42 ;  /* 0x0000002aff2a723e */ /* 0x000fe200020006ff */
[----:B------:R-:W-:Y:S01]  /*7f60*/  FFMA.FTZ R69, R60, R48, -R69 ;  /* 0x000000303c457223 */ /* 0x000fe20000010845 */
[----:B------:R-:W-:-:S02]  /*7f70*/  HADD2.F32 R65, -RZ, R64.H1_H1 ;  /* 0x30000040ff417230 */ /* 0x000fc40000004100 */
[----:B------:R-:W-:Y:S01]  /*7f80*/  FFMA.FTZ R68, R49, R48, R68 ;  /* 0x0000003031447223 */ /* 0x000fe20000010044 */
[--C-:B------:R-:W-:Y:S01]  /*7f90*/  HADD2.F32 R48, -RZ, R43.reuse.H0_H0 ;  /* 0x2000002bff307230 */ /* 0x100fe20000004100 */
[----:B------:R-:W-:Y:S01]  /*7fa0*/  F2FP.SATFINITE.E4M3.F32.PACK_AB_MERGE_C R40, R59, R58, R72 ;  /* 0x0000003a3b28723e */ /* 0x000fe20004807048 */
[----:B------:R-:W-:Y:S02]  /*7fb0*/  HADD2.F32 R49, -RZ, R43.H1_H1 ;  /* 0x3000002bff317230 */ /* 0x000fe40000004100 */
[-C--:B------:R-:W-:Y:S01]  /*7fc0*/  FFMA.FTZ R71, R62, R65.reuse, -R71 ;  /* 0x000000413e477223 */ /* 0x080fe20000010847 */
[--C-:B------:R-:W-:Y:S02]  /*7fd0*/  HADD2.F32 R43, -RZ, R42.reuse.H0_H0 ;  /* 0x2000002aff2b7230 */ /* 0x100fe40000004100 */
[----:B------:R-:W-:Y:S01]  /*7fe0*/  FFMA.FTZ R70, R61, R65, R70 ;  /* 0x000000413d467223 */ /* 0x000fe20000010046 */
[----:B------:R-:W-:Y:S01]  /*7ff0*/  HADD2.F32 R67, -RZ, R67.H0_H0 ;  /* 0x20000043ff437230 */ /* 0x000fe20000004100 */
[----:B------:R-:W-:Y:S01]  /*8000*/  F2FP.SATFINITE.E4M3.F32.PACK_AB_MERGE_C R68, R68, R69, RZ ;  /* 0x000000454444723e */ /* 0x000fe200048070ff */
[----:B------:R-:W-:-:S02]  /*8010*/  HADD2.F32 R42, -RZ, R42.H1_H1 ;  /* 0x3000002aff2a7230 */ /* 0x000fc40000004100 */
[----:B------:R-:W-:Y:S02]  /*8020*/  HADD2.F32 R66, -RZ, R66.H0_H0 ;  /* 0x20000042ff427230 */ /* 0x000fe40000004100 */
[-C--:B------:R-:W-:Y:S01]  /*8030*/  FMUL.FTZ R65, R49, R67.reuse ;  /* 0x0000004331417220 */ /* 0x080fe20000410000 */
[----:B------:R-:W-:Y:S02]  /*8040*/  HADD2.F32 R64, -RZ, R64.H0_H0 ;  /* 0x20000040ff407230 */ /* 0x000fe40000004100 */
[----:B------:R-:W-:Y:S01]  /*8050*/  FMUL.FTZ R62, R48, R67 ;  /* 0x00000043303e7220 */ /* 0x000fe20000410000 */
[----:B------:R-:W-:Y:S02]  /*8060*/  HADD2.F32 R63, -RZ, R63.H0_H0 ;  /* 0x2000003fff3f7230 */ /* 0x000fe40000004100 */
[-C--:B------:R-:W-:Y:S01]  /*8070*/  FMUL.FTZ R60, R42, R66.reuse ;  /* 0x000000422a3c7220 */ /* 0x080fe20000410000 */
[----:B------:R-:W-:Y:S01]  /*8080*/  FMUL.FTZ R61, R43, R66 ;  /* 0x000000422b3d7220 */ /* 0x000fe20000410000 */
[-C--:B------:R-:W-:Y:S01]  /*8090*/  FFMA.FTZ R65, R48, R64.reuse, -R65 ;  /* 0x0000004030417223 */ /* 0x080fe20000010841 */
[----:B------:R-:W-:Y:S01]  /*80a0*/  FFMA.FTZ R62, R49, R64, R62 ;  /* 0x00000040313e7223 */ /* 0x000fe2000001003e */
[-C--:B------:R-:W-:Y:S01]  /*80b0*/  FFMA.FTZ R60, R43, R63.reuse, -R60 ;  /* 0x0000003f2b3c7223 */ /* 0x080fe2000001083c */
[----:B------:R-:W-:Y:S01]  /*80c0*/  FFMA.FTZ R61, R42, R63, R61 ;  /* 0x0000003f2a3d7223 */ /* 0x000fe2000001003d */
[----:B------:R-:W-:-:S04]  /*80d0*/  F2FP.SATFINITE.E4M3.F32.PACK_AB_MERGE_C R70, R70, R71, RZ ;  /* 0x000000474646723e */ /* 0x000fc800048070ff */
[----:B------:R-:W-:Y:S02]  /*80e0*/  F2FP.SATFINITE.E4M3.F32.PACK_AB_MERGE_C R42, R61, R60, R68 ;  /* 0x0000003c3d2a723e */ /* 0x000fe40004807044 */
[----:B------:R-:W-:-:S07]  /*80f0*/  F2FP.SATFINITE.E4M3.F32.PACK_AB_MERGE_C R43, R62, R65, R70 ;  /* 0x000000413e2b723e */ /* 0x000fce0004807046 */
.L_x_385:
[----:B------:R-:W-:Y:S05]  /*8100*/  BSYNC B2 ;  /* 0x0000000000027941 */ /* 0x000fea0003800000 */
.L_x_384:
[----:B-1----:R0:W-:Y:S02]  /*8110*/  STG.E.128 desc[UR54][R44.64+0x60], R40 ;  /* 0x000060282c007986 */ /* 0x0021e4000c101d36 */
.L_x_383:
[----:B------:R-:W-:Y:S05]  /*8120*/  BSYNC B1 ;  /* 0x0000000000017941 */ /* 0x000fea0003800000 */
.L_x_382:
        /* <DEDUP_REMOVED lines=9> */
[----:B------:R-:W-:Y:S02]  /*81c0*/  LOP3.LUT R48, R55, 0xff0000ff, RZ, 0xc0, !PT ;  /* 0xff0000ff37307812 */ /* 0x000fe400078ec0ff */
[----:B------:R-:W-:Y:S01]  /*81d0*/  SHF.R.U32.HI R56, RZ, 0x10, R55 ;  /* 0x00000010ff387819 */ /* 0x000fe20000011637 */
[----:B------:R-:W-:Y:S01]  /*81e0*/  IMAD.SHL.U32 R49, R49, 0x100, RZ ;  /* 0x0000010031317824 */ /* 0x000fe200078e00ff */
[--C-:B------:R-:W-:Y:S02]  /*81f0*/  SHF.R.U32.HI R55, RZ, 0x8, R57.reuse ;  /* 0x00000008ff377819 */ /* 0x100fe40000011639 */
[----:B------:R-:W-:Y:S02]  /*8200*/  SHF.R.U32.HI R58, RZ, 0x10, R57 ;  /* 0x00000010ff3a7819 */ /* 0x000fe40000011639 */
[----:B------:R-:W-:-:S02]  /*8210*/  LOP3.LUT R54, R57, 0xff0000ff, RZ, 0xc0, !PT ;  /* 0xff0000ff39367812 */ /* 0x000fc400078ec0ff */
[----:B------:R-:W-:Y:S01]  /*8220*/  SHF.L.U32 R55, R55, 0x8, RZ ;  /* 0x0000000837377819 */ /* 0x000fe200000006ff */
[----:B------:R-:W-:Y:S01]  /*8230*/  IMAD.U32 R58, R58, 0x10000, RZ ;  /* 0x000100003a3a7824 */ /* 0x000fe200078e00ff */
[----:B------:R-:W-:Y:S01]  /*8240*/  LOP3.LUT R48, R48, 0xff00, R49, 0xf8, !PT ;  /* 0x0000ff0030307812 */ /* 0x000fe200078ef831 */
[----:B------:R-:W-:Y:S01]  /*8250*/  IMAD.U32 R49, R56, 0x10000, RZ ;  /* 0x0001000038317824 */ /* 0x000fe200078e00ff */
[----:B------:R-:W-:Y:S02]  /*8260*/  LOP3.LUT R55, R54, 0xff00, R55, 0xf8, !PT ;  /* 0x0000ff0036377812 */ /* 0x000fe400078ef837 */
[----:B------:R-:W-:Y:S02]  /*8270*/  F2FP.F16.E4M3.UNPACK_B R40, R41 ;  /* 0x00000029ff28723e */ /* 0x000fe400020006ff */
[----:B------:R-:W-:Y:S02]  /*8280*/  F2FP.F16.E4M3.UNPACK_B R54, R91.H1 ;  /* 0x0000005bff36723e */ /* 0x000fe400030006ff */
[----:B------:R-:W-:Y:S01]  /*8290*/  LOP3.LUT R56, R48, 0xff0000, R49, 0xf8, !PT ;  /* 0x00ff000030387812 */ /* 0x000fe200078ef831 */
[----:B------:R-:W-:Y:S01]  /*82a0*/  HADD2.F32 R48, -RZ, R40.H1_H1 ;  /* 0x30000028ff307230 */ /* 0x000fe20000004100 */
[----:B------:R-:W-:Y:S01]  /*82b0*/  LOP3.LUT R60, R55, 0xff0000, R58, 0xf8, !PT ;  /* 0x00ff0000373c7812 */ /* 0x000fe200078ef83a */
[----:B------:R-:W-:Y:S01]  /*82c0*/  HADD2.F32 R59, -RZ, R54.H0_H0 ;  /* 0x20000036ff3b7230 */ /* 0x000fe20000004100 */
[----:B------:R-:W-:Y:S01]  /*82d0*/  F2FP.F16.E4M3.UNPACK_B R55, R90.H1 ;  /* 0x0000005aff37723e */ /* 0x000fe200030006ff */
[----:B------:R-:W-:Y:S01]  /*82e0*/  HADD2.F32 R40, -RZ, R40.H0_H0 ;  /* 0x20000028ff287230 */ /* 0x000fe20000004100 */
[----:B------:R-:W-:Y:S01]  /*82f0*/  F2FP.F16.E4M3.UNPACK_B R41, R41.H1 ;  /* 0x00000029ff29723e */ /* 0x000fe200030006ff */
[----:B------:R-:W-:-:S02]  /*8300*/  HADD2.F32 R58, -RZ, R54.H1_H1 ;  /* 0x30000036ff3a7230 */ /* 0x000fc40000004100 */
[----:B------:R-:W-:Y:S01]  /*8310*/  FMUL.FTZ R61, R48, R59 ;  /* 0x0000003b303d7220 */ /* 0x000fe20000410000 */
[----:B------:R-:W-:Y:S01]  /*8320*/  HADD2.F32 R57, -RZ, R55.H0_H0 ;  /* 0x20000037ff397230 */ /* 0x000fe20000004100 */
[----:B------:R-:W-:Y:S01]  /*8330*/  F2FP.F16.E4M3.UNPACK_B R91, R91 ;  /* 0x0000005bff5b723e */ /* 0x000fe200020006ff */
[--C-:B------:R-:W-:Y:S01]  /*8340*/  HADD2.F32 R54, -RZ, R41.reuse.H1_H1 ;  /* 0x30000029ff367230 */ /* 0x100fe20000004100 */
[----:B------:R-:W-:Y:S01]  /*8350*/  F2FP.F16.E4M3.UNPACK_B R90, R90 ;  /* 0x0000005aff5a723e */ /* 0x000fe200020006ff */
[----:B------:R-:W-:Y:S02]  /*8360*/  HADD2.F32 R49, -RZ, R41.H0_H0 ;  /* 0x20000029ff317230 */ /* 0x000fe40000004100 */
[----:B------:R-:W-:Y:S01]  /*8370*/  FMUL.FTZ R41, R40, R59 ;  /* 0x0000003b28297220 */ /* 0x000fe20000410000 */
[----:B------:R-:W-:Y:S02]  /*8380*/  HADD2.F32 R55, -RZ, R55.H1_H1 ;  /* 0x30000037ff377230 */ /* 0x000fe40000004100 */
[-C--:B------:R-:W-:Y:S01]  /*8390*/  FMUL.FTZ R62, R54, R58.reuse ;  /* 0x0000003a363e7220 */ /* 0x080fe20000410000 */
[-C--:B------:R-:W-:Y:S01]  /*83a0*/  FFMA.FTZ R40, R40, R57.reuse, -R61 ;  /* 0x0000003928287223 */ /* 0x080fe2000001083d */
[----:B------:R-:W-:Y:S01]  /*83b0*/  FFMA.FTZ R41, R48, R57, R41 ;  /* 0x0000003930297223 */ /* 0x000fe20000010029 */
[C---:B------:R-:W-:Y:S01]  /*83c0*/  FMUL.FTZ R59, R49.reuse, R58 ;  /* 0x0000003a313b7220 */ /* 0x040fe20000410000 */
[----:B------:R-:W-:Y:S01]  /*83d0*/  F2FP.F16.E4M3.UNPACK_B R48, R47.H1 ;  /* 0x0000002fff30723e */ /* 0x000fe200030006ff */
[----:B------:R-:W-:Y:S01]  /*83e0*/  FFMA.FTZ R61, R49, R55, -R62 ;  /* 0x00000037313d7223 */ /* 0x000fe2000001083e */
[----:B------:R-:W-:Y:S01]  /*83f0*/  F2FP.F16.E4M3.UNPACK_B R47, R47 ;  /* 0x0000002fff2f723e */ /* 0x000fe200020006ff */
[----:B------:R-:W-:Y:S01]  /*8400*/  FFMA.FTZ R64, R54, R55, R59 ;  /* 0x0000003736407223 */ /* 0x000fe2000001003b */
[----:B------:R-:W-:-:S02]  /*8410*/  HADD2.F32 R57, -RZ, R91.H1_H1 ;  /* 0x3000005bff397230 */ /* 0x000fc40000004100 */
[--C-:B------:R-:W-:Y:S02]  /*8420*/  HADD2.F32 R49, -RZ, R48.reuse.H0_H0 ;  /* 0x20000030ff317230 */ /* 0x100fe40000004100 */
[----:B------:R-:W-:Y:S01]  /*8430*/  HADD2.F32 R54, -RZ, R48.H1_H1 ;  /* 0x30000030ff367230 */ /* 0x000fe20000004100 */
[----:B------:R-:W-:Y:S01]  /*8440*/  F2FP.SATFINITE.E4M3.F32.PACK_AB_MERGE_C R69, R64, R61, RZ ;  /* 0x0000003d4045723e */ /* 0x000fe200048070ff */
[----:B------:R-:W-:Y:S02]  /*8450*/  HADD2.F32 R48, -RZ, R47.H0_H0 ;  /* 0x2000002fff307230 */ /* 0x000fe40000004100 */
[-C--:B------:R-:W-:Y:S01]  /*8460*/  FMUL.FTZ R59, R49, R57.reuse ;  /* 0x00000039313b7220 */ /* 0x080fe20000410000 */
[----:B------:R-:W-:Y:S02]  /*8470*/  HADD2.F32 R91, -RZ, R91.H0_H0 ;  /* 0x2000005bff5b7230 */ /* 0x000fe40000004100 */
[----:B------:R-:W-:Y:S01]  /*8480*/  FMUL.FTZ R62, R54, R57 ;  /* 0x00000039363e7220 */ /* 0x000fe20000410000 */
[----:B------:R-:W-:Y:S01]  /*8490*/  HADD2.F32 R47, -RZ, R47.H1_H1 ;  /* 0x3000002fff2f7230 */ /* 0x000fe20000004100 */
[----:B------:R-:W-:Y:S01]  /*84a0*/  F2FP.SATFINITE.E4M3.F32.PACK_AB_MERGE_C R41, R41, R40, R69 ;  /* 0x000000282929723e */ /* 0x000fe20004807045 */
[----:B------:R-:W-:-:S02]  /*84b0*/  HADD2.F32 R55, -RZ, R90.H1_H1 ;  /* 0x3000005aff377230 */ /* 0x000fc40000004100 */
[-C--:B------:R-:W-:Y:S01]  /*84c0*/  FMUL.FTZ R58, R48, R91.reuse ;  /* 0x0000005b303a7220 */ /* 0x080fe20000410000 */
[----:B------:R-:W-:Y:S02]  /*84d0*/  HADD2.F32 R90, -RZ, R90.H0_H0 ;  /* 0x2000005aff5a7230 */ /* 0x000fe40000004100 */
[----:B------:R-:W-:Y:S01]  /*84e0*/  FMUL.FTZ R57, R47, R91 ;  /* 0x0000005b2f397220 */ /* 0x000fe20000410000 */
[-C--:B------:R-:W-:Y:S01]  /*84f0*/  FFMA.FTZ R49, R49, R55.reuse, -R62 ;  /* 0x0000003731317223 */ /* 0x080fe2000001083e */
[----:B------:R-:W-:Y:S02]  /*8500*/  FFMA.FTZ R54, R54, R55, R59 ;  /* 0x0000003736367223 */ /* 0x000fe4000001003b */
[-C--:B------:R-:W-:Y:S01]  /*8510*/  FFMA.FTZ R62, R48, R90.reuse, -R57 ;  /* 0x0000005a303e7223 */ /* 0x080fe20000010839 */
[----:B------:R-:W-:Y:S01]  /*8520*/  FFMA.FTZ R63, R47, R90, R58 ;  /* 0x0000005a2f3f7223 */ /* 0x000fe2000001003a */
[----:B------:R-:W-:Y:S02]  /*8530*/  F2FP.F16.E4M3.UNPACK_B R48, R43.H1 ;  /* 0x0000002bff30723e */ /* 0x000fe400030006ff */
[----:B------:R-:W-:-:S02]  /*8540*/  F2FP.F16.E4M3.UNPACK_B R58, R60.H1 ;  /* 0x0000003cff3a723e */ /* 0x000fc400030006ff */
[----:B------:R-:W-:Y:S01]  /*8550*/  F2FP.SATFINITE.E4M3.F32.PACK_AB_MERGE_C R67, R54, R49, RZ ;  /* 0x000000313643723e */ /* 0x000fe200048070ff */
[----:B------:R-:W-:Y:S01]  /*8560*/  HADD2.F32 R54, -RZ, R48.H1_H1 ;  /* 0x30000030ff367230 */ /* 0x000fe20000004100 */
[----:B------:R-:W-:Y:S01]  /*8570*/  F2FP.F16.E4M3.UNPACK_B R55, R56.H1 ;  /* 0x00000038ff37723e */ /* 0x000fe200030006ff */
[----:B------:R-:W-:Y:S01]  /*8580*/  HADD2.F32 R61, -RZ, R58.H1_H1 ;  /* 0x3000003aff3d7230 */ /* 0x000fe20000004100 */
[----:B------:R-:W-:Y:S01]  /*8590*/  F2FP.F16.E4M3.UNPACK_B R47, R42.H1 ;  /* 0x0000002aff2f723e */ /* 0x000fe200030006ff */
[----:B------:R-:W-:Y:S01]  /*85a0*/  HADD2.F32 R49, -RZ, R48.H0_H0 ;  /* 0x20000030ff317230 */ /* 0x000fe20000004100 */
[----:B------:R-:W-:Y:S01]  /*85b0*/  F2FP.F16.E4M3.UNPACK_B R60, R60 ;  /* 0x0000003cff3c723e */ /* 0x000fe200020006ff */
[----:B------:R-:W-:Y:S01]  /*85c0*/  HADD2.F32 R57, -RZ, R55.H1_H1 ;  /* 0x30000037ff397230 */ /* 0x000fe20000004100 */
[----:B------:R-:W-:Y:S01]  /*85d0*/  F2FP.F16.E4M3.UNPACK_B R56, R56 ;  /* 0x00000038ff38723e */ /* 0x000fe200020006ff */
[----:B------:R-:W-:Y:S02]  /*85e0*/  HADD2.F32 R48, -RZ, R47.H1_H1 ;  /* 0x3000002fff307230 */ /* 0x000fe40000004100 */
[----:B------:R-:W-:Y:S01]  /*85f0*/  FMUL.FTZ R64, R54, R61 ;  /* 0x0000003d36407220 */ /* 0x000fe20000410000 */
[----:B------:R-:W-:-:S02]  /*8600*/  HADD2.F32 R59, -RZ, R60.H1_H1 ;  /* 0x3000003cff3b7230 */ /* 0x000fc40000004100 */
[C---:B------:R-:W-:Y:S01]  /*8610*/  FMUL.FTZ R65, R49.reuse, R61 ;  /* 0x0000003d31417220 */ /* 0x040fe20000410000 */
[----:B------:R-:W-:Y:S02]  /*8620*/  HADD2.F32 R47, -RZ, R47.H0_H0 ;  /* 0x2000002fff2f7230 */ /* 0x000fe40000004100 */
[----:B------:R-:W-:Y:S01]  /*8630*/  FFMA.FTZ R61, R49, R57, -R64 ;  /* 0x00000039313d7223 */ /* 0x000fe20000010840 */
[----:B------:R-:W-:Y:S02]  /*8640*/  HADD2.F32 R49, -RZ, R56.H1_H1 ;  /* 0x30000038ff317230 */ /* 0x000fe40000004100 */
[----:B------:R-:W-:Y:S01]  /*8650*/  FMUL.FTZ R64, R48, R59 ;  /* 0x0000003b30407220 */ /* 0x000fe20000410000 */
[----:B------:R-:W-:Y:S01]  /*8660*/  F2FP.F16.E4M3.UNPACK_B R43, R43 ;  /* 0x0000002bff2b723e */ /* 0x000fe200020006ff */
[C---:B------:R-:W-:Y:S01]  /*8670*/  FMUL.FTZ R59, R47.reuse, R59 ;  /* 0x0000003b2f3b7220 */ /* 0x040fe20000410000 */
[----:B------:R-:W-:Y:S01]  /*8680*/  F2FP.F16.E4M3.UNPACK_B R42, R42 ;  /* 0x0000002aff2a723e */ /* 0x000fe200020006ff */
[----:B------:R-:W-:Y:S01]  /*8690*/  FFMA.FTZ R64, R47, R49, -R64 ;  /* 0x000000312f407223 */ /* 0x000fe20000010840 */
[----:B------:R-:W-:-:S02]  /*86a0*/  HADD2.F32 R58, -RZ, R58.H0_H0 ;  /* 0x2000003aff3a7230 */ /* 0x000fc40000004100 */
[----:B------:R-:W-:Y:S01]  /*86b0*/  FFMA.FTZ R59, R48, R49, R59 ;  /* 0x00000031303b7223 */ /* 0x000fe2000001003b */
[--C-:B------:R-:W-:Y:S02]  /*86c0*/  HADD2.F32 R47, -RZ, R43.reuse.H0_H0 ;  /* 0x2000002bff2f7230 */ /* 0x100fe40000004100 */
[----:B------:R-:W-:Y:S01]  /*86d0*/  FFMA.FTZ R68, R54, R57, R65 ;  /* 0x0000003936447223 */ /* 0x000fe20000010041 */
[----:B------:R-:W-:Y:S01]  /*86e0*/  HADD2.F32 R48, -RZ, R43.H1_H1 ;  /* 0x3000002bff307230 */ /* 0x000fe20000004100 */
[----:B------:R-:W-:Y:S01]  /*86f0*/  F2FP.SATFINITE.E4M3.F32.PACK_AB_MERGE_C R40, R63, R62, R67 ;  /* 0x0000003e3f28723e */ /* 0x000fe20004807043 */
[--C-:B------:R-:W-:Y:S02]  /*8700*/  HADD2.F32 R43, -RZ, R42.reuse.H0_H0 ;  /* 0x2000002aff2b7230 */ /* 0x100fe40000004100 */
[-C--:B------:R-:W-:Y:S01]  /*8710*/  FMUL.FTZ R57, R47, R58.reuse ;  /* 0x0000003a2f397220 */ /* 0x080fe20000410000 */
[----:B------:R-:W-:Y:S02]  /*8720*/  HADD2.F32 R42, -RZ, R42.H1_H1 ;  /* 0x3000002aff2a7230 */ /* 0x000fe40000004100 */
[----:B------:R-:W-:Y:S01]  /*8730*/  FMUL.FTZ R66, R48, R58 ;  /* 0x0000003a30427220 */ /* 0x000fe20000410000 */
[----:B------:R-:W-:Y:S01]  /*8740*/  HADD2.F32 R60, -RZ, R60.H0_H0 ;  /* 0x2000003cff3c7230 */ /* 0x000fe20000004100 */
[----:B------:R-:W-:Y:S01]  /*8750*/  F2FP.SATFINITE.E4M3.F32.PACK_AB_MERGE_C R59, R59, R64, RZ ;  /* 0x000000403b3b723e */ /* 0x000fe200048070ff */
[----:B------:R-:W-:Y:S01]  /*8760*/  HADD2.F32 R55, -RZ, R55.H0_H0 ;  /* 0x20000037ff377230 */ /* 0x000fe20000004100 */
[----:B------:R-:W-:Y:S01]  /*8770*/  F2FP.SATFINITE.E4M3.F32.PACK_AB_MERGE_C R61, R68, R61, RZ ;  /* 0x0000003d443d723e */ /* 0x000fe200048070ff */
[----:B------:R-:W-:-:S02]  /*8780*/  HADD2.F32 R56, -RZ, R56.H0_H0 ;  /* 0x20000038ff387230 */ /* 0x000fc40000004100 */
[-C--:B------:R-:W-:Y:S01]  /*8790*/  FMUL.FTZ R54, R42, R60.reuse ;  /* 0x0000003c2a367220 */ /* 0x080fe20000410000 */
[----:B------:R-:W-:Y:S01]  /*87a0*/  FMUL.FTZ R49, R43, R60 ;  /* 0x0000003c2b317220 */ /* 0x000fe20000410000 */
[-C--:B------:R-:W-:Y:S01]  /*87b0*/  FFMA.FTZ R66, R47, R55.reuse, -R66 ;  /* 0x000000372f427223 */ /* 0x080fe20000010842 */
[----:B------:R-:W-:Y:S01]  /*87c0*/  FFMA.FTZ R57, R48, R55, R57 ;  /* 0x0000003730397223 */ /* 0x000fe20000010039 */
[-C--:B------:R-:W-:Y:S01]  /*87d0*/  FFMA.FTZ R54, R43, R56.reuse, -R54 ;  /* 0x000000382b367223 */ /* 0x080fe20000010836 */
[----:B------:R-:W-:-:S03]  /*87e0*/  FFMA.FTZ R49, R42, R56, R49 ;  /* 0x000000382a317223 */ /* 0x000fc60000010031 */
[----:B------:R-:W-:Y:S02]  /*87f0*/  F2FP.SATFINITE.E4M3.F32.PACK_AB_MERGE_C R43, R57, R66, R61 ;  /* 0x00000042392b723e */ /* 0x000fe4000480703d */
[----:B------:R-:W-:-:S07]  /*8800*/  F2FP.SATFINITE.E4M3.F32.PACK_AB_MERGE_C R42, R49, R54, R59 ;  /* 0x00000036312a723e */ /* 0x000fce000480703b */
.L_x_389:
[----:B------:R-:W-:Y:S05]  /*8810*/  BSYNC B2 ;  /* 0x0000000000027941 */ /* 0x000fea0003800000 */
.L_x_388:
[----:B-1----:R0:W-:Y:S02]  /*8820*/  STG.E.128 desc[UR54][R44.64+0x80], R40 ;  /* 0x000080282c007986 */ /* 0x0021e4000c101d36 */
.L_x_387:
[----:B------:R-:W-:Y:S05]  /*8830*/  BSYNC B1 ;  /* 0x0000000000017941 */ /* 0x000fea0003800000 */
.L_x_386:
[----:B------:R-:W-:-:S13]  /*8840*/  ISETP.NE.AND P3, PT, R39, RZ, PT ;  /* 0x000000ff2700720c */ /* 0x000fda0003f65270 */
[----:B------:R-:W-:Y:S05]  /*8850*/  @!P3 BRA `(.L_x_369) ;  /* 0x00000070002cb947 */ /* 0x000fea0003800000 */
[----:B012-4-:R0:W1:Y:S01]  /*8860*/  LDS.128 R40, [R46+0x21400] ;  /* 0x021400002e287984 */ /* 0x0170620000000c00 */
[----:B------:R-:W-:Y:S01]  /*8870*/  ISETP.GE.AND P3, PT, R174, R133, PT ;  /* 0x00000085ae00720c */ /* 0x000fe20003f66270 */
[----:B------:R-:W-:-:S12]  /*8880*/  BSSY B1, `(.L_x_390) ;  /* 0x0000069000017945 */ /* 0x000fd80003800000 */
[----:B0-----:R-:W-:Y:S05]  /*8890*/  @P3 BRA `(.L_x_391) ;  /* 0x00000004009c3947 */ /* 0x001fea0003800000 */
[----:B------:R-:W-:Y:S02]  /*88a0*/  SHF.R.U32.HI R47, RZ, 0x8, R51 ;  /* 0x00000008ff2f7819 */ /* 0x000fe40000011633 */
[----:B------:R-:W-:Y:S02]  /*88b0*/  SHF.R.U32.HI R49, RZ, 0x8, R53 ;  /* 0x00000008ff317819 */ /* 0x000fe40000011635 */
[----:B------:R-:W-:Y:S01]  /*88c0*/  SHF.R.U32.HI R54, RZ, 0x10, R51 ;  /* 0x00000010ff367819 */ /* 0x000fe20000011633 */
[----:B------:R-:W-:Y:S01]  /*88d0*/  IMAD.SHL.U32 R47, R47, 0x100, RZ ;  /* 0x000001002f2f7824 */ /* 0x000fe200078e00ff */
[----:B------:R-:W-:Y:S01]  /*88e0*/  LOP3.LUT R48, R51, 0xff0000ff, RZ, 0xc0, !PT ;  /* 0xff0000ff33307812 */ /* 0x000fe200078ec0ff */
[----:B------:R-:W-:Y:S01]  /*88f0*/  IMAD.SHL.U32 R49, R49, 0x100, RZ ;  /* 0x0000010031317824 */ /* 0x000fe200078e00ff */
[----:B------:R-:W-:Y:S02]  /*8900*/  SHF.R.U32.HI R52, RZ, 0x10, R53 ;  /* 0x00000010ff347819 */ /* 0x000fe40000011635 */
[----:B------:R-:W-:-:S02]  /*8910*/  LOP3.LUT R50, R53, 0xff0000ff, RZ, 0xc0, !PT ;  /* 0xff0000ff35327812 */ /* 0x000fc400078ec0ff */
[----:B------:R-:W-:Y:S01]  /*8920*/  LOP3.LUT R48, R48, 0xff00, R47, 0xf8, !PT ;  /* 0x0000ff0030307812 */ /* 0x000fe200078ef82f */
[----:B------:R-:W-:Y:S01]  /*8930*/  IMAD.U32 R47, R54, 0x10000, RZ ;  /* 0x00010000362f7824 */ /* 0x000fe200078e00ff */
[----:B------:R-:W-:Y:S01]  /*8940*/  LOP3.LUT R51, R50, 0xff00, R49, 0xf8, !PT ;  /* 0x0000ff0032337812 */ /* 0x000fe200078ef831 */
[----:B------:R-:W-:Y:S01]  /*8950*/  IMAD.U32 R50, R52, 0x10000, RZ ;  /* 0x0001000034327824 */ /* 0x000fe200078e00ff */
[----:B-1----:R-:W-:Y:S02]  /*8960*/  MOV R46, R40 ;  /* 0x00000028002e7202 */ /* 0x002fe40000000f00 */
[----:B------:R-:W-:Y:S02]  /*8970*/  F2FP.F16.E4M3.UNPACK_B R40, R41 ;  /* 0x00000029ff28723e */ /* 0x000fe400020006ff */
[----:B------:R-:W-:Y:S02]  /*8980*/  F2FP.F16.E4M3.UNPACK_B R49, R89.H1 ;  /* 0x00000059ff31723e */ /* 0x000fe400030006ff */
[----:B------:R-:W-:Y:S01]  /*8990*/  LOP3.LUT R52, R48, 0xff0000, R47, 0xf8, !PT ;  /* 0x00ff000030347812 */ /* 0x000fe200078ef82f */
[--C-:B------:R-:W-:Y:S01]  /*89a0*/  HADD2.F32 R47, -RZ, R40.reuse.H1_H1 ;  /* 0x30000028ff2f7230 */ /* 0x100fe20000004100 */
[----:B------:R-:W-:Y:S01]  /*89b0*/  LOP3.LUT R55, R51, 0xff0000, R50, 0xf8, !PT ;  /* 0x00ff000033377812 */ /* 0x000fe200078ef832 */
[--C-:B------:R-:W-:Y:S01]  /*89c0*/  HADD2.F32 R53, -RZ, R49.reuse.H0_H0 ;  /* 0x20000031ff357230 */ /* 0x100fe20000004100 */
[----:B------:R-:W-:Y:S01]  /*89d0*/  F2FP.F16.E4M3.UNPACK_B R50, R88.H1 ;  /* 0x00000058ff32723e */ /* 0x000fe200030006ff */
[----:B------:R-:W-:Y:S01]  /*89e0*/  HADD2.F32 R40, -RZ, R40.H0_H0 ;  /* 0x20000028ff287230 */ /* 0x000fe20000004100 */
[----:B------:R-:W-:Y:S01]  /*89f0*/  F2FP.F16.E4M3.UNPACK_B R41, R41.H1 ;  /* 0x00000029ff29723e */ /* 0x000fe200030006ff */
[----:B------:R-:W-:-:S02]  /*8a00*/  HADD2.F32 R54, -RZ, R49.H1_H1 ;  /* 0x30000031ff367230 */ /* 0x000fc40000004100 */
[CC--:B------:R-:W-:Y:S01]  /*8a10*/  FMUL.FTZ R57, R47.reuse, R53.reuse ;  /* 0x000000352f397220 */ /* 0x0c0fe20000410000 */
[--C-:B------:R-:W-:Y:S02]  /*8a20*/  HADD2.F32 R51, -RZ, R50.reuse.H0_H0 ;  /* 0x20000032ff337230 */ /* 0x100fe40000004100 */
[----:B------:R-:W-:Y:S01]  /*8a30*/  FMUL.FTZ R56, R40, R53 ;  /* 0x0000003528387220 */ /* 0x000fe20000410000 */
[--C-:B------:R-:W-:Y:S01]  /*8a40*/  HADD2.F32 R49, -RZ, R41.reuse.H1_H1 ;  /* 0x30000029ff317230 */ /* 0x100fe20000004100 */
[----:B------:R-:W-:Y:S01]  /*8a50*/  F2FP.F16.E4M3.UNPACK_B R89, R89 ;  /* 0x00000059ff59723e */ /* 0x000fe200020006ff */
[----:B------:R-:W-:Y:S02]  /*8a60*/  HADD2.F32 R48, -RZ, R41.H0_H0 ;  /* 0x20000029ff307230 */ /* 0x000fe40000004100 */
[-C--:B------:R-:W-:Y:S01]  /*8a70*/  FFMA.FTZ R41, R47, R51.reuse, R56 ;  /* 0x000000332f297223 */ /* 0x080fe20000010038 */
[----:B------:R-:W-:Y:S02]  /*8a80*/  HADD2.F32 R50, -RZ, R50.H1_H1 ;  /* 0x30000032ff327230 */ /* 0x000fe40000004100 */
[C---:B------:R-:W-:Y:S01]  /*8a90*/  FMUL.FTZ R53, R49.reuse, R54 ;  /* 0x0000003631357220 */ /* 0x040fe20000410000 */
[----:B------:R-:W-:Y:S01]  /*8aa0*/  F2FP.F16.E4M3.UNPACK_B R47, R46.H1 ;  /* 0x0000002eff2f723e */ /* 0x000fe200030006ff */
[----:B------:R-:W-:Y:S01]  /*8ab0*/  FMUL.FTZ R54, R48, R54 ;  /* 0x0000003630367220 */ /* 0x000fe20000410000 */
[----:B------:R-:W-:Y:S01]  /*8ac0*/  FFMA.FTZ R40, R40, R51, -R57 ;  /* 0x0000003328287223 */ /* 0x000fe20000010839 */
[----:B------:R-:W-:Y:S01]  /*8ad0*/  FFMA.FTZ R58, R48, R50, -R53 ;  /* 0x00000032303a7223 */ /* 0x000fe20000010835 */
[----:B------:R-:W-:Y:S01]  /*8ae0*/  F2FP.F16.E4M3.UNPACK_B R46, R46 ;  /* 0x0000002eff2e723e */ /* 0x000fe200020006ff */
[----:B------:R-:W-:Y:S01]  /*8af0*/  FFMA.FTZ R59, R49, R50, R54 ;  /* 0x00000032313b7223 */ /* 0x000fe20000010036 */
[----:B------:R-:W-:Y:S01]  /*8b00*/  F2FP.F16.E4M3.UNPACK_B R88, R88 ;  /* 0x00000058ff58723e */ /* 0x000fe200020006ff */
[----:B------:R-:W-:-:S02]  /*8b10*/  HADD2.F32 R51, -RZ, R89.H1_H1 ;  /* 0x30000059ff337230 */ /* 0x000fc40000004100 */
[--C-:B------:R-:W-:Y:S01]  /*8b20*/  HADD2.F32 R48, -RZ, R47.reuse.H0_H0 ;  /* 0x2000002fff307230 */ /* 0x100fe20000004100 */
[----:B------:R-:W-:Y:S01]  /*8b30*/  F2FP.SATFINITE.E4M3.F32.PACK_AB_MERGE_C R61, R59, R58, RZ ;  /* 0x0000003a3b3d723e */ /* 0x000fe200048070ff */
[----:B------:R-:W-:Y:S02]  /*8b40*/  HADD2.F32 R49, -RZ, R47.H1_H1 ;  /* 0x3000002fff317230 */ /* 0x000fe40000004100 */
[----:B------:R-:W-:Y:S02]  /*8b50*/  HADD2.F32 R47, -RZ, R46.H0_H0 ;  /* 0x2000002eff2f7230 */ /* 0x000fe40000004100 */
[-C--:B------:R-:W-:Y:S01]  /*8b60*/  FMUL.FTZ R56, R48, R51.reuse ;  /* 0x0000003330387220 */ /* 0x080fe20000410000 */
[----:B------:R-:W-:Y:S02]  /*8b70*/  HADD2.F32 R50, -RZ, R88.H1_H1 ;  /* 0x30000058ff327230 */ /* 0x000fe40000004100 */
[----:B------:R-:W-:Y:S01]  /*8b80*/  FMUL.FTZ R53, R49, R51 ;  /* 0x0000003331357220 */ /* 0x000fe20000410000 */
[----:B------:R-:W-:Y:S01]  /*8b90*/  HADD2.F32 R89, -RZ, R89.H0_H0 ;  /* 0x20000059ff597230 */ /* 0x000fe20000004100 */
[----:B------:R-:W-:Y:S01]  /*8ba0*/  F2FP.SATFINITE.E4M3.F32.PACK_AB_MERGE_C R41, R41, R40, R61 ;  /* 0x000000282929723e */ /* 0x000fe2000480703d */
[----:B------:R-:W-:-:S02]  /*8bb0*/  HADD2.F32 R46, -RZ, R46.H1_H1 ;  /* 0x3000002eff2e7230 */ /* 0x000fc40000004100 */
[-C--:B------:R-:W-:Y:S01]  /*8bc0*/  FFMA.FTZ R53, R48, R50.reuse, -R53 ;  /* 0x0000003230357223 */ /* 0x080fe20000010835 */
[----:B------:R-:W-:Y:S02]  /*8bd0*/  HADD2.F32 R88, -RZ, R88.H0_H0 ;  /* 0x20000058ff587230 */ /* 0x000fe40000004100 */
[----:B------:R-:W-:Y:S01]  /*8be0*/  FFMA.FTZ R56, R49, R50, R56 ;  /* 0x0000003231387223 */ /* 0x000fe20000010038 */
[-C--:B------:R-:W-:Y:S01]  /*8bf0*/  F2FP.F16.E4M3.UNPACK_B R50, R52.reuse.H1 ;  /* 0x00000034ff32723e */ /* 0x080fe200030006ff */
[-C--:B------:R-:W-:Y:S01]  /*8c00*/  FMUL.FTZ R54, R46, R89.reuse ;  /* 0x000000592e367220 */ /* 0x080fe20000410000 */
[C---:B------:R-:W-:Y:S01]  /*8c10*/  FMUL.FTZ R89, R47.reuse, R89 ;  /* 0x000000592f597220 */ /* 0x040fe20000410000 */
[----:B------:R-:W-:Y:S02]  /*8c20*/  F2FP.F16.E4M3.UNPACK_B R52, R52 ;  /* 0x00000034ff34723e */ /* 0x000fe400020006ff */
[-C--:B------:R-:W-:Y:S01]  /*8c30*/  FFMA.FTZ R57, R47, R88.reuse, -R54 ;  /* 0x000000582f397223 */ /* 0x080fe20000010836 */
[----:B------:R-:W-:Y:S01]  /*8c40*/  F2FP.SATFINITE.E4M3.F32.PACK_AB_MERGE_C R60, R56, R53, RZ ;  /* 0x00000035383c723e */ /* 0x000fe200048070ff */
[----:B------:R-:W-:Y:S01]  /*8c50*/  FFMA.FTZ R88, R46, R88, R89 ;  /* 0x000000582e587223 */ /* 0x000fe20000010059 */
[----:B------:R-:W-:Y:S01]  /*8c60*/  F2FP.F16.E4M3.UNPACK_B R47, R43.H1 ;  /* 0x0000002bff2f723e */ /* 0x000fe200030006ff */
[--C-:B------:R-:W-:Y:S01]  /*8c70*/  HADD2.F32 R51, -RZ, R50.reuse.H1_H1 ;  /* 0x30000032ff337230 */ /* 0x100fe20000004100 */
[-C--:B------:R-:W-:Y:S01]  /*8c80*/  F2FP.F16.E4M3.UNPACK_B R53, R55.reuse.H1 ;  /* 0x00000037ff35723e */ /* 0x080fe200030006ff */
[----:B------:R-:W-:Y:S01]  /*8c90*/  HADD2.F32 R50, -RZ, R50.H0_H0 ;  /* 0x20000032ff327230 */ /* 0x000fe20000004100 */
[-C--:B------:R-:W-:Y:S01]  /*8ca0*/  F2FP.F16.E4M3.UNPACK_B R46, R42.reuse.H1 ;  /* 0x0000002aff2e723e */ /* 0x080fe200030006ff */
[----:B------:R-:W-:Y:S01]  /*8cb0*/  HADD2.F32 R49, -RZ, R47.H1_H1 ;  /* 0x3000002fff317230 */ /* 0x000fe20000004100 */
[----:B------:R-:W-:Y:S01]  /*8cc0*/  F2FP.F16.E4M3.UNPACK_B R55, R55 ;  /* 0x00000037ff37723e */ /* 0x000fe200020006ff */
[----:B------:R-:W-:Y:S01]  /*8cd0*/  HADD2.F32 R56, -RZ, R53.H1_H1 ;  /* 0x30000035ff387230 */ /* 0x000fe20000004100 */
[----:B------:R-:W-:Y:S01]  /*8ce0*/  F2FP.F16.E4M3.UNPACK_B R43, R43 ;  /* 0x0000002bff2b723e */ /* 0x000fe200020006ff */
[----:B------:R-:W-:Y:S01]  /*8cf0*/  HADD2.F32 R48, -RZ, R47.H0_H0 ;  /* 0x2000002fff307230 */ /* 0x000fe20000004100 */
[----:B------:R-:W-:Y:S01]  /*8d00*/  F2FP.F16.E4M3.UNPACK_B R42, R42 ;  /* 0x0000002aff2a723e */ /* 0x000fe200020006ff */
[----:B------:R-:W-:-:S02]  /*8d10*/  HADD2.F32 R47, -RZ, R46.H1_H1 ;  /* 0x3000002eff2f7230 */ /* 0x000fc40000004100 */
[-C--:B------:R-:W-:Y:S01]  /*8d20*/  FMUL.FTZ R59, R49, R56.reuse ;  /* 0x00000038313b7220 */ /* 0x080fe20000410000 */
[--C-:B------:R-:W-:Y:S02]  /*8d30*/  HADD2.F32 R54, -RZ, R55.reuse.H1_H1 ;  /* 0x30000037ff367230 */ /* 0x100fe40000004100 */
[C---:B------:R-:W-:Y:S01]  /*8d40*/  FMUL.FTZ R56, R48.reuse, R56 ;  /* 0x0000003830387220 */ /* 0x040fe20000410000 */
[----:B------:R-:W-:Y:S02]  /*8d50*/  HADD2.F32 R46, -RZ, R46.H0_H0 ;  /* 0x2000002eff2e7230 */ /* 0x000fe40000004100 */
[----:B------:R-:W-:Y:S01]  /*8d60*/  FFMA.FTZ R58, R48, R51, -R59 ;  /* 0x00000033303a7223 */ /* 0x000fe2000001083b */
[----:B------:R-:W-:Y:S02]  /*8d70*/  HADD2.F32 R48, -RZ, R52.H1_H1 ;  /* 0x30000034ff307230 */ /* 0x000fe40000004100 */
[----:B------:R-:W-:Y:S01]  /*8d80*/  FMUL.FTZ R59, R47, R54 ;  /* 0x000000362f3b7220 */ /* 0x000fe20000410000 */
[----:B------:R-:W-:-:S02]  /*8d90*/  HADD2.F32 R55, -RZ, R55.H0_H0 ;  /* 0x20000037ff377230 */ /* 0x000fc40000004100 */
[C---:B------:R-:W-:Y:S01]  /*8da0*/  FMUL.FTZ R54, R46.reuse, R54 ;  /* 0x000000362e367220 */ /* 0x040fe20000410000 */
[----:B------:R-:W-:Y:S02]  /*8db0*/  HADD2.F32 R53, -RZ, R53.H0_H0 ;  /* 0x20000035ff357230 */ /* 0x000fe40000004100 */
[-C--:B------:R-:W-:Y:S01]  /*8dc0*/  FFMA.FTZ R59, R46, R48.reuse, -R59 ;  /* 0x000000302e3b7223 */ /* 0x080fe2000001083b */
[--C-:B------:R-:W-:Y:S02]  /*8dd0*/  HADD2.F32 R46, -RZ, R43.reuse.H0_H0 ;  /* 0x2000002bff2e7230 */ /* 0x100fe40000004100 */
[----:B------:R-:W-:Y:S01]  /*8de0*/  FFMA.FTZ R54, R47, R48, R54 ;  /* 0x000000302f367223 */ /* 0x000fe20000010036 */
[----:B------:R-:W-:Y:S02]  /*8df0*/  HADD2.F32 R47, -RZ, R43.H1_H1 ;  /* 0x3000002bff2f7230 */ /* 0x000fe40000004100 */
[----:B------:R-:W-:Y:S01]  /*8e00*/  FFMA.FTZ R51, R49, R51, R56 ;  /* 0x0000003331337223 */ /* 0x000fe20000010038 */
[----:B------:R-:W-:-:S02]  /*8e10*/  HADD2.F32 R43, -RZ, R42.H0_H0 ;  /* 0x2000002aff2b7230 */ /* 0x000fc40000004100 */
[-C--:B------:R-:W-:Y:S01]  /*8e20*/  FMUL.FTZ R56, R46, R53.reuse ;  /* 0x000000352e387220 */ /* 0x080fe20000410000 */
[----:B------:R-:W-:Y:S02]  /*8e30*/  HADD2.F32 R42, -RZ, R42.H1_H1 ;  /* 0x3000002aff2a7230 */ /* 0x000fe40000004100 */
[C---:B------:R-:W-:Y:S01]  /*8e40*/  FMUL.FTZ R49, R47.reuse, R53 ;  /* 0x000000352f317220 */ /* 0x040fe20000410000 */
[----:B------:R-:W-:Y:S02]  /*8e50*/  HADD2.F32 R52, -RZ, R52.H0_H0 ;  /* 0x20000034ff347230 */ /* 0x000fe40000004100 */
[-C--:B------:R-:W-:Y:S01]  /*8e60*/  FFMA.FTZ R56, R47, R50.reuse, R56 ;  /* 0x000000322f387223 */ /* 0x080fe20000010038 */
[----:B------:R-:W-:Y:S01]  /*8e70*/  F2FP.SATFINITE.E4M3.F32.PACK_AB_MERGE_C R54, R54, R59, RZ ;  /* 0x0000003b3636723e */ /* 0x000fe200048070ff */
[-C--:B------:R-:W-:Y:S01]  /*8e80*/  FMUL.FTZ R48, R42, R55.reuse ;  /* 0x000000372a307220 */ /* 0x080fe20000410000 */
[----:B------:R-:W-:Y:S01]  /*8e90*/  FMUL.FTZ R55, R43, R55 ;  /* 0x000000372b377220 */ /* 0x000fe20000410000 */
[----:B------:R-:W-:Y:S01]  /*8ea0*/  FFMA.FTZ R49, R46, R50, -R49 ;  /* 0x000000322e317223 */ /* 0x000fe20000010831 */
[----:B------:R-:W-:Y:S01]  /*8eb0*/  F2FP.SATFINITE.E4M3.F32.PACK_AB_MERGE_C R51, R51, R58, RZ ;  /* 0x0000003a3333723e */ /* 0x000fe200048070ff */
[-C--:B------:R-:W-:Y:S01]  /*8ec0*/  FFMA.FTZ R48, R43, R52.reuse, -R48 ;  /* 0x000000342b307223 */ /* 0x080fe20000010830 */
[----:B------:R-:W-:Y:S01]  /*8ed0*/  FFMA.FTZ R55, R42, R52, R55 ;  /* 0x000000342a377223 */ /* 0x000fe20000010037 */
[----:B------:R-:W-:-:S02]  /*8ee0*/  F2FP.SATFINITE.E4M3.F32.PACK_AB_MERGE_C R40, R88, R57, R60 ;  /* 0x000000395828723e */ /* 0x000fc4000480703c */
[----:B------:R-:W-:Y:S02]  /*8ef0*/  F2FP.SATFINITE.E4M3.F32.PACK_AB_MERGE_C R43, R56, R49, R51 ;  /* 0x00000031382b723e */ /* 0x000fe40004807033 */
[----:B------:R-:W-:-:S07]  /*8f00*/  F2FP.SATFINITE.E4M3.F32.PACK_AB_MERGE_C R42, R55, R48, R54 ;  /* 0x00000030372a723e */ /* 0x000fce0004807036 */
.L_x_391:
[----:B------:R-:W-:Y:S05]  /*8f10*/  BSYNC B1 ;  /* 0x0000000000017941 */ /* 0x000fea0003800000 */
.L_x_390:
[----:B-1----:R0:W-:Y:S01]  /*8f20*/  STG.E.128 desc[UR54][R44.64+0xa0], R40 ;  /* 0x0000a0282c007986 */ /* 0x0021e2000c101d36 */
[----:B------:R-:W-:Y:S05]  /*8f30*/  BRA `(.L_x_369) ;  /* 0x0000006800747947 */ /* 0x000fea0003800000 */
.L_x_337:
[----:B------:R-:W-:Y:S01]  /*8f40*/  ISETP.GE.AND P4, PT, R168, R96, PT ;  /* 0x00000060a800720c */ /* 0x000fe20003f86270 */
[----:B------:R-:W-:Y:S01]  /*8f50*/  BSSY B1, `(.L_x_392) ;  /* 0x000002f000017945 */ /* 0x000fe20003800000 */
[----:B------:R-:W-:Y:S02]  /*8f60*/  CS2R R60, SRZ ;  /* 0x00000000003c7805 */ /* 0x000fe4000001ff00 */
[----:B------:R-:W-:Y:S02]  /*8f70*/  CS2R R40, SRZ ;  /* 0x0000000000287805 */ /* 0x000fe4000001ff00 */
[----:B0-----:R-:W-:Y:S02]  /*8f80*/  CS2R R42, SRZ ;  /* 0x00000000002a7805 */ /* 0x001fe4000001ff00 */
        /* <DEDUP_REMOVED lines=15> */
[----:B------:R-:W-:Y:S06]  /*9080*/  @P4 BRA `(.L_x_393) ;  /* 0x00000000006c4947 */ /* 0x000fec0003800000 */
[----:B------:R-:W-:Y:S01]  /*9090*/  ULDC.64 UR4, c[0x0][0x3e8] ;  /* 0x0000fa0000047ab9 */ /* 0x000fe20000000a00 */
[----:B------:R-:W-:Y:S02]  /*90a0*/  CS2R R52, SRZ ;  /* 0x0000000000347805 */ /* 0x000fe4000001ff00 */
[----:B------:R-:W-:Y:S02]  /*90b0*/  IADD3 R76, P2, P3, R108, UR4, R90 ;  /* 0x000000046c4c7c10 */ /* 0x000fe4000fb5e05a */
[----:B------:R-:W-:Y:S02]  /*90c0*/  CS2R R54, SRZ ;  /* 0x0000000000367805 */ /* 0x000fe4000001ff00 */
[----:B------:R-:W-:Y:S02]  /*90d0*/  CS2R R40, SRZ ;  /* 0x0000000000287805 */ /* 0x000fe4000001ff00 */
[----:B------:R-:W-:Y:S02]  /*90e0*/  CS2R R42, SRZ ;  /* 0x00000000002a7805 */ /* 0x000fe4000001ff00 */
[----:B------:R-:W-:Y:S01]  /*90f0*/  IADD3.X R77, R14, UR5, R97, P2, P3 ;  /* 0x000000050e4d7c10 */ /* 0x000fe200097e6461 */
[----:B------:R-:W-:-:S02]  /*9100*/  ULDC.64 UR4, c[0x0][0x400] ;  /* 0x0001000000047ab9 */ /* 0x000fc40000000a00 */
[----:B------:R-:W-:-:S04]  /*9110*/  IADD3 R78, P2, P3, R102, UR4, R88 ;  /* 0x00000004664e7c10 */ /* 0x000fc8000fb5e058 */
[----:B------:R-:W-:Y:S02]  /*9120*/  IADD3.X R79, R20, UR5, R98, P2, P3 ;  /* 0x00000005144f7c10 */ /* 0x000fe400097e6462 */
[----:B------:R-:W-:Y:S02]  /*9130*/  ISETP.GE.AND P2, PT, R18, R133, PT ;  /* 0x000000851200720c */ /* 0x000fe40003f46270 */
[----:B------:R-:W-:Y:S02]  /*9140*/  CS2R R56, SRZ ;  /* 0x0000000000387805 */ /* 0x000fe4000001ff00 */
[----:B------:R-:W-:Y:S02]  /*9150*/  CS2R R58, SRZ ;  /* 0x00000000003a7805 */ /* 0x000fe4000001ff00 */
[----:B------:R-:W-:Y:S02]  /*9160*/  CS2R R44, SRZ ;  /* 0x00000000002c7805 */ /* 0x000fe4000001ff00 */
[----:B------:R-:W-:-:S05]  /*9170*/  CS2R R46, SRZ ;  /* 0x00000000002e7805 */ /* 0x000fca000001ff00 */
[----:B------:R0:W5:Y:S04]  /*9180*/  @!P2 LDG.E.128 R52, desc[UR54][R76.64] ;  /* 0x000000364c34a981 */ /* 0x000168000c1e1d00 */
[----:B------:R0:W5:Y:S01]  /*9190*/  @!P2 LDG.E.128 R40, desc[UR54][R78.64] ;  /* 0x000000364e28a981 */ /* 0x000162000c1e1d00 */
[----:B------:R-:W-:Y:S02]  /*91a0*/  ISETP.GE.AND P2, PT, R0, R133, PT ;  /* 0x000000850000720c */ /* 0x000fe40003f46270 */
[----:B------:R-:W-:Y:S02]  /*91b0*/  CS2R R72, SRZ ;  /* 0x0000000000487805 */ /* 0x000fe4000001ff00 */
[----:B------:R-:W-:Y:S02]  /*91c0*/  CS2R R74, SRZ ;  /* 0x00000000004a7805 */ /* 0x000fe4000001ff00 */
[----:B------:R-:W-:-:S02]  /*91d0*/  CS2R R48, SRZ ;  /* 0x0000000000307805 */ /* 0x000fc4000001ff00 */
[----:B------:R-:W-:-:S05]  /*91e0*/  CS2R R50, SRZ ;  /* 0x0000000000327805 */ /* 0x000fca000001ff00 */
[----:B------:R0:W5:Y:S04]  /*91f0*/  @!P2 LDG.E.128 R56, desc[UR54][R76.64+0x20] ;  /* 0x000020364c38a981 */ /* 0x000168000c1e1d00 */
[----:B------:R0:W5:Y:S01]  /*9200*/  @!P2 LDG.E.128 R44, desc[UR54][R78.64+0x20] ;  /* 0x000020364e2ca981 */ /* 0x000162000c1e1d00 */
[----:B------:R-:W-:-:S13]  /*9210*/  ISETP.GE.AND P2, PT, R6, R133, PT ;  /* 0x000000850600720c */ /* 0x000fda0003f46270 */
[----:B------:R0:W5:Y:S04]  /*9220*/  @!P2 LDG.E.128 R72, desc[UR54][R76.64+0x40] ;  /* 0x000040364c48a981 */ /* 0x000168000c1e1d00 */
[----:B------:R0:W5:Y:S02]  /*9230*/  @!P2 LDG.E.128 R48, desc[UR54][R78.64+0x40] ;  /* 0x000040364e30a981 */ /* 0x000164000c1e1d00 */
.L_x_393:
[----:B------:R-:W-:Y:S05]  /*9240*/  BSYNC B1 ;  /* 0x0000000000017941 */ /* 0x000fea0003800000 */
.L_x_392:
[----:B------:R-:W-:Y:S01]  /*9250*/  ISETP.GE.AND P3, PT, R216, R96, PT ;  /* 0x00000060d800720c */ /* 0x000fe20003f66270 */
[----:B------:R-:W-:Y:S01]  /*9260*/  BSSY B1, `(.L_x_394) ;  /* 0x0000027000017945 */ /* 0x000fe20003800000 */
[----:B0-----:R-:W-:Y:S02]  /*9270*/  CS2R R76, SRZ ;  /* 0x00000000004c7805 */ /* 0x001fe4000001ff00 */
[----:B------:R-:W-:Y:S02]  /*9280*/  CS2R R78, SRZ ;  /* 0x00000000004e7805 */ /* 0x000fe4000001ff00 */
[----:B------:R-:W-:Y:S02]  /*9290*/  CS2R R80, SRZ ;  /* 0x0000000000507805 */ /* 0x000fe4000001ff00 */
[----:B------:R-:W-:Y:S02]  /*92a0*/  CS2R R82, SRZ ;  /* 0x0000000000527805 */ /* 0x000fe4000001ff00 */
[----:B------:R-:W-:-:S02]  /*92b0*/  CS2R R84, SRZ ;  /* 0x0000000000547805 */ /* 0x000fc4000001ff00 */
[----:B------:R-:W-:Y:S01]  /*92c0*/  CS2R R86, SRZ ;  /* 0x0000000000567805 */ /* 0x000fe2000001ff00 */
[----:B------:R-:W-:Y:S06]  /*92d0*/  @P3 BRA `(.L_x_395) ;  /* 0x00000000007c3947 */ /* 0x000fec0003800000 */
[----:B------:R-:W-:Y:S01]  /*92e0*/  IADD3 R89, P2, P5, R108, R90, R10 ;  /* 0x0000005a6c597210 */ /* 0x000fe20007d5e00a */
[----:B------:R-:W-:Y:S01]  /*92f0*/  ULDC.64 UR4, c[0x0][0x3e8] ;  /* 0x0000fa0000047ab9 */ /* 0x000fe20000000a00 */
[----:B------:R-:W-:Y:S02]  /*9300*/  CS2R R76, SRZ ;  /* 0x00000000004c7805 */ /* 0x000fe4000001ff00 */
[----:B------:R-:W-:Y:S02]  /*9310*/  CS2R R78, SRZ ;  /* 0x00000000004e7805 */ /* 0x000fe4000001ff00 */
[----:B------:R-:W-:Y:S02]  /*9320*/  IADD3.X R97, R14, R97, R9, P2, P5 ;  /* 0x000000610e617210 */ /* 0x000fe400017ea409 */
[----:B------:R-:W-:Y:S02]  /*9330*/  CS2R R60, SRZ ;  /* 0x00000000003c7805 */ /* 0x000fe4000001ff00 */
[----:B------:R-:W-:-:S02]  /*9340*/  IADD3 R90, P2, P5, R102, R88, R12 ;  /* 0x00000058665a7210 */ /* 0x000fc40007d5e00c */
[----:B------:R-:W-:Y:S02]  /*9350*/  CS2R R62, SRZ ;  /* 0x00000000003e7805 */ /* 0x000fe4000001ff00 */
        /* <DEDUP_REMOVED lines=23> */
.L_x_395:
[----:B------:R-:W-:Y:S05]  /*94d0*/  BSYNC B1 ;  /* 0x0000000000017941 */ /* 0x000fea0003800000 */
.L_x_394:
        /* <DEDUP_REMOVED lines=28> */
.L_x_396:
[----:B------:R-:W-:Y:S01]  /*96a0*/  IMAD R97, R17, 0x8, R16 ;  /* 0x0000000811617824 */ /* 0x000fe200078e0210 */
[----:B------:R-:W-:Y:S01]  /*96b0*/  SHF.L.U32 R98, R169, 0x1f, RZ ;  /* 0x0000001fa9627819 */ /* 0x000fe200000006ff */
[----:B------:R-:W1:Y:S01]  /*96c0*/  LDC R154, c[0x0][0x2f4] ;  /* 0x0000bd00ff9a7b82 */ /* 0x000e620000000800 */
[----:B------:R-:W-:Y:S01]  /*96d0*/  BSSY B1, `(.L_x_397) ;  /* 0x0000004000017945 */ /* 0x000fe20003800000 */
[----:B------:R-:W-:Y:S01]  /*96e0*/  IMAD.MOV.U32 R137, RZ, RZ, R92 ;  /* 0x000000ffff897224 */ /* 0x000fe200078e005c */
[----:B------:R-:W2:Y:S02]  /*96f0*/  SYNCS.PHASECHK.TRANS64.TRYWAIT P5, [R97+URZ+0x29890], R98 ;  /* 0x02989062610075a7 */ /* 0x000ea400080a017f */
[----:B--2---:R-:W-:Y:S05]  /*9700*/  @!P5 BRA `(.L_x_398) ;  /* 0x0000020400a0d947 */ /* 0x004fea0003800000 */
.L_x_664:
[----:B------:R-:W-:Y:S05]  /*9710*/  BSYNC B1 ;  /* 0x0000000000017941 */ /* 0x000fea0003800000 */
.L_x_397:
[----:B------:R-:W3:Y:S01]  /*9720*/  LDC.64 R138, c[0x0][0x300] ;  /* 0x0000c000ff8a7b82 */ /* 0x000ee20000000a00 */
[----:B------:R-:W-:Y:S01]  /*9730*/  BSSY B1, `(.L_x_399) ;  /* 0x00002f7000017945 */ /* 0x000fe20003800000 */
[----:B-1----:R-:W-:-:S03]  /*9740*/  IMAD.IADD R159, R154, 0x1, -R99 ;  /* 0x000000019a9f7824 */ /* 0x002fc600078e0a63 */
[----:B------:R-:W-:Y:S05]  /*9750*/  @P4 BRA `(.L_x_400) ;  /* 0x0000002c00d04947 */ /* 0x000fea0003800000 */
[----:B------:R-:W-:Y:S01]  /*9760*/  ISETP.NE.AND P4, PT, R34, RZ, PT ;  /* 0x000000ff2200720c */ /* 0x000fe20003f85270 */
[-C--:B---3--:R-:W-:Y:S01]  /*9770*/  IMAD R176, R219, R138.reuse, RZ ;  /* 0x0000008adbb07224 */ /* 0x088fe200078e02ff */
[----:B------:R-:W-:Y:S01]  /*9780*/  BSSY B2, `(.L_x_401) ;  /* 0x00000fc000027945 */ /* 0x000fe20003800000 */
[----:B------:R-:W-:-:S04]  /*9790*/  IMAD.WIDE.U32 R140, R168, R138, R136 ;  /* 0x0000008aa88c7225 */ /* 0x000fc800078e0088 */
[----:B------:R-:W-:-:S05]  /*97a0*/  IMAD R176, R168, R139, R176 ;  /* 0x0000008ba8b07224 */ /* 0x000fca00078e02b0 */
[----:B------:R-:W-:Y:S01]  /*97b0*/  IADD3 R176, R176, R141, RZ ;  /* 0x0000008db0b07210 */ /* 0x000fe20007ffe0ff */
[----:B------:R-:W-:Y:S06]  /*97c0*/  @!P4 BRA `(.L_x_402) ;  /* 0x0000000c00dcc947 */ /* 0x000fec0003800000 */
[----:B0-----:R-:W-:Y:S01]  /*97d0*/  SEL R88, R99, R159, !P0 ;  /* 0x0000009f63587207 */ /* 0x001fe20004000000 */
[----:B------:R-:W-:Y:S01]  /*97e0*/  BSSY B3, `(.L_x_403) ;  /* 0x00000e9000037945 */ /* 0x000fe20003800000 */
[----:B------:R-:W-:Y:S02]  /*97f0*/  ISETP.GE.AND P4, PT, R18, R133, PT ;  /* 0x000000851200720c */ /* 0x000fe40003f86270 */
[----:B------:R-:W-:-:S04]  /*9800*/  SHF.R.S32.HI R89, RZ, 0x1f, R88 ;  /* 0x0000001fff597819 */ /* 0x000fc80000011458 */
[----:B------:R-:W-:-:S04]  /*9810*/  LEA.HI R89, R89, R88, RZ, 0x5 ;  /* 0x0000005859597211 */ /* 0x000fc800078f28ff */
[----:B------:R-:W-:-:S04]  /*9820*/  LEA.HI.SX32 R185, R89, R21, 0x1b ;  /* 0x0000001559b97211 */ /* 0x000fc800078fdaff */
[----:B------:R-:W-:-:S04]  /*9830*/  SHF.R.S32.HI R89, RZ, 0x1f, R185 ;  /* 0x0000001fff597819 */ /* 0x000fc800000114b9 */
[----:B------:R-:W-:Y:S01]  /*9840*/  LEA.HI R89, R89, R185, RZ, 0x2 ;  /* 0x000000b959597211 */ /* 0x000fe200078f10ff */
[----:B------:R-:W-:-:S03]  /*9850*/  IMAD.SHL.U32 R185, R185, 0x10, RZ ;  /* 0x00000010b9b97824 */ /* 0x000fc600078e00ff */
[----:B------:R-:W-:Y:S02]  /*9860*/  SHF.R.S32.HI R89, RZ, 0x2, R89 ;  /* 0x00000002ff597819 */ /* 0x000fe40000011459 */
[----:B------:R-:W-:-:S03]  /*9870*/  LOP3.LUT R88, R175, 0x30, R185, 0xf8, !PT ;  /* 0x00000030af587812 */ /* 0x000fc600078ef8b9 */
[----:B------:R-:W-:Y:S01]  /*9880*/  IMAD R89, R89, 0x2800, R197 ;  /* 0x0000280059597824 */ /* 0x000fe200078e02c5 */
[----:B------:R-:W-:-:S05]  /*9890*/  LOP3.LUT R88, R88, R196, RZ, 0x3c, !PT ;  /* 0x000000c458587212 */ /* 0x000fca00078e3cff */
[----:B------:R-:W-:-:S04]  /*98a0*/  IMAD.IADD R88, R89, 0x1, R88 ;  /* 0x0000000159587824 */ /* 0x000fc800078e0258 */
[C---:B------:R-:W-:Y:S02]  /*98b0*/  IMAD R92, R17.reuse, 0x7800, R88 ;  /* 0x00007800115c7824 */ /* 0x040fe400078e0258 */
[----:B------:R-:W-:Y:S02]  /*98c0*/  IMAD R88, R17, 0x7800, R143 ;  /* 0x0000780011587824 */ /* 0x000fe400078e028f */
[C---:B------:R-:W-:Y:S02]  /*98d0*/  IMAD.IADD R92, R16.reuse, 0x1, R92 ;  /* 0x00000001105c7824 */ /* 0x040fe400078e025c */
[----:B------:R-:W-:-:S04]  /*98e0*/  IMAD.IADD R88, R16, 0x1, R88 ;  /* 0x0000000110587824 */ /* 0x000fc800078e0258 */
[----:B------:R-:W0:Y:S04]  /*98f0*/  LDS.128 R92, [R92+0x1a400] ;  /* 0x01a400005c5c7984 */ /* 0x000e280000000c00 */
[----:B------:R-:W1:Y:S01]  /*9900*/  LDS.128 R88, [R88+0x1a400] ;  /* 0x01a4000058587984 */ /* 0x000e620000000c00 */
[----:B------:R-:W-:Y:S05]  /*9910*/  @P4 BRA `(.L_x_404) ;  /* 0x0000000c00544947 */ /* 0x000fea0003800000 */
[--C-:B------:R-:W-:Y:S02]  /*9920*/  SHF.R.U32.HI R54, RZ, 0x8, R53.reuse ;  /* 0x00000008ff367819 */ /* 0x100fe40000011635 */
[----:B------:R-:W-:Y:S02]  /*9930*/  SHF.R.U32.HI R40, RZ, 0x10, R53 ;  /* 0x00000010ff287819 */ /* 0x000fe40000011635 */
[----:B------:R-:W-:Y:S01]  /*9940*/  LOP3.LUT R52, R53, 0xff0000ff, RZ, 0xc0, !PT ;  /* 0xff0000ff35347812 */ /* 0x000fe200078ec0ff */
[----:B------:R-:W-:Y:S01]  /*9950*/  IMAD.SHL.U32 R189, R54, 0x100, RZ ;  /* 0x0000010036bd7824 */ /* 0x000fe200078e00ff */
[--C-:B------:R-:W-:Y:S01]  /*9960*/  SHF.R.U32.HI R42, RZ, 0x10, R55.reuse ;  /* 0x00000010ff2a7819 */ /* 0x100fe20000011637 */
[----:B------:R-:W-:Y:S01]  /*9970*/  IMAD.U32 R40, R40, 0x10000, RZ ;  /* 0x0001000028287824 */ /* 0x000fe200078e00ff */
[----:B------:R-:W-:Y:S02]  /*9980*/  SHF.R.U32.HI R53, RZ, 0x8, R55 ;  /* 0x00000008ff357819 */ /* 0x000fe40000011637 */
[----:B------:R-:W-:Y:S01]  /*9990*/  LOP3.LUT R187, R55, 0xff0000ff, RZ, 0xc0, !PT ;  /* 0xff0000ff37bb7812 */ /* 0x000fe200078ec0ff */
[----:B------:R-:W-:Y:S01]  /*99a0*/  IMAD.U32 R42, R42, 0x10000, RZ ;  /* 0x000100002a2a7824 */ /* 0x000fe200078e00ff */
[----:B------:R-:W-:-:S02]  /*99b0*/  SHF.R.U32.HI R55, RZ, 0x8, R41 ;  /* 0x00000008ff377819 */ /* 0x000fc40000011629 */
[----:B------:R-:W-:Y:S02]  /*99c0*/  SHF.R.U32.HI R186, RZ, 0x10, R41 ;  /* 0x00000010ffba7819 */ /* 0x000fe40000011629 */
[----:B------:R-:W-:Y:S01]  /*99d0*/  LOP3.LUT R52, R52, 0xff00, R189, 0xf8, !PT ;  /* 0x0000ff0034347812 */ /* 0x000fe200078ef8bd */
[----:B------:R-:W-:Y:S01]  /*99e0*/  IMAD.SHL.U32 R189, R55, 0x100, RZ ;  /* 0x0000010037bd7824 */ /* 0x000fe200078e00ff */
[----:B------:R-:W-:Y:S02]  /*99f0*/  SHF.L.U32 R53, R53, 0x8, RZ ;  /* 0x0000000835357819 */ /* 0x000fe400000006ff */
[----:B------:R-:W-:Y:S02]  /*9a00*/  LOP3.LUT R188, R41, 0xff0000ff, RZ, 0xc0, !PT ;  /* 0xff0000ff29bc7812 */ /* 0x000fe400078ec0ff */
[----:B------:R-:W-:Y:S01]  /*9a10*/  LOP3.LUT R55, R187, 0xff00, R53, 0xf8, !PT ;  /* 0x0000ff00bb377812 */ /* 0x000fe200078ef835 */
[----:B------:R-:W-:Y:S01]  /*9a20*/  IMAD.U32 R53, R186, 0x10000, RZ ;  /* 0x00010000ba357824 */ /* 0x000fe200078e00ff */
[----:B------:R-:W-:-:S02]  /*9a30*/  LOP3.LUT R188, R188, 0xff00, R189, 0xf8, !PT ;  /* 0x0000ff00bcbc7812 */ /* 0x000fc400078ef8bd */
[----:B------:R-:W-:Y:S02]  /*9a40*/  LOP3.LUT R186, R52, 0xff0000, R40, 0xf8, !PT ;  /* 0x00ff000034ba7812 */ /* 0x000fe400078ef828 */
[----:B------:R-:W-:Y:S02]  /*9a50*/  LOP3.LUT R40, R188, 0xff0000, R53, 0xf8, !PT ;  /* 0x00ff0000bc287812 */ /* 0x000fe400078ef835 */
[----:B0-----:R-:W-:Y:S02]  /*9a60*/  F2FP.F16.E4M3.UNPACK_B R187, R93 ;  /* 0x0000005dffbb723e */ /* 0x001fe400020006ff */
[----:B------:R-:W-:Y:S02]  /*9a70*/  F2FP.F16.E4M3.UNPACK_B R189, R40 ;  /* 0x00000028ffbd723e */ /* 0x000fe400020006ff */
[----:B-1----:R-:W-:Y:S01]  /*9a80*/  F2FP.F16.E4M3.UNPACK_B R52, R89 ;  /* 0x00000059ff34723e */ /* 0x002fe200020006ff */
[----:B------:R-:W-:Y:S01]  /*9a90*/  HADD2.F32 R53, -RZ, R187.H0_H0 ;  /* 0x200000bbff357230 */ /* 0x000fe20000004100 */
[-C--:B------:R-:W-:Y:S01]  /*9aa0*/  F2FP.F16.E4M3.UNPACK_B R190, R186.reuse ;  /* 0x000000baffbe723e */ /* 0x080fe200020006ff */
[----:B------:R-:W-:Y:S01]  /*9ab0*/  HADD2.F32 R192, -RZ, R189.H0_H0 ;  /* 0x200000bdffc07230 */ /* 0x000fe20000004100 */
[----:B------:R-:W-:Y:S01]  /*9ac0*/  F2FP.F16.E4M3.UNPACK_B R93, R93.H1 ;  /* 0x0000005dff5d723e */ /* 0x000fe200030006ff */
[----:B------:R-:W-:Y:S01]  /*9ad0*/  HADD2.F32 R188, -RZ, R52.H0_H0 ;  /* 0x20000034ffbc7230 */ /* 0x000fe20000004100 */
[----:B------:R-:W-:Y:S01]  /*9ae0*/  F2FP.F16.E4M3.UNPACK_B R186, R186.H1 ;  /* 0x000000baffba723e */ /* 0x000fe200030006ff */
[----:B------:R-:W-:-:S02]  /*9af0*/  HADD2.F32 R191, -RZ, R190.H0_H0 ;  /* 0x200000beffbf7230 */ /* 0x000fc40000004100 */
[CC--:B------:R-:W-:Y:S01]  /*9b00*/  FMUL.FTZ R193, R53.reuse, R192.reuse ;  /* 0x000000c035c17220 */ /* 0x0c0fe20000410000 */
[----:B------:R-:W-:Y:S02]  /*9b10*/  HADD2.F32 R189, -RZ, R189.H1_H1 ;  /* 0x300000bdffbd7230 */ /* 0x000fe40000004100 */
[C---:B------:R-:W-:Y:S01]  /*9b20*/  FMUL.FTZ R192, R188.reuse, R192 ;  /* 0x000000c0bcc07220 */ /* 0x040fe20000410000 */
[----:B------:R-:W-:Y:S02]  /*9b30*/  HADD2.F32 R52, -RZ, R52.H1_H1 ;  /* 0x30000034ff347230 */ /* 0x000fe40000004100 */
[-C--:B------:R-:W-:Y:S01]  /*9b40*/  FFMA.FTZ R188, R188, R191.reuse, -R193 ;  /* 0x000000bfbcbc7223 */ /* 0x080fe200000108c1 */
[----:B------:R-:W-:Y:S02]  /*9b50*/  HADD2.F32 R190, -RZ, R190.H1_H1 ;  /* 0x300000beffbe7230 */ /* 0x000fe40000004100 */
[----:B------:R-:W-:Y:S01]  /*9b60*/  FFMA.FTZ R53, R53, R191, R192 ;  /* 0x000000bf35357223 */ /* 0x000fe200000100c0 */
[----:B------:R-:W-:Y:S01]  /*9b70*/  HADD2.F32 R191, -RZ, R187.H1_H1 ;  /* 0x300000bbffbf7230 */ /* 0x000fe20000004100 */
[----:B------:R-:W-:-:S02]  /*9b80*/  SHF.R.U32.HI R54, RZ, 0x8, R43 ;  /* 0x00000008ff367819 */ /* 0x000fc4000001162b */
[----:B------:R-:W-:Y:S02]  /*9b90*/  SHF.R.U32.HI R41, RZ, 0x10, R43 ;  /* 0x00000010ff297819 */ /* 0x000fe4000001162b */
[-C--:B------:R-:W-:Y:S01]  /*9ba0*/  FMUL.FTZ R187, R191, R189.reuse ;  /* 0x000000bdbfbb7220 */ /* 0x080fe20000410000 */
[----:B------:R-:W-:Y:S01]  /*9bb0*/  FMUL.FTZ R189, R52, R189 ;  /* 0x000000bd34bd7220 */ /* 0x000fe20000410000 */
[----:B------:R-:W-:Y:S01]  /*9bc0*/  IMAD.SHL.U32 R54, R54, 0x100, RZ ;  /* 0x0000010036367824 */ /* 0x000fe200078e00ff */
[----:B------:R-:W-:Y:S01]  /*9bd0*/  LOP3.LUT R43, R43, 0xff0000ff, RZ, 0xc0, !PT ;  /* 0xff0000ff2b2b7812 */ /* 0x000fe200078ec0ff */
[-C--:B------:R-:W-:Y:S01]  /*9be0*/  FFMA.FTZ R187, R52, R190.reuse, -R187 ;  /* 0x000000be34bb7223 */ /* 0x080fe200000108bb */
[----:B------:R-:W-:Y:S01]  /*9bf0*/  FFMA.FTZ R52, R191, R190, R189 ;  /* 0x000000bebf347223 */ /* 0x000fe200000100bd */
[----:B------:R-:W-:Y:S01]  /*9c00*/  F2FP.F16.E4M3.UNPACK_B R189, R40.H1 ;  /* 0x00000028ffbd723e */ /* 0x000fe200030006ff */
[----:B------:R-:W-:Y:S01]  /*9c10*/  HADD2.F32 R40, -RZ, R93.H0_H0 ;  /* 0x2000005dff287230 */ /* 0x000fe20000004100 */
[----:B------:R-:W-:Y:S01]  /*9c20*/  F2FP.F16.E4M3.UNPACK_B R190, R89.H1 ;  /* 0x00000059ffbe723e */ /* 0x000fe200030006ff */
[----:B------:R-:W-:Y:S01]  /*9c30*/  HADD2.F32 R191, -RZ, R186.H0_H0 ;  /* 0x200000baffbf7230 */ /* 0x000fe20000004100 */
[----:B------:R-:W-:Y:S01]  /*9c40*/  LOP3.LUT R43, R43, 0xff00, R54, 0xf8, !PT ;  /* 0x0000ff002b2b7812 */ /* 0x000fe200078ef836 */
[----:B------:R-:W-:Y:S01]  /*9c50*/  HADD2.F32 R192, -RZ, R189.H0_H0 ;  /* 0x200000bdffc07230 */ /* 0x000fe20000004100 */
[----:B------:R-:W-:Y:S01]  /*9c60*/  SHF.L.U32 R41, R41, 0x10, RZ ;  /* 0x0000001029297819 */ /* 0x000fe200000006ff */
[----:B------:R-:W-:Y:S01]  /*9c70*/  HADD2.F32 R89, -RZ, R190.H0_H0 ;  /* 0x200000beff597230 */ /* 0x000fe20000004100 */
[----:B------:R-:W-:Y:S01]  /*9c80*/  F2FP.F16.E4M3.UNPACK_B R54, R91 ;  /* 0x0000005bff36723e */ /* 0x000fe200020006ff */
[----:B------:R-:W-:-:S02]  /*9c90*/  HADD2.F32 R93, -RZ, R93.H1_H1 ;  /* 0x3000005dff5d7230 */ /* 0x000fc40000004100 */
[CC--:B------:R-:W-:Y:S01]  /*9ca0*/  FMUL.FTZ R193, R40.reuse, R192.reuse ;  /* 0x000000c028c17220 */ /* 0x0c0fe20000410000 */
[----:B------:R-:W-:Y:S02]  /*9cb0*/  HADD2.F32 R189, -RZ, R189.H1_H1 ;  /* 0x300000bdffbd7230 */ /* 0x000fe40000004100 */
[C---:B------:R-:W-:Y:S01]  /*9cc0*/  FMUL.FTZ R192, R89.reuse, R192 ;  /* 0x000000c059c07220 */ /* 0x040fe20000410000 */
[----:B------:R-:W-:Y:S02]  /*9cd0*/  HADD2.F32 R190, -RZ, R190.H1_H1 ;  /* 0x300000beffbe7230 */ /* 0x000fe40000004100 */
[-C--:B------:R-:W-:Y:S01]  /*9ce0*/  FFMA.FTZ R89, R89, R191.reuse, -R193 ;  /* 0x000000bf59597223 */ /* 0x080fe200000108c1 */
[----:B------:R-:W-:Y:S02]  /*9cf0*/  HADD2.F32 R186, -RZ, R186.H1_H1 ;  /* 0x300000baffba7230 */ /* 0x000fe40000004100 */
[----:B------:R-:W-:Y:S01]  /*9d00*/  FFMA.FTZ R40, R40, R191, R192 ;  /* 0x000000bf28287223 */ /* 0x000fe200000100c0 */
[-C--:B------:R-:W-:Y:S01]  /*9d10*/  FMUL.FTZ R191, R93, R189.reuse ;  /* 0x000000bd5dbf7220 */ /* 0x080fe20000410000 */
[----:B------:R-:W-:Y:S01]  /*9d20*/  FMUL.FTZ R192, R190, R189 ;  /* 0x000000bdbec07220 */ /* 0x000fe20000410000 */
[----:B------:R-:W-:Y:S01]  /*9d30*/  LOP3.LUT R41, R43, 0xff0000, R41, 0xf8, !PT ;  /* 0x00ff00002b297812 */ /* 0x000fe200078ef829 */
[----:B------:R-:W-:-:S02]  /*9d40*/  HADD2.F32 R193, -RZ, R54.H0_H0 ;  /* 0x20000036ffc17230 */ /* 0x000fc40000004100 */
[-C--:B------:R-:W-:Y:S01]  /*9d50*/  FFMA.FTZ R189, R190, R186.reuse, -R191 ;  /* 0x000000babebd7223 */ /* 0x080fe200000108bf */
[----:B------:R-:W-:Y:S01]  /*9d60*/  FFMA.FTZ R186, R93, R186, R192 ;  /* 0x000000ba5dba7223 */ /* 0x000fe200000100c0 */
[----:B------:R-:W-:Y:S01]  /*9d70*/  LOP3.LUT R93, R55, 0xff0000, R42, 0xf8, !PT ;  /* 0x00ff0000375d7812 */ /* 0x000fe200078ef82a */
[----:B------:R-:W-:Y:S01]  /*9d80*/  IMAD.MOV.U32 R42, RZ, RZ, R95 ;  /* 0x000000ffff2a7224 */ /* 0x000fe200078e005f */
[----:B------:R-:W-:Y:S02]  /*9d90*/  F2FP.F16.E4M3.UNPACK_B R95, R41 ;  /* 0x00000029ff5f723e */ /* 0x000fe400020006ff */
[----:B------:R-:W-:Y:S02]  /*9da0*/  F2FP.F16.E4M3.UNPACK_B R190, R93 ;  /* 0x0000005dffbe723e */ /* 0x000fe400020006ff */
[-C--:B------:R-:W-:Y:S01]  /*9db0*/  F2FP.F16.E4M3.UNPACK_B R43, R42.reuse ;  /* 0x0000002aff2b723e */ /* 0x080fe200020006ff */
[----:B------:R-:W-:Y:S01]  /*9dc0*/  HADD2.F32 R55, -RZ, R95.H0_H0 ;  /* 0x2000005fff377230 */ /* 0x000fe20000004100 */
[----:B------:R-:W-:Y:S01]  /*9dd0*/  F2FP.F16.E4M3.UNPACK_B R42, R42.H1 ;  /* 0x0000002aff2a723e */ /* 0x000fe200030006ff */
[----:B------:R-:W-:Y:S01]  /*9de0*/  HADD2.F32 R192, -RZ, R190.H0_H0 ;  /* 0x200000beffc07230 */ /* 0x000fe20000004100 */
[----:B------:R-:W-:Y:S01]  /*9df0*/  F2FP.F16.E4M3.UNPACK_B R41, R41.H1 ;  /* 0x00000029ff29723e */ /* 0x000fe200030006ff */
[--C-:B------:R-:W-:Y:S01]  /*9e00*/  HADD2.F32 R191, -RZ, R43.reuse.H0_H0 ;  /* 0x2000002bffbf7230 */ /* 0x100fe20000004100 */
[----:B------:R-:W-:Y:S01]  /*9e10*/  F2FP.F16.E4M3.UNPACK_B R93, R93.H1 ;  /* 0x0000005dff5d723e */ /* 0x000fe200030006ff */
[----:B------:R-:W-:Y:S01]  /*9e20*/  HADD2.F32 R43, -RZ, R43.H1_H1 ;  /* 0x3000002bff2b7230 */ /* 0x000fe20000004100 */
[----:B------:R-:W-:Y:S01]  /*9e30*/  F2FP.SATFINITE.E4M3.F32.PACK_AB_MERGE_C R89, R189, R89, RZ ;  /* 0x00000059bd59723e */ /* 0x000fe200048070ff */
[----:B------:R-:W-:-:S02]  /*9e40*/  HADD2.F32 R95, -RZ, R95.H1_H1 ;  /* 0x3000005fff5f7230 */ /* 0x000fc40000004100 */
[-C--:B------:R-:W-:Y:S01]  /*9e50*/  FMUL.FTZ R194, R191, R55.reuse ;  /* 0x00000037bfc27220 */ /* 0x080fe20000410000 */
[----:B------:R-:W-:Y:S01]  /*9e60*/  FMUL.FTZ R55, R193, R55 ;  /* 0x00000037c1377220 */ /* 0x000fe20000410000 */
[----:B------:R-:W-:Y:S01]  /*9e70*/  HADD2.F32 R190, -RZ, R190.H1_H1 ;  /* 0x300000beffbe7230 */ /* 0x000fe20000004100 */
[----:B------:R-:W-:Y:S01]  /*9e80*/  F2FP.SATFINITE.E4M3.F32.PACK_AB_MERGE_C R187, R187, R188, R89 ;  /* 0x000000bcbbbb723e */ /* 0x000fe20004807059 */
[-C--:B------:R-:W-:Y:S01]  /*9e90*/  FFMA.FTZ R194, R193, R192.reuse, -R194 ;  /* 0x000000c0c1c27223 */ /* 0x080fe200000108c2 */
[----:B------:R-:W-:Y:S01]  /*9ea0*/  FFMA.FTZ R191, R191, R192, R55 ;  /* 0x000000c0bfbf7223 */ /* 0x000fe20000010037 */
[----:B------:R-:W-:Y:S02]  /*9eb0*/  HADD2.F32 R55, -RZ, R54.H1_H1 ;  /* 0x30000036ff377230 */ /* 0x000fe40000004100 */
[----:B------:R-:W-:Y:S01]  /*9ec0*/  FMUL.FTZ R54, R43, R95 ;  /* 0x0000005f2b367220 */ /* 0x000fe20000410000 */
[--C-:B------:R-:W-:Y:S01]  /*9ed0*/  HADD2.F32 R192, -RZ, R41.reuse.H0_H0 ;  /* 0x20000029ffc07230 */ /* 0x100fe20000004100 */
[----:B------:R-:W-:Y:S01]  /*9ee0*/  F2FP.F16.E4M3.UNPACK_B R89, R92.H1 ;  /* 0x0000005cff59723e */ /* 0x000fe200030006ff */
[----:B------:R-:W-:-:S02]  /*9ef0*/  HADD2.F32 R41, -RZ, R41.H1_H1 ;  /* 0x30000029ff297230 */ /* 0x000fc40000004100 */
[C---:B------:R-:W-:Y:S01]  /*9f00*/  FFMA.FTZ R54, R55.reuse, R190, -R54 ;  /* 0x000000be37367223 */ /* 0x040fe20000010836 */
[----:B------:R-:W-:Y:S01]  /*9f10*/  FMUL.FTZ R55, R55, R95 ;  /* 0x0000005f37377220 */ /* 0x000fe20000410000 */
[--C-:B------:R-:W-:Y:S01]  /*9f20*/  HADD2.F32 R95, -RZ, R93.reuse.H0_H0 ;  /* 0x2000005dff5f7230 */ /* 0x100fe20000004100 */
[----:B------:R-:W-:Y:S01]  /*9f30*/  F2FP.SATFINITE.E4M3.F32.PACK_AB_MERGE_C R40, R186, R40, RZ ;  /* 0x00000028ba28723e */ /* 0x000fe200048070ff */
[----:B------:R-:W-:Y:S02]  /*9f40*/  HADD2.F32 R93, -RZ, R93.H1_H1 ;  /* 0x3000005dff5d7230 */ /* 0x000fe40000004100 */
[----:B------:R-:W-:Y:S01]  /*9f50*/  FFMA.FTZ R43, R43, R190, R55 ;  /* 0x000000be2b2b7223 */ /* 0x000fe20000010037 */
[----:B------:R-:W-:Y:S01]  /*9f60*/  F2FP.F16.E4M3.UNPACK_B R55, R91.H1 ;  /* 0x0000005bff37723e */ /* 0x000fe200030006ff */
[--C-:B------:R-:W-:Y:S01]  /*9f70*/  HADD2.F32 R91, -RZ, R42.reuse.H0_H0 ;  /* 0x2000002aff5b7230 */ /* 0x100fe20000004100 */
[----:B------:R-:W-:Y:S01]  /*9f80*/  F2FP.F16.E4M3.UNPACK_B R92, R92 ;  /* 0x0000005cff5c723e */ /* 0x000fe200020006ff */
[----:B------:R-:W-:Y:S01]  /*9f90*/  HADD2.F32 R42, -RZ, R42.H1_H1 ;  /* 0x3000002aff2a7230 */ /* 0x000fe20000004100 */
[----:B------:R-:W-:Y:S01]  /*9fa0*/  F2FP.SATFINITE.E4M3.F32.PACK_AB_MERGE_C R40, R52, R53, R40 ;  /* 0x000000353428723e */ /* 0x000fe20004807028 */
[----:B------:R-:W-:-:S02]  /*9fb0*/  HADD2.F32 R190, -RZ, R55.H0_H0 ;  /* 0x20000037ffbe7230 */ /* 0x000fc40000004100 */
[----:B------:R-:W-:Y:S01]  /*9fc0*/  FMUL.FTZ R193, R91, R192 ;  /* 0x000000c05bc17220 */ /* 0x000fe20000410000 */
[----:B------:R-:W-:-:S03]  /*9fd0*/  HADD2.F32 R55, -RZ, R55.H1_H1 ;  /* 0x30000037ff377230 */ /* 0x000fc60000004100 */
[C---:B------:R-:W-:Y:S01]  /*9fe0*/  FFMA.FTZ R193, R190.reuse, R95, -R193 ;  /* 0x0000005fbec17223 */ /* 0x040fe200000108c1 */
[----:B------:R-:W-:-:S04]  /*9ff0*/  FMUL.FTZ R190, R190, R192 ;  /* 0x000000c0bebe7220 */ /* 0x000fc80000410000 */
[----:B------:R-:W-:Y:S01]  /*a000*/  FFMA.FTZ R190, R91, R95, R190 ;  /* 0x0000005f5bbe7223 */ /* 0x000fe200000100be */
[CC--:B------:R-:W-:Y:S01]  /*a010*/  FMUL.FTZ R91, R42.reuse, R41.reuse ;  /* 0x000000292a5b7220 */ /* 0x0c0fe20000410000 */
[C---:B------:R-:W-:Y:S01]  /*a020*/  FMUL.FTZ R41, R55.reuse, R41 ;  /* 0x0000002937297220 */ /* 0x040fe20000410000 */
[----:B------:R-:W-:Y:S02]  /*a030*/  F2FP.F16.E4M3.UNPACK_B R95, R181.H1 ;  /* 0x000000b5ff5f723e */ /* 0x000fe400030006ff */
[-C--:B------:R-:W-:Y:S01]  /*a040*/  FFMA.FTZ R91, R55, R93.reuse, -R91 ;  /* 0x0000005d375b7223 */ /* 0x080fe2000001085b */
[----:B------:R-:W-:Y:S01]  /*a050*/  FFMA.FTZ R42, R42, R93, R41 ;  /* 0x0000005d2a2a7223 */ /* 0x000fe20000010029 */
[----:B------:R-:W-:Y:S01]  /*a060*/  IMAD.MOV.U32 R41, RZ, RZ, R88 ;  /* 0x000000ffff297224 */ /* 0x000fe200078e0058 */
[-C--:B------:R-:W-:Y:S01]  /*a070*/  F2FP.F16.E4M3.UNPACK_B R55, R182.reuse.H1 ;  /* 0x000000b6ff37723e */ /* 0x080fe200030006ff */
[----:B------:R-:W-:Y:S01]  /*a080*/  HADD2.F32 R93, -RZ, R89.H0_H0 ;  /* 0x20000059ff5d7230 */ /* 0x000fe20000004100 */
[----:B------:R-:W-:Y:S01]  /*a090*/  F2FP.F16.E4M3.UNPACK_B R182, R182 ;  /* 0x000000b6ffb6723e */ /* 0x000fe200020006ff */
[----:B------:R-:W-:Y:S01]  /*a0a0*/  HADD2.F32 R188, -RZ, R95.H0_H0 ;  /* 0x2000005fffbc7230 */ /* 0x000fe20000004100 */
[-C--:B------:R-:W-:Y:S01]  /*a0b0*/  F2FP.F16.E4M3.UNPACK_B R88, R41.reuse.H1 ;  /* 0x00000029ff58723e */ /* 0x080fe200030006ff */
[--C-:B------:R-:W-:Y:S01]  /*a0c0*/  HADD2.F32 R192, -RZ, R55.reuse.H0_H0 ;  /* 0x20000037ffc07230 */ /* 0x100fe20000004100 */
[----:B------:R-:W-:Y:S01]  /*a0d0*/  F2FP.F16.E4M3.UNPACK_B R41, R41 ;  /* 0x00000029ff29723e */ /* 0x000fe200020006ff */
[----:B------:R-:W-:Y:S01]  /*a0e0*/  HADD2.F32 R55, -RZ, R55.H1_H1 ;  /* 0x30000037ff377230 */ /* 0x000fe20000004100 */
[----:B------:R-:W-:Y:S01]  /*a0f0*/  F2FP.F16.E4M3.UNPACK_B R181, R181 ;  /* 0x000000b5ffb5723e */ /* 0x000fe200020006ff */
[----:B------:R-:W-:-:S02]  /*a100*/  HADD2.F32 R186, -RZ, R88.H0_H0 ;  /* 0x20000058ffba7230 */ /* 0x000fc40000004100 */
[-C--:B------:R-:W-:Y:S01]  /*a110*/  FMUL.FTZ R189, R93, R192.reuse ;  /* 0x000000c05dbd7220 */ /* 0x080fe20000410000 */
[----:B------:R-:W-:Y:S01]  /*a120*/  HADD2.F32 R89, -RZ, R89.H1_H1 ;  /* 0x30000059ff597230 */ /* 0x000fe20000004100 */
[----:B------:R-:W-:Y:S01]  /*a130*/  F2FP.SATFINITE.E4M3.F32.PACK_AB_MERGE_C R91, R91, R193, RZ ;  /* 0x000000c15b5b723e */ /* 0x000fe200048070ff */
[----:B------:R-:W-:Y:S02]  /*a140*/  HADD2.F32 R88, -RZ, R88.H1_H1 ;  /* 0x30000058ff587230 */ /* 0x000fe40000004100 */
[C---:B------:R-:W-:Y:S01]  /*a150*/  FMUL.FTZ R192, R186.reuse, R192 ;  /* 0x000000c0bac07220 */ /* 0x040fe20000410000 */
[----:B------:R-:W-:Y:S02]  /*a160*/  HADD2.F32 R95, -RZ, R95.H1_H1 ;  /* 0x3000005fff5f7230 */ /* 0x000fe40000004100 */
[----:B------:R-:W-:Y:S01]  /*a170*/  FFMA.FTZ R189, R186, R188, -R189 ;  /* 0x000000bcbabd7223 */ /* 0x000fe200000108bd */
[----:B------:R-:W-:Y:S01]  /*a180*/  F2FP.SATFINITE.E4M3.F32.PACK_AB_MERGE_C R42, R42, R190, RZ ;  /* 0x000000be2a2a723e */ /* 0x000fe200048070ff */
[----:B------:R-:W-:Y:S01]  /*a190*/  FFMA.FTZ R192, R93, R188, R192 ;  /* 0x000000bc5dc07223 */ /* 0x000fe200000100c0 */
[-C--:B------:R-:W-:Y:S01]  /*a1a0*/  FMUL.FTZ R93, R89, R55.reuse ;  /* 0x00000037595d7220 */ /* 0x080fe20000410000 */
[C---:B------:R-:W-:Y:S01]  /*a1b0*/  FMUL.FTZ R55, R88.reuse, R55 ;  /* 0x0000003758377220 */ /* 0x040fe20000410000 */
[----:B------:R-:W-:Y:S01]  /*a1c0*/  HADD2.F32 R188, -RZ, R182.H0_H0 ;  /* 0x200000b6ffbc7230 */ /* 0x000fe20000004100 */
[----:B------:R-:W-:Y:S01]  /*a1d0*/  F2FP.SATFINITE.E4M3.F32.PACK_AB_MERGE_C R42, R43, R191, R42 ;  /* 0x000000bf2b2a723e */ /* 0x000fe2000480702a */
[-C--:B------:R-:W-:Y:S01]  /*a1e0*/  FFMA.FTZ R88, R88, R95.reuse, -R93 ;  /* 0x0000005f58587223 */ /* 0x080fe2000001085d */
[----:B------:R-:W-:Y:S01]  /*a1f0*/  FFMA.FTZ R55, R89, R95, R55 ;  /* 0x0000005f59377223 */ /* 0x000fe20000010037 */
[----:B------:R-:W-:Y:S01]  /*a200*/  HADD2.F32 R89, -RZ, R92.H0_H0 ;  /* 0x2000005cff597230 */ /* 0x000fe20000004100 */
[----:B------:R-:W-:Y:S01]  /*a210*/  F2FP.SATFINITE.E4M3.F32.PACK_AB_MERGE_C R91, R54, R194, R91 ;  /* 0x000000c2365b723e */ /* 0x000fe2000480705b */
[----:B------:R-:W-:Y:S01]  /*a220*/  HADD2.F32 R95, -RZ, R41.H0_H0 ;  /* 0x20000029ff5f7230 */ /* 0x000fe20000004100 */
[----:B------:R-:W-:Y:S01]  /*a230*/  F2FP.SATFINITE.E4M3.F32.PACK_AB_MERGE_C R88, R88, R189, RZ ;  /* 0x000000bd5858723e */ /* 0x000fe200048070ff */
[----:B------:R-:W-:-:S02]  /*a240*/  HADD2.F32 R93, -RZ, R181.H0_H0 ;  /* 0x200000b5ff5d7230 */ /* 0x000fc40000004100 */
[-C--:B------:R-:W-:Y:S01]  /*a250*/  FMUL.FTZ R186, R89, R188.reuse ;  /* 0x000000bc59ba7220 */ /* 0x080fe20000410000 */
[----:B------:R-:W-:Y:S02]  /*a260*/  HADD2.F32 R182, -RZ, R182.H1_H1 ;  /* 0x300000b6ffb67230 */ /* 0x000fe40000004100 */
[C---:B------:R-:W-:Y:S01]  /*a270*/  FMUL.FTZ R188, R95.reuse, R188 ;  /* 0x000000bc5fbc7220 */ /* 0x040fe20000410000 */
[----:B------:R-:W-:Y:S02]  /*a280*/  HADD2.F32 R92, -RZ, R92.H1_H1 ;  /* 0x3000005cff5c7230 */ /* 0x000fe40000004100 */
[-C--:B------:R-:W-:Y:S01]  /*a290*/  FFMA.FTZ R186, R95, R93.reuse, -R186 ;  /* 0x0000005d5fba7223 */ /* 0x080fe200000108ba */
[----:B------:R-:W-:Y:S02]  /*a2a0*/  HADD2.F32 R41, -RZ, R41.H1_H1 ;  /* 0x30000029ff297230 */ /* 0x000fe40000004100 */
[----:B------:R-:W-:Y:S01]  /*a2b0*/  FFMA.FTZ R188, R89, R93, R188 ;  /* 0x0000005d59bc7223 */ /* 0x000fe200000100bc */
[----:B------:R-:W-:-:S02]  /*a2c0*/  HADD2.F32 R181, -RZ, R181.H1_H1 ;  /* 0x300000b5ffb57230 */ /* 0x000fc40000004100 */
[C---:B------:R-:W-:Y:S01]  /*a2d0*/  FMUL.FTZ R89, R92.reuse, R182 ;  /* 0x000000b65c597220 */ /* 0x040fe20000410000 */
[----:B------:R-:W-:Y:S01]  /*a2e0*/  F2FP.F16.E4M3.UNPACK_B R95, R184.H1 ;  /* 0x000000b8ff5f723e */ /* 0x000fe200030006ff */
[C---:B------:R-:W-:Y:S01]  /*a2f0*/  FMUL.FTZ R182, R41.reuse, R182 ;  /* 0x000000b629b67220 */ /* 0x040fe20000410000 */
[----:B------:R-:W-:Y:S01]  /*a300*/  F2FP.F16.E4M3.UNPACK_B R184, R184 ;  /* 0x000000b8ffb8723e */ /* 0x000fe200020006ff */
[-C--:B------:R-:W-:Y:S01]  /*a310*/  FFMA.FTZ R89, R41, R181.reuse, -R89 ;  /* 0x000000b529597223 */ /* 0x080fe20000010859 */
[----:B------:R-:W-:Y:S01]  /*a320*/  F2FP.SATFINITE.E4M3.F32.PACK_AB_MERGE_C R55, R55, R192, RZ ;  /* 0x000000c03737723e */ /* 0x000fe200048070ff */
[----:B------:R-:W-:Y:S01]  /*a330*/  FFMA.FTZ R41, R92, R181, R182 ;  /* 0x000000b55c297223 */ /* 0x000fe200000100b6 */
[----:B------:R-:W-:Y:S01]  /*a340*/  F2FP.F16.E4M3.UNPACK_B R92, R94.H1 ;  /* 0x0000005eff5c723e */ /* 0x000fe200030006ff */
[--C-:B------:R-:W-:Y:S01]  /*a350*/  HADD2.F32 R182, -RZ, R95.reuse.H0_H0 ;  /* 0x2000005fffb67230 */ /* 0x100fe20000004100 */
[----:B------:R-:W-:Y:S01]  /*a360*/  F2FP.SATFINITE.E4M3.F32.PACK_AB_MERGE_C R186, R89, R186, R88 ;  /* 0x000000ba59ba723e */ /* 0x000fe20004807058 */
[----:B------:R-:W-:Y:S01]  /*a370*/  HADD2.F32 R95, -RZ, R95.H1_H1 ;  /* 0x3000005fff5f7230 */ /* 0x000fe20000004100 */
[-C--:B------:R-:W-:Y:S01]  /*a380*/  F2FP.F16.E4M3.UNPACK_B R88, R183.reuse.H1 ;  /* 0x000000b7ff58723e */ /* 0x080fe200030006ff */
[--C-:B------:R-:W-:Y:S01]  /*a390*/  HADD2.F32 R93, -RZ, R92.reuse.H0_H0 ;  /* 0x2000005cff5d7230 */ /* 0x100fe20000004100 */
[----:B------:R-:W-:Y:S01]  /*a3a0*/  F2FP.F16.E4M3.UNPACK_B R89, R90.H1 ;  /* 0x0000005aff59723e */ /* 0x000fe200030006ff */
[----:B------:R-:W-:Y:S01]  /*a3b0*/  HADD2.F32 R92, -RZ, R92.H1_H1 ;  /* 0x3000005cff5c7230 */ /* 0x000fe20000004100 */
[----:B------:R-:W-:Y:S01]  /*a3c0*/  F2FP.F16.E4M3.UNPACK_B R183, R183 ;  /* 0x000000b7ffb7723e */ /* 0x000fe200020006ff */
[--C-:B------:R-:W-:Y:S01]  /*a3d0*/  HADD2.F32 R193, -RZ, R88.reuse.H0_H0 ;  /* 0x20000058ffc17230 */ /* 0x100fe20000004100 */
[----:B------:R-:W-:Y:S01]  /*a3e0*/  F2FP.F16.E4M3.UNPACK_B R94, R94 ;  /* 0x0000005eff5e723e */ /* 0x000fe200020006ff */
[----:B------:R-:W-:Y:S01]  /*a3f0*/  HADD2.F32 R181, -RZ, R89.H0_H0 ;  /* 0x20000059ffb57230 */ /* 0x000fe20000004100 */
[----:B------:R-:W-:Y:S01]  /*a400*/  F2FP.F16.E4M3.UNPACK_B R90, R90 ;  /* 0x0000005aff5a723e */ /* 0x000fe200020006ff */
[----:B------:R-:W-:-:S02]  /*a410*/  HADD2.F32 R88, -RZ, R88.H1_H1 ;  /* 0x30000058ff587230 */ /* 0x000fc40000004100 */
[-C--:B------:R-:W-:Y:S01]  /*a420*/  FMUL.FTZ R189, R93, R193.reuse ;  /* 0x000000c15dbd7220 */ /* 0x080fe20000410000 */
[----:B------:R-:W-:Y:S02]  /*a430*/  HADD2.F32 R89, -RZ, R89.H1_H1 ;  /* 0x30000059ff597230 */ /* 0x000fe40000004100 */
[----:B------:R-:W-:Y:S01]  /*a440*/  FMUL.FTZ R193, R181, R193 ;  /* 0x000000c1b5c17220 */ /* 0x000fe20000410000 */
[----:B------:R-:W-:Y:S01]  /*a450*/  F2FP.SATFINITE.E4M3.F32.PACK_AB_MERGE_C R41, R41, R188, R55 ;  /* 0x000000bc2929723e */ /* 0x000fe20004807037 */
[-C--:B------:R-:W-:Y:S02]  /*a460*/  FFMA.FTZ R189, R181, R182.reuse, -R189 ;  /* 0x000000b6b5bd7223 */ /* 0x080fe400000108bd */
[----:B------:R-:W-:Y:S01]  /*a470*/  FFMA.FTZ R193, R93, R182, R193 ;  /* 0x000000b65dc17223 */ /* 0x000fe200000100c1 */
[-C--:B------:R-:W-:Y:S01]  /*a480*/  FMUL.FTZ R93, R92, R88.reuse ;  /* 0x000000585c5d7220 */ /* 0x080fe20000410000 */
[----:B------:R-:W-:Y:S01]  /*a490*/  FMUL.FTZ R88, R89, R88 ;  /* 0x0000005859587220 */ /* 0x000fe20000410000 */
[----:B------:R-:W-:-:S02]  /*a4a0*/  HADD2.F32 R182, -RZ, R183.H0_H0 ;  /* 0x200000b7ffb67230 */ /* 0x000fc40000004100 */
[-C--:B------:R-:W-:Y:S01]  /*a4b0*/  FFMA.FTZ R89, R89, R95.reuse, -R93 ;  /* 0x0000005f59597223 */ /* 0x080fe2000001085d */
[----:B------:R-:W-:Y:S01]  /*a4c0*/  FFMA.FTZ R88, R92, R95, R88 ;  /* 0x0000005f5c587223 */ /* 0x000fe20000010058 */
[----:B------:R-:W-:Y:S02]  /*a4d0*/  HADD2.F32 R92, -RZ, R94.H0_H0 ;  /* 0x2000005eff5c7230 */ /* 0x000fe40000004100 */
[----:B------:R-:W-:Y:S01]  /*a4e0*/  HADD2.F32 R95, -RZ, R90.H0_H0 ;  /* 0x2000005aff5f7230 */ /* 0x000fe20000004100 */
[----:B------:R-:W-:Y:S01]  /*a4f0*/  F2FP.SATFINITE.E4M3.F32.PACK_AB_MERGE_C R89, R89, R189, RZ ;  /* 0x000000bd5959723e */ /* 0x000fe200048070ff */
[----:B------:R-:W-:Y:S02]  /*a500*/  HADD2.F32 R93, -RZ, R184.H0_H0 ;  /* 0x200000b8ff5d7230 */ /* 0x000fe40000004100 */
[-C--:B------:R-:W-:Y:S01]  /*a510*/  FMUL.FTZ R181, R92, R182.reuse ;  /* 0x000000b65cb57220 */ /* 0x080fe20000410000 */
[----:B------:R-:W-:Y:S02]  /*a520*/  HADD2.F32 R183, -RZ, R183.H1_H1 ;  /* 0x300000b7ffb77230 */ /* 0x000fe40000004100 */
[----:B------:R-:W-:Y:S01]  /*a530*/  FMUL.FTZ R182, R95, R182 ;  /* 0x000000b65fb67220 */ /* 0x000fe20000410000 */
[----:B------:R-:W-:-:S02]  /*a540*/  HADD2.F32 R94, -RZ, R94.H1_H1 ;  /* 0x3000005eff5e7230 */ /* 0x000fc40000004100 */
[-C--:B------:R-:W-:Y:S01]  /*a550*/  FFMA.FTZ R181, R95, R93.reuse, -R181 ;  /* 0x0000005d5fb57223 */ /* 0x080fe200000108b5 */
[----:B------:R-:W-:Y:S02]  /*a560*/  HADD2.F32 R90, -RZ, R90.H1_H1 ;  /* 0x3000005aff5a7230 */ /* 0x000fe40000004100 */
[----:B------:R-:W-:Y:S01]  /*a570*/  FFMA.FTZ R182, R92, R93, R182 ;  /* 0x0000005d5cb67223 */ /* 0x000fe200000100b6 */
[----:B------:R-:W-:Y:S02]  /*a580*/  HADD2.F32 R184, -RZ, R184.H1_H1 ;  /* 0x300000b8ffb87230 */ /* 0x000fe40000004100 */
[----:B------:R-:W-:Y:S01]  /*a590*/  FMUL.FTZ R92, R94, R183 ;  /* 0x000000b75e5c7220 */ /* 0x000fe20000410000 */
[----:B------:R-:W-:Y:S01]  /*a5a0*/  F2FP.SATFINITE.E4M3.F32.PACK_AB_MERGE_C R88, R88, R193, RZ ;  /* 0x000000c15858723e */ /* 0x000fe200048070ff */
[C---:B------:R-:W-:Y:S01]  /*a5b0*/  FMUL.FTZ R183, R90.reuse, R183 ;  /* 0x000000b75ab77220 */ /* 0x040fe20000410000 */
[----:B------:R-:W-:Y:S01]  /*a5c0*/  MOV R93, R40 ;  /* 0x00000028005d7202 */ /* 0x000fe20000000f00 */
[----:B------:R-:W-:Y:S01]  /*a5d0*/  FFMA.FTZ R92, R90, R184, -R92 ;  /* 0x000000b85a5c7223 */ /* 0x000fe2000001085c */
[----:B------:R-:W-:-:S02]  /*a5e0*/  IMAD.MOV.U32 R95, RZ, RZ, R42 ;  /* 0x000000ffff5f7224 */ /* 0x000fc400078e002a */
[----:B------:R-:W-:Y:S02]  /*a5f0*/  FFMA.FTZ R183, R94, R184, R183 ;  /* 0x000000b85eb77223 */ /* 0x000fe400000100b7 */
[----:B------:R-:W-:Y:S01]  /*a600*/  F2FP.SATFINITE.E4M3.F32.PACK_AB_MERGE_C R181, R92, R181, R89 ;  /* 0x000000b55cb5723e */ /* 0x000fe20004807059 */
[----:B------:R-:W-:Y:S02]  /*a610*/  IMAD.MOV.U32 R89, RZ, RZ, R187 ;  /* 0x000000ffff597224 */ /* 0x000fe400078e00bb */
[----:B------:R-:W-:Y:S01]  /*a620*/  F2FP.SATFINITE.E4M3.F32.PACK_AB_MERGE_C R182, R183, R182, R88 ;  /* 0x000000b6b7b6723e */ /* 0x000fe20004807058 */
[----:B------:R-:W-:Y:S02]  /*a630*/  IMAD.MOV.U32 R88, RZ, RZ, R186 ;  /* 0x000000ffff587224 */ /* 0x000fe400078e00ba */
[----:B------:R-:W-:Y:S02]  /*a640*/  IMAD.MOV.U32 R92, RZ, RZ, R41 ;  /* 0x000000ffff5c7224 */ /* 0x000fe400078e0029 */
[----:B------:R-:W-:-:S02]  /*a650*/  IMAD.MOV.U32 R90, RZ, RZ, R181 ;  /* 0x000000ffff5a7224 */ /* 0x000fc400078e00b5 */
[----:B------:R-:W-:-:S07]  /*a660*/  IMAD.MOV.U32 R94, RZ, RZ, R182 ;  /* 0x000000ffff5e7224 */ /* 0x000fce00078e00b6 */
.L_x_404:
[----:B------:R-:W-:Y:S05]  /*a670*/  BSYNC B3 ;  /* 0x0000000000037941 */ /* 0x000fea0003800000 */
.L_x_403:
[----:B------:R-:W-:-:S13]  /*a680*/  ISETP.GE.AND P4, PT, R185, R154, PT ;  /* 0x0000009ab900720c */ /* 0x000fda0003f86270 */
[--C-:B------:R-:W-:Y:S02]  /*a690*/  @!P4 SHF.R.S32.HI R43, RZ, 0x1f, R185.reuse ;  /* 0x0000001fff2bc819 */ /* 0x100fe400000114b9 */
[----:B------:R-:W-:-:S04]  /*a6a0*/  @!P4 IADD3 R42, P5, P6, R116, R140, R185 ;  /* 0x0000008c742ac210 */ /* 0x000fc80007ebe0b9 */
[----:B------:R-:W-:Y:S02]  /*a6b0*/  @!P4 IADD3.X R43, R4, R176, R43, P5, P6 ;  /* 0x000000b0042bc210 */ /* 0x000fe40002fec42b */
[----:B------:R-:W-:-:S04]  /*a6c0*/  IADD3 R40, P5, P6, R116, R140, R25 ;  /* 0x0000008c74287210 */ /* 0x000fc80007ebe019 */
[----:B------:R-:W-:Y:S02]  /*a6d0*/  IADD3.X R41, R4, R176, R30, P5, P6 ;  /* 0x000000b004297210 */ /* 0x000fe40002fec41e */
[----:B------:R-:W-:-:S05]  /*a6e0*/  IADD3 R40, P5, R40, R124, RZ ;  /* 0x0000007c28287210 */ /* 0x000fca0007fbe0ff */
[----:B------:R-:W-:Y:S01]  /*a6f0*/  IMAD.X R41, R41, 0x1, R125, P5 ;  /* 0x0000000129297824 */ /* 0x000fe200028e067d */
[----:B------:R-:W-:-:S04]  /*a700*/  @!P4 IADD3 R42, P5, R42, R124, RZ ;  /* 0x0000007c2a2ac210 */ /* 0x000fc80007fbe0ff */
[----:B-1----:R1:W-:Y:S01]  /*a710*/  STG.E.128 desc[UR54][R40.64], R88 ;  /* 0x0000005828007986 */ /* 0x0023e2000c101d36 */
[----:B------:R-:W-:-:S05]  /*a720*/  @!P4 IMAD.X R43, R43, 0x1, R125, P5 ;  /* 0x000000012b2bc824 */ /* 0x000fca00028e067d */
[----:B0-----:R1:W-:Y:S03]  /*a730*/  @!P4 STG.E.128 desc[UR54][R42.64], R92 ;  /* 0x0000005c2a00c986 */ /* 0x0013e6000c101d36 */
.L_x_402:
[----:B------:R-:W-:Y:S05]  /*a740*/  BSYNC B2 ;  /* 0x0000000000027941 */ /* 0x000fea0003800000 */
.L_x_401:
[----:B------:R-:W-:Y:S01]  /*a750*/  ISETP.NE.AND P4, PT, R35, RZ, PT ;  /* 0x000000ff2300720c */ /* 0x000fe20003f85270 */
[----:B------:R-:W-:-:S12]  /*a760*/  BSSY B2, `(.L_x_405) ;  /* 0x00000fb000027945 */ /* 0x000fd80003800000 */
[----:B------:R-:W-:Y:S05]  /*a770*/  @!P4 BRA `(.L_x_406) ;  /* 0x0000000c00e4c947 */ /* 0x000fea0003800000 */
[----:B-1----:R-:W-:Y:S01]  /*a780*/  SEL R40, R99, R159, !P1 ;  /* 0x0000009f63287207 */ /* 0x002fe20004800000 */
[----:B------:R-:W-:Y:S01]  /*a790*/  BSSY B3, `(.L_x_407) ;  /* 0x00000eb000037945 */ /* 0x000fe20003800000 */
[----:B------:R-:W-:Y:S02]  /*a7a0*/  ISETP.GE.AND P4, PT, R0, R133, PT ;  /* 0x000000850000720c */ /* 0x000fe40003f86270 */
[----:B------:R-:W-:-:S04]  /*a7b0*/  SHF.R.S32.HI R41, RZ, 0x1f, R40 ;  /* 0x0000001fff297819 */ /* 0x000fc80000011428 */
[----:B------:R-:W-:-:S04]  /*a7c0*/  LEA.HI R41, R41, R40, RZ, 0x5 ;  /* 0x0000002829297211 */ /* 0x000fc800078f28ff */
[----:B0-----:R-:W-:-:S04]  /*a7d0*/  LEA.HI.SX32 R88, R41, R26, 0x1b ;  /* 0x0000001a29587211 */ /* 0x001fc800078fdaff */
[----:B------:R-:W-:-:S04]  /*a7e0*/  SHF.R.S32.HI R41, RZ, 0x1f, R88 ;  /* 0x0000001fff297819 */ /* 0x000fc80000011458 */
[----:B------:R-:W-:Y:S02]  /*a7f0*/  LEA.HI R41, R41, R88, RZ, 0x2 ;  /* 0x0000005829297211 */ /* 0x000fe400078f10ff */
[----:B------:R-:W-:Y:S02]  /*a800*/  SHF.L.U32 R88, R88, 0x4, RZ ;  /* 0x0000000458587819 */ /* 0x000fe400000006ff */
        /* <DEDUP_REMOVED lines=12> */
[----:B------:R-:W-:Y:S02]  /*a8d0*/  SHF.R.U32.HI R46, RZ, 0x8, R57 ;  /* 0x00000008ff2e7819 */ /* 0x000fe40000011639 */
[--C-:B------:R-:W-:Y:S02]  /*a8e0*/  SHF.R.U32.HI R90, RZ, 0x8, R59.reuse ;  /* 0x00000008ff5a7819 */ /* 0x100fe4000001163b */
[----:B------:R-:W-:Y:S01]  /*a8f0*/  LOP3.LUT R89, R59, 0xff0000ff, RZ, 0xc0, !PT ;  /* 0xff0000ff3b597812 */ /* 0x000fe200078ec0ff */
[----:B------:R-:W-:Y:S01]  /*a900*/  IMAD.SHL.U32 R93, R46, 0x100, RZ ;  /* 0x000001002e5d7824 */ /* 0x000fe200078e00ff */
[----:B------:R-:W-:Y:S01]  /*a910*/  SHF.R.U32.HI R44, RZ, 0x10, R59 ;  /* 0x00000010ff2c7819 */ /* 0x000fe2000001163b */
[----:B------:R-:W-:Y:S01]  /*a920*/  IMAD.SHL.U32 R90, R90, 0x100, RZ ;  /* 0x000001005a5a7824 */ /* 0x000fe200078e00ff */
[----:B------:R-:W-:Y:S02]  /*a930*/  SHF.R.U32.HI R58, RZ, 0x10, R57 ;  /* 0x00000010ff3a7819 */ /* 0x000fe40000011639 */
[----:B------:R-:W-:Y:S01]  /*a940*/  SHF.R.U32.HI R59, RZ, 0x8, R45 ;  /* 0x00000008ff3b7819 */ /* 0x000fe2000001162d */
[----:B------:R-:W-:Y:S01]  /*a950*/  IMAD.U32 R44, R44, 0x10000, RZ ;  /* 0x000100002c2c7824 */ /* 0x000fe200078e00ff */
[----:B------:R-:W-:Y:S01]  /*a960*/  LOP3.LUT R56, R57, 0xff0000ff, RZ, 0xc0, !PT ;  /* 0xff0000ff39387812 */ /* 0x000fe200078ec0ff */
[----:B------:R-:W-:Y:S01]  /*a970*/  IMAD.U32 R58, R58, 0x10000, RZ ;  /* 0x000100003a3a7824 */ /* 0x000fe200078e00ff */
[----:B------:R-:W-:-:S02]  /*a980*/  LOP3.LUT R91, R45, 0xff0000ff, RZ, 0xc0, !PT ;  /* 0xff0000ff2d5b7812 */ /* 0x000fc400078ec0ff */
[----:B------:R-:W-:Y:S02]  /*a990*/  SHF.R.U32.HI R92, RZ, 0x10, R45 ;  /* 0x00000010ff5c7819 */ /* 0x000fe4000001162d */
[--C-:B------:R-:W-:Y:S02]  /*a9a0*/  SHF.R.U32.HI R45, RZ, 0x8, R47.reuse ;  /* 0x00000008ff2d7819 */ /* 0x100fe4000001162f */
[----:B------:R-:W-:Y:S01]  /*a9b0*/  LOP3.LUT R46, R47, 0xff0000ff, RZ, 0xc0, !PT ;  /* 0xff0000ff2f2e7812 */ /* 0x000fe200078ec0ff */
[----:B------:R-:W-:Y:S01]  /*a9c0*/  IMAD.U32 R92, R92, 0x10000, RZ ;  /* 0x000100005c5c7824 */ /* 0x000fe200078e00ff */
[----:B------:R-:W-:Y:S01]  /*a9d0*/  SHF.R.U32.HI R57, RZ, 0x10, R47 ;  /* 0x00000010ff397819 */ /* 0x000fe2000001162f */
[----:B------:R-:W-:Y:S01]  /*a9e0*/  IMAD.SHL.U32 R45, R45, 0x100, RZ ;  /* 0x000001002d2d7824 */ /* 0x000fe200078e00ff */
[----:B------:R-:W-:Y:S02]  /*a9f0*/  SHF.L.U32 R47, R59, 0x8, RZ ;  /* 0x000000083b2f7819 */ /* 0x000fe400000006ff */
[----:B------:R-:W-:-:S02]  /*aa00*/  LOP3.LUT R56, R56, 0xff00, R93, 0xf8, !PT ;  /* 0x0000ff0038387812 */ /* 0x000fc400078ef85d */
[----:B------:R-:W-:Y:S02]  /*aa10*/  LOP3.LUT R47, R91, 0xff00, R47, 0xf8, !PT ;  /* 0x0000ff005b2f7812 */ /* 0x000fe400078ef82f */
[----:B------:R-:W-:Y:S01]  /*aa20*/  LOP3.LUT R91, R56, 0xff0000, R58, 0xf8, !PT ;  /* 0x00ff0000385b7812 */ /* 0x000fe200078ef83a */
[----:B0-----:R-:W-:Y:S01]  /*aa30*/  IMAD.MOV.U32 R58, RZ, RZ, R53 ;  /* 0x000000ffff3a7224 */ /* 0x001fe200078e0035 */
[----:B------:R-:W-:Y:S02]  /*aa40*/  LOP3.LUT R56, R47, 0xff0000, R92, 0xf8, !PT ;  /* 0x00ff00002f387812 */ /* 0x000fe400078ef85c */
[----:B------:R-:W-:Y:S02]  /*aa50*/  LOP3.LUT R59, R89, 0xff00, R90, 0xf8, !PT ;  /* 0x0000ff00593b7812 */ /* 0x000fe400078ef85a */
[----:B------:R-:W-:Y:S02]  /*aa60*/  F2FP.F16.E4M3.UNPACK_B R89, R58 ;  /* 0x0000003aff59723e */ /* 0x000fe400020006ff */
[----:B------:R-:W-:-:S02]  /*aa70*/  F2FP.F16.E4M3.UNPACK_B R92, R56 ;  /* 0x00000038ff5c723e */ /* 0x000fc400020006ff */
[----:B-1----:R-:W-:Y:S01]  /*aa80*/  F2FP.F16.E4M3.UNPACK_B R47, R41 ;  /* 0x00000029ff2f723e */ /* 0x002fe200020006ff */
[----:B------:R-:W-:Y:S01]  /*aa90*/  HADD2.F32 R53, -RZ, R89.H0_H0 ;  /* 0x20000059ff357230 */ /* 0x000fe20000004100 */
[-C--:B------:R-:W-:Y:S01]  /*aaa0*/  F2FP.F16.E4M3.UNPACK_B R93, R91.reuse ;  /* 0x0000005bff5d723e */ /* 0x080fe200020006ff */
[--C-:B------:R-:W-:Y:S01]  /*aab0*/  HADD2.F32 R95, -RZ, R92.reuse.H0_H0 ;  /* 0x2000005cff5f7230 */ /* 0x100fe20000004100 */
[----:B------:R-:W-:Y:S01]  /*aac0*/  F2FP.F16.E4M3.UNPACK_B R58, R58.H1 ;  /* 0x0000003aff3a723e */ /* 0x000fe200030006ff */
[----:B------:R-:W-:Y:S01]  /*aad0*/  HADD2.F32 R90, -RZ, R47.H0_H0 ;  /* 0x2000002fff5a7230 */ /* 0x000fe20000004100 */
[----:B------:R-:W-:Y:S01]  /*aae0*/  F2FP.F16.E4M3.UNPACK_B R91, R91.H1 ;  /* 0x0000005bff5b723e */ /* 0x000fe200030006ff */
[----:B------:R-:W-:Y:S02]  /*aaf0*/  HADD2.F32 R94, -RZ, R93.H0_H0 ;  /* 0x2000005dff5e7230 */ /* 0x000fe40000004100 */
[----:B------:R-:W-:Y:S01]  /*ab00*/  FMUL.FTZ R181, R53, R95 ;  /* 0x0000005f35b57220 */ /* 0x000fe20000410000 */
[----:B------:R-:W-:-:S02]  /*ab10*/  HADD2.F32 R92, -RZ, R92.H1_H1 ;  /* 0x3000005cff5c7230 */ /* 0x000fc40000004100 */
[C---:B------:R-:W-:Y:S01]  /*ab20*/  FMUL.FTZ R95, R90.reuse, R95 ;  /* 0x0000005f5a5f7220 */ /* 0x040fe20000410000 */
[----:B------:R-:W-:Y:S02]  /*ab30*/  HADD2.F32 R47, -RZ, R47.H1_H1 ;  /* 0x3000002fff2f7230 */ /* 0x000fe40000004100 */
[-C--:B------:R-:W-:Y:S01]  /*ab40*/  FFMA.FTZ R90, R90, R94.reuse, -R181 ;  /* 0x0000005e5a5a7223 */ /* 0x080fe200000108b5 */
[----:B------:R-:W-:Y:S02]  /*ab50*/  HADD2.F32 R93, -RZ, R93.H1_H1 ;  /* 0x3000005dff5d7230 */ /* 0x000fe40000004100 */
[----:B------:R-:W-:Y:S01]  /*ab60*/  FFMA.FTZ R53, R53, R94, R95 ;  /* 0x0000005e35357223 */ /* 0x000fe2000001005f */
[----:B------:R-:W-:Y:S01]  /*ab70*/  HADD2.F32 R94, -RZ, R89.H1_H1 ;  /* 0x30000059ff5e7230 */ /* 0x000fe20000004100 */
[----:B------:R-:W-:Y:S02]  /*ab80*/  LOP3.LUT R46, R46, 0xff00, R45, 0xf8, !PT ;  /* 0x0000ff002e2e7812 */ /* 0x000fe400078ef82d */
[----:B------:R-:W-:-:S02]  /*ab90*/  SHF.L.U32 R45, R57, 0x10, RZ ;  /* 0x00000010392d7819 */ /* 0x000fc400000006ff */
[CC--:B------:R-:W-:Y:S01]  /*aba0*/  FMUL.FTZ R89, R94.reuse, R92.reuse ;  /* 0x0000005c5e597220 */ /* 0x0c0fe20000410000 */
[----:B------:R-:W-:Y:S01]  /*abb0*/  FMUL.FTZ R92, R47, R92 ;  /* 0x0000005c2f5c7220 */ /* 0x000fe20000410000 */
[----:B------:R-:W-:Y:S01]  /*abc0*/  LOP3.LUT R57, R59, 0xff0000, R44, 0xf8, !PT ;  /* 0x00ff00003b397812 */ /* 0x000fe200078ef82c */
[----:B------:R-:W-:Y:S02]  /*abd0*/  IMAD.MOV.U32 R59, RZ, RZ, R43 ;  /* 0x000000ffff3b7224 */ /* 0x000fe400078e002b */
        /* <DEDUP_REMOVED lines=8> */
[----:B------:R-:W-:Y:S01]  /*ac60*/  F2FP.F16.E4M3.UNPACK_B R43, R59 ;  /* 0x0000003bff2b723e */ /* 0x000fe200020006ff */
[----:B------:R-:W-:-:S02]  /*ac70*/  HADD2.F32 R56, -RZ, R93.H0_H0 ;  /* 0x2000005dff387230 */ /* 0x000fc40000004100 */
[----:B------:R-:W-:Y:S02]  /*ac80*/  HADD2.F32 R58, -RZ, R58.H1_H1 ;  /* 0x3000003aff3a7230 */ /* 0x000fe40000004100 */
[CC--:B------:R-:W-:Y:S01]  /*ac90*/  FMUL.FTZ R181, R41.reuse, R95.reuse ;  /* 0x0000005f29b57220 */ /* 0x0c0fe20000410000 */
[----:B------:R-:W-:Y:S02]  /*aca0*/  HADD2.F32 R92, -RZ, R92.H1_H1 ;  /* 0x3000005cff5c7230 */ /* 0x000fe40000004100 */
[C---:B------:R-:W-:Y:S01]  /*acb0*/  FMUL.FTZ R95, R56.reuse, R95 ;  /* 0x0000005f385f7220 */ /* 0x040fe20000410000 */
[----:B------:R-:W-:Y:S02]  /*acc0*/  IMAD.MOV.U32 R45, RZ, RZ, R55 ;  /* 0x000000ffff2d7224 */ /* 0x000fe400078e0037 */
[-C--:B------:R-:W-:Y:S01]  /*acd0*/  FFMA.FTZ R56, R56, R94.reuse, -R181 ;  /* 0x0000005e38387223 */ /* 0x080fe200000108b5 */
[----:B------:R-:W-:Y:S02]  /*ace0*/  HADD2.F32 R181, -RZ, R43.H0_H0 ;  /* 0x2000002bffb57230 */ /* 0x000fe40000004100 */
[----:B------:R-:W-:Y:S01]  /*acf0*/  FFMA.FTZ R41, R41, R94, R95 ;  /* 0x0000005e29297223 */ /* 0x000fe2000001005f */
[----:B------:R-:W-:Y:S01]  /*ad00*/  HADD2.F32 R94, -RZ, R93.H1_H1 ;  /* 0x3000005dff5e7230 */ /* 0x000fe20000004100 */
[----:B------:R-:W-:Y:S01]  /*ad10*/  F2FP.F16.E4M3.UNPACK_B R46, R45 ;  /* 0x0000002dff2e723e */ /* 0x000fe200020006ff */
[----:B------:R-:W-:-:S02]  /*ad20*/  HADD2.F32 R93, -RZ, R91.H1_H1 ;  /* 0x3000005bff5d7230 */ /* 0x000fc40000004100 */
[-C--:B------:R-:W-:Y:S01]  /*ad30*/  FMUL.FTZ R91, R58, R92.reuse ;  /* 0x0000005c3a5b7220 */ /* 0x080fe20000410000 */
[----:B------:R-:W-:Y:S02]  /*ad40*/  HADD2.F32 R43, -RZ, R43.H1_H1 ;  /* 0x3000002bff2b7230 */ /* 0x000fe40000004100 */
[C---:B------:R-:W-:Y:S01]  /*ad50*/  FMUL.FTZ R92, R94.reuse, R92 ;  /* 0x0000005c5e5c7220 */ /* 0x040fe20000410000 */
[----:B------:R-:W-:Y:S01]  /*ad60*/  F2FP.F16.E4M3.UNPACK_B R45, R45.H1 ;  /* 0x0000002dff2d723e */ /* 0x000fe200030006ff */
[-C--:B------:R-:W-:Y:S01]  /*ad70*/  FFMA.FTZ R91, R94, R93.reuse, -R91 ;  /* 0x0000005d5e5b7223 */ /* 0x080fe2000001085b */
[----:B------:R-:W-:Y:S02]  /*ad80*/  HADD2.F32 R94, -RZ, R46.H0_H0 ;  /* 0x2000002eff5e7230 */ /* 0x000fe40000004100 */
[----:B------:R-:W-:Y:S01]  /*ad90*/  FFMA.FTZ R58, R58, R93, R92 ;  /* 0x0000005d3a3a7223 */ /* 0x000fe2000001005c */
[----:B------:R-:W-:Y:S02]  /*ada0*/  F2FP.F16.E4M3.UNPACK_B R92, R44 ;  /* 0x0000002cff5c723e */ /* 0x000fe400020006ff */
[----:B------:R-:W-:-:S02]  /*adb0*/  F2FP.F16.E4M3.UNPACK_B R93, R57 ;  /* 0x00000039ff5d723e */ /* 0x000fc400020006ff */
[----:B------:R-:W-:Y:S01]  /*adc0*/  F2FP.F16.E4M3.UNPACK_B R44, R44.H1 ;  /* 0x0000002cff2c723e */ /* 0x000fe200030006ff */
[--C-:B------:R-:W-:Y:S01]  /*add0*/  HADD2.F32 R55, -RZ, R92.reuse.H0_H0 ;  /* 0x2000005cff377230 */ /* 0x100fe20000004100 */
[----:B------:R-:W-:Y:S01]  /*ade0*/  F2FP.F16.E4M3.UNPACK_B R57, R57.H1 ;  /* 0x00000039ff39723e */ /* 0x000fe200030006ff */
[--C-:B------:R-:W-:Y:S01]  /*adf0*/  HADD2.F32 R95, -RZ, R93.reuse.H0_H0 ;  /* 0x2000005dff5f7230 */ /* 0x100fe20000004100 */
[----:B------:R-:W-:Y:S01]  /*ae00*/  F2FP.SATFINITE.E4M3.F32.PACK_AB_MERGE_C R56, R91, R56, RZ ;  /* 0x000000385b38723e */ /* 0x000fe200048070ff */
[----:B------:R-:W-:Y:S02]  /*ae10*/  HADD2.F32 R92, -RZ, R92.H1_H1 ;  /* 0x3000005cff5c7230 */ /* 0x000fe40000004100 */
[CC--:B------:R-:W-:Y:S01]  /*ae20*/  FMUL.FTZ R182, R94.reuse, R55.reuse ;  /* 0x000000375eb67220 */ /* 0x0c0fe20000410000 */
[----:B------:R-:W-:Y:S01]  /*ae30*/  FMUL.FTZ R55, R181, R55 ;  /* 0x00000037b5377220 */ /* 0x000fe20000410000 */
[----:B------:R-:W-:Y:S01]  /*ae40*/  HADD2.F32 R93, -RZ, R93.H1_H1 ;  /* 0x3000005dff5d7230 */ /* 0x000fe20000004100 */
[----:B------:R-:W-:Y:S01]  /*ae50*/  F2FP.SATFINITE.E4M3.F32.PACK_AB_MERGE_C R89, R89, R90, R56 ;  /* 0x0000005a5959723e */ /* 0x000fe20004807038 */
[-C--:B------:R-:W-:Y:S01]  /*ae60*/  FFMA.FTZ R182, R181, R95.reuse, -R182 ;  /* 0x0000005fb5b67223 */ /* 0x080fe200000108b6 */
[----:B------:R-:W-:Y:S01]  /*ae70*/  FFMA.FTZ R94, R94, R95, R55 ;  /* 0x0000005f5e5e7223 */ /* 0x000fe20000010037 */
[----:B------:R-:W-:Y:S01]  /*ae80*/  HADD2.F32 R55, -RZ, R46.H1_H1 ;  /* 0x3000002eff377230 */ /* 0x000fe20000004100 */
[----:B------:R-:W-:Y:S01]  /*ae90*/  F2FP.F16.E4M3.UNPACK_B R56, R52.H1 ;  /* 0x00000034ff38723e */ /* 0x000fe200030006ff */
[--C-:B------:R-:W-:Y:S01]  /*aea0*/  HADD2.F32 R95, -RZ, R44.reuse.H0_H0 ;  /* 0x2000002cff5f7230 */ /* 0x100fe20000004100 */
[----:B------:R-:W-:Y:S01]  /*aeb0*/  F2FP.SATFINITE.E4M3.F32.PACK_AB_MERGE_C R41, R58, R41, RZ ;  /* 0x000000293a29723e */ /* 0x000fe200048070ff */
[----:B------:R-:W-:-:S02]  /*aec0*/  HADD2.F32 R44, -RZ, R44.H1_H1 ;  /* 0x3000002cff2c7230 */ /* 0x000fc40000004100 */
[----:B------:R-:W-:Y:S01]  /*aed0*/  FMUL.FTZ R46, R55, R92 ;  /* 0x0000005c372e7220 */ /* 0x000fe20000410000 */
[----:B------:R-:W-:Y:S02]  /*aee0*/  F2FP.F16.E4M3.UNPACK_B R58, R178.H1 ;  /* 0x000000b2ff3a723e */ /* 0x000fe400030006ff */
[----:B------:R-:W-:Y:S01]  /*aef0*/  F2FP.F16.E4M3.UNPACK_B R52, R52 ;  /* 0x00000034ff34723e */ /* 0x000fe200020006ff */
[CC--:B------:R-:W-:Y:S01]  /*af00*/  FFMA.FTZ R46, R43.reuse, R93.reuse, -R46 ;  /* 0x0000005d2b2e7223 */ /* 0x0c0fe2000001082e */
[----:B------:R-:W-:Y:S01]  /*af10*/  FMUL.FTZ R43, R43, R92 ;  /* 0x0000005c2b2b7220 */ /* 0x000fe20000410000 */
[--C-:B------:R-:W-:Y:S01]  /*af20*/  HADD2.F32 R92, -RZ, R57.reuse.H0_H0 ;  /* 0x20000039ff5c7230 */ /* 0x100fe20000004100 */
[----:B------:R-:W-:Y:S01]  /*af30*/  F2FP.F16.E4M3.UNPACK_B R178, R178 ;  /* 0x000000b2ffb2723e */ /* 0x000fe200020006ff */
[----:B------:R-:W-:Y:S02]  /*af40*/  HADD2.F32 R57, -RZ, R57.H1_H1 ;  /* 0x30000039ff397230 */ /* 0x000fe40000004100 */
[----:B------:R-:W-:Y:S01]  /*af50*/  FFMA.FTZ R43, R55, R93, R43 ;  /* 0x0000005d372b7223 */ /* 0x000fe2000001002b */
[----:B------:R-:W-:Y:S01]  /*af60*/  F2FP.F16.E4M3.UNPACK_B R55, R59.H1 ;  /* 0x0000003bff37723e */ /* 0x000fe200030006ff */
[--C-:B------:R-:W-:Y:S01]  /*af70*/  HADD2.F32 R59, -RZ, R45.reuse.H0_H0 ;  /* 0x2000002dff3b7230 */ /* 0x100fe20000004100 */
[----:B------:R-:W-:Y:S01]  /*af80*/  F2FP.SATFINITE.E4M3.F32.PACK_AB_MERGE_C R53, R47, R53, R41 ;  /* 0x000000352f35723e */ /* 0x000fe20004807029 */
[----:B------:R-:W-:-:S02]  /*af90*/  HADD2.F32 R45, -RZ, R45.H1_H1 ;  /* 0x3000002dff2d7230 */ /* 0x000fc40000004100 */
[--C-:B------:R-:W-:Y:S02]  /*afa0*/  HADD2.F32 R93, -RZ, R55.reuse.H0_H0 ;  /* 0x20000037ff5d7230 */ /* 0x100fe40000004100 */
[-C--:B------:R-:W-:Y:S01]  /*afb0*/  FMUL.FTZ R181, R59, R95.reuse ;  /* 0x0000005f3bb57220 */ /* 0x080fe20000410000 */
[----:B------:R-:W-:Y:S02]  /*afc0*/  HADD2.F32 R55, -RZ, R55.H1_H1 ;  /* 0x30000037ff377230 */ /* 0x000fe40000004100 */
[--C-:B------:R-:W-:Y:S02]  /*afd0*/  HADD2.F32 R91, -RZ, R58.reuse.H0_H0 ;  /* 0x2000003aff5b7230 */ /* 0x100fe40000004100 */
[C---:B------:R-:W-:Y:S01]  /*afe0*/  FFMA.FTZ R181, R93.reuse, R92, -R181 ;  /* 0x0000005c5db57223 */ /* 0x040fe200000108b5 */
[----:B------:R-:W-:Y:S01]  /*aff0*/  FMUL.FTZ R93, R93, R95 ;  /* 0x0000005f5d5d7220 */ /* 0x000fe20000410000 */
[----:B------:R-:W-:Y:S02]  /*b000*/  HADD2.F32 R58, -RZ, R58.H1_H1 ;  /* 0x3000003aff3a7230 */ /* 0x000fe40000004100 */
[----:B------:R-:W-:-:S02]  /*b010*/  IMAD.MOV.U32 R41, RZ, RZ, R89 ;  /* 0x000000ffff297224 */ /* 0x000fc400078e0059 */
[----:B------:R-:W-:Y:S01]  /*b020*/  FFMA.FTZ R93, R59, R92, R93 ;  /* 0x0000005c3b5d7223 */ /* 0x000fe2000001005d */
[-C--:B------:R-:W-:Y:S01]  /*b030*/  FMUL.FTZ R59, R45, R44.reuse ;  /* 0x0000002c2d3b7220 */ /* 0x080fe20000410000 */
[----:B------:R-:W-:-:S03]  /*b040*/  FMUL.FTZ R44, R55, R44 ;  /* 0x0000002c372c7220 */ /* 0x000fc60000410000 */
[-C--:B------:R-:W-:Y:S01]  /*b050*/  FFMA.FTZ R59, R55, R57.reuse, -R59 ;  /* 0x00000039373b7223 */ /* 0x080fe2000001083b */
[----:B------:R-:W-:Y:S01]  /*b060*/  FFMA.FTZ R45, R45, R57, R44 ;  /* 0x000000392d2d7223 */ /* 0x000fe2000001002c */
[----:B------:R-:W-:Y:S01]  /*b070*/  F2FP.F16.E4M3.UNPACK_B R44, R180.H1 ;  /* 0x000000b4ff2c723e */ /* 0x000fe200030006ff */
[--C-:B------:R-:W-:Y:S01]  /*b080*/  HADD2.F32 R57, -RZ, R56.reuse.H0_H0 ;  /* 0x20000038ff397230 */ /* 0x100fe20000004100 */
[----:B------:R-:W-:Y:S01]  /*b090*/  F2FP.F16.E4M3.UNPACK_B R55, R40.H1 ;  /* 0x00000028ff37723e */ /* 0x000fe200030006ff */
[----:B------:R-:W-:Y:S01]  /*b0a0*/  HADD2.F32 R56, -RZ, R56.H1_H1 ;  /* 0x30000038ff387230 */ /* 0x000fe20000004100 */
[----:B------:R-:W-:Y:S01]  /*b0b0*/  F2FP.F16.E4M3.UNPACK_B R180, R180 ;  /* 0x000000b4ffb4723e */ /* 0x000fe200020006ff */
[--C-:B------:R-:W-:Y:S01]  /*b0c0*/  HADD2.F32 R95, -RZ, R44.reuse.H0_H0 ;  /* 0x2000002cff5f7230 */ /* 0x100fe20000004100 */
[----:B------:R-:W-:Y:S01]  /*b0d0*/  F2FP.F16.E4M3.UNPACK_B R40, R40 ;  /* 0x00000028ff28723e */ /* 0x000fe200020006ff */
[----:B------:R-:W-:Y:S01]  /*b0e0*/  HADD2.F32 R90, -RZ, R55.H0_H0 ;  /* 0x20000037ff5a7230 */ /* 0x000fe20000004100 */
[----:B------:R-:W-:Y:S01]  /*b0f0*/  F2FP.SATFINITE.E4M3.F32.PACK_AB_MERGE_C R59, R59, R181, RZ ;  /* 0x000000b53b3b723e */ /* 0x000fe200048070ff */
[----:B------:R-:W-:-:S02]  /*b100*/  HADD2.F32 R44, -RZ, R44.H1_H1 ;  /* 0x3000002cff2c7230 */ /* 0x000fc40000004100 */
[-C--:B------:R-:W-:Y:S01]  /*b110*/  FMUL.FTZ R92, R57, R95.reuse ;  /* 0x0000005f395c7220 */ /* 0x080fe20000410000 */
[----:B------:R-:W-:Y:S02]  /*b120*/  HADD2.F32 R55, -RZ, R55.H1_H1 ;  /* 0x30000037ff377230 */ /* 0x000fe40000004100 */
[C---:B------:R-:W-:Y:S01]  /*b130*/  FMUL.FTZ R95, R90.reuse, R95 ;  /* 0x0000005f5a5f7220 */ /* 0x040fe20000410000 */
[----:B------:R-:W-:Y:S01]  /*b140*/  F2FP.SATFINITE.E4M3.F32.PACK_AB_MERGE_C R45, R45, R93, RZ ;  /* 0x0000005d2d2d723e */ /* 0x000fe200048070ff */
[-C--:B------:R-:W-:Y:S01]  /*b150*/  FFMA.FTZ R92, R90, R91.reuse, -R92 ;  /* 0x0000005b5a5c7223 */ /* 0x080fe2000001085c */
[----:B------:R-:W-:Y:S01]  /*b160*/  F2FP.SATFINITE.E4M3.F32.PACK_AB_MERGE_C R46, R46, R182, R59 ;  /* 0x000000b62e2e723e */ /* 0x000fe2000480703b */
[----:B------:R-:W-:Y:S01]  /*b170*/  FFMA.FTZ R95, R57, R91, R95 ;  /* 0x0000005b395f7223 */ /* 0x000fe2000001005f */
[CC--:B------:R-:W-:Y:S01]  /*b180*/  FMUL.FTZ R57, R56.reuse, R44.reuse ;  /* 0x0000002c38397220 */ /* 0x0c0fe20000410000 */
[----:B------:R-:W-:Y:S01]  /*b190*/  FMUL.FTZ R44, R55, R44 ;  /* 0x0000002c372c7220 */ /* 0x000fe20000410000 */
[----:B------:R-:W-:Y:S01]  /*b1a0*/  HADD2.F32 R91, -RZ, R180.H0_H0 ;  /* 0x200000b4ff5b7230 */ /* 0x000fe20000004100 */
[----:B------:R-:W-:Y:S01]  /*b1b0*/  F2FP.SATFINITE.E4M3.F32.PACK_AB_MERGE_C R45, R43, R94, R45 ;  /* 0x0000005e2b2d723e */ /* 0x000fe2000480702d */
[-C--:B------:R-:W-:Y:S01]  /*b1c0*/  FFMA.FTZ R55, R55, R58.reuse, -R57 ;  /* 0x0000003a37377223 */ /* 0x080fe20000010839 */
[----:B------:R-:W-:Y:S01]  /*b1d0*/  FFMA.FTZ R44, R56, R58, R44 ;  /* 0x0000003a382c7223 */ /* 0x000fe2000001002c */
[----:B------:R-:W-:-:S02]  /*b1e0*/  HADD2.F32 R56, -RZ, R52.H0_H0 ;  /* 0x20000034ff387230 */ /* 0x000fc40000004100 */
[----:B------:R-:W-:Y:S01]  /*b1f0*/  HADD2.F32 R58, -RZ, R40.H0_H0 ;  /* 0x20000028ff3a7230 */ /* 0x000fe20000004100 */
[----:B------:R-:W-:Y:S01]  /*b200*/  F2FP.SATFINITE.E4M3.F32.PACK_AB_MERGE_C R55, R55, R92, RZ ;  /* 0x0000005c3737723e */ /* 0x000fe200048070ff */
[----:B------:R-:W-:Y:S02]  /*b210*/  HADD2.F32 R57, -RZ, R178.H0_H0 ;  /* 0x200000b2ff397230 */ /* 0x000fe40000004100 */
[-C--:B------:R-:W-:Y:S01]  /*b220*/  FMUL.FTZ R90, R56, R91.reuse ;  /* 0x0000005b385a7220 */ /* 0x080fe20000410000 */
[----:B------:R-:W-:Y:S02]  /*b230*/  HADD2.F32 R180, -RZ, R180.H1_H1 ;  /* 0x300000b4ffb47230 */ /* 0x000fe40000004100 */
[C---:B------:R-:W-:Y:S01]  /*b240*/  FMUL.FTZ R91, R58.reuse, R91 ;  /* 0x0000005b3a5b7220 */ /* 0x040fe20000410000 */
[----:B------:R-:W-:Y:S02]  /*b250*/  HADD2.F32 R52, -RZ, R52.H1_H1 ;  /* 0x30000034ff347230 */ /* 0x000fe40000004100 */
[----:B------:R-:W-:Y:S01]  /*b260*/  FFMA.FTZ R90, R58, R57, -R90 ;  /* 0x000000393a5a7223 */ /* 0x000fe2000001085a */
[----:B------:R-:W-:-:S02]  /*b270*/  HADD2.F32 R40, -RZ, R40.H1_H1 ;  /* 0x30000028ff287230 */ /* 0x000fc40000004100 */
[----:B------:R-:W-:Y:S01]  /*b280*/  FFMA.FTZ R91, R56, R57, R91 ;  /* 0x00000039385b7223 */ /* 0x000fe2000001005b */
[----:B------:R-:W-:Y:S02]  /*b290*/  HADD2.F32 R178, -RZ, R178.H1_H1 ;  /* 0x300000b2ffb27230 */ /* 0x000fe40000004100 */
[-C--:B------:R-:W-:Y:S01]  /*b2a0*/  FMUL.FTZ R56, R52, R180.reuse ;  /* 0x000000b434387220 */ /* 0x080fe20000410000 */
[-C--:B------:R-:W-:Y:S01]  /*b2b0*/  F2FP.F16.E4M3.UNPACK_B R58, R177.reuse.H1 ;  /* 0x000000b1ff3a723e */ /* 0x080fe200030006ff */
[C---:B------:R-:W-:Y:S01]  /*b2c0*/  FMUL.FTZ R180, R40.reuse, R180 ;  /* 0x000000b428b47220 */ /* 0x040fe20000410000 */
[----:B------:R-:W-:Y:S01]  /*b2d0*/  F2FP.F16.E4M3.UNPACK_B R177, R177 ;  /* 0x000000b1ffb1723e */ /* 0x000fe200020006ff */
[-C--:B------:R-:W-:Y:S01]  /*b2e0*/  FFMA.FTZ R56, R40, R178.reuse, -R56 ;  /* 0x000000b228387223 */ /* 0x080fe20000010838 */
[----:B------:R-:W-:Y:S01]  /*b2f0*/  F2FP.SATFINITE.E4M3.F32.PACK_AB_MERGE_C R44, R44, R95, RZ ;  /* 0x0000005f2c2c723e */ /* 0x000fe200048070ff */
[----:B------:R-:W-:Y:S01]  /*b300*/  FFMA.FTZ R40, R52, R178, R180 ;  /* 0x000000b234287223 */ /* 0x000fe200000100b4 */
[----:B------:R-:W-:Y:S01]  /*b310*/  IMAD.MOV.U32 R52, RZ, RZ, R42 ;  /* 0x000000ffff347224 */ /* 0x000fe200078e002a */
[-C--:B------:R-:W-:Y:S01]  /*b320*/  F2FP.F16.E4M3.UNPACK_B R42, R179.reuse.H1 ;  /* 0x000000b3ff2a723e */ /* 0x080fe200030006ff */
[--C-:B------:R-:W-:Y:S01]  /*b330*/  HADD2.F32 R178, -RZ, R58.reuse.H0_H0 ;  /* 0x2000003affb27230 */ /* 0x100fe20000004100 */
[----:B------:R-:W-:Y:S01]  /*b340*/  F2FP.SATFINITE.E4M3.F32.PACK_AB_MERGE_C R90, R56, R90, R55 ;  /* 0x0000005a385a723e */ /* 0x000fe20004807037 */
[----:B------:R-:W-:Y:S01]  /*b350*/  HADD2.F32 R58, -RZ, R58.H1_H1 ;  /* 0x3000003aff3a7230 */ /* 0x000fe20000004100 */
        /* <DEDUP_REMOVED lines=10> */
[CC--:B------:R-:W-:Y:S01]  /*b400*/  FMUL.FTZ R180, R57.reuse, R181.reuse ;  /* 0x000000b539b47220 */ /* 0x0c0fe20000410000 */
[----:B------:R-:W-:Y:S02]  /*b410*/  HADD2.F32 R55, -RZ, R55.H1_H1 ;  /* 0x30000037ff377230 */ /* 0x000fe40000004100 */
[----:B------:R-:W-:Y:S01]  /*b420*/  FMUL.FTZ R181, R92, R181 ;  /* 0x000000b55cb57220 */ /* 0x000fe20000410000 */
[----:B------:R-:W-:Y:S01]  /*b430*/  F2FP.SATFINITE.E4M3.F32.PACK_AB_MERGE_C R44, R40, R91, R44 ;  /* 0x0000005b282c723e */ /* 0x000fe2000480702c */
[-C--:B------:R-:W-:Y:S01]  /*b440*/  FFMA.FTZ R180, R92, R178.reuse, -R180 ;  /* 0x000000b25cb47223 */ /* 0x080fe200000108b4 */
[----:B------:R-:W-:Y:S02]  /*b450*/  IMAD.MOV.U32 R40, RZ, RZ, R90 ;  /* 0x000000ffff287224 */ /* 0x000fe400078e005a */
        /* <DEDUP_REMOVED lines=21> */
[----:B------:R-:W-:Y:S02]  /*b5b0*/  IMAD.MOV.U32 R43, RZ, RZ, R46 ;  /* 0x000000ffff2b7224 */ /* 0x000fe400078e002e */
[-C--:B------:R-:W-:Y:S01]  /*b5c0*/  FFMA.FTZ R56, R52, R177.reuse, -R56 ;  /* 0x000000b134387223 */ /* 0x080fe20000010838 */
[----:B------:R-:W-:Y:S01]  /*b5d0*/  MOV R52, R44 ;  /* 0x0000002c00347202 */ /* 0x000fe20000000f00 */
[----:B------:R-:W-:-:S03]  /*b5e0*/  FFMA.FTZ R179, R54, R177, R179 ;  /* 0x000000b136b37223 */ /* 0x000fc600000100b3 */
[----:B------:R-:W-:Y:S02]  /*b5f0*/  F2FP.SATFINITE.E4M3.F32.PACK_AB_MERGE_C R55, R56, R92, R55 ;  /* 0x0000005c3837723e */ /* 0x000fe40004807037 */
[----:B------:R-:W-:-:S03]  /*b600*/  F2FP.SATFINITE.E4M3.F32.PACK_AB_MERGE_C R178, R179, R178, R42 ;  /* 0x000000b2b3b2723e */ /* 0x000fc6000480702a */
[----:B------:R-:W-:Y:S02]  /*b610*/  IMAD.MOV.U32 R42, RZ, RZ, R55 ;  /* 0x000000ffff2a7224 */ /* 0x000fe400078e0037 */
[----:B------:R-:W-:Y:S02]  /*b620*/  IMAD.MOV.U32 R54, RZ, RZ, R178 ;  /* 0x000000ffff367224 */ /* 0x000fe400078e00b2 */
[----:B------:R-:W-:-:S07]  /*b630*/  IMAD.MOV.U32 R55, RZ, RZ, R45 ;  /* 0x000000ffff377224 */ /* 0x000fce00078e002d */
.L_x_408:
[----:B------:R-:W-:Y:S05]  /*b640*/  BSYNC B3 ;  /* 0x0000000000037941 */ /* 0x000fea0003800000 */
.L_x_407:
        /* <DEDUP_REMOVED lines=9> */
[----:B------:R-:W-:Y:S01]  /*b6e0*/  @!P4 IADD3.X R47, R47, R125, RZ, P5, !PT ;  /* 0x0000007d2f2fc210 */ /* 0x000fe20002ffe4ff */
[----:B-1----:R3:W-:Y:S04]  /*b6f0*/  STG.E.128 desc[UR54][R44.64], R40 ;  /* 0x000000282c007986 */ /* 0x0027e8000c101d36 */
[----:B0-----:R3:W-:Y:S04]  /*b700*/  @!P4 STG.E.128 desc[UR54][R46.64], R52 ;  /* 0x000000342e00c986 */ /* 0x0017e8000c101d36 */
.L_x_406:
[----:B------:R-:W-:Y:S05]  /*b710*/  BSYNC B2 ;  /* 0x0000000000027941 */ /* 0x000fea0003800000 */
.L_x_405:
[----:B------:R-:W-:-:S13]  /*b720*/  ISETP.NE.AND P4, PT, R36, RZ, PT ;  /* 0x000000ff2400720c */ /* 0x000fda0003f85270 */
[----:B------:R-:W-:Y:S05]  /*b730*/  @!P4 BRA `(.L_x_400) ;  /* 0x0000000c00d8c947 */ /* 0x000fea0003800000 */
[----:B-1-3--:R-:W3:Y:S01]  /*b740*/  LDL R40, [R1+0x10] ;  /* 0x0000100001287983 */ /* 0x00aee20000100800 */
[----:B------:R-:W-:Y:S01]  /*b750*/  ISETP.GE.AND P4, PT, R6, R133, PT ;  /* 0x000000850600720c */ /* 0x000fe20003f86270 */
[----:B------:R-:W-:Y:S01]  /*b760*/  BSSY B2, `(.L_x_409) ;  /* 0x00000e7000027945 */ /* 0x000fe20003800000 */
[----:B---3--:R-:W-:-:S04]  /*b770*/  LOP3.LUT P5, RZ, R40, 0x1, RZ, 0xc0, !PT ;  /* 0x0000000128ff7812 */ /* 0x008fc800078ac0ff */
[----:B------:R-:W-:-:S04]  /*b780*/  SEL R40, R99, R159, !P5 ;  /* 0x0000009f63287207 */ /* 0x000fc80006800000 */
[----:B------:R-:W-:-:S04]  /*b790*/  SHF.R.S32.HI R41, RZ, 0x1f, R40 ;  /* 0x0000001fff297819 */ /* 0x000fc80000011428 */
[----:B------:R-:W-:-:S04]  /*b7a0*/  LEA.HI R41, R41, R40, RZ, 0x5 ;  /* 0x0000002829297211 */ /* 0x000fc800078f28ff */
[----:B------:R-:W-:-:S04]  /*b7b0*/  LEA.HI.SX32 R41, R41, R28, 0x1b ;  /* 0x0000001c29297211 */ /* 0x000fc800078fdaff */
[----:B------:R-:W-:Y:S01]  /*b7c0*/  SHF.R.S32.HI R40, RZ, 0x1f, R41 ;  /* 0x0000001fff287819 */ /* 0x000fe20000011429 */
[----:B------:R-:W-:-:S03]  /*b7d0*/  IMAD.SHL.U32 R52, R41, 0x10, RZ ;  /* 0x0000001029347824 */ /* 0x000fc600078e00ff */
[----:B------:R-:W-:Y:S02]  /*b7e0*/  LEA.HI R40, R40, R41, RZ, 0x2 ;  /* 0x0000002928287211 */ /* 0x000fe400078f10ff */
[----:B------:R-:W-:Y:S02]  /*b7f0*/  LOP3.LUT R41, R175, 0x30, R52, 0xf8, !PT ;  /* 0x00000030af297812 */ /* 0x000fe400078ef834 */
[----:B------:R-:W-:Y:S02]  /*b800*/  SHF.R.S32.HI R40, RZ, 0x2, R40 ;  /* 0x00000002ff287819 */ /* 0x000fe40000011428 */
[----:B------:R-:W-:-:S03]  /*b810*/  LOP3.LUT R41, R41, R196, RZ, 0x3c, !PT ;  /* 0x000000c429297212 */ /* 0x000fc600078e3cff */
[----:B------:R-:W-:-:S04]  /*b820*/  IMAD R40, R40, 0x2800, R197 ;  /* 0x0000280028287824 */ /* 0x000fc800078e02c5 */
[----:B------:R-:W-:Y:S02]  /*b830*/  IMAD.IADD R40, R40, 0x1, R41 ;  /* 0x0000000128287824 */ /* 0x000fe400078e0229 */
[C---:B------:R-:W-:Y:S02]  /*b840*/  IMAD R41, R17.reuse, 0x7800, R134 ;  /* 0x0000780011297824 */ /* 0x040fe400078e0286 */
[----:B------:R-:W-:Y:S02]  /*b850*/  IMAD R43, R17, 0x7800, R40 ;  /* 0x00007800112b7824 */ /* 0x000fe400078e0228 */
[C---:B------:R-:W-:Y:S02]  /*b860*/  IMAD.IADD R41, R16.reuse, 0x1, R41 ;  /* 0x0000000110297824 */ /* 0x040fe400078e0229 */
[----:B------:R-:W-:-:S04]  /*b870*/  IMAD.IADD R44, R16, 0x1, R43 ;  /* 0x00000001102c7824 */ /* 0x000fc800078e022b */
[----:B------:R-:W1:Y:S04]  /*b880*/  LDS.128 R40, [R41+0x1a400] ;  /* 0x01a4000029287984 */ /* 0x000e680000000c00 */
[----:B------:R-:W3:Y:S01]  /*b890*/  LDS.128 R44, [R44+0x1a400] ;  /* 0x01a400002c2c7984 */ /* 0x000ee20000000c00 */
[----:B------:R-:W-:Y:S05]  /*b8a0*/  @P4 BRA `(.L_x_410) ;  /* 0x0000000c00484947 */ /* 0x000fea0003800000 */
[----:B------:R-:W-:Y:S02]  /*b8b0*/  SHF.R.U32.HI R58, RZ, 0x8, R49 ;  /* 0x00000008ff3a7819 */ /* 0x000fe40000011631 */
[--C-:B------:R-:W-:Y:S02]  /*b8c0*/  SHF.R.U32.HI R54, RZ, 0x8, R73.reuse ;  /* 0x00000008ff367819 */ /* 0x100fe40000011649 */
[----:B------:R-:W-:Y:S01]  /*b8d0*/  SHF.R.U32.HI R50, RZ, 0x10, R73 ;  /* 0x00000010ff327819 */ /* 0x000fe20000011649 */
[----:B------:R-:W-:Y:S01]  /*b8e0*/  IMAD.SHL.U32 R58, R58, 0x100, RZ ;  /* 0x000001003a3a7824 */ /* 0x000fe200078e00ff */
[----:B------:R-:W-:Y:S01]  /*b8f0*/  SHF.R.U32.HI R57, RZ, 0x10, R49 ;  /* 0x00000010ff397819 */ /* 0x000fe20000011631 */
[----:B------:R-:W-:Y:S01]  /*b900*/  IMAD.SHL.U32 R59, R54, 0x100, RZ ;  /* 0x00000100363b7824 */ /* 0x000fe200078e00ff */
[----:B------:R-:W-:Y:S01]  /*b910*/  SHF.R.U32.HI R55, RZ, 0x8, R75 ;  /* 0x00000008ff377819 */ /* 0x000fe2000001164b */
[----:B------:R-:W-:Y:S01]  /*b920*/  IMAD.U32 R50, R50, 0x10000, RZ ;  /* 0x0001000032327824 */ /* 0x000fe200078e00ff */
[----:B------:R-:W-:-:S02]  /*b930*/  LOP3.LUT R49, R49, 0xff0000ff, RZ, 0xc0, !PT ;  /* 0xff0000ff31317812 */ /* 0x000fc400078ec0ff */
[----:B------:R-:W-:Y:S02]  /*b940*/  LOP3.LUT R53, R73, 0xff0000ff, RZ, 0xc0, !PT ;  /* 0xff0000ff49357812 */ /* 0x000fe400078ec0ff */
[----:B------:R-:W-:Y:S02]  /*b950*/  LOP3.LUT R72, R75, 0xff0000ff, RZ, 0xc0, !PT ;  /* 0xff0000ff4b487812 */ /* 0x000fe400078ec0ff */
[----:B------:R-:W-:Y:S02]  /*b960*/  SHF.L.U32 R55, R55, 0x8, RZ ;  /* 0x0000000837377819 */ /* 0x000fe400000006ff */
[----:B------:R-:W-:Y:S01]  /*b970*/  LOP3.LUT R49, R49, 0xff00, R58, 0xf8, !PT ;  /* 0x0000ff0031317812 */ /* 0x000fe200078ef83a */
[----:B------:R-:W-:Y:S01]  /*b980*/  IMAD.U32 R58, R57, 0x10000, RZ ;  /* 0x00010000393a7824 */ /* 0x000fe200078e00ff */
[----:B------:R-:W-:Y:S02]  /*b990*/  LOP3.LUT R53, R53, 0xff00, R59, 0xf8, !PT ;  /* 0x0000ff0035357812 */ /* 0x000fe400078ef83b */
[----:B------:R-:W-:-:S02]  /*b9a0*/  LOP3.LUT R72, R72, 0xff00, R55, 0xf8, !PT ;  /* 0x0000ff0048487812 */ /* 0x000fc400078ef837 */
[----:B------:R-:W-:Y:S02]  /*b9b0*/  LOP3.LUT R55, R53, 0xff0000, R50, 0xf8, !PT ;  /* 0x00ff000035377812 */ /* 0x000fe400078ef832 */
[----:B------:R-:W-:Y:S02]  /*b9c0*/  LOP3.LUT R53, R49, 0xff0000, R58, 0xf8, !PT ;  /* 0x00ff000031357812 */ /* 0x000fe400078ef83a */
[----:B---3--:R-:W-:Y:S02]  /*b9d0*/  F2FP.F16.E4M3.UNPACK_B R57, R45 ;  /* 0x0000002dff39723e */ /* 0x008fe400020006ff */
[----:B------:R-:W-:Y:S02]  /*b9e0*/  F2FP.F16.E4M3.UNPACK_B R59, R53 ;  /* 0x00000035ff3b723e */ /* 0x000fe400020006ff */
[----:B-1----:R-:W-:Y:S01]  /*b9f0*/  F2FP.F16.E4M3.UNPACK_B R49, R41 ;  /* 0x00000029ff31723e */ /* 0x002fe200020006ff */
[----:B------:R-:W-:Y:S01]  /*ba00*/  HADD2.F32 R50, -RZ, R57.H0_H0 ;  /* 0x20000039ff327230 */ /* 0x000fe20000004100 */
[----:B------:R-:W-:Y:S01]  /*ba10*/  SHF.R.U32.HI R48, RZ, 0x10, R75 ;  /* 0x00000010ff307819 */ /* 0x000fe2000001164b */
[----:B------:R-:W-:Y:S01]  /*ba20*/  HADD2.F32 R75, -RZ, R59.H0_H0 ;  /* 0x2000003bff4b7230 */ /* 0x000fe20000004100 */
[----:B------:R-:W-:Y:S01]  /*ba30*/  F2FP.F16.E4M3.UNPACK_B R73, R55 ;  /* 0x00000037ff49723e */ /* 0x000fe200020006ff */
[----:B------:R-:W-:Y:S01]  /*ba40*/  HADD2.F32 R58, -RZ, R49.H0_H0 ;  /* 0x20000031ff3a7230 */ /* 0x000fe20000004100 */
[----:B------:R-:W-:Y:S01]  /*ba50*/  F2FP.F16.E4M3.UNPACK_B R45, R45.H1 ;  /* 0x0000002dff2d723e */ /* 0x000fe200030006ff */
[----:B------:R-:W-:-:S02]  /*ba60*/  HADD2.F32 R59, -RZ, R59.H1_H1 ;  /* 0x3000003bff3b7230 */ /* 0x000fc40000004100 */
[-C--:B0-----:R-:W-:Y:S01]  /*ba70*/  FMUL.FTZ R88, R50, R75.reuse ;  /* 0x0000004b32587220 */ /* 0x081fe20000410000 */
[----:B------:R-:W-:Y:S02]  /*ba80*/  HADD2.F32 R74, -RZ, R73.H0_H0 ;  /* 0x20000049ff4a7230 */ /* 0x000fe40000004100 */
[C---:B------:R-:W-:Y:S01]  /*ba90*/  FMUL.FTZ R75, R58.reuse, R75 ;  /* 0x0000004b3a4b7220 */ /* 0x040fe20000410000 */
[----:B------:R-:W-:Y:S01]  /*baa0*/  HADD2.F32 R49, -RZ, R49.H1_H1 ;  /* 0x30000031ff317230 */ /* 0x000fe20000004100 */
[----:B------:R-:W-:Y:S01]  /*bab0*/  F2FP.F16.E4M3.UNPACK_B R55, R55.H1 ;  /* 0x00000037ff37723e */ /* 0x000fe200030006ff */
[----:B------:R-:W-:Y:S02]  /*bac0*/  HADD2.F32 R73, -RZ, R73.H1_H1 ;  /* 0x30000049ff497230 */ /* 0x000fe40000004100 */
[-C--:B------:R-:W-:Y:S01]  /*bad0*/  FFMA.FTZ R58, R58, R74.reuse, -R88 ;  /* 0x0000004a3a3a7223 */ /* 0x080fe20000010858 */
[----:B------:R-:W-:Y:S01]  /*bae0*/  FFMA.FTZ R50, R50, R74, R75 ;  /* 0x0000004a32327223 */ /* 0x000fe2000001004b */
[----:B------:R-:W-:Y:S01]  /*baf0*/  HADD2.F32 R74, -RZ, R57.H1_H1 ;  /* 0x30000039ff4a7230 */ /* 0x000fe20000004100 */
[--C-:B------:R-:W-:Y:S01]  /*bb00*/  SHF.R.U32.HI R56, RZ, 0x8, R51.reuse ;  /* 0x00000008ff387819 */ /* 0x100fe20000011633 */
[----:B------:R-:W-:Y:S01]  /*bb10*/  IMAD.U32 R48, R48, 0x10000, RZ ;  /* 0x0001000030307824 */ /* 0x000fe200078e00ff */
[----:B------:R-:W-:-:S02]  /*bb20*/  SHF.R.U32.HI R54, RZ, 0x10, R51 ;  /* 0x00000010ff367819 */ /* 0x000fc40000011633 */
[CC--:B------:R-:W-:Y:S01]  /*bb30*/  FMUL.FTZ R57, R74.reuse, R59.reuse ;  /* 0x0000003b4a397220 */ /* 0x0c0fe20000410000 */
[----:B------:R-:W-:Y:S01]  /*bb40*/  FMUL.FTZ R59, R49, R59 ;  /* 0x0000003b313b7220 */ /* 0x000fe20000410000 */
[----:B------:R-:W-:Y:S02]  /*bb50*/  LOP3.LUT R51, R51, 0xff0000ff, RZ, 0xc0, !PT ;  /* 0xff0000ff33337812 */ /* 0x000fe400078ec0ff */
[-C--:B------:R-:W-:Y:S01]  /*bb60*/  FFMA.FTZ R57, R49, R73.reuse, -R57 ;  /* 0x0000004931397223 */ /* 0x080fe20000010839 */
[----:B------:R-:W-:Y:S01]  /*bb70*/  FFMA.FTZ R49, R74, R73, R59 ;  /* 0x000000494a317223 */ /* 0x000fe2000001003b */
[----:B------:R-:W-:Y:S01]  /*bb80*/  F2FP.F16.E4M3.UNPACK_B R59, R53.H1 ;  /* 0x00000035ff3b723e */ /* 0x000fe200030006ff */
[----:B------:R-:W-:Y:S01]  /*bb90*/  HADD2.F32 R74, -RZ, R55.H0_H0 ;  /* 0x20000037ff4a7230 */ /* 0x000fe20000004100 */
[----:B------:R-:W-:Y:S01]  /*bba0*/  F2FP.F16.E4M3.UNPACK_B R73, R41.H1 ;  /* 0x00000029ff49723e */ /* 0x000fe200030006ff */
[----:B------:R-:W-:Y:S02]  /*bbb0*/  HADD2.F32 R41, -RZ, R45.H0_H0 ;  /* 0x2000002dff297230 */ /* 0x000fe40000004100 */
[----:B------:R-:W-:-:S02]  /*bbc0*/  HADD2.F32 R75, -RZ, R59.H0_H0 ;  /* 0x2000003bff4b7230 */ /* 0x000fc40000004100 */
[----:B------:R-:W-:Y:S02]  /*bbd0*/  HADD2.F32 R53, -RZ, R73.H0_H0 ;  /* 0x20000049ff357230 */ /* 0x000fe40000004100 */
[----:B------:R-:W-:Y:S02]  /*bbe0*/  HADD2.F32 R45, -RZ, R45.H1_H1 ;  /* 0x3000002dff2d7230 */ /* 0x000fe40000004100 */
[-C--:B------:R-:W-:Y:S01]  /*bbf0*/  FMUL.FTZ R88, R41, R75.reuse ;  /* 0x0000004b29587220 */ /* 0x080fe20000410000 */
[----:B------:R-:W-:Y:S02]  /*bc00*/  HADD2.F32 R59, -RZ, R59.H1_H1 ;  /* 0x3000003bff3b7230 */ /* 0x000fe40000004100 */
[C---:B------:R-:W-:Y:S01]  /*bc10*/  FMUL.FTZ R75, R53.reuse, R75 ;  /* 0x0000004b354b7220 */ /* 0x040fe20000410000 */
[----:B------:R-:W-:Y:S02]  /*bc20*/  HADD2.F32 R73, -RZ, R73.H1_H1 ;  /* 0x30000049ff497230 */ /* 0x000fe40000004100 */
[----:B------:R-:W-:Y:S01]  /*bc30*/  FFMA.FTZ R53, R53, R74, -R88 ;  /* 0x0000004a35357223 */ /* 0x000fe20000010858 */
[----:B------:R-:W-:-:S02]  /*bc40*/  HADD2.F32 R55, -RZ, R55.H1_H1 ;  /* 0x30000037ff377230 */ /* 0x000fc40000004100 */
[----:B------:R-:W-:Y:S01]  /*bc50*/  FFMA.FTZ R41, R41, R74, R75 ;  /* 0x0000004a29297223 */ /* 0x000fe2000001004b */
[-C--:B------:R-:W-:Y:S01]  /*bc60*/  FMUL.FTZ R74, R45, R59.reuse ;  /* 0x0000003b2d4a7220 */ /* 0x080fe20000410000 */
[----:B------:R-:W-:-:S03]  /*bc70*/  FMUL.FTZ R75, R73, R59 ;  /* 0x0000003b494b7220 */ /* 0x000fc60000410000 */
[-C--:B------:R-:W-:Y:S01]  /*bc80*/  FFMA.FTZ R59, R73, R55.reuse, -R74 ;  /* 0x00000037493b7223 */ /* 0x080fe2000001084a */
[----:B------:R-:W-:Y:S01]  /*bc90*/  FFMA.FTZ R55, R45, R55, R75 ;  /* 0x000000372d377223 */ /* 0x000fe2000001004b */
[----:B------:R-:W-:Y:S02]  /*bca0*/  IMAD.SHL.U32 R45, R56, 0x100, RZ ;  /* 0x00000100382d7824 */ /* 0x000fe400078e00ff */
[----:B------:R-:W-:Y:S01]  /*bcb0*/  IMAD.MOV.U32 R56, RZ, RZ, R43 ;  /* 0x000000ffff387224 */ /* 0x000fe200078e002b */
[----:B------:R-:W-:Y:S02]  /*bcc0*/  F2FP.SATFINITE.E4M3.F32.PACK_AB_MERGE_C R53, R59, R53, RZ ;  /* 0x000000353b35723e */ /* 0x000fe400048070ff */
[----:B------:R-:W-:Y:S02]  /*bcd0*/  LOP3.LUT R45, R51, 0xff00, R45, 0xf8, !PT ;  /* 0x0000ff00332d7812 */ /* 0x000fe400078ef82d */
[----:B------:R-:W-:Y:S02]  /*bce0*/  SHF.L.U32 R51, R54, 0x10, RZ ;  /* 0x0000001036337819 */ /* 0x000fe400000006ff */
[----:B------:R-:W-:-:S02]  /*bcf0*/  LOP3.LUT R54, R72, 0xff0000, R48, 0xf8, !PT ;  /* 0x00ff000048367812 */ /* 0x000fc400078ef830 */
[----:B------:R-:W-:Y:S02]  /*bd00*/  LOP3.LUT R45, R45, 0xff0000, R51, 0xf8, !PT ;  /* 0x00ff00002d2d7812 */ /* 0x000fe400078ef833 */
[----:B------:R-:W-:Y:S02]  /*bd10*/  F2FP.F16.E4M3.UNPACK_B R48, R47 ;  /* 0x0000002fff30723e */ /* 0x000fe400020006ff */
[----:B------:R-:W-:Y:S02]  /*bd20*/  F2FP.F16.E4M3.UNPACK_B R72, R45 ;  /* 0x0000002dff48723e */ /* 0x000fe400020006ff */
[----:B------:R-:W-:Y:S01]  /*bd30*/  F2FP.F16.E4M3.UNPACK_B R43, R56 ;  /* 0x00000038ff2b723e */ /* 0x000fe200020006ff */
[----:B------:R-:W-:Y:S01]  /*bd40*/  HADD2.F32 R74, -RZ, R48.H0_H0 ;  /* 0x20000030ff4a7230 */ /* 0x000fe20000004100 */
[----:B------:R-:W-:Y:S01]  /*bd50*/  F2FP.F16.E4M3.UNPACK_B R73, R54 ;  /* 0x00000036ff49723e */ /* 0x000fe200020006ff */
[----:B------:R-:W-:Y:S01]  /*bd60*/  HADD2.F32 R51, -RZ, R72.H0_H0 ;  /* 0x20000048ff337230 */ /* 0x000fe20000004100 */
[----:B------:R-:W-:Y:S01]  /*bd70*/  F2FP.F16.E4M3.UNPACK_B R47, R47.H1 ;  /* 0x0000002fff2f723e */ /* 0x000fe200030006ff */
[----:B------:R-:W-:Y:S01]  /*bd80*/  HADD2.F32 R88, -RZ, R43.H0_H0 ;  /* 0x2000002bff587230 */ /* 0x000fe20000004100 */
[----:B------:R-:W-:Y:S01]  /*bd90*/  F2FP.F16.E4M3.UNPACK_B R45, R45.H1 ;  /* 0x0000002dff2d723e */ /* 0x000fe200030006ff */
        /* <DEDUP_REMOVED lines=8> */
[----:B------:R-:W-:Y:S01]  /*be20*/  HADD2.F32 R51, -RZ, R48.H1_H1 ;  /* 0x30000030ff337230 */ /* 0x000fe20000004100 */
[----:B------:R-:W-:Y:S01]  /*be30*/  F2FP.F16.E4M3.UNPACK_B R54, R54.H1 ;  /* 0x00000036ff36723e */ /* 0x000fe200030006ff */
[--C-:B------:R-:W-:Y:S01]  /*be40*/  HADD2.F32 R75, -RZ, R45.reuse.H0_H0 ;  /* 0x2000002dff4b7230 */ /* 0x100fe20000004100 */
[----:B------:R-:W-:Y:S01]  /*be50*/  F2FP.SATFINITE.E4M3.F32.PACK_AB_MERGE_C R57, R57, R58, R53 ;  /* 0x0000003a3939723e */ /* 0x000fe20004807035 */
[----:B------:R-:W-:-:S02]  /*be60*/  HADD2.F32 R45, -RZ, R45.H1_H1 ;  /* 0x3000002dff2d7230 */ /* 0x000fc40000004100 */
[----:B------:R-:W-:Y:S01]  /*be70*/  FMUL.FTZ R48, R51, R72 ;  /* 0x0000004833307220 */ /* 0x000fe20000410000 */
[----:B------:R-:W-:Y:S02]  /*be80*/  F2FP.F16.E4M3.UNPACK_B R53, R44.H1 ;  /* 0x0000002cff35723e */ /* 0x000fe400030006ff */
[----:B------:R-:W-:Y:S01]  /*be90*/  F2FP.SATFINITE.E4M3.F32.PACK_AB_MERGE_C R41, R55, R41, RZ ;  /* 0x000000293729723e */ /* 0x000fe200048070ff */
[CC--:B------:R-:W-:Y:S01]  /*bea0*/  FFMA.FTZ R48, R43.reuse, R73.reuse, -R48 ;  /* 0x000000492b307223 */ /* 0x0c0fe20000010830 */
[----:B------:R-:W-:Y:S01]  /*beb0*/  FMUL.FTZ R43, R43, R72 ;  /* 0x000000482b2b7220 */ /* 0x000fe20000410000 */
[--C-:B------:R-:W-:Y:S01]  /*bec0*/  HADD2.F32 R72, -RZ, R54.reuse.H0_H0 ;  /* 0x20000036ff487230 */ /* 0x100fe20000004100 */
[----:B------:R-:W-:Y:S01]  /*bed0*/  F2FP.F16.E4M3.UNPACK_B R55, R166.H1 ;  /* 0x000000a6ff37723e */ /* 0x000fe200030006ff */
[----:B------:R-:W-:Y:S02]  /*bee0*/  HADD2.F32 R54, -RZ, R54.H1_H1 ;  /* 0x30000036ff367230 */ /* 0x000fe40000004100 */
[----:B------:R-:W-:Y:S01]  /*bef0*/  FFMA.FTZ R43, R51, R73, R43 ;  /* 0x00000049332b7223 */ /* 0x000fe2000001002b */
[----:B------:R-:W-:Y:S01]  /*bf00*/  F2FP.F16.E4M3.UNPACK_B R51, R56.H1 ;  /* 0x00000038ff33723e */ /* 0x000fe200030006ff */
[--C-:B------:R-:W-:Y:S01]  /*bf10*/  HADD2.F32 R56, -RZ, R47.reuse.H0_H0 ;  /* 0x2000002fff387230 */ /* 0x100fe20000004100 */
[----:B------:R-:W-:Y:S01]  /*bf20*/  F2FP.F16.E4M3.UNPACK_B R44, R44 ;  /* 0x0000002cff2c723e */ /* 0x000fe200020006ff */
[----:B------:R-:W-:Y:S01]  /*bf30*/  HADD2.F32 R47, -RZ, R47.H1_H1 ;  /* 0x3000002fff2f7230 */ /* 0x000fe20000004100 */
[----:B------:R-:W-:Y:S01]  /*bf40*/  F2FP.F16.E4M3.UNPACK_B R166, R166 ;  /* 0x000000a6ffa6723e */ /* 0x000fe200020006ff */
[----:B------:R-:W-:-:S02]  /*bf50*/  HADD2.F32 R73, -RZ, R51.H0_H0 ;  /* 0x20000033ff497230 */ /* 0x000fc40000004100 */
[-C--:B------:R-:W-:Y:S01]  /*bf60*/  FMUL.FTZ R88, R56, R75.reuse ;  /* 0x0000004b38587220 */ /* 0x080fe20000410000 */
[----:B------:R-:W-:Y:S02]  /*bf70*/  HADD2.F32 R51, -RZ, R51.H1_H1 ;  /* 0x30000033ff337230 */ /* 0x000fe40000004100 */
[--C-:B------:R-:W-:Y:S02]  /*bf80*/  HADD2.F32 R59, -RZ, R55.reuse.H0_H0 ;  /* 0x20000037ff3b7230 */ /* 0x100fe40000004100 */
[C---:B------:R-:W-:Y:S01]  /*bf90*/  FFMA.FTZ R88, R73.reuse, R72, -R88 ;  /* 0x0000004849587223 */ /* 0x040fe20000010858 */
[----:B------:R-:W-:Y:S01]  /*bfa0*/  FMUL.FTZ R73, R73, R75 ;  /* 0x0000004b49497220 */ /* 0x000fe20000410000 */
[----:B------:R-:W-:-:S03]  /*bfb0*/  HADD2.F32 R55, -RZ, R55.H1_H1 ;  /* 0x30000037ff377230 */ /* 0x000fc60000004100 */
        /* <DEDUP_REMOVED lines=10> */
[----:B------:R-:W-:Y:S01]  /*c060*/  HADD2.F32 R75, -RZ, R45.H0_H0 ;  /* 0x2000002dff4b7230 */ /* 0x000fe20000004100 */
        /* <DEDUP_REMOVED lines=8> */
[----:B------:R-:W-:Y:S01]  /*c0f0*/  FFMA.FTZ R72, R58, R59, -R72 ;  /* 0x0000003b3a487223 */ /* 0x000fe20000010848 */
[----:B------:R-:W-:Y:S01]  /*c100*/  F2FP.SATFINITE.E4M3.F32.PACK_AB_MERGE_C R48, R48, R89, R56 ;  /* 0x000000593030723e */ /* 0x000fe20004807038 */
[----:B------:R-:W-:Y:S01]  /*c110*/  FFMA.FTZ R75, R54, R59, R75 ;  /* 0x0000003b364b7223 */ /* 0x000fe2000001004b */
[-C--:B------:R-:W-:Y:S01]  /*c120*/  FMUL.FTZ R54, R53, R45.reuse ;  /* 0x0000002d35367220 */ /* 0x080fe20000410000 */
[----:B------:R-:W-:Y:S01]  /*c130*/  FMUL.FTZ R45, R51, R45 ;  /* 0x0000002d332d7220 */ /* 0x000fe20000410000 */
[----:B------:R-:W-:Y:S01]  /*c140*/  HADD2.F32 R59, -RZ, R164.H0_H0 ;  /* 0x200000a4ff3b7230 */ /* 0x000fe20000004100 */
[----:B------:R-:W-:Y:S01]  /*c150*/  F2FP.SATFINITE.E4M3.F32.PACK_AB_MERGE_C R47, R43, R74, R47 ;  /* 0x0000004a2b2f723e */ /* 0x000fe2000480702f */
[-C--:B------:R-:W-:Y:S01]  /*c160*/  FFMA.FTZ R51, R51, R55.reuse, -R54 ;  /* 0x0000003733337223 */ /* 0x080fe20000010836 */
[----:B------:R-:W-:Y:S01]  /*c170*/  FFMA.FTZ R45, R53, R55, R45 ;  /* 0x00000037352d7223 */ /* 0x000fe2000001002d */
[----:B------:R-:W-:Y:S01]  /*c180*/  HADD2.F32 R53, -RZ, R44.H0_H0 ;  /* 0x2000002cff357230 */ /* 0x000fe20000004100 */
[----:B------:R-:W-:Y:S01]  /*c190*/  MOV R43, R48 ;  /* 0x00000030002b7202 */ /* 0x000fe20000000f00 */
        /* <DEDUP_REMOVED lines=31> */
[----:B------:R-:W-:Y:S01]  /*c390*/  F2FP.F16.E4M3.UNPACK_B R44, R44 ;  /* 0x0000002cff2c723e */ /* 0x000fe200020006ff */
[----:B------:R-:W-:-:S02]  /*c3a0*/  HADD2.F32 R53, -RZ, R53.H1_H1 ;  /* 0x30000035ff357230 */ /* 0x000fc40000004100 */
[-C--:B------:R-:W-:Y:S01]  /*c3b0*/  FMUL.FTZ R90, R54, R91.reuse ;  /* 0x0000005b365a7220 */ /* 0x080fe20000410000 */
[----:B------:R-:W-:Y:S02]  /*c3c0*/  HADD2.F32 R51, -RZ, R51.H1_H1 ;  /* 0x30000033ff337230 */ /* 0x000fe40000004100 */
[C---:B------:R-:W-:Y:S01]  /*c3d0*/  FMUL.FTZ R91, R72.reuse, R91 ;  /* 0x0000005b485b7220 */ /* 0x040fe20000410000 */
[----:B------:R-:W-:-:S03]  /*c3e0*/  FFMA.FTZ R90, R72, R88, -R90 ;  /* 0x00000058485a7223 */ /* 0x000fc6000001085a */
[----:B------:R-:W-:Y:S01]  /*c3f0*/  FFMA.FTZ R91, R54, R88, R91 ;  /* 0x00000058365b7223 */ /* 0x000fe2000001005b */
[-C--:B------:R-:W-:Y:S01]  /*c400*/  FMUL.FTZ R54, R53, R42.reuse ;  /* 0x0000002a35367220 */ /* 0x080fe20000410000 */
[C---:B------:R-:W-:Y:S01]  /*c410*/  FMUL.FTZ R42, R51.reuse, R42 ;  /* 0x0000002a332a7220 */ /* 0x040fe20000410000 */
[----:B------:R-:W-:Y:S02]  /*c420*/  HADD2.F32 R88, -RZ, R165.H0_H0 ;  /* 0x200000a5ff587230 */ /* 0x000fe40000004100 */
[-C--:B------:R-:W-:Y:S01]  /*c430*/  FFMA.FTZ R51, R51, R55.reuse, -R54 ;  /* 0x0000003733337223 */ /* 0x080fe20000010836 */
[----:B------:R-:W-:Y:S01]  /*c440*/  FFMA.FTZ R42, R53, R55, R42 ;  /* 0x00000037352a7223 */ /* 0x000fe2000001002a */
[----:B------:R-:W-:Y:S02]  /*c450*/  HADD2.F32 R53, -RZ, R46.H0_H0 ;  /* 0x2000002eff357230 */ /* 0x000fe40000004100 */
        /* <DEDUP_REMOVED lines=11> */
[----:B------:R-:W-:Y:S01]  /*c510*/  FMUL.FTZ R53, R46, R165 ;  /* 0x000000a52e357220 */ /* 0x000fe20000410000 */
[----:B------:R-:W-:Y:S01]  /*c520*/  F2FP.SATFINITE.E4M3.F32.PACK_AB_MERGE_C R42, R42, R91, RZ ;  /* 0x0000005b2a2a723e */ /* 0x000fe200048070ff */
[C---:B------:R-:W-:Y:S02]  /*c530*/  FMUL.FTZ R165, R44.reuse, R165 ;  /* 0x000000a52ca57220 */ /* 0x040fe40000410000 */
[----:B------:R-:W-:Y:S01]  /*c540*/  FFMA.FTZ R53, R44, R167, -R53 ;  /* 0x000000a72c357223 */ /* 0x000fe20000010835 */
[----:B------:R-:W-:Y:S01]  /*c550*/  F2FP.SATFINITE.E4M3.F32.PACK_AB_MERGE_C R44, R40, R59, R45 ;  /* 0x0000003b282c723e */ /* 0x000fe2000480702d */
[----:B------:R-:W-:Y:S01]  /*c560*/  FFMA.FTZ R165, R46, R167, R165 ;  /* 0x000000a72ea57223 */ /* 0x000fe200000100a5 */
[----:B------:R-:W-:Y:S01]  /*c570*/  F2FP.SATFINITE.E4M3.F32.PACK_AB_MERGE_C R45, R49, R50, R41 ;  /* 0x00000032312d723e */ /* 0x000fe20004807029 */
[----:B------:R-:W-:Y:S01]  /*c580*/  IMAD.MOV.U32 R40, RZ, RZ, R58 ;  /* 0x000000ffff287224 */ /* 0x000fe200078e003a */
[----:B------:R-:W-:Y:S01]  /*c590*/  F2FP.SATFINITE.E4M3.F32.PACK_AB_MERGE_C R51, R53, R72, R51 ;  /* 0x000000483533723e */ /* 0x000fe20004807033 */
[----:B------:R-:W-:Y:S01]  /*c5a0*/  IMAD.MOV.U32 R41, RZ, RZ, R57 ;  /* 0x000000ffff297224 */ /* 0x000fe200078e0039 */
[----:B------:R-:W-:-:S03]  /*c5b0*/  F2FP.SATFINITE.E4M3.F32.PACK_AB_MERGE_C R46, R165, R88, R42 ;  /* 0x00000058a52e723e */ /* 0x000fc6000480702a */
[----:B------:R-:W-:-:S07]  /*c5c0*/  IMAD.MOV.U32 R42, RZ, RZ, R51 ;  /* 0x000000ffff2a7224 */ /* 0x000fce00078e0033 */
.L_x_410:
[----:B------:R-:W-:Y:S05]  /*c5d0*/  BSYNC B2 ;  /* 0x0000000000027941 */ /* 0x000fea0003800000 */
.L_x_409:
        /* <DEDUP_REMOVED lines=11> */
[----:B---3--:R4:W-:Y:S03]  /*c690*/  @!P4 STG.E.128 desc[UR54][R50.64], R44 ;  /* 0x0000002c3200c986 */ /* 0x0089e6000c101d36 */
.L_x_400:
[----:B------:R-:W-:Y:S05]  /*c6a0*/  BSYNC B1 ;  /* 0x0000000000017941 */ /* 0x000fea0003800000 */
.L_x_399:
[-C--:B-1-34-:R-:W-:Y:S02]  /*c6b0*/  IMAD R40, R146, R138.reuse, RZ ;  /* 0x0000008a92287224 */ /* 0x09afe400078e02ff */
[----:B------:R-:W-:-:S04]  /*c6c0*/  IMAD.WIDE.U32 R136, R216, R138, R136 ;  /* 0x0000008ad8887225 */ /* 0x000fc800078e0088 */
[----:B------:R-:W-:Y:S01]  /*c6d0*/  IMAD R139, R216, R139, R40 ;  /* 0x0000008bd88b7224 */ /* 0x000fe200078e0228 */
[----:B------:R-:W-:Y:S06]  /*c6e0*/  @P3 BRA `(.L_x_369) ;  /* 0x0000003000883947 */ /* 0x000fec0003800000 */
[----:B------:R-:W-:Y:S01]  /*c6f0*/  ISETP.NE.AND P3, PT, R34, RZ, PT ;  /* 0x000000ff2200720c */ /* 0x000fe20003f65270 */
[----:B------:R-:W-:Y:S01]  /*c700*/  BSSY B1, `(.L_x_411) ;  /* 0x00000f5000017945 */ /* 0x000fe20003800000 */
[----:B------:R-:W-:-:S11]  /*c710*/  IMAD.IADD R52, R137, 0x1, R139 ;  /* 0x0000000189347824 */ /* 0x000fd600078e028b */
[----:B------:R-:W-:Y:S05]  /*c720*/  @!P3 BRA `(.L_x_412) ;  /* 0x0000000c00c8b947 */ /* 0x000fea0003800000 */
[----:B------:R-:W-:Y:S01]  /*c730*/  SEL R40, R99, R159, !P0 ;  /* 0x0000009f63287207 */ /* 0x000fe20004000000 */
[----:B------:R-:W-:Y:S01]  /*c740*/  BSSY B2, `(.L_x_413) ;  /* 0x00000e6000027945 */ /* 0x000fe20003800000 */
[----:B------:R-:W-:Y:S02]  /*c750*/  IADD3 R48, P3, P4, R116, R136, R25 ;  /* 0x0000008874307210 */ /* 0x000fe40007c7e019 */
[----:B------:R-:W-:Y:S02]  /*c760*/  SHF.R.S32.HI R41, RZ, 0x1f, R40 ;  /* 0x0000001fff297819 */ /* 0x000fe40000011428 */
[----:B------:R-:W-:Y:S02]  /*c770*/  IADD3.X R49, R4, R52, R30, P3, P4 ;  /* 0x0000003404317210 */ /* 0x000fe40001fe841e */
[----:B------:R-:W-:Y:S02]  /*c780*/  LEA.HI R40, R41, R40, RZ, 0x5 ;  /* 0x0000002829287211 */ /* 0x000fe400078f28ff */
[----:B------:R-:W-:-:S02]  /*c790*/  ISETP.GE.AND P3, PT, R18, R133, PT ;  /* 0x000000851200720c */ /* 0x000fc40003f66270 */
[----:B------:R-:W-:-:S04]  /*c7a0*/  LEA.HI.SX32 R40, R40, R21, 0x1b ;  /* 0x0000001528287211 */ /* 0x000fc800078fdaff */
[----:B------:R-:W-:Y:S01]  /*c7b0*/  SHF.R.S32.HI R41, RZ, 0x1f, R40 ;  /* 0x0000001fff297819 */ /* 0x000fe20000011428 */
[----:B------:R-:W-:-:S03]  /*c7c0*/  IMAD.SHL.U32 R50, R40, 0x10, RZ ;  /* 0x0000001028327824 */ /* 0x000fc600078e00ff */
[----:B------:R-:W-:-:S04]  /*c7d0*/  LEA.HI R41, R41, R40, RZ, 0x2 ;  /* 0x0000002829297211 */ /* 0x000fc800078f10ff */
[----:B------:R-:W-:Y:S02]  /*c7e0*/  SHF.R.S32.HI R43, RZ, 0x2, R41 ;  /* 0x00000002ff2b7819 */ /* 0x000fe40000011429 */
[----:B------:R-:W-:-:S03]  /*c7f0*/  LOP3.LUT R41, R199, 0x30, R50, 0xf8, !PT ;  /* 0x00000030c7297812 */ /* 0x000fc600078ef832 */
[----:B------:R-:W-:Y:S01]  /*c800*/  IMAD R40, R43, 0x2800, R200 ;  /* 0x000028002b287824 */ /* 0x000fe200078e02c8 */
[----:B------:R-:W-:-:S05]  /*c810*/  LOP3.LUT R41, R41, R8, RZ, 0x3c, !PT ;  /* 0x0000000829297212 */ /* 0x000fca00078e3cff */
[----:B------:R-:W-:Y:S02]  /*c820*/  IMAD.IADD R40, R40, 0x1, R41 ;  /* 0x0000000128287824 */ /* 0x000fe400078e0229 */
[C---:B------:R-:W-:Y:S02]  /*c830*/  IMAD R41, R17.reuse, 0x7800, R135 ;  /* 0x0000780011297824 */ /* 0x040fe400078e0287 */
[----:B------:R-:W-:-:S03]  /*c840*/  IMAD R43, R17, 0x7800, R40 ;  /* 0x00007800112b7824 */ /* 0x000fc600078e0228 */
[C---:B------:R-:W-:Y:S01]  /*c850*/  IADD3 R41, R16.reuse, R41, RZ ;  /* 0x0000002910297210 */ /* 0x040fe20007ffe0ff */
[----:B------:R-:W-:-:S05]  /*c860*/  IMAD.IADD R44, R16, 0x1, R43 ;  /* 0x00000001102c7824 */ /* 0x000fca00078e022b */
[----:B------:R-:W1:Y:S04]  /*c870*/  LDS.128 R40, [R41+0x1a400] ;  /* 0x01a4000029287984 */ /* 0x000e680000000c00 */
[----:B------:R-:W3:Y:S01]  /*c880*/  LDS.128 R44, [R44+0x1a400] ;  /* 0x01a400002c2c7984 */ /* 0x000ee20000000c00 */
[----:B------:R-:W-:Y:S05]  /*c890*/  @P3 BRA `(.L_x_414) ;  /* 0x0000000c00403947 */ /* 0x000fea0003800000 */
[----:B---3--:R-:W-:Y:S01]  /*c8a0*/  IMAD.MOV.U32 R55, RZ, RZ, R44 ;  /* 0x000000ffff377224 */ /* 0x008fe200078e002c */
[----:B------:R-:W-:Y:S01]  /*c8b0*/  F2FP.F16.E4M3.UNPACK_B R58, R160.H1 ;  /* 0x000000a0ff3a723e */ /* 0x000fe200030006ff */
[----:B-1----:R-:W-:Y:S01]  /*c8c0*/  IMAD.MOV.U32 R54, RZ, RZ, R40 ;  /* 0x000000ffff367224 */ /* 0x002fe200078e0028 */
[----:B------:R-:W-:Y:S01]  /*c8d0*/  F2FP.F16.E4M3.UNPACK_B R51, R162.H1 ;  /* 0x000000a2ff33723e */ /* 0x000fe200030006ff */
[----:B------:R-:W-:Y:S01]  /*c8e0*/  IMAD.MOV.U32 R78, RZ, RZ, R46 ;  /* 0x000000ffff4e7224 */ /* 0x000fe200078e002e */
[----:B------:R-:W-:Y:S01]  /*c8f0*/  F2FP.F16.E4M3.UNPACK_B R56, R55.H1 ;  /* 0x00000037ff38723e */ /* 0x000fe200030006ff */
[----:B------:R-:W-:Y:S01]  /*c900*/  HADD2.F32 R59, -RZ, R58.H0_H0 ;  /* 0x2000003aff3b7230 */ /* 0x000fe20000004100 */
[-C--:B------:R-:W-:Y:S01]  /*c910*/  F2FP.F16.E4M3.UNPACK_B R53, R54.reuse.H1 ;  /* 0x00000036ff35723e */ /* 0x080fe200030006ff */
[----:B------:R-:W-:Y:S01]  /*c920*/  HADD2.F32 R57, -RZ, R51.H0_H0 ;  /* 0x20000033ff397230 */ /* 0x000fe20000004100 */
[----:B------:R-:W-:Y:S01]  /*c930*/  F2FP.F16.E4M3.UNPACK_B R54, R54 ;  /* 0x00000036ff36723e */ /* 0x000fe200020006ff */
[----:B------:R-:W-:Y:S01]  /*c940*/  HADD2.F32 R40, -RZ, R56.H0_H0 ;  /* 0x20000038ff287230 */ /* 0x000fe20000004100 */
[----:B------:R-:W-:Y:S01]  /*c950*/  SHF.R.U32.HI R72, RZ, 0x10, R79 ;  /* 0x00000010ff487819 */ /* 0x000fe2000001164f */
[----:B------:R-:W-:Y:S01]  /*c960*/  HADD2.F32 R44, -RZ, R53.H0_H0 ;  /* 0x20000035ff2c7230 */ /* 0x000fe20000004100 */
[----:B------:R-:W-:Y:S01]  /*c970*/  F2FP.F16.E4M3.UNPACK_B R46, R161.H1 ;  /* 0x000000a1ff2e723e */ /* 0x000fe200030006ff */
[----:B------:R-:W-:-:S02]  /*c980*/  HADD2.F32 R58, -RZ, R58.H1_H1 ;  /* 0x3000003aff3a7230 */ /* 0x000fc40000004100 */
[-C--:B------:R-:W-:Y:S01]  /*c990*/  FMUL.FTZ R73, R40, R59.reuse ;  /* 0x0000003b28497220 */ /* 0x080fe20000410000 */
        /* <DEDUP_REMOVED lines=8> */
[----:B------:R-:W-:Y:S01]  /*ca20*/  F2FP.F16.E4M3.UNPACK_B R59, R162 ;  /* 0x000000a2ff3b723e */ /* 0x000fe200020006ff */
[----:B------:R-:W-:-:S02]  /*ca30*/  HADD2.F32 R58, -RZ, R54.H0_H0 ;  /* 0x20000036ff3a7230 */ /* 0x000fc40000004100 */
[-C--:B------:R-:W-:Y:S01]  /*ca40*/  FFMA.FTZ R53, R53, R51.reuse, -R60 ;  /* 0x0000003335357223 */ /* 0x080fe2000001083c */
[----:B------:R-:W-:Y:S01]  /*ca50*/  FFMA.FTZ R51, R56, R51, R57 ;  /* 0x0000003338337223 */ /* 0x000fe20000010039 */
[----:B------:R-:W-:Y:S01]  /*ca60*/  F2FP.F16.E4M3.UNPACK_B R57, R160 ;  /* 0x000000a0ff39723e */ /* 0x000fe200020006ff */
[----:B------:R-:W-:Y:S01]  /*ca70*/  HADD2.F32 R60, -RZ, R59.H0_H0 ;  /* 0x2000003bff3c7230 */ /* 0x000fe20000004100 */
[----:B------:R-:W-:Y:S01]  /*ca80*/  F2FP.F16.E4M3.UNPACK_B R56, R55 ;  /* 0x00000037ff38723e */ /* 0x000fe200020006ff */
[----:B------:R-:W-:Y:S01]  /*ca90*/  HADD2.F32 R94, -RZ, R46.H0_H0 ;  /* 0x2000002eff5e7230 */ /* 0x000fe20000004100 */
[-C--:B0-----:R-:W-:Y:S01]  /*caa0*/  F2FP.F16.E4M3.UNPACK_B R88, R78.reuse.H1 ;  /* 0x0000004eff58723e */ /* 0x081fe200030006ff */
[----:B------:R-:W-:Y:S01]  /*cab0*/  HADD2.F32 R62, -RZ, R57.H0_H0 ;  /* 0x20000039ff3e7230 */ /* 0x000fe20000004100 */
[----:B------:R-:W-:Y:S01]  /*cac0*/  F2FP.F16.E4M3.UNPACK_B R90, R163.H1 ;  /* 0x000000a3ff5a723e */ /* 0x000fe200030006ff */
[----:B------:R-:W-:Y:S01]  /*cad0*/  HADD2.F32 R55, -RZ, R56.H0_H0 ;  /* 0x20000038ff377230 */ /* 0x000fe20000004100 */
[----:B------:R-:W-:Y:S01]  /*cae0*/  F2FP.F16.E4M3.UNPACK_B R161, R161 ;  /* 0x000000a1ffa1723e */ /* 0x000fe200020006ff */
[----:B------:R-:W-:Y:S01]  /*caf0*/  HADD2.F32 R89, -RZ, R88.H0_H0 ;  /* 0x20000058ff597230 */ /* 0x000fe20000004100 */
[----:B------:R-:W-:Y:S01]  /*cb00*/  F2FP.F16.E4M3.UNPACK_B R78, R78 ;  /* 0x0000004eff4e723e */ /* 0x000fe200020006ff */
[----:B------:R-:W-:-:S02]  /*cb10*/  HADD2.F32 R92, -RZ, R90.H0_H0 ;  /* 0x2000005aff5c7230 */ /* 0x000fc40000004100 */
[-C--:B------:R-:W-:Y:S01]  /*cb20*/  FMUL.FTZ R73, R55, R62.reuse ;  /* 0x0000003e37497220 */ /* 0x080fe20000410000 */
[C---:B------:R-:W-:Y:S01]  /*cb30*/  FMUL.FTZ R62, R58.reuse, R62 ;  /* 0x0000003e3a3e7220 */ /* 0x040fe20000410000 */
[----:B------:R-:W-:Y:S01]  /*cb40*/  FMUL.FTZ R93, R89, R94 ;  /* 0x0000005e595d7220 */ /* 0x000fe20000410000 */
[----:B------:R-:W-:Y:S02]  /*cb50*/  HADD2.F32 R46, -RZ, R46.H1_H1 ;  /* 0x3000002eff2e7230 */ /* 0x000fe40000004100 */
[-C--:B------:R-:W-:Y:S01]  /*cb60*/  FFMA.FTZ R58, R58, R60.reuse, -R73 ;  /* 0x0000003c3a3a7223 */ /* 0x080fe20000010849 */
[----:B------:R-:W-:Y:S01]  /*cb70*/  FFMA.FTZ R55, R55, R60, R62 ;  /* 0x0000003c37377223 */ /* 0x000fe2000001003e */
[----:B------:R-:W-:Y:S01]  /*cb80*/  SHF.R.U32.HI R62, RZ, 0x8, R79 ;  /* 0x00000008ff3e7819 */ /* 0x000fe2000001164f */
[----:B------:R-:W-:Y:S01]  /*cb90*/  HADD2.F32 R88, -RZ, R88.H1_H1 ;  /* 0x30000058ff587230 */ /* 0x000fe20000004100 */
[----:B------:R-:W-:Y:S01]  /*cba0*/  LOP3.LUT R60, R79, 0xff0000ff, RZ, 0xc0, !PT ;  /* 0xff0000ff4f3c7812 */ /* 0x000fe200078ec0ff */
[----:B------:R-:W-:Y:S01]  /*cbb0*/  HADD2.F32 R90, -RZ, R90.H1_H1 ;  /* 0x3000005aff5a7230 */ /* 0x000fe20000004100 */
[-C--:B------:R-:W-:Y:S01]  /*cbc0*/  F2FP.F16.E4M3.UNPACK_B R79, R42.reuse.H1 ;  /* 0x0000002aff4f723e */ /* 0x080fe200030006ff */
[----:B------:R-:W-:Y:S01]  /*cbd0*/  HADD2.F32 R57, -RZ, R57.H1_H1 ;  /* 0x30000039ff397230 */ /* 0x000fe20000004100 */
[----:B------:R-:W-:Y:S01]  /*cbe0*/  F2FP.F16.E4M3.UNPACK_B R42, R42 ;  /* 0x0000002aff2a723e */ /* 0x000fe200020006ff */
[----:B------:R-:W-:Y:S01]  /*cbf0*/  HADD2.F32 R56, -RZ, R56.H1_H1 ;  /* 0x30000038ff387230 */ /* 0x000fe20000004100 */
[----:B------:R-:W-:Y:S01]  /*cc00*/  F2FP.F16.E4M3.UNPACK_B R163, R163 ;  /* 0x000000a3ffa3723e */ /* 0x000fe200020006ff */
[--C-:B------:R-:W-:Y:S01]  /*cc10*/  HADD2.F32 R91, -RZ, R79.reuse.H0_H0 ;  /* 0x2000004fff5b7230 */ /* 0x100fe20000004100 */
[----:B------:R-:W-:Y:S01]  /*cc20*/  LOP3.LUT R74, R61, 0xff0000ff, RZ, 0xc0, !PT ;  /* 0xff0000ff3d4a7812 */ /* 0x000fe200078ec0ff */
[----:B------:R-:W-:-:S02]  /*cc30*/  HADD2.F32 R79, -RZ, R79.H1_H1 ;  /* 0x3000004fff4f7230 */ /* 0x000fc40000004100 */
[----:B------:R-:W-:Y:S01]  /*cc40*/  FMUL.FTZ R73, R56, R57 ;  /* 0x0000003938497220 */ /* 0x000fe20000410000 */
[----:B------:R-:W-:Y:S02]  /*cc50*/  HADD2.F32 R54, -RZ, R54.H1_H1 ;  /* 0x30000036ff367230 */ /* 0x000fe40000004100 */
[C---:B------:R-:W-:Y:S01]  /*cc60*/  FMUL.FTZ R94, R91.reuse, R94 ;  /* 0x0000005e5b5e7220 */ /* 0x040fe20000410000 */
[-C--:B------:R-:W-:Y:S01]  /*cc70*/  FFMA.FTZ R93, R91, R92.reuse, -R93 ;  /* 0x0000005c5b5d7223 */ /* 0x080fe2000001085d */
[----:B------:R-:W-:Y:S01]  /*cc80*/  HADD2.F32 R59, -RZ, R59.H1_H1 ;  /* 0x3000003bff3b7230 */ /* 0x000fe20000004100 */
[----:B------:R-:W-:Y:S01]  /*cc90*/  SHF.R.U32.HI R76, RZ, 0x10, R77 ;  /* 0x00000010ff4c7819 */ /* 0x000fe2000001164d */
[----:B------:R-:W-:Y:S01]  /*cca0*/  FFMA.FTZ R94, R89, R92, R94 ;  /* 0x0000005c595e7223 */ /* 0x000fe2000001005e */
[-C--:B------:R-:W-:Y:S01]  /*ccb0*/  FMUL.FTZ R89, R88, R46.reuse ;  /* 0x0000002e58597220 */ /* 0x080fe20000410000 */
[----:B------:R-:W-:Y:S01]  /*ccc0*/  FMUL.FTZ R46, R79, R46 ;  /* 0x0000002e4f2e7220 */ /* 0x000fe20000410000 */
[----:B------:R-:W-:-:S02]  /*ccd0*/  HADD2.F32 R92, -RZ, R161.H0_H0 ;  /* 0x200000a1ff5c7230 */ /* 0x000fc40000004100 */
[----:B------:R-:W-:Y:S01]  /*cce0*/  FMUL.FTZ R75, R54, R57 ;  /* 0x00000039364b7220 */ /* 0x000fe20000410000 */
[-C--:B------:R-:W-:Y:S01]  /*ccf0*/  FFMA.FTZ R79, R79, R90.reuse, -R89 ;  /* 0x0000005a4f4f7223 */ /* 0x080fe20000010859 */
[----:B------:R-:W-:Y:S01]  /*cd00*/  FFMA.FTZ R46, R88, R90, R46 ;  /* 0x0000005a582e7223 */ /* 0x000fe2000001002e */
[----:B------:R-:W-:Y:S02]  /*cd10*/  HADD2.F32 R88, -RZ, R78.H0_H0 ;  /* 0x2000004eff587230 */ /* 0x000fe40000004100 */
[-C--:B------:R-:W-:Y:S01]  /*cd20*/  FFMA.FTZ R57, R54, R59.reuse, -R73 ;  /* 0x0000003b36397223 */ /* 0x080fe20000010849 */
[----:B------:R-:W-:Y:S02]  /*cd30*/  HADD2.F32 R90, -RZ, R42.H0_H0 ;  /* 0x2000002aff5a7230 */ /* 0x000fe40000004100 */
[----:B------:R-:W-:Y:S01]  /*cd40*/  FFMA.FTZ R54, R56, R59, R75 ;  /* 0x0000003b38367223 */ /* 0x000fe2000001004b */
[----:B------:R-:W-:Y:S02]  /*cd50*/  HADD2.F32 R89, -RZ, R163.H0_H0 ;  /* 0x200000a3ff597230 */ /* 0x000fe40000004100 */
[----:B------:R-:W-:Y:S01]  /*cd60*/  FMUL.FTZ R91, R88, R92 ;  /* 0x0000005c585b7220 */ /* 0x000fe20000410000 */
[----:B------:R-:W-:-:S02]  /*cd70*/  HADD2.F32 R161, -RZ, R161.H1_H1 ;  /* 0x300000a1ffa17230 */ /* 0x000fc40000004100 */
[C---:B------:R-:W-:Y:S01]  /*cd80*/  FMUL.FTZ R92, R90.reuse, R92 ;  /* 0x0000005c5a5c7220 */ /* 0x040fe20000410000 */
[----:B------:R-:W-:Y:S01]  /*cd90*/  HADD2.F32 R78, -RZ, R78.H1_H1 ;  /* 0x3000004eff4e7230 */ /* 0x000fe20000004100 */
[----:B------:R-:W-:Y:S01]  /*cda0*/  SHF.R.U32.HI R56, RZ, 0x8, R77 ;  /* 0x00000008ff387819 */ /* 0x000fe2000001164d */
[----:B------:R-:W-:Y:S02]  /*cdb0*/  HADD2.F32 R42, -RZ, R42.H1_H1 ;  /* 0x3000002aff2a7230 */ /* 0x000fe40000004100 */
[-C--:B------:R-:W-:Y:S01]  /*cdc0*/  FFMA.FTZ R91, R90, R89.reuse, -R91 ;  /* 0x000000595a5b7223 */ /* 0x080fe2000001085b */
[----:B------:R-:W-:Y:S01]  /*cdd0*/  FFMA.FTZ R92, R88, R89, R92 ;  /* 0x00000059585c7223 */ /* 0x000fe2000001005c */
[----:B------:R-:W-:Y:S01]  /*cde0*/  HADD2.F32 R163, -RZ, R163.H1_H1 ;  /* 0x300000a3ffa37230 */ /* 0x000fe20000004100 */
[----:B------:R-:W-:Y:S01]  /*cdf0*/  SHF.R.U32.HI R73, RZ, 0x8, R61 ;  /* 0x00000008ff497819 */ /* 0x000fe2000001163d */
[-C--:B------:R-:W-:Y:S01]  /*ce00*/  FMUL.FTZ R89, R78, R161.reuse ;  /* 0x000000a14e597220 */ /* 0x080fe20000410000 */
[----:B------:R-:W-:Y:S01]  /*ce10*/  SHF.R.U32.HI R75, RZ, 0x8, R63 ;  /* 0x00000008ff4b7819 */ /* 0x000fe2000001163f */
[----:B------:R-:W-:Y:S01]  /*ce20*/  FMUL.FTZ R161, R42, R161 ;  /* 0x000000a12aa17220 */ /* 0x000fe20000410000 */
[----:B------:R-:W-:Y:S01]  /*ce30*/  IMAD.SHL.U32 R56, R56, 0x100, RZ ;  /* 0x0000010038387824 */ /* 0x000fe200078e00ff */
[----:B------:R-:W-:Y:S01]  /*ce40*/  LOP3.LUT R59, R77, 0xff0000ff, RZ, 0xc0, !PT ;  /* 0xff0000ff4d3b7812 */ /* 0x000fe200078ec0ff */
[-C--:B------:R-:W-:Y:S01]  /*ce50*/  FFMA.FTZ R42, R42, R163.reuse, -R89 ;  /* 0x000000a32a2a7223 */ /* 0x080fe20000010859 */
[----:B------:R-:W-:Y:S01]  /*ce60*/  SHF.R.U32.HI R61, RZ, 0x10, R61 ;  /* 0x00000010ff3d7819 */ /* 0x000fe2000001163d */
[----:B------:R-:W-:Y:S01]  /*ce70*/  IMAD.SHL.U32 R73, R73, 0x100, RZ ;  /* 0x0000010049497824 */ /* 0x000fe200078e00ff */
[----:B------:R-:W-:Y:S01]  /*ce80*/  SHF.L.U32 R89, R62, 0x8, RZ ;  /* 0x000000083e597819 */ /* 0x000fe200000006ff */
[----:B------:R-:W-:Y:S01]  /*ce90*/  IMAD.SHL.U32 R62, R75, 0x100, RZ ;  /* 0x000001004b3e7824 */ /* 0x000fe200078e00ff */
[----:B------:R-:W-:Y:S01]  /*cea0*/  LOP3.LUT R77, R63, 0xff0000ff, RZ, 0xc0, !PT ;  /* 0xff0000ff3f4d7812 */ /* 0x000fe200078ec0ff */
[----:B------:R-:W-:Y:S01]  /*ceb0*/  IMAD.U32 R61, R61, 0x10000, RZ ;  /* 0x000100003d3d7824 */ /* 0x000fe200078e00ff */
[----:B------:R-:W-:Y:S01]  /*cec0*/  LOP3.LUT R59, R59, 0xff00, R56, 0xf8, !PT ;  /* 0x0000ff003b3b7812 */ /* 0x000fe200078ef838 */
[----:B------:R-:W-:Y:S01]  /*ced0*/  IMAD.U32 R76, R76, 0x10000, RZ ;  /* 0x000100004c4c7824 */ /* 0x000fe200078e00ff */
[----:B------:R-:W-:Y:S01]  /*cee0*/  SHF.R.U32.HI R63, RZ, 0x10, R63 ;  /* 0x00000010ff3f7819 */ /* 0x000fe2000001163f */
[----:B------:R-:W-:Y:S01]  /*cef0*/  FFMA.FTZ R161, R78, R163, R161 ;  /* 0x000000a34ea17223 */ /* 0x000fe200000100a1 */
[----:B------:R-:W-:-:S02]  /*cf00*/  LOP3.LUT R56, R60, 0xff00, R89, 0xf8, !PT ;  /* 0x0000ff003c387812 */ /* 0x000fc400078ef859 */
[----:B------:R-:W-:Y:S01]  /*cf10*/  LOP3.LUT R60, R74, 0xff00, R73, 0xf8, !PT ;  /* 0x0000ff004a3c7812 */ /* 0x000fe200078ef849 */
[----:B------:R-:W-:Y:S01]  /*cf20*/  IMAD.U32 R73, R72, 0x10000, RZ ;  /* 0x0001000048497824 */ /* 0x000fe200078e00ff */
[----:B------:R-:W-:Y:S02]  /*cf30*/  LOP3.LUT R62, R77, 0xff00, R62, 0xf8, !PT ;  /* 0x0000ff004d3e7812 */ /* 0x000fe400078ef83e */
[----:B------:R-:W-:Y:S02]  /*cf40*/  SHF.L.U32 R63, R63, 0x10, RZ ;  /* 0x000000103f3f7819 */ /* 0x000fe400000006ff */
[----:B------:R-:W-:Y:S02]  /*cf50*/  F2FP.SATFINITE.E4M3.F32.PACK_AB_MERGE_C R53, R53, R44, RZ ;  /* 0x0000002c3535723e */ /* 0x000fe400048070ff */
[----:B------:R-:W-:Y:S02]  /*cf60*/  LOP3.LUT R60, R60, 0xff0000, R61, 0xf8, !PT ;  /* 0x00ff00003c3c7812 */ /* 0x000fe400078ef83d */
[----:B------:R-:W-:-:S02]  /*cf70*/  F2FP.SATFINITE.E4M3.F32.PACK_AB_MERGE_C R51, R51, R40, RZ ;  /* 0x000000283333723e */ /* 0x000fc400048070ff */
[----:B------:R-:W-:Y:S02]  /*cf80*/  LOP3.LUT R44, R62, 0xff0000, R63, 0xf8, !PT ;  /* 0x00ff00003e2c7812 */ /* 0x000fe400078ef83f */
[----:B------:R-:W-:Y:S02]  /*cf90*/  F2FP.SATFINITE.E4M3.F32.PACK_AB_MERGE_C R40, R57, R58, R53 ;  /* 0x0000003a3928723e */ /* 0x000fe40004807035 */
[----:B------:R-:W-:Y:S02]  /*cfa0*/  F2FP.F16.E4M3.UNPACK_B R57, R45 ;  /* 0x0000002dff39723e */ /* 0x000fe400020006ff */
[----:B------:R-:W-:Y:S02]  /*cfb0*/  F2FP.SATFINITE.E4M3.F32.PACK_AB_MERGE_C R54, R54, R55, R51 ;  /* 0x000000373636723e */ /* 0x000fe40004807033 */
[----:B------:R-:W-:Y:S01]  /*cfc0*/  F2FP.F16.E4M3.UNPACK_B R63, R60 ;  /* 0x0000003cff3f723e */ /* 0x000fe200020006ff */
[--C-:B------:R-:W-:Y:S01]  /*cfd0*/  HADD2.F32 R51, -RZ, R57.reuse.H0_H0 ;  /* 0x20000039ff337230 */ /* 0x100fe20000004100 */
[----:B------:R-:W-:Y:S01]  /*cfe0*/  LOP3.LUT R59, R59, 0xff0000, R76, 0xf8, !PT ;  /* 0x00ff00003b3b7812 */ /* 0x000fe200078ef84c */
[----:B------:R-:W-:Y:S01]  /*cff0*/  HADD2.F32 R61, -RZ, R57.H1_H1 ;  /* 0x30000039ff3d7230 */ /* 0x000fe20000004100 */
[----:B------:R-:W-:Y:S01]  /*d000*/  F2FP.F16.E4M3.UNPACK_B R55, R41 ;  /* 0x00000029ff37723e */ /* 0x000fe200020006ff */
[----:B------:R-:W-:Y:S01]  /*d010*/  HADD2.F32 R72, -RZ, R63.H0_H0 ;  /* 0x2000003fff487230 */ /* 0x000fe20000004100 */
[----:B------:R-:W-:-:S02]  /*d020*/  F2FP.F16.E4M3.UNPACK_B R58, R59 ;  /* 0x0000003bff3a723e */ /* 0x000fc400020006ff */
[----:B------:R-:W-:Y:S01]  /*d030*/  LOP3.LUT R56, R56, 0xff0000, R73, 0xf8, !PT ;  /* 0x00ff000038387812 */ /* 0x000fe200078ef849 */
[--C-:B------:R-:W-:Y:S02]  /*d040*/  HADD2.F32 R53, -RZ, R55.reuse.H0_H0 ;  /* 0x20000037ff357230 */ /* 0x100fe40000004100 */
[-C--:B------:R-:W-:Y:S01]  /*d050*/  FMUL.FTZ R74, R51, R72.reuse ;  /* 0x00000048334a7220 */ /* 0x080fe20000410000 */
[--C-:B------:R-:W-:Y:S01]  /*d060*/  HADD2.F32 R62, -RZ, R58.reuse.H0_H0 ;  /* 0x2000003aff3e7230 */ /* 0x100fe20000004100 */
[----:B------:R-:W-:Y:S01]  /*d070*/  F2FP.F16.E4M3.UNPACK_B R57, R45.H1 ;  /* 0x0000002dff39723e */ /* 0x000fe200030006ff */
[----:B------:R-:W-:Y:S02]  /*d080*/  HADD2.F32 R55, -RZ, R55.H1_H1 ;  /* 0x30000037ff377230 */ /* 0x000fe40000004100 */
[C---:B------:R-:W-:Y:S01]  /*d090*/  FMUL.FTZ R72, R53.reuse, R72 ;  /* 0x0000004835487220 */ /* 0x040fe20000410000 */
[----:B------:R-:W-:Y:S01]  /*d0a0*/  F2FP.F16.E4M3.UNPACK_B R73, R60.H1 ;  /* 0x0000003cff49723e */ /* 0x000fe200030006ff */
[-C--:B------:R-:W-:Y:S01]  /*d0b0*/  FFMA.FTZ R53, R53, R62.reuse, -R74 ;  /* 0x0000003e35357223 */ /* 0x080fe2000001084a */
[----:B------:R-:W-:Y:S01]  /*d0c0*/  F2FP.F16.E4M3.UNPACK_B R45, R41.H1 ;  /* 0x00000029ff2d723e */ /* 0x000fe200030006ff */
[----:B------:R-:W-:Y:S01]  /*d0d0*/  FFMA.FTZ R51, R51, R62, R72 ;  /* 0x0000003e33337223 */ /* 0x000fe20000010048 */
[----:B------:R-:W-:Y:S01]  /*d0e0*/  HADD2.F32 R72, -RZ, R63.H1_H1 ;  /* 0x3000003fff487230 */ /* 0x000fe20000004100 */
[----:B------:R-:W-:Y:S01]  /*d0f0*/  F2FP.F16.E4M3.UNPACK_B R59, R59.H1 ;  /* 0x0000003bff3b723e */ /* 0x000fe200030006ff */
[----:B------:R-:W-:Y:S01]  /*d100*/  HADD2.F32 R62, -RZ, R58.H1_H1 ;  /* 0x3000003aff3e7230 */ /* 0x000fe20000004100 */
[----:B------:R-:W-:Y:S01]  /*d110*/  F2FP.SATFINITE.E4M3.F32.PACK_AB_MERGE_C R79, R79, R93, RZ ;  /* 0x0000005d4f4f723e */ /* 0x000fe200048070ff */
[----:B------:R-:W-:-:S02]  /*d120*/  HADD2.F32 R63, -RZ, R57.H0_H0 ;  /* 0x20000039ff3f7230 */ /* 0x000fc40000004100 */
[-C--:B------:R-:W-:Y:S01]  /*d130*/  FMUL.FTZ R58, R61, R72.reuse ;  /* 0x000000483d3a7220 */ /* 0x080fe20000410000 */
[C---:B------:R-:W-:Y:S01]  /*d140*/  FMUL.FTZ R60, R55.reuse, R72 ;  /* 0x00000048373c7220 */ /* 0x040fe20000410000 */
[----:B------:R-:W-:Y:S01]  /*d150*/  HADD2.F32 R76, -RZ, R73.H0_H0 ;  /* 0x20000049ff4c7230 */ /* 0x000fe20000004100 */
[----:B------:R-:W-:Y:S01]  /*d160*/  F2FP.SATFINITE.E4M3.F32.PACK_AB_MERGE_C R46, R46, R94, RZ ;  /* 0x0000005e2e2e723e */ /* 0x000fe200048070ff */
[----:B------:R-:W-:Y:S02]  /*d170*/  HADD2.F32 R41, -RZ, R45.H0_H0 ;  /* 0x2000002dff297230 */ /* 0x000fe40000004100 */
[-C--:B------:R-:W-:Y:S01]  /*d180*/  FFMA.FTZ R58, R55, R62.reuse, -R58 ;  /* 0x0000003e373a7223 */ /* 0x080fe2000001083a */
[----:B------:R-:W-:Y:S01]  /*d190*/  FFMA.FTZ R60, R61, R62, R60 ;  /* 0x0000003e3d3c7223 */ /* 0x000fe2000001003c */
[----:B------:R-:W-:Y:S02]  /*d1a0*/  HADD2.F32 R74, -RZ, R59.H0_H0 ;  /* 0x2000003bff4a7230 */ /* 0x000fe40000004100 */
[----:B------:R-:W-:Y:S01]  /*d1b0*/  FMUL.FTZ R62, R63, R76 ;  /* 0x0000004c3f3e7220 */ /* 0x000fe20000410000 */
[----:B------:R-:W-:-:S02]  /*d1c0*/  HADD2.F32 R72, -RZ, R57.H1_H1 ;  /* 0x30000039ff487230 */ /* 0x000fc40000004100 */
[C---:B------:R-:W-:Y:S01]  /*d1d0*/  FMUL.FTZ R76, R41.reuse, R76 ;  /* 0x0000004c294c7220 */ /* 0x040fe20000410000 */
[----:B------:R-:W-:Y:S02]  /*d1e0*/  HADD2.F32 R73, -RZ, R73.H1_H1 ;  /* 0x30000049ff497230 */ /* 0x000fe40000004100 */
[----:B------:R-:W-:Y:S01]  /*d1f0*/  FFMA.FTZ R41, R41, R74, -R62 ;  /* 0x0000004a29297223 */ /* 0x000fe2000001083e */
[----:B------:R-:W-:Y:S01]  /*d200*/  HADD2.F32 R62, -RZ, R45.H1_H1 ;  /* 0x3000002dff3e7230 */ /* 0x000fe20000004100 */
[----:B------:R-:W-:Y:S01]  /*d210*/  F2FP.F16.E4M3.UNPACK_B R57, R47 ;  /* 0x0000002fff39723e */ /* 0x000fe200020006ff */
[----:B------:R-:W-:Y:S02]  /*d220*/  HADD2.F32 R61, -RZ, R59.H1_H1 ;  /* 0x3000003bff3d7230 */ /* 0x000fe40000004100 */
[-C--:B------:R-:W-:Y:S01]  /*d230*/  FMUL.FTZ R55, R72, R73.reuse ;  /* 0x0000004948377220 */ /* 0x080fe20000410000 */
[----:B------:R-:W-:Y:S01]  /*d240*/  F2FP.F16.E4M3.UNPACK_B R59, R44 ;  /* 0x0000002cff3b723e */ /* 0x000fe200020006ff */
[C---:B------:R-:W-:Y:S01]  /*d250*/  FMUL.FTZ R73, R62.reuse, R73 ;  /* 0x000000493e497220 */ /* 0x040fe20000410000 */
[----:B------:R-:W-:Y:S01]  /*d260*/  FFMA.FTZ R45, R63, R74, R76 ;  /* 0x0000004a3f2d7223 */ /* 0x000fe2000001004c */
[----:B------:R-:W-:Y:S01]  /*d270*/  FFMA.FTZ R62, R62, R61, -R55 ;  /* 0x0000003d3e3e7223 */ /* 0x000fe20000010837 */
[----:B------:R-:W-:Y:S01]  /*d280*/  F2FP.F16.E4M3.UNPACK_B R55, R43 ;  /* 0x0000002bff37723e */ /* 0x000fe200020006ff */
[----:B------:R-:W-:Y:S01]  /*d290*/  FFMA.FTZ R72, R72, R61, R73 ;  /* 0x0000003d48487223 */ /* 0x000fe20000010049 */
[----:B------:R-:W-:Y:S01]  /*d2a0*/  HADD2.F32 R73, -RZ, R57.H0_H0 ;  /* 0x20000039ff497230 */ /* 0x000fe20000004100 */
[-C--:B------:R-:W-:Y:S01]  /*d2b0*/  F2FP.F16.E4M3.UNPACK_B R63, R56.reuse ;  /* 0x00000038ff3f723e */ /* 0x080fe200020006ff */
[----:B------:R-:W-:Y:S01]  /*d2c0*/  HADD2.F32 R76, -RZ, R59.H0_H0 ;  /* 0x2000003bff4c7230 */ /* 0x000fe20000004100 */
[----:B------:R-:W-:Y:S01]  /*d2d0*/  F2FP.F16.E4M3.UNPACK_B R56, R56.H1 ;  /* 0x00000038ff38723e */ /* 0x000fe200030006ff */
[----:B------:R-:W-:Y:S01]  /*d2e0*/  HADD2.F32 R61, -RZ, R55.H0_H0 ;  /* 0x20000037ff3d7230 */ /* 0x000fe20000004100 */
[----:B------:R-:W-:Y:S01]  /*d2f0*/  F2FP.SATFINITE.E4M3.F32.PACK_AB_MERGE_C R41, R62, R41, RZ ;  /* 0x000000293e29723e */ /* 0x000fe200048070ff */
[----:B------:R-:W-:-:S02]  /*d300*/  HADD2.F32 R74, -RZ, R63.H0_H0 ;  /* 0x2000003fff4a7230 */ /* 0x000fc40000004100 */
[-C--:B------:R-:W-:Y:S01]  /*d310*/  FMUL.FTZ R78, R73, R76.reuse ;  /* 0x0000004c494e7220 */ /* 0x080fe20000410000 */
[--C-:B------:R-:W-:Y:S02]  /*d320*/  HADD2.F32 R75, -RZ, R56.reuse.H0_H0 ;  /* 0x20000038ff4b7230 */ /* 0x100fe40000004100 */
[C---:B------:R-:W-:Y:S01]  /*d330*/  FMUL.FTZ R76, R61.reuse, R76 ;  /* 0x0000004c3d4c7220 */ /* 0x040fe20000410000 */
[----:B------:R-:W-:Y:S02]  /*d340*/  HADD2.F32 R56, -RZ, R56.H1_H1 ;  /* 0x30000038ff387230 */ /* 0x000fe40000004100 */
[-C--:B------:R-:W-:Y:S01]  /*d350*/  FFMA.FTZ R61, R61, R74.reuse, -R78 ;  /* 0x0000004a3d3d7223 */ /* 0x080fe2000001084e */
[----:B------:R-:W-:Y:S02]  /*d360*/  HADD2.F32 R57, -RZ, R57.H1_H1 ;  /* 0x30000039ff397230 */ /* 0x000fe40000004100 */
[----:B------:R-:W-:Y:S01]  /*d370*/  FFMA.FTZ R73, R73, R74, R76 ;  /* 0x0000004a49497223 */ /* 0x000fe2000001004c */
[----:B------:R-:W-:Y:S01]  /*d380*/  F2FP.F16.E4M3.UNPACK_B R74, R47.H1 ;  /* 0x0000002fff4a723e */ /* 0x000fe200030006ff */
[----:B------:R-:W-:Y:S01]  /*d390*/  HADD2.F32 R55, -RZ, R55.H1_H1 ;  /* 0x30000037ff377230 */ /* 0x000fe20000004100 */
[----:B------:R-:W-:-:S02]  /*d3a0*/  F2FP.F16.E4M3.UNPACK_B R76, R44.H1 ;  /* 0x0000002cff4c723e */ /* 0x000fc400030006ff */
[----:B------:R-:W-:Y:S01]  /*d3b0*/  F2FP.F16.E4M3.UNPACK_B R47, R43.H1 ;  /* 0x0000002bff2f723e */ /* 0x000fe200030006ff */
[----:B------:R-:W-:Y:S01]  /*d3c0*/  HADD2.F32 R44, -RZ, R74.H0_H0 ;  /* 0x2000004aff2c7230 */ /* 0x000fe20000004100 */
[----:B------:R-:W-:Y:S01]  /*d3d0*/  F2FP.SATFINITE.E4M3.F32.PACK_AB_MERGE_C R45, R72, R45, RZ ;  /* 0x0000002d482d723e */ /* 0x000fe200048070ff */
[--C-:B------:R-:W-:Y:S01]  /*d3e0*/  HADD2.F32 R77, -RZ, R76.reuse.H0_H0 ;  /* 0x2000004cff4d7230 */ /* 0x100fe20000004100 */
[----:B------:R-:W-:Y:S01]  /*d3f0*/  F2FP.SATFINITE.E4M3.F32.PACK_AB_MERGE_C R42, R42, R91, R79 ;  /* 0x0000005b2a2a723e */ /* 0x000fe2000480704f */
[--C-:B------:R-:W-:Y:S01]  /*d400*/  HADD2.F32 R43, -RZ, R47.reuse.H0_H0 ;  /* 0x2000002fff2b7230 */ /* 0x100fe20000004100 */
[----:B------:R-:W-:Y:S01]  /*d410*/  F2FP.SATFINITE.E4M3.F32.PACK_AB_MERGE_C R46, R161, R92, R46 ;  /* 0x0000005ca12e723e */ /* 0x000fe2000480702e */
[----:B------:R-:W-:Y:S02]  /*d420*/  HADD2.F32 R76, -RZ, R76.H1_H1 ;  /* 0x3000004cff4c7230 */ /* 0x000fe40000004100 */
[----:B------:R-:W-:Y:S01]  /*d430*/  FMUL.FTZ R78, R44, R77 ;  /* 0x0000004d2c4e7220 */ /* 0x000fe20000410000 */
[----:B------:R-:W-:-:S02]  /*d440*/  HADD2.F32 R47, -RZ, R47.H1_H1 ;  /* 0x3000002fff2f7230 */ /* 0x000fc40000004100 */
[C---:B------:R-:W-:Y:S01]  /*d450*/  FMUL.FTZ R77, R43.reuse, R77 ;  /* 0x0000004d2b4d7220 */ /* 0x040fe20000410000 */
[----:B------:R-:W-:Y:S02]  /*d460*/  HADD2.F32 R74, -RZ, R74.H1_H1 ;  /* 0x3000004aff4a7230 */ /* 0x000fe40000004100 */
[----:B------:R-:W-:Y:S01]  /*d470*/  FFMA.FTZ R43, R43, R75, -R78 ;  /* 0x0000004b2b2b7223 */ /* 0x000fe2000001084e */
[----:B------:R-:W-:Y:S01]  /*d480*/  F2FP.SATFINITE.E4M3.F32.PACK_AB_MERGE_C R41, R58, R53, R41 ;  /* 0x000000353a29723e */ /* 0x000fe20004807029 */
[----:B------:R-:W-:Y:S01]  /*d490*/  FFMA.FTZ R44, R44, R75, R77 ;  /* 0x0000004b2c2c7223 */ /* 0x000fe2000001004d */
[-C--:B------:R-:W-:Y:S01]  /*d4a0*/  FMUL.FTZ R75, R47, R76.reuse ;  /* 0x0000004c2f4b7220 */ /* 0x080fe20000410000 */
[----:B------:R-:W-:Y:S01]  /*d4b0*/  FMUL.FTZ R78, R74, R76 ;  /* 0x0000004c4a4e7220 */ /* 0x000fe20000410000 */
[----:B------:R-:W-:Y:S02]  /*d4c0*/  F2FP.SATFINITE.E4M3.F32.PACK_AB_MERGE_C R45, R60, R51, R45 ;  /* 0x000000333c2d723e */ /* 0x000fe4000480702d */
[----:B------:R-:W-:Y:S01]  /*d4d0*/  FFMA.FTZ R75, R74, R56, R75 ;  /* 0x000000384a4b7223 */ /* 0x000fe2000001004b */
[----:B------:R-:W-:-:S02]  /*d4e0*/  HADD2.F32 R74, -RZ, R59.H1_H1 ;  /* 0x3000003bff4a7230 */ /* 0x000fc40000004100 */
[----:B------:R-:W-:Y:S01]  /*d4f0*/  FFMA.FTZ R78, R47, R56, -R78 ;  /* 0x000000382f4e7223 */ /* 0x000fe2000001084e */
[----:B------:R-:W-:Y:S01]  /*d500*/  HADD2.F32 R56, -RZ, R63.H1_H1 ;  /* 0x3000003fff387230 */ /* 0x000fe20000004100 */
[----:B------:R-:W-:Y:S01]  /*d510*/  F2FP.SATFINITE.E4M3.F32.PACK_AB_MERGE_C R44, R75, R44, RZ ;  /* 0x0000002c4b2c723e */ /* 0x000fe200048070ff */
[-C--:B------:R-:W-:Y:S01]  /*d520*/  FMUL.FTZ R76, R57, R74.reuse ;  /* 0x0000004a394c7220 */ /* 0x080fe20000410000 */
[C---:B------:R-:W-:Y:S01]  /*d530*/  FMUL.FTZ R74, R55.reuse, R74 ;  /* 0x0000004a374a7220 */ /* 0x040fe20000410000 */
[----:B------:R-:W-:Y:S02]  /*d540*/  F2FP.SATFINITE.E4M3.F32.PACK_AB_MERGE_C R43, R78, R43, RZ ;  /* 0x0000002b4e2b723e */ /* 0x000fe400048070ff */
[-C--:B------:R-:W-:Y:S01]  /*d550*/  FFMA.FTZ R76, R55, R56.reuse, -R76 ;  /* 0x00000038374c7223 */ /* 0x080fe2000001084c */
[----:B------:R-:W-:-:S04]  /*d560*/  FFMA.FTZ R74, R57, R56, R74 ;  /* 0x00000038394a7223 */ /* 0x000fc8000001004a */
[----:B------:R-:W-:Y:S02]  /*d570*/  F2FP.SATFINITE.E4M3.F32.PACK_AB_MERGE_C R43, R76, R61, R43 ;  /* 0x0000003d4c2b723e */ /* 0x000fe4000480702b */
[----:B------:R-:W-:Y:S01]  /*d580*/  F2FP.SATFINITE.E4M3.F32.PACK_AB_MERGE_C R47, R74, R73, R44 ;  /* 0x000000494a2f723e */ /* 0x000fe2000480702c */
[----:B------:R-:W-:-:S07]  /*d590*/  IMAD.MOV.U32 R44, RZ, RZ, R54 ;  /* 0x000000ffff2c7224 */ /* 0x000fce00078e0036 */
.L_x_414:
[----:B------:R-:W-:Y:S05]  /*d5a0*/  BSYNC B2 ;  /* 0x0000000000027941 */ /* 0x000fea0003800000 */
.L_x_413:
[----:B------:R-:W-:-:S13]  /*d5b0*/  ISETP.GE.AND P3, PT, R50, R154, PT ;  /* 0x0000009a3200720c */ /* 0x000fda0003f66270 */
[--C-:B------:R-:W-:Y:S02]  /*d5c0*/  @!P3 SHF.R.S32.HI R53, RZ, 0x1f, R50.reuse ;  /* 0x0000001fff35b819 */ /* 0x100fe40000011432 */
[----:B------:R-:W-:-:S04]  /*d5d0*/  @!P3 IADD3 R51, P4, P5, R116, R136, R50 ;  /* 0x000000887433b210 */ /* 0x000fc80007d9e032 */
[----:B------:R-:W-:Y:S02]  /*d5e0*/  @!P3 IADD3.X R54, R4, R52, R53, P4, P5 ;  /* 0x000000340436b210 */ /* 0x000fe400027ea435 */
[----:B------:R-:W-:-:S05]  /*d5f0*/  IADD3 R48, P4, R48, R124, RZ ;  /* 0x0000007c30307210 */ /* 0x000fca0007f9e0ff */
[----:B------:R-:W-:Y:S01]  /*d600*/  IMAD.X R49, R49, 0x1, R125, P4 ;  /* 0x0000000131317824 */ /* 0x000fe200020e067d */
[----:B------:R-:W-:-:S04]  /*d610*/  @!P3 IADD3 R50, P4, R51, R124, RZ ;  /* 0x0000007c3332b210 */ /* 0x000fc80007f9e0ff */
[----:B-1----:R1:W-:Y:S01]  /*d620*/  STG.E.128 desc[UR54][R48.64], R40 ;  /* 0x0000002830007986 */ /* 0x0023e2000c101d36 */
[----:B------:R-:W-:-:S05]  /*d630*/  @!P3 IMAD.X R51, R54, 0x1, R125, P4 ;  /* 0x000000013633b824 */ /* 0x000fca00020e067d */
[----:B---3--:R1:W-:Y:S03]  /*d640*/  @!P3 STG.E.128 desc[UR54][R50.64], R44 ;  /* 0x0000002c3200b986 */ /* 0x0083e6000c101d36 */
.L_x_412:
[----:B------:R-:W-:Y:S05]  /*d650*/  BSYNC B1 ;  /* 0x0000000000017941 */ /* 0x000fea0003800000 */
.L_x_411:
[----:B------:R-:W-:Y:S01]  /*d660*/  ISETP.NE.AND P3, PT, R35, RZ, PT ;  /* 0x000000ff2300720c */ /* 0x000fe20003f65270 */
[----:B------:R-:W-:-:S12]  /*d670*/  BSSY B1, `(.L_x_415) ;  /* 0x00000f8000017945 */ /* 0x000fd80003800000 */
[----:B------:R-:W-:Y:S05]  /*d680*/  @!P3 BRA `(.L_x_416) ;  /* 0x0000000c00d8b947 */ /* 0x000fea0003800000 */
[----:B-1----:R-:W-:Y:S01]  /*d690*/  SEL R40, R99, R159, !P1 ;  /* 0x0000009f63287207 */ /* 0x002fe20004800000 */
        /* <DEDUP_REMOVED lines=22> */
[----:B------:R-:W-:Y:S01]  /*d800*/  SHF.R.U32.HI R54, RZ, 0x8, R81 ;  /* 0x00000008ff367819 */ /* 0x000fe20000011651 */
[----:B-1----:R-:W-:Y:S01]  /*d810*/  IMAD.MOV.U32 R56, RZ, RZ, R40 ;  /* 0x000000ffff387224 */ /* 0x002fe200078e0028 */
[----:B------:R-:W-:Y:S01]  /*d820*/  LOP3.LUT R59, R81, 0xff0000ff, RZ, 0xc0, !PT ;  /* 0xff0000ff513b7812 */ /* 0x000fe200078ec0ff */
[----:B---3--:R-:W-:Y:S01]  /*d830*/  IMAD.MOV.U32 R57, RZ, RZ, R44 ;  /* 0x000000ffff397224 */ /* 0x008fe200078e002c */
[----:B------:R-:W-:Y:S01]  /*d840*/  SHF.R.U32.HI R62, RZ, 0x8, R83 ;  /* 0x00000008ff3e7819 */ /* 0x000fe20000011653 */
[----:B------:R-:W-:Y:S01]  /*d850*/  IMAD.SHL.U32 R40, R54, 0x100, RZ ;  /* 0x0000010036287824 */ /* 0x000fe200078e00ff */
[----:B------:R-:W-:Y:S01]  /*d860*/  SHF.R.U32.HI R60, RZ, 0x8, R65 ;  /* 0x00000008ff3c7819 */ /* 0x000fe20000011641 */
[----:B------:R-:W-:Y:S01]  /*d870*/  IMAD.MOV.U32 R54, RZ, RZ, R42 ;  /* 0x000000ffff367224 */ /* 0x000fe200078e002a */
[----:B------:R-:W-:Y:S02]  /*d880*/  SHF.R.U32.HI R66, RZ, 0x10, R81 ;  /* 0x00000010ff427819 */ /* 0x000fe40000011651 */
[----:B------:R-:W-:Y:S01]  /*d890*/  LOP3.LUT R59, R59, 0xff00, R40, 0xf8, !PT ;  /* 0x0000ff003b3b7812 */ /* 0x000fe200078ef828 */
[----:B------:R-:W-:Y:S01]  /*d8a0*/  IMAD.SHL.U32 R40, R62, 0x100, RZ ;  /* 0x000001003e287824 */ /* 0x000fe200078e00ff */
[----:B------:R-:W-:Y:S01]  /*d8b0*/  SHF.R.U32.HI R64, RZ, 0x10, R83 ;  /* 0x00000010ff407819 */ /* 0x000fe20000011653 */
[----:B------:R-:W-:Y:S01]  /*d8c0*/  IMAD.SHL.U32 R42, R60, 0x100, RZ ;  /* 0x000001003c2a7824 */ /* 0x000fe200078e00ff */
[----:B------:R-:W-:Y:S01]  /*d8d0*/  LOP3.LUT R61, R83, 0xff0000ff, RZ, 0xc0, !PT ;  /* 0xff0000ff533d7812 */ /* 0x000fe200078ec0ff */
[----:B------:R-:W-:Y:S01]  /*d8e0*/  IMAD.U32 R44, R66, 0x10000, RZ ;  /* 0x00010000422c7824 */ /* 0x000fe200078e00ff */
[----:B------:R-:W-:-:S02]  /*d8f0*/  SHF.R.U32.HI R58, RZ, 0x8, R67 ;  /* 0x00000008ff3a7819 */ /* 0x000fc40000011643 */
[----:B------:R-:W-:Y:S02]  /*d900*/  LOP3.LUT R63, R65, 0xff0000ff, RZ, 0xc0, !PT ;  /* 0xff0000ff413f7812 */ /* 0x000fe400078ec0ff */
[----:B------:R-:W-:Y:S02]  /*d910*/  SHF.R.U32.HI R48, RZ, 0x10, R65 ;  /* 0x00000010ff307819 */ /* 0x000fe40000011641 */
[----:B------:R-:W-:Y:S01]  /*d920*/  MOV R55, R46 ;  /* 0x0000002e00377202 */ /* 0x000fe20000000f00 */
[----:B------:R-:W-:Y:S01]  /*d930*/  IMAD.SHL.U32 R46, R58, 0x100, RZ ;  /* 0x000001003a2e7824 */ /* 0x000fe200078e00ff */
[----:B------:R-:W-:Y:S01]  /*d940*/  LOP3.LUT R61, R61, 0xff00, R40, 0xf8, !PT ;  /* 0x0000ff003d3d7812 */ /* 0x000fe200078ef828 */
[----:B------:R-:W-:Y:S01]  /*d950*/  IMAD.U32 R40, R64, 0x10000, RZ ;  /* 0x0001000040287824 */ /* 0x000fe200078e00ff */
[----:B------:R-:W-:Y:S02]  /*d960*/  LOP3.LUT R65, R63, 0xff00, R42, 0xf8, !PT ;  /* 0x0000ff003f417812 */ /* 0x000fe400078ef82a */
[----:B------:R-:W-:-:S02]  /*d970*/  F2FP.F16.E4M3.UNPACK_B R63, R158.H1 ;  /* 0x0000009eff3f723e */ /* 0x000fc400030006ff */
[----:B------:R-:W-:Y:S02]  /*d980*/  F2FP.F16.E4M3.UNPACK_B R60, R57.H1 ;  /* 0x00000039ff3c723e */ /* 0x000fe400030006ff */
[----:B------:R-:W-:Y:S01]  /*d990*/  F2FP.F16.E4M3.UNPACK_B R58, R56.H1 ;  /* 0x00000038ff3a723e */ /* 0x000fe200030006ff */
[----:B------:R-:W-:Y:S01]  /*d9a0*/  HADD2.F32 R42, -RZ, R63.H0_H0 ;  /* 0x2000003fff2a7230 */ /* 0x000fe20000004100 */
[----:B------:R-:W-:Y:S02]  /*d9b0*/  SHF.R.U32.HI R53, RZ, 0x10, R67 ;  /* 0x00000010ff357819 */ /* 0x000fe40000011643 */
[----:B------:R-:W-:Y:S02]  /*d9c0*/  LOP3.LUT R67, R67, 0xff0000ff, RZ, 0xc0, !PT ;  /* 0xff0000ff43437812 */ /* 0x000fe400078ec0ff */
[----:B------:R-:W-:Y:S01]  /*d9d0*/  LOP3.LUT R44, R59, 0xff0000, R44, 0xf8, !PT ;  /* 0x00ff00003b2c7812 */ /* 0x000fe200078ef82c */
[----:B------:R-:W-:Y:S01]  /*d9e0*/  HADD2.F32 R59, -RZ, R58.H0_H0 ;  /* 0x2000003aff3b7230 */ /* 0x000fe20000004100 */
[----:B------:R-:W-:Y:S01]  /*d9f0*/  LOP3.LUT R40, R61, 0xff0000, R40, 0xf8, !PT ;  /* 0x00ff00003d287812 */ /* 0x000fe200078ef828 */
[----:B------:R-:W-:Y:S01]  /*da00*/  HADD2.F32 R61, -RZ, R60.H0_H0 ;  /* 0x2000003cff3d7230 */ /* 0x000fe20000004100 */
[----:B------:R-:W-:Y:S01]  /*da10*/  F2FP.F16.E4M3.UNPACK_B R62, R156.H1 ;  /* 0x0000009cff3e723e */ /* 0x000fe200030006ff */
[----:B------:R-:W-:Y:S01]  /*da20*/  IMAD.U32 R53, R53, 0x10000, RZ ;  /* 0x0001000035357824 */ /* 0x000fe200078e00ff */
[----:B------:R-:W-:Y:S01]  /*da30*/  LOP3.LUT R66, R67, 0xff00, R46, 0xf8, !PT ;  /* 0x0000ff0043427812 */ /* 0x000fe200078ef82e */
[----:B------:R-:W-:Y:S01]  /*da40*/  FMUL.FTZ R72, R59, R42 ;  /* 0x0000002a3b487220 */ /* 0x000fe20000410000 */
[----:B------:R-:W-:Y:S01]  /*da50*/  SHF.L.U32 R46, R48, 0x10, RZ ;  /* 0x00000010302e7819 */ /* 0x000fe200000006ff */
[----:B------:R-:W-:-:S02]  /*da60*/  HADD2.F32 R64, -RZ, R62.H0_H0 ;  /* 0x2000003eff407230 */ /* 0x000fc40000004100 */
[----:B------:R-:W-:Y:S01]  /*da70*/  FMUL.FTZ R48, R61, R42 ;  /* 0x0000002a3d307220 */ /* 0x000fe20000410000 */
[----:B------:R-:W-:Y:S02]  /*da80*/  LOP3.LUT R42, R66, 0xff0000, R53, 0xf8, !PT ;  /* 0x00ff0000422a7812 */ /* 0x000fe400078ef835 */
[----:B------:R-:W-:Y:S01]  /*da90*/  F2FP.F16.E4M3.UNPACK_B R158, R158 ;  /* 0x0000009eff9e723e */ /* 0x000fe200020006ff */
[-C--:B------:R-:W-:Y:S01]  /*daa0*/  FFMA.FTZ R48, R59, R64.reuse, -R48 ;  /* 0x000000403b307223 */ /* 0x080fe20000010830 */
[----:B------:R-:W-:Y:S01]  /*dab0*/  FFMA.FTZ R53, R61, R64, R72 ;  /* 0x000000403d357223 */ /* 0x000fe20000010048 */
[----:B------:R-:W-:Y:S01]  /*dac0*/  HADD2.F32 R64, -RZ, R62.H1_H1 ;  /* 0x3000003eff407230 */ /* 0x000fe20000004100 */
[----:B------:R-:W-:Y:S01]  /*dad0*/  F2FP.F16.E4M3.UNPACK_B R61, R57 ;  /* 0x00000039ff3d723e */ /* 0x000fe200020006ff */
[----:B------:R-:W-:Y:S01]  /*dae0*/  HADD2.F32 R62, -RZ, R63.H1_H1 ;  /* 0x3000003fff3e7230 */ /* 0x000fe20000004100 */
[----:B------:R-:W-:Y:S01]  /*daf0*/  LOP3.LUT R46, R65, 0xff0000, R46, 0xf8, !PT ;  /* 0x00ff0000412e7812 */ /* 0x000fe200078ef82e */
[----:B------:R-:W-:Y:S01]  /*db00*/  HADD2.F32 R59, -RZ, R58.H1_H1 ;  /* 0x3000003aff3b7230 */ /* 0x000fe20000004100 */
[----:B------:R-:W-:Y:S01]  /*db10*/  F2FP.F16.E4M3.UNPACK_B R156, R156 ;  /* 0x0000009cff9c723e */ /* 0x000fe200020006ff */
[----:B------:R-:W-:Y:S01]  /*db20*/  HADD2.F32 R63, -RZ, R60.H1_H1 ;  /* 0x3000003cff3f7230 */ /* 0x000fe20000004100 */
[----:B------:R-:W-:Y:S01]  /*db30*/  F2FP.F16.E4M3.UNPACK_B R60, R56 ;  /* 0x00000038ff3c723e */ /* 0x000fe200020006ff */
[----:B------:R-:W-:-:S02]  /*db40*/  HADD2.F32 R65, -RZ, R158.H0_H0 ;  /* 0x2000009eff417230 */ /* 0x000fc40000004100 */
[-C--:B------:R-:W-:Y:S01]  /*db50*/  FMUL.FTZ R66, R59, R62.reuse ;  /* 0x0000003e3b427220 */ /* 0x080fe20000410000 */
[----:B------:R-:W-:Y:S02]  /*db60*/  HADD2.F32 R158, -RZ, R158.H1_H1 ;  /* 0x3000009eff9e7230 */ /* 0x000fe40000004100 */
[----:B------:R-:W-:Y:S01]  /*db70*/  FMUL.FTZ R56, R63, R62 ;  /* 0x0000003e3f387220 */ /* 0x000fe20000410000 */
[--C-:B------:R-:W-:Y:S02]  /*db80*/  HADD2.F32 R62, -RZ, R61.reuse.H0_H0 ;  /* 0x2000003dff3e7230 */ /* 0x100fe40000004100 */
[----:B------:R-:W-:Y:S02]  /*db90*/  HADD2.F32 R58, -RZ, R60.H0_H0 ;  /* 0x2000003cff3a7230 */ /* 0x000fe40000004100 */
[-C--:B------:R-:W-:Y:S01]  /*dba0*/  FFMA.FTZ R57, R59, R64.reuse, -R56 ;  /* 0x000000403b397223 */ /* 0x080fe20000010838 */
[----:B------:R-:W-:Y:S02]  /*dbb0*/  HADD2.F32 R59, -RZ, R156.H0_H0 ;  /* 0x2000009cff3b7230 */ /* 0x000fe40000004100 */
[----:B------:R-:W-:Y:S01]  /*dbc0*/  FFMA.FTZ R56, R63, R64, R66 ;  /* 0x000000403f387223 */ /* 0x000fe20000010042 */
[-C--:B------:R-:W-:Y:S01]  /*dbd0*/  FMUL.FTZ R67, R62, R65.reuse ;  /* 0x000000413e437220 */ /* 0x080fe20000410000 */
[C---:B------:R-:W-:Y:S01]  /*dbe0*/  FMUL.FTZ R65, R58.reuse, R65 ;  /* 0x000000413a417220 */ /* 0x040fe20000410000 */
[----:B------:R-:W-:Y:S01]  /*dbf0*/  HADD2.F32 R63, -RZ, R61.H1_H1 ;  /* 0x3000003dff3f7230 */ /* 0x000fe20000004100 */
[----:B------:R-:W-:Y:S01]  /*dc00*/  F2FP.F16.E4M3.UNPACK_B R66, R157.H1 ;  /* 0x0000009dff42723e */ /* 0x000fe200030006ff */
[----:B------:R-:W-:Y:S01]  /*dc10*/  HADD2.F32 R60, -RZ, R60.H1_H1 ;  /* 0x3000003cff3c7230 */ /* 0x000fe20000004100 */
[----:B------:R-:W-:Y:S01]  /*dc20*/  F2FP.F16.E4M3.UNPACK_B R64, R55.H1 ;  /* 0x00000037ff40723e */ /* 0x000fe200030006ff */
[-C--:B------:R-:W-:Y:S01]  /*dc30*/  FFMA.FTZ R58, R58, R59.reuse, -R67 ;  /* 0x0000003b3a3a7223 */ /* 0x080fe20000010843 */
[----:B------:R-:W-:Y:S01]  /*dc40*/  FFMA.FTZ R59, R62, R59, R65 ;  /* 0x0000003b3e3b7223 */ /* 0x000fe20000010041 */
[----:B------:R-:W-:Y:S01]  /*dc50*/  HADD2.F32 R156, -RZ, R156.H1_H1 ;  /* 0x3000009cff9c7230 */ /* 0x000fe20000004100 */
[----:B------:R-:W-:Y:S01]  /*dc60*/  F2FP.F16.E4M3.UNPACK_B R67, R155.H1 ;  /* 0x0000009bff43723e */ /* 0x000fe200030006ff */
[----:B------:R-:W-:Y:S01]  /*dc70*/  FMUL.FTZ R61, R63, R158 ;  /* 0x0000009e3f3d7220 */ /* 0x000fe20000410000 */
[----:B------:R-:W-:Y:S01]  /*dc80*/  F2FP.F16.E4M3.UNPACK_B R62, R54.H1 ;  /* 0x00000036ff3e723e */ /* 0x000fe200030006ff */
[----:B------:R-:W-:-:S02]  /*dc90*/  HADD2.F32 R74, -RZ, R66.H0_H0 ;  /* 0x20000042ff4a7230 */ /* 0x000fc40000004100 */
[C---:B------:R-:W-:Y:S01]  /*dca0*/  FMUL.FTZ R158, R60.reuse, R158 ;  /* 0x0000009e3c9e7220 */ /* 0x040fe20000410000 */
[----:B------:R-:W-:Y:S02]  /*dcb0*/  HADD2.F32 R73, -RZ, R66.H1_H1 ;  /* 0x30000042ff497230 */ /* 0x000fe40000004100 */
[-C--:B------:R-:W-:Y:S01]  /*dcc0*/  FFMA.FTZ R61, R60, R156.reuse, -R61 ;  /* 0x0000009c3c3d7223 */ /* 0x080fe2000001083d */
[--C-:B------:R-:W-:Y:S02]  /*dcd0*/  HADD2.F32 R66, -RZ, R64.reuse.H1_H1 ;  /* 0x30000040ff427230 */ /* 0x100fe40000004100 */
[----:B------:R-:W-:Y:S01]  /*dce0*/  FFMA.FTZ R60, R63, R156, R158 ;  /* 0x0000009c3f3c7223 */ /* 0x000fe2000001009e */
[----:B------:R-:W-:Y:S01]  /*dcf0*/  HADD2.F32 R65, -RZ, R64.H0_H0 ;  /* 0x20000040ff417230 */ /* 0x000fe20000004100 */
[----:B------:R-:W-:Y:S01]  /*dd00*/  F2FP.F16.E4M3.UNPACK_B R157, R157 ;  /* 0x0000009dff9d723e */ /* 0x000fe200020006ff */
[----:B------:R-:W-:Y:S02]  /*dd10*/  HADD2.F32 R72, -RZ, R67.H0_H0 ;  /* 0x20000043ff487230 */ /* 0x000fe40000004100 */
[----:B------:R-:W-:Y:S01]  /*dd20*/  FMUL.FTZ R75, R66, R73 ;  /* 0x00000049424b7220 */ /* 0x000fe20000410000 */
[----:B------:R-:W-:-:S02]  /*dd30*/  HADD2.F32 R64, -RZ, R62.H1_H1 ;  /* 0x3000003eff407230 */ /* 0x000fc40000004100 */
[----:B------:R-:W-:Y:S01]  /*dd40*/  FMUL.FTZ R76, R65, R74 ;  /* 0x0000004a414c7220 */ /* 0x000fe20000410000 */
[----:B------:R-:W-:Y:S01]  /*dd50*/  HADD2.F32 R67, -RZ, R67.H1_H1 ;  /* 0x30000043ff437230 */ /* 0x000fe20000004100 */
[----:B------:R-:W-:Y:S01]  /*dd60*/  F2FP.F16.E4M3.UNPACK_B R54, R54 ;  /* 0x00000036ff36723e */ /* 0x000fe200020006ff */
[----:B------:R-:W-:Y:S02]  /*dd70*/  HADD2.F32 R63, -RZ, R62.H0_H0 ;  /* 0x2000003eff3f7230 */ /* 0x000fe40000004100 */
[C---:B------:R-:W-:Y:S01]  /*dd80*/  FMUL.FTZ R73, R64.reuse, R73 ;  /* 0x0000004940497220 */ /* 0x040fe20000410000 */
[----:B------:R-:W-:Y:S01]  /*dd90*/  F2FP.F16.E4M3.UNPACK_B R155, R155 ;  /* 0x0000009bff9b723e */ /* 0x000fe200020006ff */
[----:B------:R-:W-:Y:S01]  /*dda0*/  FFMA.FTZ R75, R64, R67, -R75 ;  /* 0x00000043404b7223 */ /* 0x000fe2000001084b */
[----:B------:R-:W-:Y:S01]  /*ddb0*/  F2FP.F16.E4M3.UNPACK_B R64, R55 ;  /* 0x00000037ff40723e */ /* 0x000fe200020006ff */
[C---:B------:R-:W-:Y:S01]  /*ddc0*/  FMUL.FTZ R74, R63.reuse, R74 ;  /* 0x0000004a3f4a7220 */ /* 0x040fe20000410000 */
[----:B------:R-:W-:Y:S01]  /*ddd0*/  FFMA.FTZ R62, R63, R72, -R76 ;  /* 0x000000483f3e7223 */ /* 0x000fe2000001084c */
[----:B------:R-:W-:Y:S01]  /*dde0*/  FFMA.FTZ R76, R66, R67, R73 ;  /* 0x00000043424c7223 */ /* 0x000fe20000010049 */
[----:B------:R-:W-:-:S02]  /*ddf0*/  HADD2.F32 R55, -RZ, R54.H0_H0 ;  /* 0x20000036ff377230 */ /* 0x000fc40000004100 */
[----:B------:R-:W-:Y:S01]  /*de00*/  FFMA.FTZ R63, R65, R72, R74 ;  /* 0x00000048413f7223 */ /* 0x000fe2000001004a */
[--C-:B------:R-:W-:Y:S01]  /*de10*/  HADD2.F32 R72, -RZ, R157.reuse.H0_H0 ;  /* 0x2000009dff487230 */ /* 0x100fe20000004100 */
[----:B------:R-:W-:Y:S01]  /*de20*/  F2FP.SATFINITE.E4M3.F32.PACK_AB_MERGE_C R48, R57, R48, RZ ;  /* 0x000000303930723e */ /* 0x000fe200048070ff */
[--C-:B------:R-:W-:Y:S01]  /*de30*/  HADD2.F32 R65, -RZ, R64.reuse.H0_H0 ;  /* 0x20000040ff417230 */ /* 0x100fe20000004100 */
[----:B------:R-:W-:Y:S01]  /*de40*/  F2FP.F16.E4M3.UNPACK_B R57, R41 ;  /* 0x00000029ff39723e */ /* 0x000fe200020006ff */
[----:B------:R-:W-:Y:S01]  /*de50*/  HADD2.F32 R157, -RZ, R157.H1_H1 ;  /* 0x3000009dff9d7230 */ /* 0x000fe20000004100 */
[----:B------:R-:W-:Y:S01]  /*de60*/  F2FP.SATFINITE.E4M3.F32.PACK_AB_MERGE_C R76, R76, R63, RZ ;  /* 0x0000003f4c4c723e */ /* 0x000fe200048070ff */
[----:B------:R-:W-:Y:S02]  /*de70*/  HADD2.F32 R64, -RZ, R64.H1_H1 ;  /* 0x30000040ff407230 */ /* 0x000fe40000004100 */
[----:B------:R-:W-:Y:S01]  /*de80*/  FMUL.FTZ R74, R65, R72 ;  /* 0x00000048414a7220 */ /* 0x000fe20000410000 */
[----:B------:R-:W-:Y:S01]  /*de90*/  HADD2.F32 R66, -RZ, R155.H0_H0 ;  /* 0x2000009bff427230 */ /* 0x000fe20000004100 */
[----:B------:R-:W-:Y:S01]  /*dea0*/  F2FP.F16.E4M3.UNPACK_B R63, R46 ;  /* 0x0000002eff3f723e */ /* 0x000fe200020006ff */
[----:B------:R-:W-:-:S02]  /*deb0*/  HADD2.F32 R54, -RZ, R54.H1_H1 ;  /* 0x30000036ff367230 */ /* 0x000fc40000004100 */
[-C--:B------:R-:W-:Y:S01]  /*dec0*/  FMUL.FTZ R67, R64, R157.reuse ;  /* 0x0000009d40437220 */ /* 0x080fe20000410000 */
[----:B------:R-:W-:Y:S02]  /*ded0*/  HADD2.F32 R155, -RZ, R155.H1_H1 ;  /* 0x3000009bff9b7230 */ /* 0x000fe40000004100 */
[C---:B------:R-:W-:Y:S01]  /*dee0*/  FMUL.FTZ R72, R55.reuse, R72 ;  /* 0x0000004837487220 */ /* 0x040fe20000410000 */
[----:B------:R-:W-:Y:S01]  /*def0*/  FFMA.FTZ R74, R55, R66, -R74 ;  /* 0x00000042374a7223 */ /* 0x000fe2000001084a */
[C---:B------:R-:W-:Y:S01]  /*df00*/  FMUL.FTZ R157, R54.reuse, R157 ;  /* 0x0000009d369d7220 */ /* 0x040fe20000410000 */
[----:B------:R-:W-:Y:S01]  /*df10*/  F2FP.SATFINITE.E4M3.F32.PACK_AB_MERGE_C R55, R61, R58, R48 ;  /* 0x0000003a3d37723e */ /* 0x000fe20004807030 */
[----:B------:R-:W-:Y:S01]  /*df20*/  FFMA.FTZ R67, R54, R155, -R67 ;  /* 0x0000009b36437223 */ /* 0x000fe20000010843 */
[----:B------:R-:W-:Y:S01]  /*df30*/  F2FP.SATFINITE.E4M3.F32.PACK_AB_MERGE_C R54, R56, R53, RZ ;  /* 0x000000353836723e */ /* 0x000fe200048070ff */
[----:B------:R-:W-:Y:S01]  /*df40*/  HADD2.F32 R56, -RZ, R57.H0_H0 ;  /* 0x20000039ff387230 */ /* 0x000fe20000004100 */
[----:B------:R-:W-:Y:S01]  /*df50*/  F2FP.SATFINITE.E4M3.F32.PACK_AB_MERGE_C R53, R75, R62, RZ ;  /* 0x0000003e4b35723e */ /* 0x000fe200048070ff */
[----:B------:R-:W-:Y:S01]  /*df60*/  FFMA.FTZ R72, R65, R66, R72 ;  /* 0x0000004241487223 */ /* 0x000fe20000010048 */
[----:B------:R-:W-:Y:S01]  /*df70*/  F2FP.F16.E4M3.UNPACK_B R62, R45 ;  /* 0x0000002dff3e723e */ /* 0x000fe200020006ff */
[----:B------:R-:W-:Y:S01]  /*df80*/  FFMA.FTZ R157, R64, R155, R157 ;  /* 0x0000009b409d7223 */ /* 0x000fe2000001009d */
[----:B------:R-:W-:Y:S01]  /*df90*/  F2FP.SATFINITE.E4M3.F32.PACK_AB_MERGE_C R54, R60, R59, R54 ;  /* 0x0000003b3c36723e */ /* 0x000fe20004807036 */
[----:B------:R-:W-:Y:S01]  /*dfa0*/  HADD2.F32 R59, -RZ, R63.H0_H0 ;  /* 0x2000003fff3b7230 */ /* 0x000fe20000004100 */
[----:B------:R-:W-:Y:S01]  /*dfb0*/  F2FP.F16.E4M3.UNPACK_B R60, R44 ;  /* 0x0000002cff3c723e */ /* 0x000fe200020006ff */
[--C-:B------:R-:W-:Y:S01]  /*dfc0*/  HADD2.F32 R58, -RZ, R62.reuse.H0_H0 ;  /* 0x2000003eff3a7230 */ /* 0x100fe20000004100 */
[----:B------:R-:W-:Y:S01]  /*dfd0*/  F2FP.SATFINITE.E4M3.F32.PACK_AB_MERGE_C R53, R67, R74, R53 ;  /* 0x0000004a4335723e */ /* 0x000fe20004807035 */
[----:B------:R-:W-:-:S02]  /*dfe0*/  HADD2.F32 R62, -RZ, R62.H1_H1 ;  /* 0x3000003eff3e7230 */ /* 0x000fc40000004100 */
[-C--:B------:R-:W-:Y:S01]  /*dff0*/  FMUL.FTZ R67, R56, R59.reuse ;  /* 0x0000003b38437220 */ /* 0x080fe20000410000 */
[--C-:B------:R-:W-:Y:S02]  /*e000*/  HADD2.F32 R61, -RZ, R60.reuse.H0_H0 ;  /* 0x2000003cff3d7230 */ /* 0x100fe40000004100 */
[----:B------:R-:W-:Y:S01]  /*e010*/  FMUL.FTZ R65, R58, R59 ;  /* 0x0000003b3a417220 */ /* 0x000fe20000410000 */
[----:B------:R-:W-:Y:S01]  /*e020*/  HADD2.F32 R63, -RZ, R63.H1_H1 ;  /* 0x3000003fff3f7230 */ /* 0x000fe20000004100 */
[----:B------:R-:W-:Y:S01]  /*e030*/  F2FP.F16.E4M3.UNPACK_B R44, R44.H1 ;  /* 0x0000002cff2c723e */ /* 0x000fe200030006ff */
[----:B------:R-:W-:Y:S02]  /*e040*/  HADD2.F32 R59, -RZ, R57.H1_H1 ;  /* 0x30000039ff3b7230 */ /* 0x000fe40000004100 */
[-C--:B------:R-:W-:Y:S01]  /*e050*/  FFMA.FTZ R56, R56, R61.reuse, -R65 ;  /* 0x0000003d38387223 */ /* 0x080fe20000010841 */
[----:B------:R-:W-:Y:S01]  /*e060*/  FFMA.FTZ R57, R58, R61, R67 ;  /* 0x0000003d3a397223 */ /* 0x000fe20000010043 */
[----:B------:R-:W-:-:S02]  /*e070*/  HADD2.F32 R61, -RZ, R60.H1_H1 ;  /* 0x3000003cff3d7230 */ /* 0x000fc40000004100 */
[CC--:B------:R-:W-:Y:S01]  /*e080*/  FMUL.FTZ R64, R62.reuse, R63.reuse ;  /* 0x0000003f3e407220 */ /* 0x0c0fe20000410000 */
[C---:B------:R-:W-:Y:S01]  /*e090*/  FMUL.FTZ R65, R59.reuse, R63 ;  /* 0x0000003f3b417220 */ /* 0x040fe20000410000 */
[----:B------:R-:W-:Y:S02]  /*e0a0*/  F2FP.F16.E4M3.UNPACK_B R60, R45.H1 ;  /* 0x0000002dff3c723e */ /* 0x000fe400030006ff */
[----:B------:R-:W-:Y:S01]  /*e0b0*/  F2FP.F16.E4M3.UNPACK_B R63, R46.H1 ;  /* 0x0000002eff3f723e */ /* 0x000fe200030006ff */
[----:B------:R-:W-:Y:S01]  /*e0c0*/  FFMA.FTZ R46, R62, R61, R65 ;  /* 0x0000003d3e2e7223 */ /* 0x000fe20000010041 */
[----:B------:R-:W-:Y:S01]  /*e0d0*/  F2FP.F16.E4M3.UNPACK_B R58, R41.H1 ;  /* 0x00000029ff3a723e */ /* 0x000fe200030006ff */
[----:B------:R-:W-:Y:S01]  /*e0e0*/  FFMA.FTZ R41, R59, R61, -R64 ;  /* 0x0000003d3b297223 */ /* 0x000fe20000010840 */
[----:B------:R-:W-:Y:S01]  /*e0f0*/  HADD2.F32 R59, -RZ, R60.H0_H0 ;  /* 0x2000003cff3b7230 */ /* 0x000fe20000004100 */
[----:B------:R-:W-:Y:S01]  /*e100*/  F2FP.F16.E4M3.UNPACK_B R73, R42 ;  /* 0x0000002aff49723e */ /* 0x000fe200020006ff */
[----:B------:R-:W-:Y:S01]  /*e110*/  HADD2.F32 R62, -RZ, R63.H0_H0 ;  /* 0x2000003fff3e7230 */ /* 0x000fe20000004100 */
[----:B------:R-:W-:Y:S01]  /*e120*/  F2FP.F16.E4M3.UNPACK_B R67, R40.H1 ;  /* 0x00000028ff43723e */ /* 0x000fe200030006ff */
[----:B------:R-:W-:Y:S01]  /*e130*/  HADD2.F32 R45, -RZ, R58.H0_H0 ;  /* 0x2000003aff2d7230 */ /* 0x000fe20000004100 */
[----:B------:R-:W-:Y:S01]  /*e140*/  F2FP.F16.E4M3.UNPACK_B R74, R42.H1 ;  /* 0x0000002aff4a723e */ /* 0x000fe200030006ff */
[----:B------:R-:W-:-:S02]  /*e150*/  HADD2.F32 R61, -RZ, R60.H1_H1 ;  /* 0x3000003cff3d7230 */ /* 0x000fc40000004100 */
[-C--:B------:R-:W-:Y:S01]  /*e160*/  FMUL.FTZ R66, R59, R62.reuse ;  /* 0x0000003e3b427220 */ /* 0x080fe20000410000 */
[----:B------:R-:W-:Y:S02]  /*e170*/  HADD2.F32 R60, -RZ, R44.H0_H0 ;  /* 0x2000002cff3c7230 */ /* 0x000fe40000004100 */
[----:B------:R-:W-:Y:S01]  /*e180*/  FMUL.FTZ R62, R45, R62 ;  /* 0x0000003e2d3e7220 */ /* 0x000fe20000410000 */
[----:B------:R-:W-:Y:S01]  /*e190*/  HADD2.F32 R64, -RZ, R63.H1_H1 ;  /* 0x3000003fff407230 */ /* 0x000fe20000004100 */
[----:B------:R-:W-:Y:S01]  /*e1a0*/  F2FP.SATFINITE.E4M3.F32.PACK_AB_MERGE_C R48, R157, R72, R76 ;  /* 0x000000489d30723e */ /* 0x000fe2000480704c */
[----:B------:R-:W-:Y:S02]  /*e1b0*/  HADD2.F32 R58, -RZ, R58.H1_H1 ;  /* 0x3000003aff3a7230 */ /* 0x000fe40000004100 */
[----:B------:R-:W-:Y:S02]  /*e1c0*/  HADD2.F32 R63, -RZ, R44.H1_H1 ;  /* 0x3000002cff3f7230 */ /* 0x000fe40000004100 */
[----:B------:R-:W-:Y:S01]  /*e1d0*/  FFMA.FTZ R44, R45, R60, -R66 ;  /* 0x0000003c2d2c7223 */ /* 0x000fe20000010842 */
[----:B------:R-:W-:Y:S01]  /*e1e0*/  FMUL.FTZ R65, R61, R64 ;  /* 0x000000403d417220 */ /* 0x000fe20000410000 */
[----:B------:R-:W-:Y:S01]  /*e1f0*/  FFMA.FTZ R45, R59, R60, R62 ;  /* 0x0000003c3b2d7223 */ /* 0x000fe2000001003e */
[C---:B------:R-:W-:Y:S01]  /*e200*/  FMUL.FTZ R64, R58.reuse, R64 ;  /* 0x000000403a407220 */ /* 0x040fe20000410000 */
[----:B------:R-:W-:Y:S01]  /*e210*/  F2FP.F16.E4M3.UNPACK_B R62, R47 ;  /* 0x0000002fff3e723e */ /* 0x000fe200020006ff */
[----:B------:R-:W-:Y:S01]  /*e220*/  FFMA.FTZ R59, R58, R63, -R65 ;  /* 0x0000003f3a3b7223 */ /* 0x000fe20000010841 */
[----:B------:R-:W-:Y:S01]  /*e230*/  F2FP.F16.E4M3.UNPACK_B R60, R43 ;  /* 0x0000002bff3c723e */ /* 0x000fe200020006ff */
[----:B------:R-:W-:Y:S01]  /*e240*/  FFMA.FTZ R58, R61, R63, R64 ;  /* 0x0000003f3d3a7223 */ /* 0x000fe20000010040 */
[----:B------:R-:W-:Y:S01]  /*e250*/  F2FP.F16.E4M3.UNPACK_B R66, R40 ;  /* 0x00000028ff42723e */ /* 0x000fe200020006ff */
[----:B------:R-:W-:Y:S01]  /*e260*/  HADD2.F32 R64, -RZ, R62.H0_H0 ;  /* 0x2000003eff407230 */ /* 0x000fe20000004100 */
[----:B------:R-:W-:Y:S01]  /*e270*/  F2FP.F16.E4M3.UNPACK_B R63, R47.H1 ;  /* 0x0000002fff3f723e */ /* 0x000fe200030006ff */
[----:B------:R-:W-:Y:S01]  /*e280*/  HADD2.F32 R40, -RZ, R73.H0_H0 ;  /* 0x20000049ff287230 */ /* 0x000fe20000004100 */
[----:B------:R-:W-:Y:S01]  /*e290*/  F2FP.F16.E4M3.UNPACK_B R43, R43.H1 ;  /* 0x0000002bff2b723e */ /* 0x000fe200030006ff */
[----:B------:R-:W-:Y:S01]  /*e2a0*/  HADD2.F32 R47, -RZ, R60.H0_H0 ;  /* 0x2000003cff2f7230 */ /* 0x000fe20000004100 */
[----:B------:R-:W-:Y:S01]  /*e2b0*/  F2FP.SATFINITE.E4M3.F32.PACK_AB_MERGE_C R44, R59, R44, RZ ;  /* 0x0000002c3b2c723e */ /* 0x000fe200048070ff */
[----:B------:R-:W-:-:S02]  /*e2c0*/  HADD2.F32 R42, -RZ, R66.H0_H0 ;  /* 0x20000042ff2a7230 */ /* 0x000fc40000004100 */
[CC--:B------:R-:W-:Y:S01]  /*e2d0*/  FMUL.FTZ R78, R64.reuse, R40.reuse ;  /* 0x00000028404e7220 */ /* 0x0c0fe20000410000 */
[----:B------:R-:W-:Y:S02]  /*e2e0*/  HADD2.F32 R65, -RZ, R63.H0_H0 ;  /* 0x2000003fff417230 */ /* 0x000fe40000004100 */
[C---:B------:R-:W-:Y:S01]  /*e2f0*/  FMUL.FTZ R75, R47.reuse, R40 ;  /* 0x000000282f4b7220 */ /* 0x040fe20000410000 */
[----:B------:R-:W-:Y:S02]  /*e300*/  HADD2.F32 R76, -RZ, R74.H0_H0 ;  /* 0x2000004aff4c7230 */ /* 0x000fe40000004100 */
[-C--:B------:R-:W-:Y:S01]  /*e310*/  FFMA.FTZ R40, R47, R42.reuse, -R78 ;  /* 0x0000002a2f287223 */ /* 0x080fe2000001084e */
[----:B------:R-:W-:Y:S02]  /*e320*/  HADD2.F32 R61, -RZ, R43.H0_H0 ;  /* 0x2000002bff3d7230 */ /* 0x000fe40000004100 */
[----:B------:R-:W-:Y:S01]  /*e330*/  FFMA.FTZ R42, R64, R42, R75 ;  /* 0x0000002a402a7223 */ /* 0x000fe2000001004b */
[----:B------:R-:W-:-:S02]  /*e340*/  HADD2.F32 R63, -RZ, R63.H1_H1 ;  /* 0x3000003fff3f7230 */ /* 0x000fc40000004100 */
[-C--:B------:R-:W-:Y:S01]  /*e350*/  FMUL.FTZ R80, R65, R76.reuse ;  /* 0x0000004c41507220 */ /* 0x080fe20000410000 */
[----:B------:R-:W-:Y:S02]  /*e360*/  HADD2.F32 R74, -RZ, R74.H1_H1 ;  /* 0x3000004aff4a7230 */ /* 0x000fe40000004100 */
[----:B------:R-:W-:Y:S01]  /*e370*/  FMUL.FTZ R76, R61, R76 ;  /* 0x0000004c3d4c7220 */ /* 0x000fe20000410000 */
[----:B------:R-:W-:Y:S01]  /*e380*/  HADD2.F32 R43, -RZ, R43.H1_H1 ;  /* 0x3000002bff2b7230 */ /* 0x000fe20000004100 */
[----:B------:R-:W-:Y:S01]  /*e390*/  F2FP.SATFINITE.E4M3.F32.PACK_AB_MERGE_C R45, R58, R45, RZ ;  /* 0x0000002d3a2d723e */ /* 0x000fe200048070ff */
[----:B------:R-:W-:Y:S01]  /*e3a0*/  HADD2.F32 R72, -RZ, R67.H0_H0 ;  /* 0x20000043ff487230 */ /* 0x000fe20000004100 */
[----:B------:R-:W-:Y:S01]  /*e3b0*/  F2FP.SATFINITE.E4M3.F32.PACK_AB_MERGE_C R41, R41, R56, R44 ;  /* 0x000000382929723e */ /* 0x000fe2000480702c */
[----:B------:R-:W-:Y:S01]  /*e3c0*/  HADD2.F32 R62, -RZ, R62.H1_H1 ;  /* 0x3000003eff3e7230 */ /* 0x000fe20000004100 */
[----:B------:R-:W-:Y:S01]  /*e3d0*/  F2FP.SATFINITE.E4M3.F32.PACK_AB_MERGE_C R45, R46, R57, R45 ;  /* 0x000000392e2d723e */ /* 0x000fe2000480702d */
[----:B------:R-:W-:-:S02]  /*e3e0*/  HADD2.F32 R73, -RZ, R73.H1_H1 ;  /* 0x30000049ff497230 */ /* 0x000fc40000004100 */
[----:B------:R-:W-:Y:S01]  /*e3f0*/  FFMA.FTZ R80, R61, R72, -R80 ;  /* 0x000000483d507223 */ /* 0x000fe20000010850 */
[----:B------:R-:W-:Y:S02]  /*e400*/  HADD2.F32 R47, -RZ, R66.H1_H1 ;  /* 0x30000042ff2f7230 */ /* 0x000fe40000004100 */
[-C--:B------:R-:W-:Y:S01]  /*e410*/  FMUL.FTZ R66, R63, R74.reuse ;  /* 0x0000004a3f427220 */ /* 0x080fe20000410000 */
[----:B------:R-:W-:Y:S02]  /*e420*/  HADD2.F32 R60, -RZ, R60.H1_H1 ;  /* 0x3000003cff3c7230 */ /* 0x000fe40000004100 */
[----:B------:R-:W-:Y:S01]  /*e430*/  FMUL.FTZ R74, R43, R74 ;  /* 0x0000004a2b4a7220 */ /* 0x000fe20000410000 */
[----:B------:R-:W-:Y:S02]  /*e440*/  HADD2.F32 R64, -RZ, R67.H1_H1 ;  /* 0x30000043ff407230 */ /* 0x000fe40000004100 */
[-C--:B------:R-:W-:Y:S01]  /*e450*/  FMUL.FTZ R61, R62, R73.reuse ;  /* 0x000000493e3d7220 */ /* 0x080fe20000410000 */
[----:B------:R-:W-:Y:S01]  /*e460*/  FFMA.FTZ R76, R65, R72, R76 ;  /* 0x00000048414c7223 */ /* 0x000fe2000001004c */
[----:B------:R-:W-:Y:S01]  /*e470*/  FMUL.FTZ R73, R60, R73 ;  /* 0x000000493c497220 */ /* 0x000fe20000410000 */
[----:B------:R-:W-:-:S02]  /*e480*/  IMAD.MOV.U32 R44, RZ, RZ, R54 ;  /* 0x000000ffff2c7224 */ /* 0x000fc400078e0036 */
[-C--:B------:R-:W-:Y:S01]  /*e490*/  FFMA.FTZ R43, R43, R64.reuse, -R66 ;  /* 0x000000402b2b7223 */ /* 0x080fe20000010842 */
[----:B------:R-:W-:Y:S01]  /*e4a0*/  FFMA.FTZ R63, R63, R64, R74 ;  /* 0x000000403f3f7223 */ /* 0x000fe2000001004a */
[-C--:B------:R-:W-:Y:S01]  /*e4b0*/  FFMA.FTZ R61, R60, R47.reuse, -R61 ;  /* 0x0000002f3c3d7223 */ /* 0x080fe2000001083d */
[----:B------:R-:W-:Y:S01]  /*e4c0*/  FFMA.FTZ R73, R62, R47, R73 ;  /* 0x0000002f3e497223 */ /* 0x000fe20000010049 */
[----:B------:R-:W-:Y:S01]  /*e4d0*/  IMAD.MOV.U32 R46, RZ, RZ, R48 ;  /* 0x000000ffff2e7224 */ /* 0x000fe200078e0030 */
[----:B------:R-:W-:Y:S02]  /*e4e0*/  F2FP.SATFINITE.E4M3.F32.PACK_AB_MERGE_C R43, R43, R80, RZ ;  /* 0x000000502b2b723e */ /* 0x000fe400048070ff */
[----:B------:R-:W-:Y:S02]  /*e4f0*/  F2FP.SATFINITE.E4M3.F32.PACK_AB_MERGE_C R63, R63, R76, RZ ;  /* 0x0000004c3f3f723e */ /* 0x000fe400048070ff */
[----:B------:R-:W-:Y:S01]  /*e500*/  F2FP.SATFINITE.E4M3.F32.PACK_AB_MERGE_C R43, R61, R40, R43 ;  /* 0x000000283d2b723e */ /* 0x000fe2000480702b */
[----:B------:R-:W-:Y:S01]  /*e510*/  IMAD.MOV.U32 R40, RZ, RZ, R55 ;  /* 0x000000ffff287224 */ /* 0x000fe200078e0037 */
[----:B------:R-:W-:Y:S01]  /*e520*/  F2FP.SATFINITE.E4M3.F32.PACK_AB_MERGE_C R47, R73, R42, R63 ;  /* 0x0000002a492f723e */ /* 0x000fe2000480703f */
[----:B------:R-:W-:-:S07]  /*e530*/  IMAD.MOV.U32 R42, RZ, RZ, R53 ;  /* 0x000000ffff2a7224 */ /* 0x000fce00078e0035 */
.L_x_418:
[----:B------:R-:W-:Y:S05]  /*e540*/  BSYNC B2 ;  /* 0x0000000000027941 */ /* 0x000fea0003800000 */
.L_x_417:
[----:B------:R-:W-:-:S13]  /*e550*/  ISETP.GE.AND P3, PT, R51, R154, PT ;  /* 0x0000009a3300720c */ /* 0x000fda0003f66270 */
[--C-:B------:R-:W-:Y:S02]  /*e560*/  @!P3 SHF.R.S32.HI R53, RZ, 0x1f, R51.reuse ;  /* 0x0000001fff35b819 */ /* 0x100fe40000011433 */
[----:B------:R-:W-:-:S04]  /*e570*/  @!P3 IADD3 R51, P4, P5, R116, R136, R51 ;  /* 0x000000887433b210 */ /* 0x000fc80007d9e033 */
[----:B------:R-:W-:Y:S02]  /*e580*/  @!P3 IADD3.X R54, R4, R52, R53, P4, P5 ;  /* 0x000000340436b210 */ /* 0x000fe400027ea435 */
[----:B------:R-:W-:-:S04]  /*e590*/  IADD3 R48, P4, R49, R124, RZ ;  /* 0x0000007c31307210 */ /* 0x000fc80007f9e0ff */
[----:B------:R-:W-:Y:S02]  /*e5a0*/  IADD3.X R49, R50, R125, RZ, P4, !PT ;  /* 0x0000007d32317210 */ /* 0x000fe400027fe4ff */
[----:B------:R-:W-:-:S03]  /*e5b0*/  @!P3 IADD3 R50, P4, R51, R124, RZ ;  /* 0x0000007c3332b210 */ /* 0x000fc60007f9e0ff */
[----:B-1----:R4:W-:Y:S02]  /*e5c0*/  STG.E.128 desc[UR54][R48.64], R40 ;  /* 0x0000002830007986 */ /* 0x0029e4000c101d36 */
[----:B------:R-:W-:-:S05]  /*e5d0*/  @!P3 IMAD.X R51, R54, 0x1, R125, P4 ;  /* 0x000000013633b824 */ /* 0x000fca00020e067d */
[----:B---3--:R4:W-:Y:S03]  /*e5e0*/  @!P3 STG.E.128 desc[UR54][R50.64], R44 ;  /* 0x0000002c3200b986 */ /* 0x0089e6000c101d36 */
.L_x_416:
[----:B------:R-:W-:Y:S05]  /*e5f0*/  BSYNC B1 ;  /* 0x0000000000017941 */ /* 0x000fea0003800000 */
.L_x_415:
[----:B------:R-:W-:-:S13]  /*e600*/  ISETP.NE.AND P3, PT, R36, RZ, PT ;  /* 0x000000ff2400720c */ /* 0x000fda0003f65270 */
[----:B------:R-:W-:Y:S05]  /*e610*/  @!P3 BRA `(.L_x_369) ;  /* 0x0000001000bcb947 */ /* 0x000fea0003800000 */
[----:B-1--4-:R-:W3:Y:S01]  /*e620*/  LDL R40, [R1+0x10] ;  /* 0x0000100001287983 */ /* 0x012ee20000100800 */
[----:B------:R-:W-:Y:S01]  /*e630*/  IADD3 R49, P3, P4, R116, R136, R29 ;  /* 0x0000008874317210 */ /* 0x000fe20007c7e01d */
[----:B------:R-:W-:Y:S01]  /*e640*/  BSSY B1, `(.L_x_419) ;  /* 0x00000ec000017945 */ /* 0x000fe20003800000 */
[----:B---3--:R-:W-:Y:S02]  /*e650*/  LOP3.LUT P5, RZ, R40, 0x1, RZ, 0xc0, !PT ;  /* 0x0000000128ff7812 */ /* 0x008fe400078ac0ff */
[----:B------:R-:W-:Y:S02]  /*e660*/  IADD3.X R40, R4, R52, R32, P3, P4 ;  /* 0x0000003404287210 */ /* 0x000fe40001fe8420 */
[----:B------:R-:W-:Y:S02]  /*e670*/  IADD3 R48, P3, R49, R124, RZ ;  /* 0x0000007c31307210 */ /* 0x000fe40007f7e0ff */
[----:B------:R-:W-:-:S03]  /*e680*/  SEL R159, R99, R159, !P5 ;  /* 0x0000009f639f7207 */ /* 0x000fc60006800000 */
[----:B------:R-:W-:Y:S01]  /*e690*/  IMAD.X R49, R40, 0x1, R125, P3 ;  /* 0x0000000128317824 */ /* 0x000fe200018e067d */
[----:B------:R-:W-:Y:S02]  /*e6a0*/  SHF.R.S32.HI R40, RZ, 0x1f, R159 ;  /* 0x0000001fff287819 */ /* 0x000fe4000001149f */
[----:B------:R-:W-:Y:S02]  /*e6b0*/  ISETP.GE.AND P3, PT, R6, R133, PT ;  /* 0x000000850600720c */ /* 0x000fe40003f66270 */
        /* <DEDUP_REMOVED lines=12> */
[----:B------:R-:W-:-:S03]  /*e780*/  IMAD.IADD R41, R16, 0x1, R41 ;  /* 0x0000000110297824 */ /* 0x000fc600078e0229 */
[----:B------:R-:W-:-:S03]  /*e790*/  IADD3 R44, R16, R43, RZ ;  /* 0x0000002b102c7210 */ /* 0x000fc60007ffe0ff */
[----:B------:R-:W1:Y:S04]  /*e7a0*/  LDS.128 R40, [R41+0x1a400] ;  /* 0x01a4000029287984 */ /* 0x000e680000000c00 */
[----:B------:R-:W3:Y:S01]  /*e7b0*/  LDS.128 R44, [R44+0x1a400] ;  /* 0x01a400002c2c7984 */ /* 0x000ee20000000c00 */
[----:B------:R-:W-:Y:S05]  /*e7c0*/  @P3 BRA `(.L_x_420) ;  /* 0x0000000c004c3947 */ /* 0x000fea0003800000 */
[----:B------:R-:W-:Y:S01]  /*e7d0*/  SHF.R.U32.HI R53, RZ, 0x8, R85 ;  /* 0x00000008ff357819 */ /* 0x000fe20000011655 */
[----:B-1----:R-:W-:Y:S01]  /*e7e0*/  IMAD.MOV.U32 R50, RZ, RZ, R41 ;  /* 0x000000ffff327224 */ /* 0x002fe200078e0029 */
[----:B------:R-:W-:Y:S01]  /*e7f0*/  SHF.R.U32.HI R66, RZ, 0x10, R85 ;  /* 0x00000010ff427819 */ /* 0x000fe20000011655 */
[----:B---3--:R-:W-:Y:S01]  /*e800*/  IMAD.MOV.U32 R58, RZ, RZ, R44 ;  /* 0x000000ffff3a7224 */ /* 0x008fe200078e002c */
[----:B------:R-:W-:Y:S01]  /*e810*/  LOP3.LUT R54, R85, 0xff0000ff, RZ, 0xc0, !PT ;  /* 0xff0000ff55367812 */ /* 0x000fe200078ec0ff */
[----:B------:R-:W-:Y:S01]  /*e820*/  IMAD.SHL.U32 R41, R53, 0x100, RZ ;  /* 0x0000010035297824 */ /* 0x000fe200078e00ff */
[----:B------:R-:W-:Y:S01]  /*e830*/  SHF.R.U32.HI R61, RZ, 0x8, R69 ;  /* 0x00000008ff3d7819 */ /* 0x000fe20000011645 */
[----:B------:R-:W-:Y:S01]  /*e840*/  IMAD.MOV.U32 R53, RZ, RZ, R42 ;  /* 0x000000ffff357224 */ /* 0x000fe200078e002a */
[----:B------:R-:W-:Y:S01]  /*e850*/  SHF.R.U32.HI R60, RZ, 0x8, R71 ;  /* 0x00000008ff3c7819 */ /* 0x000fe20000011647 */
[----:B------:R-:W-:Y:S01]  /*e860*/  IMAD.U32 R42, R66, 0x10000, RZ ;  /* 0x00010000422a7824 */ /* 0x000fe200078e00ff */
[----:B------:R-:W-:Y:S01]  /*e870*/  SHF.R.U32.HI R64, RZ, 0x8, R87 ;  /* 0x00000008ff407819 */ /* 0x000fe20000011657 */
[----:B------:R-:W-:Y:S01]  /*e880*/  IMAD.SHL.U32 R44, R61, 0x100, RZ ;  /* 0x000001003d2c7824 */ /* 0x000fe200078e00ff */
[----:B------:R-:W-:Y:S01]  /*e890*/  LOP3.LUT R41, R54, 0xff00, R41, 0xf8, !PT ;  /* 0x0000ff0036297812 */ /* 0x000fe200078ef829 */
[----:B------:R-:W-:Y:S01]  /*e8a0*/  IMAD.SHL.U32 R54, R60, 0x100, RZ ;  /* 0x000001003c367824 */ /* 0x000fe200078e00ff */
[----:B------:R-:W-:Y:S01]  /*e8b0*/  SHF.R.U32.HI R62, RZ, 0x10, R87 ;  /* 0x00000010ff3e7819 */ /* 0x000fe20000011657 */
[----:B------:R-:W-:Y:S01]  /*e8c0*/  IMAD.MOV.U32 R56, RZ, RZ, R40 ;  /* 0x000000ffff387224 */ /* 0x000fe200078e0028 */
        /* <DEDUP_REMOVED lines=9> */
[----:B------:R-:W-:Y:S02]  /*e960*/  F2FP.F16.E4M3.UNPACK_B R62, R150.H1 ;  /* 0x00000096ff3e723e */ /* 0x000fe400030006ff */
[----:B------:R-:W-:Y:S02]  /*e970*/  F2FP.F16.E4M3.UNPACK_B R59, R58.H1 ;  /* 0x0000003aff3b723e */ /* 0x000fe400030006ff */
[----:B------:R-:W-:Y:S02]  /*e980*/  F2FP.F16.E4M3.UNPACK_B R57, R56.H1 ;  /* 0x00000038ff39723e */ /* 0x000fe400030006ff */
[----:B------:R-:W-:Y:S01]  /*e990*/  LOP3.LUT R40, R40, 0xff0000, R41, 0xf8, !PT ;  /* 0x00ff000028287812 */ /* 0x000fe200078ef829 */
[----:B------:R-:W-:Y:S01]  /*e9a0*/  HADD2.F32 R41, -RZ, R62.H0_H0 ;  /* 0x2000003eff297230 */ /* 0x000fe20000004100 */
[----:B------:R-:W-:Y:S01]  /*e9b0*/  F2FP.F16.E4M3.UNPACK_B R60, R152.H1 ;  /* 0x00000098ff3c723e */ /* 0x000fe200030006ff */
[----:B------:R-:W-:Y:S01]  /*e9c0*/  HADD2.F32 R55, -RZ, R59.H0_H0 ;  /* 0x2000003bff377230 */ /* 0x000fe20000004100 */
[----:B------:R-:W-:Y:S01]  /*e9d0*/  SHF.R.U32.HI R63, RZ, 0x10, R69 ;  /* 0x00000010ff3f7819 */ /* 0x000fe20000011645 */
[----:B------:R-:W-:Y:S01]  /*e9e0*/  HADD2.F32 R54, -RZ, R57.H0_H0 ;  /* 0x20000039ff367230 */ /* 0x000fe20000004100 */
[----:B------:R-:W-:Y:S01]  /*e9f0*/  SHF.R.U32.HI R65, RZ, 0x10, R71 ;  /* 0x00000010ff417819 */ /* 0x000fe20000011647 */
[----:B------:R-:W-:-:S02]  /*ea00*/  HADD2.F32 R61, -RZ, R60.H0_H0 ;  /* 0x2000003cff3d7230 */ /* 0x000fc40000004100 */
[-C--:B------:R-:W-:Y:S01]  /*ea10*/  FMUL.FTZ R67, R55, R41.reuse ;  /* 0x0000002937437220 */ /* 0x080fe20000410000 */
[----:B------:R-:W-:Y:S02]  /*ea20*/  IMAD.U32 R63, R63, 0x10000, RZ ;  /* 0x000100003f3f7824 */ /* 0x000fe400078e00ff */
[C---:B------:R-:W-:Y:S01]  /*ea30*/  FMUL.FTZ R66, R54.reuse, R41 ;  /* 0x0000002936427220 */ /* 0x040fe20000410000 */
[----:B------:R-:W-:Y:S01]  /*ea40*/  SHF.L.U32 R65, R65, 0x10, RZ ;  /* 0x0000001041417819 */ /* 0x000fe200000006ff */
[-C--:B------:R-:W-:Y:S01]  /*ea50*/  FFMA.FTZ R54, R54, R61.reuse, -R67 ;  /* 0x0000003d36367223 */ /* 0x080fe20000010843 */
[----:B------:R-:W-:Y:S02]  /*ea60*/  HADD2.F32 R57, -RZ, R57.H1_H1 ;  /* 0x30000039ff397230 */ /* 0x000fe40000004100 */
[----:B------:R-:W-:Y:S01]  /*ea70*/  FFMA.FTZ R55, R55, R61, R66 ;  /* 0x0000003d37377223 */ /* 0x000fe20000010042 */
[----:B------:R-:W-:Y:S01]  /*ea80*/  HADD2.F32 R61, -RZ, R62.H1_H1 ;  /* 0x3000003eff3d7230 */ /* 0x000fe20000004100 */
[----:B------:R-:W-:Y:S01]  /*ea90*/  LOP3.LUT R44, R44, 0xff0000, R63, 0xf8, !PT ;  /* 0x00ff00002c2c7812 */ /* 0x000fe200078ef83f */
[----:B------:R-:W-:Y:S01]  /*eaa0*/  HADD2.F32 R62, -RZ, R59.H1_H1 ;  /* 0x3000003bff3e7230 */ /* 0x000fe20000004100 */
[----:B------:R-:W-:Y:S01]  /*eab0*/  F2FP.F16.E4M3.UNPACK_B R150, R150 ;  /* 0x00000096ff96723e */ /* 0x000fe200020006ff */
[----:B------:R-:W-:Y:S01]  /*eac0*/  HADD2.F32 R63, -RZ, R60.H1_H1 ;  /* 0x3000003cff3f7230 */ /* 0x000fe20000004100 */
[----:B------:R-:W-:-:S02]  /*ead0*/  F2FP.F16.E4M3.UNPACK_B R59, R58 ;  /* 0x0000003aff3b723e */ /* 0x000fc400020006ff */
[----:B------:R-:W-:Y:S01]  /*eae0*/  F2FP.F16.E4M3.UNPACK_B R60, R56 ;  /* 0x00000038ff3c723e */ /* 0x000fe200020006ff */
[-C--:B------:R-:W-:Y:S01]  /*eaf0*/  FMUL.FTZ R56, R62, R61.reuse ;  /* 0x0000003d3e387220 */ /* 0x080fe20000410000 */
[----:B------:R-:W-:Y:S01]  /*eb00*/  LOP3.LUT R41, R64, 0xff0000, R65, 0xf8, !PT ;  /* 0x00ff000040297812 */ /* 0x000fe200078ef841 */
[C---:B------:R-:W-:Y:S01]  /*eb10*/  FMUL.FTZ R65, R57.reuse, R61 ;  /* 0x0000003d39417220 */ /* 0x040fe20000410000 */
[----:B------:R-:W-:Y:S01]  /*eb20*/  F2FP.F16.E4M3.UNPACK_B R152, R152 ;  /* 0x00000098ff98723e */ /* 0x000fe200020006ff */
[----:B------:R-:W-:Y:S02]  /*eb30*/  HADD2.F32 R64, -RZ, R150.H0_H0 ;  /* 0x20000096ff407230 */ /* 0x000fe40000004100 */
[-C--:B------:R-:W-:Y:S01]  /*eb40*/  FFMA.FTZ R57, R57, R63.reuse, -R56 ;  /* 0x0000003f39397223 */ /* 0x080fe20000010838 */
[----:B------:R-:W-:Y:S02]  /*eb50*/  HADD2.F32 R61, -RZ, R59.H0_H0 ;  /* 0x2000003bff3d7230 */ /* 0x000fe40000004100 */
[----:B------:R-:W-:Y:S01]  /*eb60*/  FFMA.FTZ R56, R62, R63, R65 ;  /* 0x0000003f3e387223 */ /* 0x000fe20000010041 */
        /* <DEDUP_REMOVED lines=10> */
[----:B------:R-:W-:Y:S01]  /*ec10*/  F2FP.F16.E4M3.UNPACK_B R64, R46.H1 ;  /* 0x0000002eff40723e */ /* 0x000fe200030006ff */
[----:B------:R-:W-:-:S02]  /*ec20*/  HADD2.F32 R152, -RZ, R152.H1_H1 ;  /* 0x30000098ff987230 */ /* 0x000fc40000004100 */
[CC--:B------:R-:W-:Y:S01]  /*ec30*/  FMUL.FTZ R61, R63.reuse, R150.reuse ;  /* 0x000000963f3d7220 */ /* 0x0c0fe20000410000 */
[C---:B------:R-:W-:Y:S01]  /*ec40*/  FMUL.FTZ R150, R60.reuse, R150 ;  /* 0x000000963c967220 */ /* 0x040fe20000410000 */
[----:B------:R-:W-:Y:S01]  /*ec50*/  F2FP.F16.E4M3.UNPACK_B R66, R153.H1 ;  /* 0x00000099ff42723e */ /* 0x000fe200030006ff */
[----:B------:R-:W-:Y:S01]  /*ec60*/  HADD2.F32 R70, -RZ, R67.H0_H0 ;  /* 0x20000043ff467230 */ /* 0x000fe20000004100 */
[----:B------:R-:W-:Y:S01]  /*ec70*/  F2FP.F16.E4M3.UNPACK_B R62, R53.H1 ;  /* 0x00000035ff3e723e */ /* 0x000fe200030006ff */
[----:B------:R-:W-:Y:S02]  /*ec80*/  HADD2.F32 R65, -RZ, R64.H0_H0 ;  /* 0x20000040ff417230 */ /* 0x000fe40000004100 */
[-C--:B------:R-:W-:Y:S01]  /*ec90*/  FFMA.FTZ R61, R60, R152.reuse, -R61 ;  /* 0x000000983c3d7223 */ /* 0x080fe2000001083d */
[----:B------:R-:W-:Y:S01]  /*eca0*/  FFMA.FTZ R60, R63, R152, R150 ;  /* 0x000000983f3c7223 */ /* 0x000fe20000010096 */
[----:B------:R-:W-:Y:S01]  /*ecb0*/  HADD2.F32 R68, -RZ, R66.H0_H0 ;  /* 0x20000042ff447230 */ /* 0x000fe20000004100 */
[----:B------:R-:W-:Y:S01]  /*ecc0*/  F2FP.F16.E4M3.UNPACK_B R151, R151 ;  /* 0x00000097ff97723e */ /* 0x000fe200020006ff */
[----:B------:R-:W-:-:S02]  /*ecd0*/  HADD2.F32 R63, -RZ, R62.H0_H0 ;  /* 0x2000003eff3f7230 */ /* 0x000fc40000004100 */
[-C--:B------:R-:W-:Y:S01]  /*ece0*/  FMUL.FTZ R72, R65, R70.reuse ;  /* 0x0000004641487220 */ /* 0x080fe20000410000 */
[----:B------:R-:W-:Y:S01]  /*ecf0*/  HADD2.F32 R67, -RZ, R67.H1_H1 ;  /* 0x30000043ff437230 */ /* 0x000fe20000004100 */
[----:B------:R-:W-:Y:S01]  /*ed00*/  F2FP.F16.E4M3.UNPACK_B R53, R53 ;  /* 0x00000035ff35723e */ /* 0x000fe200020006ff */
[----:B------:R-:W-:Y:S02]  /*ed10*/  HADD2.F32 R64, -RZ, R64.H1_H1 ;  /* 0x30000040ff407230 */ /* 0x000fe40000004100 */
[C---:B------:R-:W-:Y:S01]  /*ed20*/  FMUL.FTZ R70, R63.reuse, R70 ;  /* 0x000000463f467220 */ /* 0x040fe20000410000 */
[-C--:B------:R-:W-:Y:S01]  /*ed30*/  FFMA.FTZ R72, R63, R68.reuse, -R72 ;  /* 0x000000443f487223 */ /* 0x080fe20000010848 */
[----:B------:R-:W-:Y:S01]  /*ed40*/  HADD2.F32 R62, -RZ, R62.H1_H1 ;  /* 0x3000003eff3e7230 */ /* 0x000fe20000004100 */
[----:B------:R-:W-:Y:S01]  /*ed50*/  F2FP.F16.E4M3.UNPACK_B R153, R153 ;  /* 0x00000099ff99723e */ /* 0x000fe200020006ff */
[----:B------:R-:W-:Y:S02]  /*ed60*/  HADD2.F32 R63, -RZ, R66.H1_H1 ;  /* 0x30000042ff3f7230 */ /* 0x000fe40000004100 */
[-C--:B------:R-:W-:Y:S01]  /*ed70*/  FMUL.FTZ R69, R64, R67.reuse ;  /* 0x0000004340457220 */ /* 0x080fe20000410000 */
[----:B------:R-:W-:Y:S01]  /*ed80*/  FFMA.FTZ R70, R65, R68, R70 ;  /* 0x0000004441467223 */ /* 0x000fe20000010046 */
[----:B------:R-:W-:Y:S01]  /*ed90*/  FMUL.FTZ R67, R62, R67 ;  /* 0x000000433e437220 */ /* 0x000fe20000410000 */
[----:B------:R-:W-:-:S02]  /*eda0*/  HADD2.F32 R65, -RZ, R151.H0_H0 ;  /* 0x20000097ff417230 */ /* 0x000fc40000004100 */
[-C--:B------:R-:W-:Y:S01]  /*edb0*/  FFMA.FTZ R69, R62, R63.reuse, -R69 ;  /* 0x0000003f3e457223 */ /* 0x080fe20000010845 */
[----:B------:R-:W-:Y:S01]  /*edc0*/  F2FP.F16.E4M3.UNPACK_B R62, R46 ;  /* 0x0000002eff3e723e */ /* 0x000fe200020006ff */
[----:B------:R-:W-:Y:S01]  /*edd0*/  FFMA.FTZ R71, R64, R63, R67 ;  /* 0x0000003f40477223 */ /* 0x000fe20000010043 */
[----:B------:R-:W-:Y:S01]  /*ede0*/  HADD2.F32 R151, -RZ, R151.H1_H1 ;  /* 0x30000097ff977230 */ /* 0x000fe20000004100 */
[----:B------:R-:W-:Y:S01]  /*edf0*/  F2FP.SATFINITE.E4M3.F32.PACK_AB_MERGE_C R54, R57, R54, RZ ;  /* 0x000000363936723e */ /* 0x000fe200048070ff */
[--C-:B------:R-:W-:Y:S01]  /*ee00*/  HADD2.F32 R46, -RZ, R53.reuse.H0_H0 ;  /* 0x20000035ff2e7230 */ /* 0x100fe20000004100 */
[----:B------:R-:W-:Y:S01]  /*ee10*/  F2FP.SATFINITE.E4M3.F32.PACK_AB_MERGE_C R56, R56, R55, RZ ;  /* 0x000000373838723e */ /* 0x000fe200048070ff */
[--C-:B------:R-:W-:Y:S01]  /*ee20*/  HADD2.F32 R63, -RZ, R62.reuse.H0_H0 ;  /* 0x2000003eff3f7230 */ /* 0x100fe20000004100 */
[----:B------:R-:W-:Y:S01]  /*ee30*/  F2FP.SATFINITE.E4M3.F32.PACK_AB_MERGE_C R55, R61, R58, R54 ;  /* 0x0000003a3d37723e */ /* 0x000fe20004807036 */
[----:B------:R-:W-:Y:S02]  /*ee40*/  HADD2.F32 R62, -RZ, R62.H1_H1 ;  /* 0x3000003eff3e7230 */ /* 0x000fe40000004100 */
[----:B------:R-:W-:Y:S01]  /*ee50*/  FMUL.FTZ R66, R46, R65 ;  /* 0x000000412e427220 */ /* 0x000fe20000410000 */
[----:B------:R-:W-:-:S02]  /*ee60*/  HADD2.F32 R53, -RZ, R53.H1_H1 ;  /* 0x30000035ff357230 */ /* 0x000fc40000004100 */
[----:B------:R-:W-:Y:S01]  /*ee70*/  FMUL.FTZ R67, R63, R65 ;  /* 0x000000413f437220 */ /* 0x000fe20000410000 */
[--C-:B------:R-:W-:Y:S02]  /*ee80*/  HADD2.F32 R64, -RZ, R153.reuse.H0_H0 ;  /* 0x20000099ff407230 */ /* 0x100fe40000004100 */
[-C--:B------:R-:W-:Y:S01]  /*ee90*/  FMUL.FTZ R68, R62, R151.reuse ;  /* 0x000000973e447220 */ /* 0x080fe20000410000 */
[----:B------:R-:W-:Y:S02]  /*eea0*/  HADD2.F32 R153, -RZ, R153.H1_H1 ;  /* 0x30000099ff997230 */ /* 0x000fe40000004100 */
[----:B------:R-:W-:Y:S01]  /*eeb0*/  FMUL.FTZ R151, R53, R151 ;  /* 0x0000009735977220 */ /* 0x000fe20000410000 */
[----:B------:R-:W-:Y:S01]  /*eec0*/  F2FP.F16.E4M3.UNPACK_B R58, R44 ;  /* 0x0000002cff3a723e */ /* 0x000fe200020006ff */
[----:B------:R-:W-:Y:S01]  /*eed0*/  FFMA.FTZ R67, R46, R64, -R67 ;  /* 0x000000402e437223 */ /* 0x000fe20000010843 */
[----:B------:R-:W-:Y:S01]  /*eee0*/  F2FP.F16.E4M3.UNPACK_B R57, R50 ;  /* 0x00000032ff39723e */ /* 0x000fe200020006ff */
[----:B------:R-:W-:Y:S01]  /*eef0*/  FFMA.FTZ R151, R62, R153, R151 ;  /* 0x000000993e977223 */ /* 0x000fe20000010097 */
[----:B------:R-:W-:Y:S01]  /*ef00*/  F2FP.F16.E4M3.UNPACK_B R62, R45 ;  /* 0x0000002dff3e723e */ /* 0x000fe200020006ff */
[----:B------:R-:W-:Y:S01]  /*ef10*/  FFMA.FTZ R46, R63, R64, R66 ;  /* 0x000000403f2e7223 */ /* 0x000fe20000010042 */
[----:B------:R-:W-:Y:S01]  /*ef20*/  F2FP.SATFINITE.E4M3.F32.PACK_AB_MERGE_C R54, R60, R59, R56 ;  /* 0x0000003b3c36723e */ /* 0x000fe20004807038 */
[----:B------:R-:W-:Y:S01]  /*ef30*/  HADD2.F32 R63, -RZ, R58.H0_H0 ;  /* 0x2000003aff3f7230 */ /* 0x000fe20000004100 */
[----:B------:R-:W-:Y:S01]  /*ef40*/  F2FP.F16.E4M3.UNPACK_B R60, R42 ;  /* 0x0000002aff3c723e */ /* 0x000fe200020006ff */
        /* <DEDUP_REMOVED lines=14> */
[----:B------:R-:W-:Y:S01]  /*f030*/  F2FP.F16.E4M3.UNPACK_B R60, R45.H1 ;  /* 0x0000002dff3c723e */ /* 0x000fe200030006ff */
[C---:B------:R-:W-:Y:S01]  /*f040*/  FMUL.FTZ R65, R58.reuse, R63 ;  /* 0x0000003f3a417220 */ /* 0x040fe20000410000 */
[----:B------:R-:W-:Y:S01]  /*f050*/  F2FP.F16.E4M3.UNPACK_B R63, R44.H1 ;  /* 0x0000002cff3f723e */ /* 0x000fe200030006ff */
[-C--:B------:R-:W-:Y:S01]  /*f060*/  FFMA.FTZ R45, R58, R59.reuse, -R61 ;  /* 0x0000003b3a2d7223 */ /* 0x080fe2000001083d */
[----:B------:R-:W-:Y:S02]  /*f070*/  HADD2.F32 R58, -RZ, R50.H0_H0 ;  /* 0x20000032ff3a7230 */ /* 0x000fe40000004100 */
[----:B------:R-:W-:Y:S01]  /*f080*/  FFMA.FTZ R44, R62, R59, R65 ;  /* 0x0000003b3e2c7223 */ /* 0x000fe20000010041 */
[--C-:B------:R-:W-:Y:S02]  /*f090*/  HADD2.F32 R61, -RZ, R60.reuse.H0_H0 ;  /* 0x2000003cff3d7230 */ /* 0x100fe40000004100 */
[----:B------:R-:W-:Y:S01]  /*f0a0*/  FFMA.FTZ R68, R53, R153, -R68 ;  /* 0x0000009935447223 */ /* 0x000fe20000010844 */
[--C-:B------:R-:W-:Y:S01]  /*f0b0*/  HADD2.F32 R62, -RZ, R63.reuse.H0_H0 ;  /* 0x2000003fff3e7230 */ /* 0x100fe20000004100 */
[----:B------:R-:W-:Y:S01]  /*f0c0*/  F2FP.SATFINITE.E4M3.F32.PACK_AB_MERGE_C R53, R69, R72, RZ ;  /* 0x000000484535723e */ /* 0x000fe200048070ff */
[----:B------:R-:W-:Y:S01]  /*f0d0*/  HADD2.F32 R60, -RZ, R60.H1_H1 ;  /* 0x3000003cff3c7230 */ /* 0x000fe20000004100 */
[----:B------:R-:W-:Y:S01]  /*f0e0*/  F2FP.SATFINITE.E4M3.F32.PACK_AB_MERGE_C R70, R71, R70, RZ ;  /* 0x000000464746723e */ /* 0x000fe200048070ff */
[----:B------:R-:W-:-:S02]  /*f0f0*/  HADD2.F32 R63, -RZ, R63.H1_H1 ;  /* 0x3000003fff3f7230 */ /* 0x000fc40000004100 */
[-C--:B------:R-:W-:Y:S01]  /*f100*/  FMUL.FTZ R65, R61, R62.reuse ;  /* 0x0000003e3d417220 */ /* 0x080fe20000410000 */
[----:B------:R-:W-:Y:S02]  /*f110*/  HADD2.F32 R59, -RZ, R50.H1_H1 ;  /* 0x30000032ff3b7230 */ /* 0x000fe40000004100 */
[----:B------:R-:W-:Y:S01]  /*f120*/  FMUL.FTZ R64, R58, R62 ;  /* 0x0000003e3a407220 */ /* 0x000fe20000410000 */
[--C-:B------:R-:W-:Y:S02]  /*f130*/  HADD2.F32 R50, -RZ, R42.reuse.H0_H0 ;  /* 0x2000002aff327230 */ /* 0x100fe40000004100 */
[-C--:B------:R-:W-:Y:S01]  /*f140*/  FMUL.FTZ R66, R60, R63.reuse ;  /* 0x0000003f3c427220 */ /* 0x080fe20000410000 */
[----:B------:R-:W-:Y:S02]  /*f150*/  HADD2.F32 R62, -RZ, R42.H1_H1 ;  /* 0x3000002aff3e7230 */ /* 0x000fe40000004100 */
[----:B------:R-:W-:Y:S01]  /*f160*/  FMUL.FTZ R63, R59, R63 ;  /* 0x0000003f3b3f7220 */ /* 0x000fe20000410000 */
[----:B------:R-:W-:Y:S01]  /*f170*/  F2FP.SATFINITE.E4M3.F32.PACK_AB_MERGE_C R53, R68, R67, R53 ;  /* 0x000000434435723e */ /* 0x000fe20004807035 */
[-C--:B------:R-:W-:Y:S01]  /*f180*/  FFMA.FTZ R42, R58, R50.reuse, -R65 ;  /* 0x000000323a2a7223 */ /* 0x080fe20000010841 */
[----:B------:R-:W-:Y:S01]  /*f190*/  FFMA.FTZ R50, R61, R50, R64 ;  /* 0x000000323d327223 */ /* 0x000fe20000010040 */
[-C--:B------:R-:W-:Y:S01]  /*f1a0*/  FFMA.FTZ R71, R59, R62.reuse, -R66 ;  /* 0x0000003e3b477223 */ /* 0x080fe20000010842 */
[----:B------:R-:W-:Y:S01]  /*f1b0*/  F2FP.F16.E4M3.UNPACK_B R58, R43 ;  /* 0x0000002bff3a723e */ /* 0x000fe200020006ff */
[----:B------:R-:W-:Y:S01]  /*f1c0*/  FFMA.FTZ R73, R60, R62, R63 ;  /* 0x0000003e3c497223 */ /* 0x000fe2000001003f */
[----:B------:R-:W-:-:S02]  /*f1d0*/  F2FP.F16.E4M3.UNPACK_B R61, R47 ;  /* 0x0000002fff3d723e */ /* 0x000fc400020006ff */
[----:B------:R-:W-:Y:S02]  /*f1e0*/  F2FP.F16.E4M3.UNPACK_B R66, R41 ;  /* 0x00000029ff42723e */ /* 0x000fe400020006ff */
[----:B------:R-:W-:Y:S01]  /*f1f0*/  F2FP.F16.E4M3.UNPACK_B R60, R47.H1 ;  /* 0x0000002fff3c723e */ /* 0x000fe200030006ff */
[----:B------:R-:W-:Y:S01]  /*f200*/  HADD2.F32 R47, -RZ, R58.H0_H0 ;  /* 0x2000003aff2f7230 */ /* 0x000fe20000004100 */
[----:B------:R-:W-:Y:S01]  /*f210*/  F2FP.F16.E4M3.UNPACK_B R67, R41.H1 ;  /* 0x00000029ff43723e */ /* 0x000fe200030006ff */
[----:B------:R-:W-:Y:S01]  /*f220*/  HADD2.F32 R62, -RZ, R61.H0_H0 ;  /* 0x2000003dff3e7230 */ /* 0x000fe20000004100 */
[----:B------:R-:W-:Y:S01]  /*f230*/  F2FP.F16.E4M3.UNPACK_B R43, R43.H1 ;  /* 0x0000002bff2b723e */ /* 0x000fe200030006ff */
[----:B------:R-:W-:Y:S01]  /*f240*/  HADD2.F32 R68, -RZ, R66.H0_H0 ;  /* 0x20000042ff447230 */ /* 0x000fe20000004100 */
[-C--:B------:R-:W-:Y:S01]  /*f250*/  F2FP.F16.E4M3.UNPACK_B R41, R40.reuse ;  /* 0x00000028ff29723e */ /* 0x080fe200020006ff */
[----:B------:R-:W-:Y:S01]  /*f260*/  HADD2.F32 R69, -RZ, R67.H0_H0 ;  /* 0x20000043ff457230 */ /* 0x000fe20000004100 */
[----:B------:R-:W-:Y:S01]  /*f270*/  F2FP.F16.E4M3.UNPACK_B R63, R40.H1 ;  /* 0x00000028ff3f723e */ /* 0x000fe200030006ff */
[----:B------:R-:W-:Y:S01]  /*f280*/  HADD2.F32 R40, -RZ, R60.H0_H0 ;  /* 0x2000003cff287230 */ /* 0x000fe20000004100 */
[----:B------:R-:W-:Y:S01]  /*f290*/  F2FP.SATFINITE.E4M3.F32.PACK_AB_MERGE_C R46, R151, R46, R70 ;  /* 0x0000002e972e723e */ /* 0x000fe20004807046 */
[----:B------:R-:W-:-:S02]  /*f2a0*/  HADD2.F32 R59, -RZ, R43.H0_H0 ;  /* 0x2000002bff3b7230 */ /* 0x000fc40000004100 */
[-C--:B------:R-:W-:Y:S01]  /*f2b0*/  FMUL.FTZ R70, R62, R68.reuse ;  /* 0x000000443e467220 */ /* 0x080fe20000410000 */
[----:B------:R-:W-:Y:S01]  /*f2c0*/  FMUL.FTZ R75, R47, R68 ;  /* 0x000000442f4b7220 */ /* 0x000fe20000410000 */
[----:B------:R-:W-:Y:S02]  /*f2d0*/  HADD2.F32 R65, -RZ, R63.H0_H0 ;  /* 0x2000003fff417230 */ /* 0x000fe40000004100 */
[CC--:B------:R-:W-:Y:S01]  /*f2e0*/  FMUL.FTZ R68, R40.reuse, R69.reuse ;  /* 0x0000004528447220 */ /* 0x0c0fe20000410000 */
[----:B------:R-:W-:Y:S01]  /*f2f0*/  FMUL.FTZ R69, R59, R69 ;  /* 0x000000453b457220 */ /* 0x000fe20000410000 */
[----:B------:R-:W-:Y:S01]  /*f300*/  HADD2.F32 R60, -RZ, R60.H1_H1 ;  /* 0x3000003cff3c7230 */ /* 0x000fe20000004100 */
[----:B------:R-:W-:Y:S01]  /*f310*/  F2FP.SATFINITE.E4M3.F32.PACK_AB_MERGE_C R42, R71, R42, RZ ;  /* 0x0000002a472a723e */ /* 0x000fe200048070ff */
[----:B------:R-:W-:Y:S02]  /*f320*/  HADD2.F32 R67, -RZ, R67.H1_H1 ;  /* 0x30000043ff437230 */ /* 0x000fe40000004100 */
[----:B------:R-:W-:Y:S01]  /*f330*/  FFMA.FTZ R69, R40, R65, R69 ;  /* 0x0000004128457223 */ /* 0x000fe20000010045 */
[----:B------:R-:W-:-:S02]  /*f340*/  HADD2.F32 R43, -RZ, R43.H1_H1 ;  /* 0x3000002bff2b7230 */ /* 0x000fc40000004100 */
[----:B------:R-:W-:Y:S01]  /*f350*/  FFMA.FTZ R68, R59, R65, -R68 ;  /* 0x000000413b447223 */ /* 0x000fe20000010844 */
[----:B------:R-:W-:Y:S02]  /*f360*/  HADD2.F32 R64, -RZ, R41.H0_H0 ;  /* 0x20000029ff407230 */ /* 0x000fe40000004100 */
[-C--:B------:R-:W-:Y:S01]  /*f370*/  FMUL.FTZ R40, R60, R67.reuse ;  /* 0x000000433c287220 */ /* 0x080fe20000410000 */
[----:B------:R-:W-:Y:S02]  /*f380*/  HADD2.F32 R61, -RZ, R61.H1_H1 ;  /* 0x3000003dff3d7230 */ /* 0x000fe40000004100 */
[----:B------:R-:W-:Y:S01]  /*f390*/  FMUL.FTZ R67, R43, R67 ;  /* 0x000000432b437220 */ /* 0x000fe20000410000 */
[----:B------:R-:W-:Y:S02]  /*f3a0*/  HADD2.F32 R66, -RZ, R66.H1_H1 ;  /* 0x30000042ff427230 */ /* 0x000fe40000004100 */
[----:B------:R-:W-:Y:S01]  /*f3b0*/  FFMA.FTZ R70, R47, R64, -R70 ;  /* 0x000000402f467223 */ /* 0x000fe20000010846 */
[----:B------:R-:W-:-:S02]  /*f3c0*/  HADD2.F32 R63, -RZ, R63.H1_H1 ;  /* 0x3000003fff3f7230 */ /* 0x000fc40000004100 */
[----:B------:R-:W-:Y:S01]  /*f3d0*/  FFMA.FTZ R75, R62, R64, R75 ;  /* 0x000000403e4b7223 */ /* 0x000fe2000001004b */
[----:B------:R-:W-:Y:S02]  /*f3e0*/  HADD2.F32 R58, -RZ, R58.H1_H1 ;  /* 0x3000003aff3a7230 */ /* 0x000fe40000004100 */
[-C--:B------:R-:W-:Y:S01]  /*f3f0*/  FMUL.FTZ R47, R61, R66.reuse ;  /* 0x000000423d2f7220 */ /* 0x080fe20000410000 */
[----:B------:R-:W-:Y:S02]  /*f400*/  HADD2.F32 R41, -RZ, R41.H1_H1 ;  /* 0x30000029ff297230 */ /* 0x000fe40000004100 */
[-C--:B------:R-:W-:Y:S01]  /*f410*/  FFMA.FTZ R43, R43, R63.reuse, -R40 ;  /* 0x0000003f2b2b7223 */ /* 0x080fe20000010828 */
[----:B------:R-:W-:Y:S01]  /*f420*/  FFMA.FTZ R60, R60, R63, R67 ;  /* 0x0000003f3c3c7223 */ /* 0x000fe20000010043 */
[C---:B------:R-:W-:Y:S01]  /*f430*/  FMUL.FTZ R66, R58.reuse, R66 ;  /* 0x000000423a427220 */ /* 0x040fe20000410000 */
[----:B------:R-:W-:Y:S01]  /*f440*/  F2FP.SATFINITE.E4M3.F32.PACK_AB_MERGE_C R50, R73, R50, RZ ;  /* 0x000000324932723e */ /* 0x000fe200048070ff */
[-C--:B------:R-:W-:Y:S01]  /*f450*/  FFMA.FTZ R47, R58, R41.reuse, -R47 ;  /* 0x000000293a2f7223 */ /* 0x080fe2000001082f */
[----:B------:R-:W-:Y:S01]  /*f460*/  F2FP.SATFINITE.E4M3.F32.PACK_AB_MERGE_C R43, R43, R68, RZ ;  /* 0x000000442b2b723e */ /* 0x000fe200048070ff */
[----:B------:R-:W-:Y:S01]  /*f470*/  FFMA.FTZ R66, R61, R41, R66 ;  /* 0x000000293d427223 */ /* 0x000fe20000010042 */
[----:B------:R-:W-:Y:S01]  /*f480*/  F2FP.SATFINITE.E4M3.F32.PACK_AB_MERGE_C R60, R60, R69, RZ ;  /* 0x000000453c3c723e */ /* 0x000fe200048070ff */
[----:B------:R-:W-:Y:S01]  /*f490*/  IMAD.MOV.U32 R40, RZ, RZ, R55 ;  /* 0x000000ffff287224 */ /* 0x000fe200078e0037 */
[----:B------:R-:W-:Y:S01]  /*f4a0*/  F2FP.SATFINITE.E4M3.F32.PACK_AB_MERGE_C R41, R45, R56, R42 ;  /* 0x000000382d29723e */ /* 0x000fe2000480702a */
[----:B------:R-:W-:Y:S01]  /*f4b0*/  IMAD.MOV.U32 R42, RZ, RZ, R53 ;  /* 0x000000ffff2a7224 */ /* 0x000fe200078e0035 */
[----:B------:R-:W-:-:S02]  /*f4c0*/  F2FP.SATFINITE.E4M3.F32.PACK_AB_MERGE_C R43, R47, R70, R43 ;  /* 0x000000462f2b723e */ /* 0x000fc4000480702b */
[----:B------:R-:W-:Y:S01]  /*f4d0*/  F2FP.SATFINITE.E4M3.F32.PACK_AB_MERGE_C R45, R44, R57, R50 ;  /* 0x000000392c2d723e */ /* 0x000fe20004807032 */
[----:B------:R-:W-:Y:S01]  /*f4e0*/  IMAD.MOV.U32 R44, RZ, RZ, R54 ;  /* 0x000000ffff2c7224 */ /* 0x000fe200078e0036 */
[----:B------:R-:W-:-:S07]  /*f4f0*/  F2FP.SATFINITE.E4M3.F32.PACK_AB_MERGE_C R47, R66, R75, R60 ;  /* 0x0000004b422f723e */ /* 0x000fce000480703c */
.L_x_420:
[----:B------:R-:W-:Y:S05]  /*f500*/  BSYNC B1 ;  /* 0x0000000000017941 */ /* 0x000fea0003800000 */
.L_x_419:
[----:B-1----:R1:W-:Y:S01]  /*f510*/  STG.E.128 desc[UR54][R48.64], R40 ;  /* 0x0000002830007986 */ /* 0x0023e2000c101d36 */
[----:B------:R-:W-:-:S13]  /*f520*/  ISETP.GE.AND P3, PT, R51, R154, PT ;  /* 0x0000009a3300720c */ /* 0x000fda0003f66270 */
[----:B------:R-:W-:Y:S05]  /*f530*/  @P3 BRA `(.L_x_369) ;  /* 0x0000000000f43947 */ /* 0x000fea0003800000 */
[--C-:B-1----:R-:W-:Y:S02]  /*f540*/  SHF.R.S32.HI R41, RZ, 0x1f, R51.reuse ;  /* 0x0000001fff297819 */ /* 0x102fe40000011433 */
[----:B------:R-:W-:-:S04]  /*f550*/  IADD3 R51, P3, P4, R116, R136, R51 ;  /* 0x0000008874337210 */ /* 0x000fc80007c7e033 */
[----:B------:R-:W-:Y:S02]  /*f560*/  IADD3.X R52, R4, R52, R41, P3, P4 ;  /* 0x0000003404347210 */ /* 0x000fe40001fe8429 */
[----:B------:R-:W-:-:S05]  /*f570*/  IADD3 R124, P3, R51, R124, RZ ;  /* 0x0000007c337c7210 */ /* 0x000fca0007f7e0ff */
[----:B------:R-:W-:-:S05]  /*f580*/  IMAD.X R125, R52, 0x1, R125, P3 ;  /* 0x00000001347d7824 */ /* 0x000fca00018e067d */
[----:B---3--:R1:W-:Y:S01]  /*f590*/  STG.E.128 desc[UR54][R124.64], R44 ;  /* 0x0000002c7c007986 */ /* 0x0083e2000c101d36 */
[----:B------:R-:W-:Y:S05]  /*f5a0*/  BRA `(.L_x_369) ;  /* 0x0000000000d87947 */ /* 0x000fea0003800000 */
.L_x_336:
[----:B------:R-:W-:-:S06]  /*f5b0*/  UISETP.NE.AND UP0, UPT, UR53, 0x3, UPT ;  /* 0x000000033500788c */ /* 0x000fcc000bf05270 */
[----:B------:R-:W-:-:S13]  /*f5c0*/  PLOP3.LUT P2, PT, PT, PT, UP0, 0x80, 0x0 ;  /* 0x000000000000781c */ /* 0x000fda0003f4f008 */
[----:B------:R-:W-:Y:S05]  /*f5d0*/  @!P2 BRA `(.L_x_421) ;  /* 0x000000000004a947 */ /* 0x000fea0003800000 */
[----:B------:R-:W-:Y:S01]  /*f5e0*/  BPT.TRAP 0x1 ;  /* 0x000000040000795c */ /* 0x000fe20000300000 */
.L_x_421:
[----:B------:R-:W-:Y:S01]  /*f5f0*/  IMAD R97, R17, 0x8, R16 ;  /* 0x0000000811617824 */ /* 0x000fe200078e0210 */
[----:B------:R-:W-:Y:S01]  /*f600*/  SHF.L.U32 R98, R169, 0x1f, RZ ;  /* 0x0000001fa9627819 */ /* 0x000fe200000006ff */
[----:B------:R-:W-:Y:S01]  /*f610*/  IMAD R96, R24, -0xa0, R2 ;  /* 0xffffff6018607824 */ /* 0x000fe200078e0202 */
[----:B------:R-:W-:Y:S02]  /*f620*/  BSSY B1, `(.L_x_422) ;  /* 0x0000004000017945 */ /* 0x000fe40003800000 */
[----:B------:R-:W1:Y:S02]  /*f630*/  SYNCS.PHASECHK.TRANS64.TRYWAIT P3, [R97+URZ+0x29890], R98 ;  /* 0x02989062610075a7 */ /* 0x000e64000806017f */
[----:B------:R-:W-:Y:S01]  /*f640*/  VIMNMX R96, R96, 0xa0, PT ;  /* 0x000000a060607848 */ /* 0x000fe20003fe0100 */
[----:B-1----:R-:W-:Y:S06]  /*f650*/  @!P3 BRA `(.L_x_423) ;  /* 0x000001a400e0b947 */ /* 0x002fec0003800000 */
.L_x_665:
[----:B------:R-:W-:Y:S05]  /*f660*/  BSYNC B1 ;  /* 0x0000000000017941 */ /* 0x000fea0003800000 */
.L_x_422:
[----:B------:R-:W-:Y:S01]  /*f670*/  ISETP.GE.AND P3, PT, R168, R96, PT ;  /* 0x00000060a800720c */ /* 0x000fe20003f66270 */
[----:B------:R-:W-:-:S12]  /*f680*/  BSSY B1, `(.L_x_424) ;  /* 0x0000014000017945 */ /* 0x000fd80003800000 */
[----:B------:R-:W-:Y:S05]  /*f690*/  @P3 BRA `(.L_x_425) ;  /* 0x0000000000483947 */ /* 0x000fea0003800000 */
[----:B------:R-:W-:-:S13]  /*f6a0*/  ISETP.NE.AND P3, PT, R34, RZ, PT ;  /* 0x000000ff2200720c */ /* 0x000fda0003f65270 */
[----:B0-----:R-:W0:Y:S04]  /*f6b0*/  @P3 LDS.128 R40, [R47+0x1a400] ;  /* 0x01a400002f283984 */ /* 0x001e280000000c00 */
[----:B0-----:R-:W-:Y:S01]  /*f6c0*/  @P3 STG.E.128 desc[UR54][R48.64], R40 ;  /* 0x0000002830003986 */ /* 0x001fe2000c101d36 */
[----:B------:R-:W-:-:S13]  /*f6d0*/  ISETP.NE.AND P3, PT, R35, RZ, PT ;  /* 0x000000ff2300720c */ /* 0x000fda0003f65270 */
[----:B------:R-:W0:Y:S04]  /*f6e0*/  @P3 LDS.128 R40, [R46+0x1a400] ;  /* 0x01a400002e283984 */ /* 0x000e280000000c00 */
        /* <DEDUP_REMOVED lines=12> */
[----:B0-----:R2:W-:Y:S02]  /*f7b0*/  @P3 STG.E.128 desc[UR54][R48.64+0xa0], R40 ;  /* 0x0000a02830003986 */ /* 0x0015e4000c101d36 */
.L_x_425:
[----:B------:R-:W-:Y:S05]  /*f7c0*/  BSYNC B1 ;  /* 0x0000000000017941 */ /* 0x000fea0003800000 */
.L_x_424:
[----:B------:R-:W-:-:S13]  /*f7d0*/  ISETP.GE.AND P3, PT, R216, R96, PT ;  /* 0x00000060d800720c */ /* 0x000fda0003f66270 */
[----:B------:R-:W-:Y:S05]  /*f7e0*/  @P3 BRA `(.L_x_369) ;  /* 0x0000000000483947 */ /* 0x000fea0003800000 */
[----:B------:R-:W-:-:S13]  /*f7f0*/  ISETP.NE.AND P3, PT, R34, RZ, PT ;  /* 0x000000ff2200720c */ /* 0x000fda0003f65270 */
[----:B0-2---:R-:W0:Y:S04]  /*f800*/  @P3 LDS.128 R40, [R47+0x1c400] ;  /* 0x01c400002f283984 */ /* 0x005e280000000c00 */
        /* <DEDUP_REMOVED lines=16> */
.L_x_369:
[----:B------:R-:W-:Y:S05]  /*f910*/  BSYNC B0 ;  /* 0x0000000000007941 */ /* 0x000fea0003800000 */
.L_x_335:
[----:B012-4-:R-:W0:Y:S01]  /*f920*/  S2R R40, SR_TID.X ;  /* 0x0000000000287919 */ /* 0x017e220000002100 */
[----:B------:R-:W-:Y:S01]  /*f930*/  @!PT LDS RZ, [RZ] ;  /* 0x00000000fffff984 */ /* 0x000fe20000000800 */
[----:B------:R-:W-:Y:S01]  /*f940*/  @!PT LDS RZ, [RZ] ;  /* 0x00000000fffff984 */ /* 0x000fe20000000800 */
[----:B------:R-:W-:Y:S01]  /*f950*/  @!PT LDS RZ, [RZ] ;  /* 0x00000000fffff984 */ /* 0x000fe20000000800 */
[----:B------:R-:W-:Y:S01]  /*f960*/  @!PT LDS RZ, [RZ] ;  /* 0x00000000fffff984 */ /* 0x000fe20000000800 */
[----:B------:R1:W-:Y:S06]  /*f970*/  MEMBAR.ALL.CTA ;  /* 0x0000000000007992 */ /* 0x0003ec0000008000 */
[----:B-1----:R-:W1:Y:S01]  /*f980*/  FENCE.VIEW.ASYNC.S ;  /* 0x00000000000073c6 */ /* 0x002e620000000000 */
[----:B------:R-:W-:Y:S05]  /*f990*/  WARPSYNC.ALL ;  /* 0x0000000000007948 */ /* 0x000fea0003800000 */
[----:B------:R-:W-:Y:S01]  /*f9a0*/  BSSY B0, `(.L_x_426) ;  /* 0x0000009000007945 */ /* 0x000fe20003800000 */
[----:B0-----:R-:W-:Y:S01]  /*f9b0*/  LOP3.LUT R40, R40, 0x7f, RZ, 0xc0, !PT ;  /* 0x0000007f28287812 */ /* 0x001fe200078ec0ff */
[----:B-1----:R0:W-:Y:S03]  /*f9c0*/  BAR.SYNC.DEFER_BLOCKING R195, 0x80 ;  /* 0x000200c30000751d */ /* 0x0021e60000010000 */
[----:B------:R-:W-:-:S13]  /*f9d0*/  ISETP.NE.AND P3, PT, R40, RZ, PT ;  /* 0x000000ff2800720c */ /* 0x000fda0003f65270 */
[----:B------:R-:W-:-:S04]  /*f9e0*/  @!P3 IADD3 R40, R97, 0x298a0, RZ ;  /* 0x000298a06128b810 */ /* 0x000fc80007ffe0ff */
[----:B------:R-:W-:-:S04]  /*f9f0*/  @!P3 PRMT R40, RZ, 0x654, R40 ;  /* 0x00000654ff28b816 */ /* 0x000fc80000000028 */
[----:B------:R0:W-:Y:S01]  /*fa00*/  @!P3 SYNCS.ARRIVE.TRANS64.RED.A1T0 RZ, [R40+URZ], RZ ;  /* 0x000000ff28ffb9a7 */ /* 0x0001e2000810043f */
[----:B------:R-:W-:Y:S05]  /*fa10*/  @!P2 BRA `(.L_x_427) ;  /* 0x000000000004a947 */ /* 0x000fea0003800000 */
[----:B------:R-:W-:Y:S01]  /*fa20*/  BPT.TRAP 0x1 ;  /* 0x000000040000795c */ /* 0x000fe20000300000 */
.L_x_427:
[----:B------:R-:W-:Y:S05]  /*fa30*/  BSYNC B0 ;  /* 0x0000000000007941 */ /* 0x000fea0003800000 */
.L_x_426:
[----:B------:R-:W1:Y:S01]  /*fa40*/  SYNCS.PHASECHK.TRANS64.TRYWAIT P2, [R97+URZ+0x298b0], R98 ;  /* 0x0298b062610075a7 */ /* 0x000e62000804017f */
[----:B------:R-:W-:Y:S01]  /*fa50*/  IMAD R41, R17, 0x5000, R208 ;  /* 0x0000500011297824 */ /* 0x000fe200078e02d0 */
[----:B------:R-:W-:Y:S01]  /*fa60*/  ULDC UR42, c[0x0][0x320] ;  /* 0x0000c800002a7ab9 */ /* 0x000fe20000000800 */
[----:B------:R-:W-:Y:S01]  /*fa70*/  ULDC.64 UR40, c[0x0][0x328] ;  /* 0x0000ca0000287ab9 */ /* 0x000fe20000000a00 */
[----:B------:R-:W-:Y:S01]  /*fa80*/  ULDC.64 UR38, c[0x0][0x318] ;  /* 0x0000c60000267ab9 */ /* 0x000fe20000000a00 */
[----:B------:R-:W-:Y:S01]  /*fa90*/  BSSY B0, `(.L_x_428) ;  /* 0x0000003000007945 */ /* 0x000fe20003800000 */
[----:B------:R-:W-:-:S03]  /*faa0*/  IMAD.IADD R48, R16, 0x1, R41 ;  /* 0x0000000110307824 */ /* 0x000fc600078e0229 */
[----:B-1----:R-:W-:Y:S05]  /*fab0*/  @!P2 BRA `(.L_x_429) ;  /* 0x000001a000dca947 */ /* 0x002fea0003800000 */
.L_x_666:
[----:B------:R-:W-:Y:S05]  /*fac0*/  BSYNC B0 ;  /* 0x0000000000007941 */ /* 0x000fea0003800000 */
.L_x_428:
[----:B------:R-:W-:Y:S01]  /*fad0*/  ISETP.GE.AND P2, PT, R168, R96, PT ;  /* 0x00000060a800720c */ /* 0x000fe20003f46270 */
[----:B------:R-:W-:Y:S01]  /*fae0*/  BSSY B0, `(.L_x_430) ;  /* 0x0000019000007945 */ /* 0x000fe20003800000 */
[-C--:B------:R-:W-:Y:S01]  /*faf0*/  IADD3 R49, R16, R41.reuse, R122 ;  /* 0x0000002910317210 */ /* 0x080fe20007ffe07a */
[----:B---3--:R-:W-:Y:S01]  /*fb00*/  IMAD.WIDE R44, R24, 0xa0, R118 ;  /* 0x000000a0182c7825 */ /* 0x008fe200078e0276 */
[CC--:B------:R-:W-:Y:S02]  /*fb10*/  IADD3 R50, R16.reuse, R41.reuse, R120 ;  /* 0x0000002910327210 */ /* 0x0c0fe40007ffe078 */
[----:B------:R-:W-:-:S07]  /*fb20*/  IADD3 R51, R16, R41, R130 ;  /* 0x0000002910337210 */ /* 0x000fce0007ffe082 */
[----:B------:R-:W-:Y:S05]  /*fb30*/  @P2 BRA `(.L_x_431) ;  /* 0x00000000004c2947 */ /* 0x000fea0003800000 */
[----:B0-----:R-:W-:Y:S02]  /*fb40*/  IMAD.MOV.U32 R40, RZ, RZ, R114 ;  /* 0x000000ffff287224 */ /* 0x001fe400078e0072 */
[----:B------:R-:W-:Y:S02]  /*fb50*/  IMAD.MOV.U32 R41, RZ, RZ, R33 ;  /* 0x000000ffff297224 */ /* 0x000fe400078e0021 */
[----:B------:R-:W-:Y:S02]  /*fb60*/  IMAD R43, R45, UR40, RZ ;  /* 0x000000282d2b7c24 */ /* 0x000fe4000f8e02ff */
[----:B------:R-:W-:-:S04]  /*fb70*/  IMAD.WIDE.U32 R40, R44, UR40, R40 ;  /* 0x000000282c287c25 */ /* 0x000fc8000f8e0028 */
[----:B------:R-:W-:Y:S01]  /*fb80*/  IMAD R43, R44, UR41, R43 ;  /* 0x000000292c2b7c24 */ /* 0x000fe2000f8e022b */
[----:B------:R-:W-:-:S04]  /*fb90*/  IADD3 R46, P2, R40, UR38, RZ ;  /* 0x00000026282e7c10 */ /* 0x000fc8000ff5e0ff */
[----:B------:R-:W-:Y:S02]  /*fba0*/  IADD3.X R47, R41, UR39, R43, P2, !PT ;  /* 0x00000027292f7c10 */ /* 0x000fe400097fe42b */
[----:B------:R-:W-:-:S13]  /*fbb0*/  ISETP.GE.AND P2, PT, R18, UR42, PT ;  /* 0x0000002a12007c0c */ /* 0x000fda000bf46270 */
[----:B------:R-:W0:Y:S04]  /*fbc0*/  @!P2 LDS.128 R40, [R48+0xa400] ;  /* 0x00a400003028a984 */ /* 0x000e280000000c00 */
[----:B0-----:R-:W-:Y:S01]  /*fbd0*/  @!P2 STG.E.128 desc[UR54][R46.64], R40 ;  /* 0x000000282e00a986 */ /* 0x001fe2000c101d36 */
        /* <DEDUP_REMOVED lines=8> */
[----:B0-----:R2:W-:Y:S02]  /*fc60*/  @!P2 STG.E.128 desc[UR54][R46.64+0x60], R40 ;  /* 0x000060282e00a986 */ /* 0x0015e4000c101d36 */
.L_x_431:
[----:B------:R-:W-:Y:S05]  /*fc70*/  BSYNC B0 ;  /* 0x0000000000007941 */ /* 0x000fea0003800000 */
.L_x_430:
[----:B------:R-:W-:Y:S01]  /*fc80*/  ISETP.GE.AND P2, PT, R216, R96, PT ;  /* 0x00000060d800720c */ /* 0x000fe20003f46270 */
[----:B------:R-:W-:-:S12]  /*fc90*/  BSSY B0, `(.L_x_432) ;  /* 0x0000017000007945 */ /* 0x000fd80003800000 */
[----:B------:R-:W-:Y:S05]  /*fca0*/  @P2 BRA `(.L_x_433) ;  /* 0x0000000000542947 */ /* 0x000fea0003800000 */
[----:B--2---:R-:W-:Y:S01]  /*fcb0*/  IADD3 R43, P2, R44, 0x80, RZ ;  /* 0x000000802c2b7810 */ /* 0x004fe20007f5e0ff */
[----:B0-----:R-:W-:Y:S01]  /*fcc0*/  IMAD.MOV.U32 R40, RZ, RZ, R114 ;  /* 0x000000ffff287224 */ /* 0x001fe200078e0072 */
[----:B------:R-:W-:-:S03]  /*fcd0*/  MOV R41, R33 ;  /* 0x0000002100297202 */ /* 0x000fc60000000f00 */
[----:B------:R-:W-:Y:S02]  /*fce0*/  IMAD.X R44, RZ, RZ, R45, P2 ;  /* 0x000000ffff2c7224 */ /* 0x000fe400010e062d */
[----:B------:R-:W-:-:S04]  /*fcf0*/  IMAD.WIDE.U32 R40, R43, UR40, R40 ;  /* 0x000000282b287c25 */ /* 0x000fc8000f8e0028 */
[----:B------:R-:W-:-:S04]  /*fd00*/  IMAD R44, R44, UR40, RZ ;  /* 0x000000282c2c7c24 */ /* 0x000fc8000f8e02ff */
        /* <DEDUP_REMOVED lines=15> */
.L_x_433:
[----:B------:R-:W-:Y:S05]  /*fe00*/  BSYNC B0 ;  /* 0x0000000000007941 */ /* 0x000fea0003800000 */
.L_x_432:
[----:B0-23--:R-:W2:Y:S01]  /*fe10*/  LDL R40, [R1+0x10] ;  /* 0x0000100001287983 */ /* 0x00dea20000100800 */
[----:B------:R-:W-:Y:S02]  /*fe20*/  VIADD R17, R17, 0x1 ;  /* 0x0000000111117836 */ /* 0x000fe40000000000 */
[----:B-1----:R-:W-:Y:S01]  /*fe30*/  @!P3 VIADD R97, R97, 0x298c0 ;  /* 0x000298c06161b836 */ /* 0x002fe20000000000 */
[----:B------:R-:W-:Y:S01]  /*fe40*/  @!PT LDS RZ, [RZ] ;  /* 0x00000000fffff984 */ /* 0x000fe20000000800 */
[----:B------:R-:W-:Y:S01]  /*fe50*/  @!PT LDS RZ, [RZ] ;  /* 0x00000000fffff984 */ /* 0x000fe20000000800 */
[----:B------:R-:W-:Y:S01]  /*fe60*/  @!PT LDS RZ, [RZ] ;  /* 0x00000000fffff984 */ /* 0x000fe20000000800 */
[----:B------:R-:W-:Y:S01]  /*fe70*/  @!PT LDS RZ, [RZ] ;  /* 0x00000000fffff984 */ /* 0x000fe20000000800 */
[----:B------:R0:W-:Y:S06]  /*fe80*/  MEMBAR.ALL.CTA ;  /* 0x0000000000007992 */ /* 0x0001ec0000008000 */
[----:B0-----:R-:W0:Y:S02]  /*fe90*/  FENCE.VIEW.ASYNC.S ;  /* 0x00000000000073c6 */ /* 0x001e240000000000 */
[----:B0-----:R0:W-:Y:S01]  /*fea0*/  BAR.SYNC.DEFER_BLOCKING R195, 0x80 ;  /* 0x000200c30000751d */ /* 0x0011e20000010000 */
[----:B------:R-:W-:-:S02]  /*feb0*/  ISETP.NE.AND P2, PT, R17, 0x2, PT ;  /* 0x000000021100780c */ /* 0x000fc40003f45270 */
[----:B------:R-:W-:Y:S02]  /*fec0*/  @!P3 PRMT R97, RZ, 0x654, R97 ;  /* 0x00000654ff61b816 */ /* 0x000fe40000000061 */
[----:B------:R-:W-:Y:S02]  /*fed0*/  SEL R17, R17, RZ, P2 ;  /* 0x000000ff11117207 */ /* 0x000fe40001000000 */
[----:B------:R0:W-:Y:S01]  /*fee0*/  @!P3 SYNCS.ARRIVE.TRANS64.RED.A1T0 RZ, [R97+URZ], RZ ;  /* 0x000000ff61ffb9a7 */ /* 0x0001e2000810043f */
[----:B--2---:R-:W-:Y:S02]  /*fef0*/  LOP3.LUT P4, RZ, R40, 0x2, RZ, 0xc0, !PT ;  /* 0x0000000228ff7812 */ /* 0x004fe4000788c0ff */
[----:B------:R-:W-:-:S04]  /*ff00*/  SEL R40, RZ, 0x1, P2 ;  /* 0x00000001ff287807 */ /* 0x000fc80001000000 */
[----:B------:R-:W-:-:S07]  /*ff10*/  LOP3.LUT R169, R169, R40, RZ, 0x3c, !PT ;  /* 0x00000028a9a97212 */ /* 0x000fce00078e3cff */
[----:B0-----:R-:W-:Y:S05]  /*ff20*/  @P4 BRA `(.L_x_434) ;  /* 0xffffff2c00b44947 */ /* 0x001fea000383ffff */
[----:B------:R-:W0:Y:S01]  /*ff30*/  S2R R41, SR_TID.X ;  /* 0x0000000000297919 */ /* 0x000e220000002100 */
[----:B------:R-:W-:Y:S02]  /*ff40*/  PLOP3.LUT P0, PT, PT, PT, PT, 0x8, 0x0 ;  /* 0x000000000000781c */ /* 0x000fe40003f0e170 */
[----:B0-----:R-:W-:-:S04]  /*ff50*/  SHF.R.U32.HI R41, RZ, 0x7, R41 ;  /* 0x00000007ff297819 */ /* 0x001fc80000011629 */
[----:B------:R-:W-:-:S13]  /*ff60*/  ISETP.NE.AND P4, PT, R41, 0x1, PT ;  /* 0x000000012900780c */ /* 0x000fda0003f85270 */
[----:B------:R-:W-:Y:S06]  /*ff70*/  @!P4 BAR.ARV 0x9, 0x100 ;  /* 0x024400000000cb1d */ /* 0x000fec0000002000 */
.L_x_330:
[----:B------:R-:W-:Y:S05]  /*ff80*/  @P0 BRA `(.L_x_435) ;  /* 0x00000000000c0947 */ /* 0x000fea0003800000 */
[----:B------:R-:W1:Y:S01]  /*ff90*/  FENCE.VIEW.ASYNC.G ;  /* 0x00000000000073c6 */ /* 0x000e620000000100 */
[----:B------:R-:W-:Y:S05]  /*ffa0*/  WARPSYNC.ALL ;  /* 0x0000000000007948 */ /* 0x000fea0003800000 */
[----:B-1----:R-:W-:Y:S06]  /*ffb0*/  BAR.ARV 0xc, 0x180 ;  /* 0x0306000000007b1d */ /* 0x002fec0000002000 */
.L_x_435:
[----:B------:R-:W2:Y:S01]  /*ffc0*/  LDL R0, [R1+0x10] ;  /* 0x0000100001007983 */ /* 0x000ea20000100800 */
[----:B------:R-:W-:Y:S01]  /*ffd0*/  ULDC.64 UR6, c[0x0][0x998] ;  /* 0x0002660000067ab9 */ /* 0x000fe20000000a00 */
[----:B------:R-:W-:Y:S01]  /*ffe0*/  ULDC.64 UR4, c[0x0][0x990] ;  /* 0x0002640000047ab9 */ /* 0x000fe20000000a00 */
[----:B------:R-:W-:Y:S02]  /*fff0*/  ISETP.NE.U32.AND P1, PT, RZ, UR6, PT ;  /* 0x00000006ff007c0c */ /* 0x000fe4000bf25070 */
[----:B------:R-:W-:Y:S02]  /*10000*/  ISETP.NE.U32.AND P0, PT, RZ, UR4, PT ;  /* 0x00000004ff007c0c */ /* 0x000fe4000bf05070 */
[----:B------:R-:W-:Y:S02]  /*10010*/  ISETP.NE.AND.EX P1, PT, RZ, UR7, PT, P1 ;  /* 0x00000007ff007c0c */ /* 0x000fe4000bf25310 */
[----:B------:R-:W-:-:S11]  /*10020*/  ISETP.NE.AND.EX P0, PT, RZ, UR5, PT, P0 ;  /* 0x00000005ff007c0c */ /* 0x000fd6000bf05300 */
[----:B------:R-:W1:Y:S08]  /*10030*/  @P1 LDC.64 R8, c[0x0][0x9b8] ;  /* 0x00026e00ff081b82 */ /* 0x000e700000000a00 */
[----:B0-----:R-:W0:Y:S08]  /*10040*/  @P0 LDC.64 R6, c[0x0][0x9a8] ;  /* 0x00026a00ff060b82 */ /* 0x001e300000000a00 */
[----:B------:R-:W3:Y:S08]  /*10050*/  @P0 LDC.64 R10, c[0x0][0x9b0] ;  /* 0x00026c00ff0a0b82 */ /* 0x000ef00000000a00 */
[----:B------:R-:W4:Y:S01]  /*10060*/  @P1 LDC.64 R12, c[0x0][0x9c0] ;  /* 0x00027000ff0c1b82 */ /* 0x000f220000000a00 */
[----:B-1----:R-:W-:-:S02]  /*10070*/  @P1 IMAD R2, R214, R8, RZ ;  /* 0x00000008d6021224 */ /* 0x002fc400078e02ff */
[----:B------:R-:W-:-:S04]  /*10080*/  @P1 IMAD.WIDE.U32 R4, R206, R8, RZ ;  /* 0x00000008ce041225 */ /* 0x000fc800078e00ff */
[C---:B------:R-:W-:Y:S02]  /*10090*/  @P1 IMAD R9, R206.reuse, R9, R2 ;  /* 0x00000009ce091224 */ /* 0x040fe400078e0202 */
[----:B0-----:R-:W-:-:S04]  /*100a0*/  @P0 IMAD.WIDE.U32 R2, R206, R6, RZ ;  /* 0x00000006ce020225 */ /* 0x001fc800078e00ff */
[----:B------:R-:W-:Y:S01]  /*100b0*/  @P1 IMAD.IADD R5, R5, 0x1, R9 ;  /* 0x0000000105051824 */ /* 0x000fe200078e0209 */
[----:B--2---:R-:W-:Y:S01]  /*100c0*/  LOP3.LUT P4, RZ, R0, 0x4, RZ, 0xc0, !PT ;  /* 0x0000000400ff7812 */ /* 0x004fe2000788c0ff */
[----:B------:R-:W-:-:S04]  /*100d0*/  @P0 IMAD R0, R214, R6, RZ ;  /* 0x00000006d6000224 */ /* 0x000fc800078e02ff */
[----:B------:R-:W-:Y:S01]  /*100e0*/  @P0 IMAD R7, R206, R7, R0 ;  /* 0x00000007ce070224 */ /* 0x000fe200078e0200 */
[----:B------:R-:W-:-:S03]  /*100f0*/  MOV R0, 0x3f800000 ;  /* 0x3f80000000007802 */ /* 0x000fc60000000f00 */
[----:B------:R-:W-:Y:S02]  /*10100*/  @P0 IMAD.IADD R3, R3, 0x1, R7 ;  /* 0x0000000103030824 */ /* 0x000fe400078e0207 */
[----:B----4-:R-:W-:-:S04]  /*10110*/  @P1 IMAD.WIDE.U32 R6, R204, R12, R4 ;  /* 0x0000000ccc061225 */ /* 0x010fc800078e0004 */
[----:B---3--:R-:W-:Y:S01]  /*10120*/  @P0 IMAD.WIDE.U32 R2, R204, R10, R2 ;  /* 0x0000000acc020225 */ /* 0x008fe200078e0002 */
[----:B------:R-:W-:-:S03]  /*10130*/  @P1 LEA R8, P3, R6, UR6, 0x2 ;  /* 0x0000000606081c11 */ /* 0x000fc6000f8610ff */
[----:B------:R-:W-:Y:S01]  /*10140*/  @P0 IMAD R5, R204, R11, R3 ;  /* 0x0000000bcc050224 */ /* 0x000fe200078e0203 */
[----:B------:R-:W-:Y:S01]  /*10150*/  @P0 LEA R4, P2, R2, UR4, 0x2 ;  /* 0x0000000402040c11 */ /* 0x000fe2000f8410ff */
[----:B------:R-:W-:Y:S01]  /*10160*/  @P1 IMAD R3, R204, R13, R7 ;  /* 0x0000000dcc031224 */ /* 0x000fe200078e0207 */
[----:B------:R-:W-:Y:S02]  /*10170*/  ULDC UR4, c[0x0][0x988] ;  /* 0x0002620000047ab9 */ /* 0x000fe40000000800 */
[----:B------:R-:W-:Y:S02]  /*10180*/  @P0 LEA.HI.X R5, R2, UR5, R5, 0x2, P2 ;  /* 0x0000000502050c11 */ /* 0x000fe400090f1405 */
[----:B------:R-:W-:Y:S01]  /*10190*/  @P1 LEA.HI.X R9, R6, UR7, R3, 0x2, P3 ;  /* 0x0000000706091c11 */ /* 0x000fe200098f1403 */
[----:B------:R-:W-:-:S04]  /*101a0*/  IMAD.MOV.U32 R3, RZ, RZ, 0x3f800000 ;  /* 0x3f800000ff037424 */ /* 0x000fc800078e00ff */
[----:B------:R-:W2:Y:S04]  /*101b0*/  @P1 LDG.E R0, desc[UR54][R8.64] ;  /* 0x0000003608001981 */ /* 0x000ea8000c1e1900 */
[----:B------:R-:W2:Y:S01]  /*101c0*/  @P0 LDG.E R3, desc[UR54][R4.64] ;  /* 0x0000003604030981 */ /* 0x000ea2000c1e1900 */
[----:B------:R-:W-:Y:S01]  /*101d0*/  BSSY B0, `(.L_x_436) ;  /* 0x0000022000007945 */ /* 0x000fe20003800000 */
[----:B------:R-:W-:Y:S02]  /*101e0*/  IMAD.MOV.U32 R6, RZ, RZ, RZ ;  /* 0x000000ffff067224 */ /* 0x000fe400078e00ff */
[----:B--2---:R-:W-:-:S04]  /*101f0*/  FMUL.FTZ R0, R3, R0 ;  /* 0x0000000003007220 */ /* 0x004fc80000410000 */
[----:B------:R-:W-:Y:S01]  /*10200*/  FMUL.FTZ R2, R0, UR4 ;  /* 0x0000000400027c20 */ /* 0x000fe20008410000 */
[----:B------:R-:W-:Y:S06]  /*10210*/  @!P4 BRA `(.L_x_437) ;  /* 0x000000000074c947 */ /* 0x000fec0003800000 */
[----:B------:R-:W-:Y:S01]  /*10220*/  ISETP.NE.AND P0, PT, R211, RZ, PT ;  /* 0x000000ffd300720c */ /* 0x000fe20003f05270 */
[----:B------:R-:W-:-:S03]  /*10230*/  ULDC UR4, c[0x0][0x9f0] ;  /* 0x00027c0000047ab9 */ /* 0x000fc60000000800 */
[----:B------:R-:W-:-:S04]  /*10240*/  SEL R9, R211, UR4, P0 ;  /* 0x00000004d3097c07 */ /* 0x000fc80008000000 */
[-C--:B------:R-:W-:Y:S02]  /*10250*/  IABS R6, R9.reuse ;  /* 0x0000000900067213 */ /* 0x080fe40000000000 */
[----:B------:R-:W-:Y:S02]  /*10260*/  IADD3 R0, R147, -0x1, R9 ;  /* 0xffffffff93007810 */ /* 0x000fe40007ffe009 */
[----:B------:R-:W0:Y:S01]  /*10270*/  I2F.RP R3, R6 ;  /* 0x0000000600037306 */ /* 0x000e220000209400 */
[-C--:B------:R-:W-:Y:S02]  /*10280*/  IABS R10, R9.reuse ;  /* 0x00000009000a7213 */ /* 0x080fe40000000000 */
        /* <DEDUP_REMOVED lines=19> */
[----:B------:R-:W-:Y:S01]  /*103c0*/  @!P2 IMAD.MOV R5, RZ, RZ, -R5 ;  /* 0x000000ffff05a224 */ /* 0x000fe200078e0a05 */
[----:B------:R-:W-:-:S05]  /*103d0*/  @!P1 LOP3.LUT R5, RZ, R9, RZ, 0x33, !PT ;  /* 0x00000009ff059212 */ /* 0x000fca00078e33ff */
[----:B------:R-:W-:-:S07]  /*103e0*/  IMAD.MOV.U32 R6, RZ, RZ, R5 ;  /* 0x000000ffff067224 */ /* 0x000fce00078e0005 */
.L_x_437:
[----:B------:R-:W-:Y:S05]  /*103f0*/  BSYNC B0 ;  /* 0x0000000000007941 */ /* 0x000fea0003800000 */
.L_x_436:
[-C--:B------:R-:W-:Y:S01]  /*10400*/  IMAD R201, R217, R6.reuse, RZ ;  /* 0x00000006d9c97224 */ /* 0x080fe200078e02ff */
[----:B------:R-:W-:Y:S02]  /*10410*/  PLOP3.LUT P0, PT, PT, PT, PT, 0x80, 0x0 ;  /* 0x000000000000781c */ /* 0x000fe40003f0f070 */
[----:B------:R-:W-:Y:S02]  /*10420*/  CS2R R8, SRZ ;  /* 0x0000000000087805 */ /* 0x000fe4000001ff00 */
[----:B------:R-:W-:Y:S02]  /*10430*/  CS2R R88, SRZ ;  /* 0x0000000000587805 */ /* 0x000fe4000001ff00 */
[----:B------:R-:W-:Y:S02]  /*10440*/  CS2R R4, SRZ ;  /* 0x0000000000047805 */ /* 0x000fe4000001ff00 */
[----:B------:R-:W-:Y:S01]  /*10450*/  VIADDMNMX R147, R201, R6, R147, PT ;  /* 0x00000006c9937246 */ /* 0x000fe20003800193 */
[----:B------:R-:W-:Y:S01]  /*10460*/  IMAD.MOV.U32 R104, RZ, RZ, RZ ;  /* 0x000000ffff687224 */ /* 0x000fe200078e00ff */
[----:B------:R-:W-:-:S02]  /*10470*/  CS2R R52, SRZ ;  /* 0x0000000000347805 */ /* 0x000fc4000001ff00 */
[----:B------:R-:W-:Y:S02]  /*10480*/  CS2R R48, SRZ ;  /* 0x0000000000307805 */ /* 0x000fe4000001ff00 */
[----:B------:R-:W-:Y:S02]  /*10490*/  ISETP.GT.AND P1, PT, R147, R201, PT ;  /* 0x000000c99300720c */ /* 0x000fe40003f24270 */
[----:B------:R-:W-:Y:S02]  /*104a0*/  CS2R R108, SRZ ;  /* 0x00000000006c7805 */ /* 0x000fe4000001ff00 */
[----:B------:R-:W-:Y:S02]  /*104b0*/  MOV R42, RZ ;  /* 0x000000ff002a7202 */ /* 0x000fe40000000f00 */
        /* <DEDUP_REMOVED lines=10> */
[----:B------:R-:W-:-:S02]  /*10560*/  CS2R R64, SRZ ;  /* 0x0000000000407805 */ /* 0x000fc4000001ff00 */
[----:B------:R-:W-:Y:S02]  /*10570*/  MOV R47, RZ ;  /* 0x000000ff002f7202 */ /* 0x000fe40000000f00 */
[----:B------:R-:W-:Y:S01]  /*10580*/  CS2R R98, SRZ ;  /* 0x0000000000627805 */ /* 0x000fe2000001ff00 */
[----:B------:R-:W-:Y:S01]  /*10590*/  IMAD.MOV.U32 R120, RZ, RZ, RZ ;  /* 0x000000ffff787224 */ /* 0x000fe200078e00ff */
[----:B------:R-:W-:Y:S01]  /*105a0*/  CS2R R72, SRZ ;  /* 0x0000000000487805 */ /* 0x000fe2000001ff00 */
[----:B------:R-:W-:Y:S01]  /*105b0*/  IMAD.MOV.U32 R39, RZ, RZ, RZ ;  /* 0x000000ffff277224 */ /* 0x000fe200078e00ff */
[----:B------:R-:W-:Y:S02]  /*105c0*/  CS2R R110, SRZ ;  /* 0x00000000006e7805 */ /* 0x000fe4000001ff00 */
[----:B------:R-:W-:Y:S01]  /*105d0*/  CS2R R54, SRZ ;  /* 0x0000000000367805 */ /* 0x000fe2000001ff00 */
[----:B------:R-:W-:Y:S01]  /*105e0*/  IMAD.MOV.U32 R152, RZ, RZ, RZ ;  /* 0x000000ffff987224 */ /* 0x000fe200078e00ff */
[----:B------:R-:W-:Y:S01]  /*105f0*/  MOV R74, RZ ;  /* 0x000000ff004a7202 */ /* 0x000fe20000000f00 */
[----:B------:R-:W-:Y:S01]  /*10600*/  IMAD.MOV.U32 R77, RZ, RZ, RZ ;  /* 0x000000ffff4d7224 */ /* 0x000fe200078e00ff */
[----:B------:R-:W-:Y:S01]  /*10610*/  CS2R R32, SRZ ;  /* 0x0000000000207805 */ /* 0x000fe2000001ff00 */
[----:B------:R-:W-:Y:S01]  /*10620*/  IMAD.MOV.U32 R112, RZ, RZ, RZ ;  /* 0x000000ffff707224 */ /* 0x000fe200078e00ff */
[----:B------:R-:W-:Y:S01]  /*10630*/  CS2R R84, SRZ ;  /* 0x0000000000547805 */ /* 0x000fe2000001ff00 */
[----:B------:R-:W-:Y:S01]  /*10640*/  IMAD.MOV.U32 R118, RZ, RZ, RZ ;  /* 0x000000ffff767224 */ /* 0x000fe200078e00ff */
[----:B------:R-:W-:Y:S01]  /*10650*/  CS2R R24, SRZ ;  /* 0x0000000000187805 */ /* 0x000fe2000001ff00 */
[----:B------:R-:W-:Y:S01]  /*10660*/  IMAD.MOV.U32 R63, RZ, RZ, RZ ;  /* 0x000000ffff3f7224 */ /* 0x000fe200078e00ff */
[----:B------:R-:W-:Y:S01]  /*10670*/  MOV R12, RZ ;  /* 0x000000ff000c7202 */ /* 0x000fe20000000f00 */
[----:B------:R-:W-:Y:S01]  /*10680*/  IMAD.MOV.U32 R69, RZ, RZ, RZ ;  /* 0x000000ffff457224 */ /* 0x000fe200078e00ff */
[----:B------:R-:W-:Y:S01]  /*10690*/  MOV R81, RZ ;  /* 0x000000ff00517202 */ /* 0x000fe20000000f00 */
[----:B------:R-:W-:-:S02]  /*106a0*/  IMAD.MOV.U32 R34, RZ, RZ, RZ ;  /* 0x000000ffff227224 */ /* 0x000fc400078e00ff */
[----:B------:R-:W-:Y:S02]  /*106b0*/  IMAD.MOV.U32 R67, RZ, RZ, RZ ;  /* 0x000000ffff437224 */ /* 0x000fe400078e00ff */
[----:B------:R-:W-:Y:S02]  /*106c0*/  IMAD.MOV.U32 R79, RZ, RZ, RZ ;  /* 0x000000ffff4f7224 */ /* 0x000fe400078e00ff */
[----:B------:R-:W-:Y:S02]  /*106d0*/  IMAD.MOV.U32 R61, RZ, RZ, RZ ;  /* 0x000000ffff3d7224 */ /* 0x000fe400078e00ff */
[----:B------:R-:W-:Y:S02]  /*106e0*/  IMAD.MOV.U32 R150, RZ, RZ, RZ ;  /* 0x000000ffff967224 */ /* 0x000fe400078e00ff */
[----:B------:R-:W-:Y:S02]  /*106f0*/  IMAD.MOV.U32 R6, RZ, RZ, RZ ;  /* 0x000000ffff067224 */ /* 0x000fe400078e00ff */
[----:B------:R-:W-:-:S02]  /*10700*/  IMAD.MOV.U32 R0, RZ, RZ, RZ ;  /* 0x000000ffff007224 */ /* 0x000fc400078e00ff */
[----:B------:R-:W-:Y:S02]  /*10710*/  IMAD.MOV.U32 R87, RZ, RZ, RZ ;  /* 0x000000ffff577224 */ /* 0x000fe400078e00ff */
[----:B------:R-:W-:Y:S01]  /*10720*/  IMAD.MOV.U32 R83, RZ, RZ, RZ ;  /* 0x000000ffff537224 */ /* 0x000fe200078e00ff */
[----:B------:R-:W-:Y:S06]  /*10730*/  @!P1 BRA `(.L_x_438) ;  /* 0x000000e400089947 */ /* 0x000fec0003800000 */
[----:B------:R-:W-:-:S03]  /*10740*/  UMOV UR4, 0xffffffff ;  /* 0xffffffff00047882 */ /* 0x000fc60000000000 */
[----:B------:R-:W-:Y:S05]  /*10750*/  BRA.DIV UR4, `(.L_x_439) ;  /* 0x0000019604c87947 */ /* 0x000fea000b800000 */
[----:B------:R-:W0:Y:S02]  /*10760*/  S2R R0, SR_TID.X ;  /* 0x0000000000007919 */ /* 0x000e240000002100 */
[----:B0-----:R-:W-:-:S05]  /*10770*/  VIADD R3, R0, 0xffffff80 ;  /* 0xffffff8000037836 */ /* 0x001fca0000000000 */
[----:B------:R-:W-:-:S04]  /*10780*/  SHF.R.S32.HI R0, RZ, 0x1f, R3 ;  /* 0x0000001fff007819 */ /* 0x000fc80000011403 */
[----:B------:R-:W-:-:S04]  /*10790*/  LEA.HI R0, R0, R3, RZ, 0x7 ;  /* 0x0000000300007211 */ /* 0x000fc800078f38ff */
[----:B------:R-:W-:-:S05]  /*107a0*/  SHF.R.S32.HI R0, RZ, 0x7, R0 ;  /* 0x00000007ff007819 */ /* 0x000fca0000011400 */
[----:B------:R0:W1:Y:S02]  /*107b0*/  SHFL.IDX PT, R202, R0, RZ, 0x1f ;  /* 0x00001fff00ca7589 */ /* 0x00006400000e0000 */
.L_x_669:
[----:B01----:R-:W-:Y:S01]  /*107c0*/  LEA.HI R0, R202, R202, RZ, 0x1 ;  /* 0x000000caca007211 */ /* 0x003fe200078f08ff */
[----:B------:R-:W-:-:S03]  /*107d0*/  ULOP3.LUT UP0, URZ, UR52, 0x9f, URZ, 0xc0, !UPT ;  /* 0x0000009f343f7892 */ /* 0x000fc6000f80c03f */
[----:B------:R-:W-:-:S03]  /*107e0*/  LOP3.LUT R3, R0, 0x3e, RZ, 0xc0, !PT ;  /* 0x0000003e00037812 */ /* 0x000fc600078ec0ff */
[----:B------:R-:W-:Y:S02]  /*107f0*/  PLOP3.LUT P0, PT, PT, PT, UP0, 0x80, 0x0 ;  /* 0x000000000000781c */ /* 0x000fe40003f0f008 */
[----:B------:R-:W-:-:S05]  /*10800*/  IMAD.IADD R3, R202, 0x1, -R3 ;  /* 0x00000001ca037824 */ /* 0x000fca00078e0a03 */
[----:B------:R-:W-:-:S04]  /*10810*/  LEA R3, R3, UR52, 0xc ;  /* 0x0000003403037c11 */ /* 0x000fc8000f8e60ff */
[----:B------:R-:W-:-:S04]  /*10820*/  SHF.R.U32.HI R3, RZ, 0x4, R3 ;  /* 0x00000004ff037819 */ /* 0x000fc80000011603 */
[----:B------:R-:W-:Y:S01]  /*10830*/  LOP3.LUT R44, R3, 0x3fff, RZ, 0xc0, !PT ;  /* 0x00003fff032c7812 */ /* 0x000fe200078ec0ff */
[----:B------:R-:W-:Y:S06]  /*10840*/  @!P0 BRA `(.L_x_440) ;  /* 0x0000000000408947 */ /* 0x000fec0003800000 */
[----:B------:R-:W-:Y:S01]  /*10850*/  MOV R0, 0x0 ;  /* 0x0000000000007802 */ /* 0x000fe20000000f00 */
[----:B------:R-:W-:Y:S01]  /*10860*/  ULDC.64 UR4, c[0x4][0xa0] ;  /* 0x0100280000047ab9 */ /* 0x000fe20000000a00 */
[----:B------:R-:W-:Y:S01]  /*10870*/  ULDC.64 UR6, c[0x4][0xa8] ;  /* 0x01002a0000067ab9 */ /* 0x000fe20000000a00 */
[----:B------:R-:W-:Y:S01]  /*10880*/  IMAD.U32 R4, RZ, RZ, UR4 ;  /* 0x00000004ff047e24 */ /* 0x000fe2000f8e00ff */
[----:B------:R0:W1:Y:S01]  /*10890*/  LDC.64 R14, c[0x4][R0] ;  /* 0x01000000000e7b82 */ /* 0x0000620000000a00 */
[----:B------:R-:W-:Y:S01]  /*108a0*/  MOV R5, UR5 ;  /* 0x0000000500057c02 */ /* 0x000fe20008000f00 */
[----:B------:R-:W-:Y:S01]  /*108b0*/  ULDC.64 UR4, c[0x4][0x38] ;  /* 0x01000e0000047ab9 */ /* 0x000fe20000000a00 */
[----:B------:R-:W-:Y:S01]  /*108c0*/  IMAD.U32 R6, RZ, RZ, UR6 ;  /* 0x00000006ff067e24 */ /* 0x000fe2000f8e00ff */
[----:B------:R-:W-:Y:S01]  /*108d0*/  MOV R12, 0x1 ;  /* 0x00000001000c7802 */ /* 0x000fe20000000f00 */
[----:B------:R-:W-:Y:S02]  /*108e0*/  IMAD.U32 R7, RZ, RZ, UR7 ;  /* 0x00000007ff077e24 */ /* 0x000fe4000f8e00ff */
[----:B------:R-:W-:-:S02]  /*108f0*/  IMAD.U32 R10, RZ, RZ, UR4 ;  /* 0x00000004ff0a7e24 */ /* 0x000fc4000f8e00ff */
[----:B------:R-:W-:Y:S02]  /*10900*/  IMAD.U32 R11, RZ, RZ, UR5 ;  /* 0x00000005ff0b7e24 */ /* 0x000fe4000f8e00ff */
[----:B------:R-:W-:Y:S02]  /*10910*/  IMAD.MOV.U32 R8, RZ, RZ, 0x70 ;  /* 0x00000070ff087424 */ /* 0x000fe400078e00ff */
[----:B0-----:R-:W-:-:S07]  /*10920*/  IMAD.MOV.U32 R13, RZ, RZ, RZ ;  /* 0x000000ffff0d7224 */ /* 0x001fce00078e00ff */
[----:B------:R-:W-:-:S07]  /*10930*/  LEPC R20, `(.L_x_440) ;  /* 0x000000001014794e */ /* 0x000fce0000000000 */
[----:B-1---5:R-:W-:Y:S05]  /*10940*/  CALL.ABS.NOINC R14 ;  /* 0x000000000e007343 */ /* 0x022fea0003c00000 */
.L_x_440:
[----:B------:R-:W-:Y:S02]  /*10950*/  ULDC UR4, c[0x0][0x3f4] ;  /* 0x0000fd0000047ab9 */ /* 0x000fe40000000800 */
[----:B------:R-:W-:-:S13]  /*10960*/  ISETP.LT.AND P0, PT, RZ, UR4, PT ;  /* 0x00000004ff007c0c */ /* 0x000fda000bf01270 */
[----:B------:R-:W-:Y:S05]  /*10970*/  @P0 BRA `(.L_x_441) ;  /* 0x0000000000400947 */ /* 0x000fea0003800000 */
[----:B------:R-:W-:-:S04]  /*10980*/  ULEA.HI UR4, UR43, UR43, URZ, 0x1 ;  /* 0x0000002b2b047291 */ /* 0x000fc8000f8f083f */
[----:B------:R-:W-:-:S04]  /*10990*/  ULOP3.LUT UR4, UR4, 0xfffffffe, URZ, 0xc0, !UPT ;  /* 0xfffffffe04047892 */ /* 0x000fc8000f8ec03f */
[----:B------:R-:W-:-:S06]  /*109a0*/  UIADD3 UR4, UR43, -UR4, URZ ;  /* 0x800000042b047290 */ /* 0x000fcc000fffe03f */
[----:B------:R-:W-:-:S05]  /*109b0*/  IMAD.U32 R3, RZ, RZ, UR4 ;  /* 0x00000004ff037e24 */ /* 0x000fca000f8e00ff */
[----:B------:R-:W-:-:S04]  /*109c0*/  SHF.L.U32 R3, R3, 0x1f, RZ ;  /* 0x0000001f03037819 */ /* 0x000fc800000006ff */
[----:B------:R0:W1:Y:S03]  /*109d0*/  SYNCS.PHASECHK.TRANS64.TRYWAIT P0, [R16+URZ+0x29800], R3 ;  /* 0x02980003100075a7 */ /* 0x000066000800017f */
[----:B-1----:R-:W-:Y:S05]  /*109e0*/  @!P0 NANOSLEEP.SYNCS 0x989680 ;  /* 0x009896800000895d */ /* 0x002fea0003900000 */
[----:B------:R-:W1:Y:S01]  /*109f0*/  @!P0 SYNCS.PHASECHK.TRANS64 P0, [R16+URZ+0x29800], R3 ;  /* 0x02980003100085a7 */ /* 0x000e62000800007f */
[----:B------:R-:W-:Y:S04]  /*10a00*/  BSSY B0, `(.L_x_442) ;  /* 0x0000006000007945 */ /* 0x000fe80003800000 */
[----:B-1----:R-:W-:Y:S05]  /*10a10*/  @P0 BRA `(.L_x_443) ;  /* 0x0000000000100947 */ /* 0x002fea0003800000 */
.L_x_444:
[----:B-1----:R1:W2:Y:S02]  /*10a20*/  SYNCS.PHASECHK.TRANS64.TRYWAIT P0, [R16+URZ+0x29800], R3 ;  /* 0x02980003100075a7 */ /* 0x0022a4000800017f */
[----:B--2---:R-:W-:Y:S05]  /*10a30*/  @!P0 NANOSLEEP.SYNCS 0x989680 ;  /* 0x009896800000895d */ /* 0x004fea0003900000 */
[----:B------:R-:W2:Y:S02]  /*10a40*/  @!P0 SYNCS.PHASECHK.TRANS64 P0, [R16+URZ+0x29800], R3 ;  /* 0x02980003100085a7 */ /* 0x000ea4000800007f */
[----:B--2---:R-:W-:Y:S05]  /*10a50*/  @!P0 BRA `(.L_x_444) ;  /* 0xfffffffc00f08947 */ /* 0x004fea000383ffff */
.L_x_443:
[----:B------:R-:W-:Y:S05]  /*10a60*/  BSYNC B0 ;  /* 0x0000000000007941 */ /* 0x000fea0003800000 */
.L_x_442:
[----:B------:R-:W-:Y:S05]  /*10a70*/  BRA `(.L_x_445) ;  /* 0x0000006c00287947 */ /* 0x000fea0003800000 */
.L_x_441:
[----:B------:R-:W0:Y:S01]  /*10a80*/  LDC.64 R26, c[0x0][0x3e8] ;  /* 0x0000fa00ff1a7b82 */ /* 0x000e220000000a00 */
[----:B------:R-:W-:Y:S01]  /*10a90*/  ULOP3.LUT UP0, URZ, UR52, 0x1bf, URZ, 0xc0, !UPT ;  /* 0x000001bf343f7892 */ /* 0x000fe2000f80c03f */
[----:B-----5:R-:W-:Y:S01]  /*10aa0*/  SHF.R.S32.HI R0, RZ, 0x1f, R144 ;  /* 0x0000001fff007819 */ /* 0x020fe20000011490 */
[----:B------:R-:W-:Y:S01]  /*10ab0*/  ULDC.64 UR4, c[0x0][0x3f8] ;  /* 0x0000fe0000047ab9 */ /* 0x000fe20000000a00 */
[----:B------:R-:W-:-:S03]  /*10ac0*/  ULDC.64 UR6, c[0x0][0x408] ;  /* 0x0001020000067ab9 */ /* 0x000fc60000000a00 */
[----:B------:R-:W-:Y:S01]  /*10ad0*/  PLOP3.LUT P0, PT, PT, PT, UP0, 0x80, 0x0 ;  /* 0x000000000000781c */ /* 0x000fe20003f0f008 */
[----:B------:R-:W1:Y:S01]  /*10ae0*/  LDC.64 R24, c[0x0][0x400] ;  /* 0x00010000ff187b82 */ /* 0x000e620000000a00 */
[C---:B------:R-:W-:Y:S02]  /*10af0*/  IMAD R3, R0.reuse, UR4, RZ ;  /* 0x0000000400037c24 */ /* 0x040fe4000f8e02ff */
[----:B------:R-:W-:Y:S02]  /*10b00*/  IMAD R5, R0, UR6, RZ ;  /* 0x0000000600057c24 */ /* 0x000fe4000f8e02ff */
[C---:B------:R-:W-:Y:S02]  /*10b10*/  IMAD R3, R144.reuse, UR5, R3 ;  /* 0x0000000590037c24 */ /* 0x040fe4000f8e0203 */
[C---:B------:R-:W-:Y:S02]  /*10b20*/  IMAD R5, R144.reuse, UR7, R5 ;  /* 0x0000000790057c24 */ /* 0x040fe4000f8e0205 */
[----:B0-----:R-:W-:-:S04]  /*10b30*/  IMAD.WIDE.U32 R26, R144, UR4, R26 ;  /* 0x00000004901a7c25 */ /* 0x001fc8000f8e001a */
[----:B------:R-:W-:Y:S02]  /*10b40*/  IMAD.IADD R28, R3, 0x1, R27 ;  /* 0x00000001031c7824 */ /* 0x000fe400078e021b */
[----:B-1----:R-:W-:-:S04]  /*10b50*/  IMAD.WIDE.U32 R24, R144, UR6, R24 ;  /* 0x0000000690187c25 */ /* 0x002fc8000f8e0018 */
[----:B------:R-:W-:Y:S01]  /*10b60*/  IMAD.IADD R29, R5, 0x1, R25 ;  /* 0x00000001051d7824 */ /* 0x000fe200078e0219 */
        /* <DEDUP_REMOVED lines=16> */
[----:B-1----:R-:W-:Y:S05]  /*10c70*/  CALL.ABS.NOINC R14 ;  /* 0x000000000e007343 */ /* 0x002fea0003c00000 */
.L_x_446:
[----:B------:R-:W-:Y:S01]  /*10c80*/  ULDC.U8 UR4, c[0x0][0x410] ;  /* 0x0001040000047ab9 */ /* 0x000fe20000000000 */
[----:B------:R-:W-:Y:S01]  /*10c90*/  BSSY B0, `(.L_x_447) ;  /* 0x00006a0000007945 */ /* 0x000fe20003800000 */
[----:B------:R-:W-:Y:S01]  /*10ca0*/  ISETP.NE.AND P0, PT, RZ, UR4, PT ;  /* 0x00000004ff007c0c */ /* 0x000fe2000bf05270 */
[----:B------:R-:W-:-:S12]  /*10cb0*/  IMAD R4, R145, 0x80, R168 ;  /* 0x0000008091047824 */ /* 0x000fd800078e02a8 */
[----:B------:R-:W-:Y:S05]  /*10cc0*/  @!P0 BRA `(.L_x_448) ;  /* 0x00000034002c8947 */ /* 0x000fea0003800000 */
[----:B------:R-:W-:-:S03]  /*10cd0*/  UMOV UR4, 0xffffffff ;  /* 0xffffffff00047882 */ /* 0x000fc60000000000 */
[----:B------:R-:W-:Y:S05]  /*10ce0*/  BRA.DIV UR4, `(.L_x_449) ;  /* 0x0000019204a47947 */ /* 0x000fea000b800000 */
[----:B------:R0:W1:Y:S04]  /*10cf0*/  SHFL.IDX PT, R27, R26, RZ, 0x1e1f ;  /* 0x001e1fff1a1b7589 */ /* 0x00006800000e0000 */
[----:B------:R0:W2:Y:S04]  /*10d00*/  SHFL.IDX PT, R14, R24, RZ, 0x1e1f ;  /* 0x001e1fff180e7589 */ /* 0x0000a800000e0000 */
[----:B------:R0:W3:Y:S04]  /*10d10*/  SHFL.IDX PT, R0, R28, RZ, 0x1e1f ;  /* 0x001e1fff1c007589 */ /* 0x0000e800000e0000 */
[----:B------:R0:W4:Y:S02]  /*10d20*/  SHFL.IDX PT, R3, R29, RZ, 0x1e1f ;  /* 0x001e1fff1d037589 */ /* 0x00012400000e0000 */
.L_x_675:
[----:B------:R-:W-:Y:S01]  /*10d30*/  ULDC UR4, c[0x0][0x448] ;  /* 0x0001120000047ab9 */ /* 0x000fe20000000800 */
[----:B------:R-:W-:Y:S01]  /*10d40*/  BSSY B1, `(.L_x_450) ;  /* 0x000004d000017945 */ /* 0x000fe20003800000 */
[----:B------:R-:W-:Y:S01]  /*10d50*/  IMAD R149, R149, UR4, RZ ;  /* 0x0000000495957c24 */ /* 0x000fe2000f8e02ff */
[----:B------:R-:W-:Y:S02]  /*10d60*/  CS2R R40, SRZ ;  /* 0x0000000000287805 */ /* 0x000fe4000001ff00 */
[----:B------:R-:W-:Y:S02]  /*10d70*/  CS2R R34, SRZ ;  /* 0x0000000000227805 */ /* 0x000fe4000001ff00 */
[----:B------:R-:W-:Y:S02]  /*10d80*/  CS2R R32, SRZ ;  /* 0x0000000000207805 */ /* 0x000fe4000001ff00 */
[----:B0-----:R-:W-:Y:S02]  /*10d90*/  CS2R R24, SRZ ;  /* 0x0000000000187805 */ /* 0x001fe4000001ff00 */
[----:B------:R-:W-:-:S02]  /*10da0*/  ISETP.GE.AND P0, PT, R4, R149, PT ;  /* 0x000000950400720c */ /* 0x000fc40003f06270 */
        /* <DEDUP_REMOVED lines=8> */
[----:B------:R-:W-:Y:S06]  /*10e30*/  @P0 BRA `(.L_x_451) ;  /* 0x0000000000f40947 */ /* 0x000fec0003800000 */
[----:B------:R-:W-:Y:S01]  /*10e40*/  ULDC UR4, c[0x0][0x3f4] ;  /* 0x0000fd0000047ab9 */ /* 0x000fe20000000800 */
[----:B------:R-:W-:Y:S02]  /*10e50*/  SHF.R.S32.HI R7, RZ, 0x1f, R170 ;  /* 0x0000001fff077819 */ /* 0x000fe400000114aa */
[----:B------:R-:W-:Y:S02]  /*10e60*/  CS2R R36, SRZ ;  /* 0x0000000000247805 */ /* 0x000fe4000001ff00 */
[----:B------:R-:W-:Y:S02]  /*10e70*/  ISETP.GE.AND P4, PT, R170, UR4, PT ;  /* 0x00000004aa007c0c */ /* 0x000fe4000bf86270 */
[----:B------:R-:W-:Y:S02]  /*10e80*/  CS2R R34, SRZ ;  /* 0x0000000000227805 */ /* 0x000fe4000001ff00 */
[----:B------:R-:W-:Y:S02]  /*10e90*/  ISETP.GE.AND P3, PT, R172, UR4, PT ;  /* 0x00000004ac007c0c */ /* 0x000fe4000bf66270 */
[----:B------:R-:W-:-:S07]  /*10ea0*/  ISETP.GE.AND P2, PT, R173, UR4, PT ;  /* 0x00000004ad007c0c */ /* 0x000fce000bf46270 */
[C---:B-1----:R-:W-:Y:S02]  /*10eb0*/  @!P4 IADD3 R4, P0, R170.reuse, R27, RZ ;  /* 0x0000001baa04c210 */ /* 0x042fe40007f1e0ff */
[----:B--2---:R-:W-:-:S03]  /*10ec0*/  @!P4 IADD3 R6, P1, R170, R14, RZ ;  /* 0x0000000eaa06c210 */ /* 0x004fc60007f3e0ff */
[--C-:B---3--:R-:W-:Y:S02]  /*10ed0*/  @!P4 IMAD.X R5, R0, 0x1, R7.reuse, P0 ;  /* 0x000000010005c824 */ /* 0x108fe400000e0607 */
[----:B----4-:R-:W-:Y:S01]  /*10ee0*/  @!P4 IMAD.X R7, R3, 0x1, R7, P1 ;  /* 0x000000010307c824 */ /* 0x010fe200008e0607 */
[----:B------:R-:W-:Y:S02]  /*10ef0*/  ISETP.GE.AND P1, PT, R171, UR4, PT ;  /* 0x00000004ab007c0c */ /* 0x000fe4000bf26270 */
[----:B------:R0:W5:Y:S01]  /*10f00*/  @!P4 LD.E.64 R36, desc[UR54][R4.64] ;  /* 0x000000360424c980 */ /* 0x000162000c101b00 */
[----:B------:R-:W-:-:S03]  /*10f10*/  SHF.R.S32.HI R11, RZ, 0x1f, R172 ;  /* 0x0000001fff0b7819 */ /* 0x000fc600000114ac */
[----:B------:R1:W5:Y:S01]  /*10f20*/  @!P4 LD.E.64 R34, desc[UR54][R6.64] ;  /* 0x000000360622c980 */ /* 0x000362000c101b00 */
[CC--:B------:R-:W-:Y:S02]  /*10f30*/  @!P3 IADD3 R8, P4, R172.reuse, R27.reuse, RZ ;  /* 0x0000001bac08b210 */ /* 0x0c0fe40007f9e0ff */
[----:B------:R-:W-:Y:S02]  /*10f40*/  CS2R R30, SRZ ;  /* 0x00000000001e7805 */ /* 0x000fe4000001ff00 */
[----:B------:R-:W-:Y:S02]  /*10f50*/  @!P3 IADD3 R10, P5, R172, R14, RZ ;  /* 0x0000000eac0ab210 */ /* 0x000fe40007fbe0ff */
[----:B------:R-:W-:Y:S02]  /*10f60*/  CS2R R32, SRZ ;  /* 0x0000000000207805 */ /* 0x000fe4000001ff00 */
[----:B------:R-:W-:Y:S01]  /*10f70*/  SHF.R.S32.HI R12, RZ, 0x1f, R173 ;  /* 0x0000001fff0c7819 */ /* 0x000fe200000114ad */
[----:B------:R-:W-:Y:S01]  /*10f80*/  @!P3 IMAD.X R9, R0, 0x1, R11, P4 ;  /* 0x000000010009b824 */ /* 0x000fe200020e060b */
[----:B------:R-:W-:-:S02]  /*10f90*/  @!P2 IADD3 R48, P4, R173, R27, RZ ;  /* 0x0000001bad30a210 */ /* 0x000fc40007f9e0ff */
[----:B------:R-:W-:Y:S02]  /*10fa0*/  ISETP.GE.AND P0, PT, R22, UR4, PT ;  /* 0x0000000416007c0c */ /* 0x000fe4000bf06270 */
[----:B------:R-:W-:Y:S01]  /*10fb0*/  @!P3 IADD3.X R11, R3, R11, RZ, P5, !PT ;  /* 0x0000000b030bb210 */ /* 0x000fe20002ffe4ff */
[C-C-:B------:R-:W-:Y:S01]  /*10fc0*/  @!P2 IMAD.X R49, R0.reuse, 0x1, R12.reuse, P4 ;  /* 0x000000010031a824 */ /* 0x140fe200020e060c */
[-C--:B------:R-:W-:Y:S01]  /*10fd0*/  @!P2 IADD3 R50, P5, R173, R14.reuse, RZ ;  /* 0x0000000ead32a210 */ /* 0x080fe20007fbe0ff */
[----:B------:R-:W5:Y:S01]  /*10fe0*/  @!P3 LD.E.64 R30, desc[UR54][R8.64] ;  /* 0x00000036081eb980 */ /* 0x000f62000c101b00 */
[----:B------:R-:W-:Y:S02]  /*10ff0*/  SHF.R.S32.HI R13, RZ, 0x1f, R171 ;  /* 0x0000001fff0d7819 */ /* 0x000fe400000114ab */
[----:B------:R-:W-:Y:S01]  /*11000*/  @!P1 IADD3 R42, P4, R171, R27, RZ ;  /* 0x0000001bab2a9210 */ /* 0x000fe20007f9e0ff */
[----:B------:R-:W-:Y:S01]  /*11010*/  @!P2 IMAD.X R51, R3, 0x1, R12, P5 ;  /* 0x000000010333a824 */ /* 0x000fe200028e060c */
[----:B------:R-:W-:Y:S01]  /*11020*/  @!P1 IADD3 R46, P5, R171, R14, RZ ;  /* 0x0000000eab2e9210 */ /* 0x000fe20007fbe0ff */
[----:B------:R2:W5:Y:S01]  /*11030*/  @!P3 LD.E.64 R32, desc[UR54][R10.64] ;  /* 0x000000360a20b980 */ /* 0x000562000c101b00 */
[----:B------:R-:W-:Y:S01]  /*11040*/  SHF.R.S32.HI R12, RZ, 0x1f, R174 ;  /* 0x0000001fff0c7819 */ /* 0x000fe200000114ae */
[--C-:B------:R-:W-:Y:S01]  /*11050*/  @!P1 IMAD.X R43, R0, 0x1, R13.reuse, P4 ;  /* 0x00000001002b9824 */ /* 0x100fe200020e060d */
[----:B------:R-:W-:Y:S01]  /*11060*/  ISETP.GE.AND P4, PT, R174, UR4, PT ;  /* 0x00000004ae007c0c */ /* 0x000fe2000bf86270 */
[----:B------:R-:W-:Y:S01]  /*11070*/  @!P1 IMAD.X R47, R3, 0x1, R13, P5 ;  /* 0x00000001032f9824 */ /* 0x000fe200028e060d */
[----:B0-----:R-:W-:-:S02]  /*11080*/  @!P0 SHF.R.S32.HI R5, RZ, 0x1f, R22 ;  /* 0x0000001fff058819 */ /* 0x001fc40000011416 */
[----:B-1----:R-:W-:-:S05]  /*11090*/  @!P0 IADD3 R6, P5, R22, R27, RZ ;  /* 0x0000001b16068210 */ /* 0x002fca0007fbe0ff */
[----:B------:R-:W-:Y:S01]  /*110a0*/  @!P0 IMAD.X R7, R0, 0x1, R5, P5 ;  /* 0x0000000100078824 */ /* 0x000fe200028e0605 */
[----:B------:R-:W-:-:S04]  /*110b0*/  @!P0 IADD3 R4, P5, R22, R14, RZ ;  /* 0x0000000e16048210 */ /* 0x000fc80007fbe0ff */
[----:B------:R-:W-:Y:S02]  /*110c0*/  @!P0 IADD3.X R5, R3, R5, RZ, P5, !PT ;  /* 0x0000000503058210 */ /* 0x000fe40002ffe4ff */
[----:B------:R-:W-:-:S05]  /*110d0*/  @!P4 IADD3 R26, P5, R174, R27, RZ ;  /* 0x0000001bae1ac210 */ /* 0x000fca0007fbe0ff */
[--C-:B------:R-:W-:Y:S01]  /*110e0*/  @!P4 IMAD.X R27, R0, 0x1, R12.reuse, P5 ;  /* 0x00000001001bc824 */ /* 0x100fe200028e060c */
[----:B------:R-:W-:Y:S02]  /*110f0*/  @!P4 IADD3 R14, P5, R174, R14, RZ ;  /* 0x0000000eae0ec210 */ /* 0x000fe40007fbe0ff */
[----:B------:R-:W-:Y:S02]  /*11100*/  CS2R R28, SRZ ;  /* 0x00000000001c7805 */ /* 0x000fe4000001ff00 */
[----:B------:R-:W-:Y:S02]  /*11110*/  CS2R R24, SRZ ;  /* 0x0000000000187805 */ /* 0x000fe4000001ff00 */
[----:B------:R-:W-:Y:S02]  /*11120*/  CS2R R20, SRZ ;  /* 0x0000000000147805 */ /* 0x000fe4000001ff00 */
[----:B------:R-:W-:Y:S01]  /*11130*/  CS2R R38, SRZ ;  /* 0x0000000000267805 */ /* 0x000fe2000001ff00 */
[----:B------:R-:W-:Y:S01]  /*11140*/  @!P4 IMAD.X R15, R3, 0x1, R12, P5 ;  /* 0x00000001030fc824 */ /* 0x000fe200028e060c */
[----:B------:R-:W-:-:S02]  /*11150*/  CS2R R12, SRZ ;  /* 0x00000000000c7805 */ /* 0x000fc4000001ff00 */
[----:B------:R-:W-:Y:S02]  /*11160*/  CS2R R40, SRZ ;  /* 0x0000000000287805 */ /* 0x000fe4000001ff00 */
[----:B--2---:R-:W-:Y:S02]  /*11170*/  CS2R R10, SRZ ;  /* 0x00000000000a7805 */ /* 0x004fe4000001ff00 */
[----:B------:R-:W-:Y:S01]  /*11180*/  CS2R R8, SRZ ;  /* 0x0000000000087805 */ /* 0x000fe2000001ff00 */
[----:B------:R0:W5:Y:S04]  /*11190*/  @!P2 LD.E.64 R28, desc[UR54][R48.64] ;  /* 0x00000036301ca980 */ /* 0x000168000c101b00 */
[----:B------:R0:W5:Y:S04]  /*111a0*/  @!P2 LD.E.64 R24, desc[UR54][R50.64] ;  /* 0x000000363218a980 */ /* 0x000168000c101b00 */
[----:B------:R0:W5:Y:S04]  /*111b0*/  @!P1 LD.E.64 R20, desc[UR54][R42.64] ;  /* 0x000000362a149980 */ /* 0x000168000c101b00 */
[----:B------:R0:W5:Y:S04]  /*111c0*/  @!P1 LD.E.64 R12, desc[UR54][R46.64] ;  /* 0x000000362e0c9980 */ /* 0x000168000c101b00 */
[----:B------:R0:W5:Y:S04]  /*111d0*/  @!P0 LD.E.64 R38, desc[UR54][R6.64] ;  /* 0x0000003606268980 */ /* 0x000168000c101b00 */
[----:B------:R0:W5:Y:S04]  /*111e0*/  @!P0 LD.E.64 R40, desc[UR54][R4.64] ;  /* 0x0000003604288980 */ /* 0x000168000c101b00 */
[----:B------:R0:W5:Y:S04]  /*111f0*/  @!P4 LD.E.64 R10, desc[UR54][R26.64] ;  /* 0x000000361a0ac980 */ /* 0x000168000c101b00 */
[----:B------:R0:W5:Y:S02]  /*11200*/  @!P4 LD.E.64 R8, desc[UR54][R14.64] ;  /* 0x000000360e08c980 */ /* 0x000164000c101b00 */
.L_x_451:
[----:B------:R-:W-:Y:S05]  /*11210*/  BSYNC B1 ;  /* 0x0000000000017941 */ /* 0x000fea0003800000 */
.L_x_450:
[----:B------:R-:W-:Y:S01]  /*11220*/  ULEA.HI UR4, UR43, UR43, URZ, 0x1 ;  /* 0x0000002b2b047291 */ /* 0x000fe2000f8f083f */
[----:B---3--:R-:W-:Y:S01]  /*11230*/  IMAD R0, R145, -0x80, R149 ;  /* 0xffffff8091007824 */ /* 0x008fe200078e0295 */
[----:B------:R-:W-:Y:S02]  /*11240*/  BSSY B1, `(.L_x_452) ;  /* 0x0000009000017945 */ /* 0x000fe40003800000 */
[----:B------:R-:W-:Y:S02]  /*11250*/  ULOP3.LUT UR4, UR4, 0xfffffffe, URZ, 0xc0, !UPT ;  /* 0xfffffffe04047892 */ /* 0x000fe4000f8ec03f */
[----:B----4-:R-:W-:Y:S02]  /*11260*/  VIMNMX R3, R0, 0x80, PT ;  /* 0x0000008000037848 */ /* 0x010fe40003fe0100 */
[----:B------:R-:W-:Y:S02]  /*11270*/  UIADD3 UR4, UR43, -UR4, URZ ;  /* 0x800000042b047290 */ /* 0x000fe4000fffe03f */
[----:B------:R-:W-:-:S04]  /*11280*/  ISETP.GE.AND P1, PT, R168, R3, PT ;  /* 0x00000003a800720c */ /* 0x000fc80003f26270 */
[----:B0-----:R-:W-:-:S05]  /*11290*/  IMAD.U32 R5, RZ, RZ, UR4 ;  /* 0x00000004ff057e24 */ /* 0x001fca000f8e00ff */
[----:B------:R-:W-:-:S04]  /*112a0*/  SHF.L.U32 R5, R5, 0x1f, RZ ;  /* 0x0000001f05057819 */ /* 0x000fc800000006ff */
[----:B------:R-:W0:Y:S02]  /*112b0*/  SYNCS.PHASECHK.TRANS64.TRYWAIT P0, [R16+URZ+0x29800], R5 ;  /* 0x02980005100075a7 */ /* 0x000e24000800017f */
[----:B0-----:R-:W-:Y:S05]  /*112c0*/  @!P0 BRA `(.L_x_453) ;  /* 0x0000018c009c8947 */ /* 0x001fea0003800000 */
.L_x_676:
[----:B------:R-:W-:Y:S05]  /*112d0*/  BSYNC B1 ;  /* 0x0000000000017941 */ /* 0x000fea0003800000 */
.L_x_452:
[----:B------:R-:W-:Y:S05]  /*112e0*/  @P1 BRA `(.L_x_454) ;  /* 0x0000006000e81947 */ /* 0x000fea0003800000 */
[----:B------:R-:W3:Y:S01]  /*112f0*/  LDC R3, c[0x0][0x3f4] ;  /* 0x0000fd00ff037b82 */ /* 0x000ee20000000800 */
[----:B------:R-:W-:Y:S01]  /*11300*/  BSSY B1, `(.L_x_455) ;  /* 0x000007f000017945 */ /* 0x000fe20003800000 */
[----:B------:R-:W-:Y:S01]  /*11310*/  IMAD.IADD R0, R16, 0x1, R205 ;  /* 0x0000000110007824 */ /* 0x000fe200078e02cd */
[-C--:B---3--:R-:W-:Y:S02]  /*11320*/  ISETP.GE.AND P0, PT, R22, R3.reuse, PT ;  /* 0x000000031600720c */ /* 0x088fe40003f06270 */
[-C--:B------:R-:W-:Y:S02]  /*11330*/  ISETP.GE.AND P1, PT, R170, R3.reuse, PT ;  /* 0x00000003aa00720c */ /* 0x080fe40003f26270 */
[-C--:B------:R-:W-:Y:S02]  /*11340*/  ISETP.GE.AND P2, PT, R172, R3.reuse, PT ;  /* 0x00000003ac00720c */ /* 0x080fe40003f46270 */
[-C--:B------:R-:W-:Y:S02]  /*11350*/  ISETP.GE.AND P3, PT, R173, R3.reuse, PT ;  /* 0x00000003ad00720c */ /* 0x080fe40003f66270 */
[----:B------:R-:W-:-:S02]  /*11360*/  ISETP.GE.AND P4, PT, R171, R3, PT ;  /* 0x00000003ab00720c */ /* 0x000fc40003f86270 */
[----:B------:R-:W-:-:S03]  /*11370*/  ISETP.GE.AND P5, PT, R174, R3, PT ;  /* 0x00000003ae00720c */ /* 0x000fc60003fa6270 */
[----:B------:R-:W-:Y:S10]  /*11380*/  @P0 BRA `(.L_x_456) ;  /* 0x0000000400d80947 */ /* 0x000ff40003800000 */
[----:B0-----:R-:W0:Y:S01]  /*11390*/  LDS.128 R4, [R0+0x14400] ;  /* 0x0144000000047984 */ /* 0x001e220000000c00 */
[----:B--2--5:R-:W-:Y:S02]  /*113a0*/  SHF.R.U32.HI R14, RZ, 0x8, R38 ;  /* 0x00000008ff0e7819 */ /* 0x024fe40000011626 */
[----:B------:R-:W-:Y:S02]  /*113b0*/  LOP3.LUT R3, R38, 0xff, RZ, 0xc0, !PT ;  /* 0x000000ff26037812 */ /* 0x000fe400078ec0ff */
[----:B------:R-:W-:Y:S02]  /*113c0*/  LOP3.LUT R14, R14, 0xff, RZ, 0xc0, !PT ;  /* 0x000000ff0e0e7812 */ /* 0x000fe400078ec0ff */
[----:B------:R-:W-:Y:S02]  /*113d0*/  SHF.R.U32.HI R26, RZ, 0x8, R39 ;  /* 0x00000008ff1a7819 */ /* 0x000fe40000011627 */
[----:B------:R-:W-:Y:S02]  /*113e0*/  SHF.R.U32.HI R43, RZ, 0x8, R41 ;  /* 0x00000008ff2b7819 */ /* 0x000fe40000011629 */
[----:B------:R-:W-:-:S02]  /*113f0*/  PRMT R3, R14, 0x7604, R3 ;  /* 0x000076040e037816 */ /* 0x000fc40000000003 */
[----:B------:R-:W-:Y:S02]  /*11400*/  LOP3.LUT R15, R39, 0xff, RZ, 0xc0, !PT ;  /* 0x000000ff270f7812 */ /* 0x000fe400078ec0ff */
[----:B------:R-:W-:Y:S02]  /*11410*/  LOP3.LUT R26, R26, 0xff, RZ, 0xc0, !PT ;  /* 0x000000ff1a1a7812 */ /* 0x000fe400078ec0ff */
[----:B------:R-:W-:Y:S02]  /*11420*/  SHF.R.U32.HI R46, RZ, 0x10, R39 ;  /* 0x00000010ff2e7819 */ /* 0x000fe40000011627 */
[----:B------:R-:W-:Y:S02]  /*11430*/  SHF.R.U32.HI R14, RZ, 0x8, R40 ;  /* 0x00000008ff0e7819 */ /* 0x000fe40000011628 */
[----:B------:R-:W-:Y:S02]  /*11440*/  LOP3.LUT R42, R41, 0xff, RZ, 0xc0, !PT ;  /* 0x000000ff292a7812 */ /* 0x000fe400078ec0ff */
[----:B------:R-:W-:-:S02]  /*11450*/  LOP3.LUT R43, R43, 0xff, RZ, 0xc0, !PT ;  /* 0x000000ff2b2b7812 */ /* 0x000fc400078ec0ff */
[----:B------:R-:W-:Y:S02]  /*11460*/  SHF.R.U32.HI R45, RZ, 0x10, R41 ;  /* 0x00000010ff2d7819 */ /* 0x000fe40000011629 */
[----:B------:R-:W-:Y:S02]  /*11470*/  PRMT R15, R26, 0x7604, R15 ;  /* 0x000076041a0f7816 */ /* 0x000fe4000000000f */
[----:B-1----:R-:W-:Y:S01]  /*11480*/  LOP3.LUT R27, R14, 0xff, RZ, 0xc0, !PT ;  /* 0x000000ff0e1b7812 */ /* 0x002fe200078ec0ff */
[----:B------:R-:W-:Y:S01]  /*11490*/  IMAD.U32 R14, R46, 0x10000, RZ ;  /* 0x000100002e0e7824 */ /* 0x000fe200078e00ff */
[----:B------:R-:W-:Y:S02]  /*114a0*/  LOP3.LUT R26, R40, 0xff, RZ, 0xc0, !PT ;  /* 0x000000ff281a7812 */ /* 0x000fe400078ec0ff */
[----:B------:R-:W-:Y:S02]  /*114b0*/  PRMT R42, R43, 0x7604, R42 ;  /* 0x000076042b2a7816 */ /* 0x000fe4000000002a */
[----:B------:R-:W-:-:S02]  /*114c0*/  SHF.L.U32 R45, R45, 0x10, RZ ;  /* 0x000000102d2d7819 */ /* 0x000fc400000006ff */
[----:B------:R-:W-:Y:S02]  /*114d0*/  PRMT R43, R27, 0x7604, R26 ;  /* 0x000076041b2b7816 */ /* 0x000fe4000000001a */
[----:B------:R-:W-:Y:S02]  /*114e0*/  LOP3.LUT R27, R15, 0xff0000, R14, 0xf8, !PT ;  /* 0x00ff00000f1b7812 */ /* 0x000fe400078ef80e */
[----:B------:R-:W-:Y:S02]  /*114f0*/  LOP3.LUT R45, R42, 0xff0000, R45, 0xf8, !PT ;  /* 0x00ff00002a2d7812 */ /* 0x000fe400078ef82d */
[----:B------:R-:W-:Y:S02]  /*11500*/  LOP3.LUT R43, R43, 0xff0000, R40, 0xf8, !PT ;  /* 0x00ff00002b2b7812 */ /* 0x000fe400078ef828 */
[----:B------:R-:W-:Y:S02]  /*11510*/  LOP3.LUT R45, R45, 0xff000000, R41, 0xf8, !PT ;  /* 0xff0000002d2d7812 */ /* 0x000fe400078ef829 */
[----:B------:R-:W-:-:S02]  /*11520*/  LOP3.LUT R39, R27, 0xff000000, R39, 0xf8, !PT ;  /* 0xff0000001b277812 */ /* 0x000fc400078ef827 */
[----:B------:R-:W-:Y:S02]  /*11530*/  LOP3.LUT R15, R3, 0xff0000, R38, 0xf8, !PT ;  /* 0x00ff0000030f7812 */ /* 0x000fe400078ef826 */
[----:B------:R-:W-:Y:S02]  /*11540*/  LOP3.LUT R43, R43, 0xff000000, R40, 0xf8, !PT ;  /* 0xff0000002b2b7812 */ /* 0x000fe400078ef828 */
[-C--:B0-----:R-:W-:Y:S02]  /*11550*/  F2FP.F16.E4M3.UNPACK_B R3, R6.reuse.H1 ;  /* 0x00000006ff03723e */ /* 0x081fe400030006ff */
[----:B------:R-:W-:Y:S02]  /*11560*/  F2FP.F16.E4M3.UNPACK_B R42, R45 ;  /* 0x0000002dff2a723e */ /* 0x000fe400020006ff */
[----:B------:R-:W-:Y:S01]  /*11570*/  F2FP.F16.E4M3.UNPACK_B R40, R39 ;  /* 0x00000027ff28723e */ /* 0x000fe200020006ff */
[--C-:B------:R-:W-:Y:S01]  /*11580*/  HADD2.F32 R14, -RZ, R3.reuse.H1_H1 ;  /* 0x30000003ff0e7230 */ /* 0x100fe20000004100 */
[----:B------:R-:W-:Y:S01]  /*11590*/  F2FP.F16.E4M3.UNPACK_B R6, R6 ;  /* 0x00000006ff06723e */ /* 0x000fe200020006ff */
[----:B------:R-:W-:Y:S01]  /*115a0*/  HADD2.F32 R46, -RZ, R42.H1_H1 ;  /* 0x3000002aff2e7230 */ /* 0x000fe20000004100 */
[----:B------:R-:W-:Y:S01]  /*115b0*/  LOP3.LUT R38, R15, 0xff000000, R38, 0xf8, !PT ;  /* 0xff0000000f267812 */ /* 0x000fe200078ef826 */
[----:B------:R-:W-:Y:S01]  /*115c0*/  HADD2.F32 R41, -RZ, R40.H1_H1 ;  /* 0x30000028ff297230 */ /* 0x000fe20000004100 */
[-C--:B------:R-:W-:Y:S01]  /*115d0*/  F2FP.F16.E4M3.UNPACK_B R26, R7.reuse ;  /* 0x00000007ff1a723e */ /* 0x080fe200020006ff */
[----:B------:R-:W-:Y:S01]  /*115e0*/  HADD2.F32 R15, -RZ, R3.H0_H0 ;  /* 0x20000003ff0f7230 */ /* 0x000fe20000004100 */
[----:B------:R-:W-:Y:S01]  /*115f0*/  F2FP.F16.E4M3.UNPACK_B R27, R7.H1 ;  /* 0x00000007ff1b723e */ /* 0x000fe200030006ff */
[C---:B------:R-:W-:Y:S01]  /*11600*/  FMUL.FTZ R48, R14.reuse, R46 ;  /* 0x0000002e0e307220 */ /* 0x040fe20000410000 */
[----:B------:R-:W-:Y:S01]  /*11610*/  FMUL.FTZ R47, R14, R41 ;  /* 0x000000290e2f7220 */ /* 0x000fe20000410000 */
[-C--:B------:R-:W-:Y:S01]  /*11620*/  F2FP.F16.E4M3.UNPACK_B R7, R5.reuse ;  /* 0x00000005ff07723e */ /* 0x080fe200020006ff */
[----:B------:R-:W-:Y:S01]  /*11630*/  HADD2.F32 R42, -RZ, R42.H0_H0 ;  /* 0x2000002aff2a7230 */ /* 0x000fe20000004100 */
[----:B------:R-:W-:Y:S01]  /*11640*/  F2FP.F16.E4M3.UNPACK_B R14, R5.H1 ;  /* 0x00000005ff0e723e */ /* 0x000fe200030006ff */
[----:B------:R-:W-:-:S02]  /*11650*/  HADD2.F32 R5, -RZ, R6.H1_H1 ;  /* 0x30000006ff057230 */ /* 0x000fc40000004100 */
[C---:B------:R-:W-:Y:S01]  /*11660*/  FFMA.FTZ R48, R15.reuse, R41, -R48 ;  /* 0x000000290f307223 */ /* 0x040fe20000010830 */
[----:B------:R-:W-:Y:S02]  /*11670*/  HADD2.F32 R40, -RZ, R40.H0_H0 ;  /* 0x20000028ff287230 */ /* 0x000fe40000004100 */
[----:B------:R-:W-:Y:S01]  /*11680*/  FFMA.FTZ R49, R15, R46, R47 ;  /* 0x0000002e0f317223 */ /* 0x000fe2000001002f */
[----:B------:R-:W-:Y:S01]  /*11690*/  HADD2.F32 R6, -RZ, R6.H0_H0 ;  /* 0x20000006ff067230 */ /* 0x000fe20000004100 */
[----:B------:R-:W-:Y:S01]  /*116a0*/  F2FP.F16.E4M3.UNPACK_B R45, R45.H1 ;  /* 0x0000002dff2d723e */ /* 0x000fe200030006ff */
[C---:B------:R-:W-:Y:S01]  /*116b0*/  FMUL.FTZ R15, R5.reuse, R42 ;  /* 0x0000002a050f7220 */ /* 0x040fe20000410000 */
[----:B------:R-:W-:Y:S01]  /*116c0*/  F2FP.F16.E4M3.UNPACK_B R39, R39.H1 ;  /* 0x00000027ff27723e */ /* 0x000fe200030006ff */
[-C--:B------:R-:W-:Y:S01]  /*116d0*/  FMUL.FTZ R47, R5, R40.reuse ;  /* 0x00000028052f7220 */ /* 0x080fe20000410000 */
[----:B------:R-:W-:Y:S02]  /*116e0*/  HADD2.F32 R5, -RZ, R26.H1_H1 ;  /* 0x3000001aff057230 */ /* 0x000fe40000004100 */
[----:B------:R-:W-:Y:S01]  /*116f0*/  FFMA.FTZ R46, R6, R40, -R15 ;  /* 0x00000028062e7223 */ /* 0x000fe2000001080f */
[----:B------:R-:W-:-:S02]  /*11700*/  HADD2.F32 R41, -RZ, R45.H0_H0 ;  /* 0x2000002dff297230 */ /* 0x000fc40000004100 */
[----:B------:R-:W-:Y:S01]  /*11710*/  FFMA.FTZ R47, R6, R42, R47 ;  /* 0x0000002a062f7223 */ /* 0x000fe2000001002f */
[----:B------:R-:W-:Y:S01]  /*11720*/  HADD2.F32 R15, -RZ, R39.H0_H0 ;  /* 0x20000027ff0f7230 */ /* 0x000fe20000004100 */
[----:B------:R-:W-:Y:S01]  /*11730*/  F2FP.F16.E4M3.UNPACK_B R3, R4 ;  /* 0x00000004ff03723e */ /* 0x000fe200020006ff */
[----:B------:R-:W-:Y:S02]  /*11740*/  HADD2.F32 R26, -RZ, R26.H0_H0 ;  /* 0x2000001aff1a7230 */ /* 0x000fe40000004100 */
[C---:B------:R-:W-:Y:S01]  /*11750*/  FMUL.FTZ R51, R5.reuse, R41 ;  /* 0x0000002905337220 */ /* 0x040fe20000410000 */
[----:B------:R-:W-:Y:S02]  /*11760*/  HADD2.F32 R45, -RZ, R45.H1_H1 ;  /* 0x3000002dff2d7230 */ /* 0x000fe40000004100 */
[-C--:B------:R-:W-:Y:S01]  /*11770*/  FMUL.FTZ R5, R5, R15.reuse ;  /* 0x0000000f05057220 */ /* 0x080fe20000410000 */
[----:B------:R-:W-:Y:S02]  /*11780*/  HADD2.F32 R6, -RZ, R27.H1_H1 ;  /* 0x3000001bff067230 */ /* 0x000fe40000004100 */
[----:B------:R-:W-:Y:S01]  /*11790*/  FFMA.FTZ R51, R26, R15, -R51 ;  /* 0x0000000f1a337223 */ /* 0x000fe20000010833 */
[----:B------:R-:W-:-:S02]  /*117a0*/  HADD2.F32 R39, -RZ, R39.H1_H1 ;  /* 0x30000027ff277230 */ /* 0x000fc40000004100 */
[----:B------:R-:W-:Y:S01]  /*117b0*/  FFMA.FTZ R50, R26, R41, R5 ;  /* 0x000000291a327223 */ /* 0x000fe20000010005 */
[----:B------:R-:W-:Y:S02]  /*117c0*/  HADD2.F32 R27, -RZ, R27.H0_H0 ;  /* 0x2000001bff1b7230 */ /* 0x000fe40000004100 */
[C---:B------:R-:W-:Y:S01]  /*117d0*/  FMUL.FTZ R40, R6.reuse, R45 ;  /* 0x0000002d06287220 */ /* 0x040fe20000410000 */
[----:B------:R-:W-:Y:S01]  /*117e0*/  F2FP.F16.E4M3.UNPACK_B R5, R43 ;  /* 0x0000002bff05723e */ /* 0x000fe200020006ff */
[-C--:B------:R-:W-:Y:S01]  /*117f0*/  FMUL.FTZ R26, R6, R39.reuse ;  /* 0x00000027061a7220 */ /* 0x080fe20000410000 */
[----:B------:R-:W-:Y:S01]  /*11800*/  F2FP.F16.E4M3.UNPACK_B R4, R4.H1 ;  /* 0x00000004ff04723e */ /* 0x000fe200030006ff */
[C---:B------:R-:W-:Y:S01]  /*11810*/  FFMA.FTZ R52, R27.reuse, R39, -R40 ;  /* 0x000000271b347223 */ /* 0x040fe20000010828 */
[-C--:B------:R-:W-:Y:S01]  /*11820*/  F2FP.F16.E4M3.UNPACK_B R15, R38.reuse ;  /* 0x00000026ff0f723e */ /* 0x080fe200020006ff */
[----:B------:R-:W-:Y:S01]  /*11830*/  FFMA.FTZ R45, R27, R45, R26 ;  /* 0x0000002d1b2d7223 */ /* 0x000fe2000001001a */
[--C-:B------:R-:W-:Y:S01]  /*11840*/  HADD2.F32 R39, -RZ, R5.reuse.H1_H1 ;  /* 0x30000005ff277230 */ /* 0x100fe20000004100 */
[----:B------:R-:W-:Y:S01]  /*11850*/  F2FP.F16.E4M3.UNPACK_B R38, R38.H1 ;  /* 0x00000026ff26723e */ /* 0x000fe200030006ff */
[----:B------:R-:W-:Y:S01]  /*11860*/  HADD2.F32 R27, -RZ, R5.H0_H0 ;  /* 0x20000005ff1b7230 */ /* 0x000fe20000004100 */
[----:B------:R-:W-:Y:S01]  /*11870*/  F2FP.F16.E4M3.UNPACK_B R43, R43.H1 ;  /* 0x0000002bff2b723e */ /* 0x000fe200030006ff */
[----:B------:R-:W-:-:S02]  /*11880*/  HADD2.F32 R6, -RZ, R4.H1_H1 ;  /* 0x30000004ff067230 */ /* 0x000fc40000004100 */
[----:B------:R-:W-:Y:S02]  /*11890*/  HADD2.F32 R26, -RZ, R15.H1_H1 ;  /* 0x3000000fff1a7230 */ /* 0x000fe40000004100 */
[----:B------:R-:W-:Y:S02]  /*118a0*/  HADD2.F32 R5, -RZ, R4.H0_H0 ;  /* 0x20000004ff057230 */ /* 0x000fe40000004100 */
[C---:B------:R-:W-:Y:S01]  /*118b0*/  FMUL.FTZ R40, R6.reuse, R39 ;  /* 0x0000002706287220 */ /* 0x040fe20000410000 */
[----:B------:R-:W-:Y:S02]  /*118c0*/  HADD2.F32 R4, -RZ, R3.H1_H1 ;  /* 0x30000003ff047230 */ /* 0x000fe40000004100 */
[-C--:B------:R-:W-:Y:S01]  /*118d0*/  FMUL.FTZ R42, R6, R26.reuse ;  /* 0x0000001a062a7220 */ /* 0x080fe20000410000 */
[----:B------:R-:W-:Y:S02]  /*118e0*/  HADD2.F32 R15, -RZ, R15.H0_H0 ;  /* 0x2000000fff0f7230 */ /* 0x000fe40000004100 */
[----:B------:R-:W-:Y:S01]  /*118f0*/  FFMA.FTZ R40, R5, R26, -R40 ;  /* 0x0000001a05287223 */ /* 0x000fe20000010828 */
[----:B------:R-:W-:-:S02]  /*11900*/  HADD2.F32 R3, -RZ, R3.H0_H0 ;  /* 0x20000003ff037230 */ /* 0x000fc40000004100 */
[C---:B------:R-:W-:Y:S01]  /*11910*/  FMUL.FTZ R6, R4.reuse, R27 ;  /* 0x0000001b04067220 */ /* 0x040fe20000410000 */
[----:B------:R-:W-:Y:S01]  /*11920*/  FFMA.FTZ R39, R5, R39, R42 ;  /* 0x0000002705277223 */ /* 0x000fe2000001002a */
[-C--:B------:R-:W-:Y:S01]  /*11930*/  FMUL.FTZ R4, R4, R15.reuse ;  /* 0x0000000f04047220 */ /* 0x080fe20000410000 */
[----:B------:R-:W-:Y:S02]  /*11940*/  HADD2.F32 R5, -RZ, R38.H1_H1 ;  /* 0x30000026ff057230 */ /* 0x000fe40000004100 */
[C---:B------:R-:W-:Y:S01]  /*11950*/  FFMA.FTZ R26, R3.reuse, R15, -R6 ;  /* 0x0000000f031a7223 */ /* 0x040fe20000010806 */
[--C-:B------:R-:W-:Y:S02]  /*11960*/  HADD2.F32 R15, -RZ, R43.reuse.H1_H1 ;  /* 0x3000002bff0f7230 */ /* 0x100fe40000004100 */
[----:B------:R-:W-:Y:S01]  /*11970*/  FFMA.FTZ R27, R3, R27, R4 ;  /* 0x0000001b031b7223 */ /* 0x000fe20000010004 */
[----:B------:R-:W-:Y:S02]  /*11980*/  HADD2.F32 R4, -RZ, R14.H1_H1 ;  /* 0x3000000eff047230 */ /* 0x000fe40000004100 */
[----:B------:R-:W-:-:S02]  /*11990*/  HADD2.F32 R6, -RZ, R43.H0_H0 ;  /* 0x2000002bff067230 */ /* 0x000fc40000004100 */
[--C-:B------:R-:W-:Y:S02]  /*119a0*/  HADD2.F32 R3, -RZ, R7.reuse.H1_H1 ;  /* 0x30000007ff037230 */ /* 0x100fe40000004100 */
[C---:B------:R-:W-:Y:S01]  /*119b0*/  FMUL.FTZ R41, R4.reuse, R15 ;  /* 0x0000000f04297220 */ /* 0x040fe20000410000 */
[----:B------:R-:W-:Y:S02]  /*119c0*/  HADD2.F32 R38, -RZ, R38.H0_H0 ;  /* 0x20000026ff267230 */ /* 0x000fe40000004100 */
[-C--:B------:R-:W-:Y:S01]  /*119d0*/  FMUL.FTZ R42, R4, R5.reuse ;  /* 0x00000005042a7220 */ /* 0x080fe20000410000 */
[----:B------:R-:W-:Y:S02]  /*119e0*/  HADD2.F32 R14, -RZ, R14.H0_H0 ;  /* 0x2000000eff0e7230 */ /* 0x000fe40000004100 */
[C---:B------:R-:W-:Y:S01]  /*119f0*/  FMUL.FTZ R4, R3.reuse, R6 ;  /* 0x0000000603047220 */ /* 0x040fe20000410000 */
[----:B------:R-:W-:Y:S02]  /*11a00*/  HADD2.F32 R7, -RZ, R7.H0_H0 ;  /* 0x20000007ff077230 */ /* 0x000fe40000004100 */
[-C--:B------:R-:W-:Y:S01]  /*11a10*/  FMUL.FTZ R3, R3, R38.reuse ;  /* 0x0000002603037220 */ /* 0x080fe20000410000 */
[C---:B------:R-:W-:Y:S01]  /*11a20*/  FFMA.FTZ R41, R14.reuse, R5, -R41 ;  /* 0x000000050e297223 */ /* 0x040fe20000010829 */
[----:B------:R-:W-:Y:S01]  /*11a30*/  FFMA.FTZ R42, R14, R15, R42 ;  /* 0x0000000f0e2a7223 */ /* 0x000fe2000001002a */
[C---:B------:R-:W-:Y:S01]  /*11a40*/  FFMA.FTZ R5, R7.reuse, R38, -R4 ;  /* 0x0000002607057223 */ /* 0x040fe20000010804 */
[----:B------:R-:W-:Y:S01]  /*11a50*/  FFMA.FTZ R14, R7, R6, R3 ;  /* 0x00000006070e7223 */ /* 0x000fe20000010003 */
[----:B------:R-:W-:-:S02]  /*11a60*/  F2FP.SATFINITE.E4M3.F32.PACK_AB_MERGE_C R6, R49, R48, RZ ;  /* 0x000000303106723e */ /* 0x000fc400048070ff */
[----:B------:R-:W-:Y:S02]  /*11a70*/  F2FP.SATFINITE.E4M3.F32.PACK_AB_MERGE_C R7, R45, R52, RZ ;  /* 0x000000342d07723e */ /* 0x000fe400048070ff */
[----:B------:R-:W-:Y:S02]  /*11a80*/  F2FP.SATFINITE.E4M3.F32.PACK_AB_MERGE_C R4, R39, R40, RZ ;  /* 0x000000282704723e */ /* 0x000fe400048070ff */
[----:B------:R-:W-:Y:S02]  /*11a90*/  F2FP.SATFINITE.E4M3.F32.PACK_AB_MERGE_C R41, R42, R41, RZ ;  /* 0x000000292a29723e */ /* 0x000fe400048070ff */
[----:B------:R-:W-:Y:S02]  /*11aa0*/  F2FP.SATFINITE.E4M3.F32.PACK_AB_MERGE_C R6, R47, R46, R6 ;  /* 0x0000002e2f06723e */ /* 0x000fe40004807006 */
[----:B------:R-:W-:Y:S02]  /*11ab0*/  F2FP.SATFINITE.E4M3.F32.PACK_AB_MERGE_C R7, R50, R51, R7 ;  /* 0x000000333207723e */ /* 0x000fe40004807007 */
[----:B------:R-:W-:-:S02]  /*11ac0*/  F2FP.SATFINITE.E4M3.F32.PACK_AB_MERGE_C R4, R27, R26, R4 ;  /* 0x0000001a1b04723e */ /* 0x000fc40004807004 */
[----:B------:R-:W-:-:S05]  /*11ad0*/  F2FP.SATFINITE.E4M3.F32.PACK_AB_MERGE_C R5, R14, R5, R41 ;  /* 0x000000050e05723e */ /* 0x000fca0004807029 */
[----:B------:R3:W-:Y:S02]  /*11ae0*/  STS.128 [R0+0x14400], R4 ;  /* 0x0144000400007388 */ /* 0x0007e40000000c00 */
.L_x_456:
[----:B------:R-:W-:Y:S05]  /*11af0*/  BSYNC B1 ;  /* 0x0000000000017941 */ /* 0x000fea0003800000 */
.L_x_455:
[----:B------:R-:W-:Y:S04]  /*11b00*/  BSSY B1, `(.L_x_457) ;  /* 0x000007c000017945 */ /* 0x000fe80003800000 */
[----:B------:R-:W-:Y:S05]  /*11b10*/  @P1 BRA `(.L_x_458) ;  /* 0x0000000400e81947 */ /* 0x000fea0003800000 */
[----:B0--3--:R-:W0:Y:S01]  /*11b20*/  LDS.128 R4, [R234] ;  /* 0x00000000ea047984 */ /* 0x009e220000000c00 */
[----:B-----5:R-:W-:Y:S02]  /*11b30*/  SHF.R.U32.HI R15, RZ, 0x8, R37 ;  /* 0x00000008ff0f7819 */ /* 0x020fe40000011625 */
[----:B------:R-:W-:Y:S02]  /*11b40*/  SHF.R.U32.HI R40, RZ, 0x8, R35 ;  /* 0x00000008ff287819 */ /* 0x000fe40000011623 */
[----:B-1----:R-:W-:Y:S02]  /*11b50*/  SHF.R.U32.HI R27, RZ, 0x8, R34 ;  /* 0x00000008ff1b7819 */ /* 0x002fe40000011622 */
[----:B------:R-:W-:Y:S02]  /*11b60*/  LOP3.LUT R26, R37, 0xff, RZ, 0xc0, !PT ;  /* 0x000000ff251a7812 */ /* 0x000fe400078ec0ff */
[----:B------:R-:W-:Y:S02]  /*11b70*/  LOP3.LUT R41, R35, 0xff, RZ, 0xc0, !PT ;  /* 0x000000ff23297812 */ /* 0x000fe400078ec0ff */
[----:B------:R-:W-:-:S02]  /*11b80*/  LOP3.LUT R15, R15, 0xff, RZ, 0xc0, !PT ;  /* 0x000000ff0f0f7812 */ /* 0x000fc400078ec0ff */
[----:B------:R-:W-:Y:S02]  /*11b90*/  LOP3.LUT R40, R40, 0xff, RZ, 0xc0, !PT ;  /* 0x000000ff28287812 */ /* 0x000fe400078ec0ff */
[----:B------:R-:W-:Y:S02]  /*11ba0*/  SHF.R.U32.HI R3, RZ, 0x8, R36 ;  /* 0x00000008ff037819 */ /* 0x000fe40000011624 */
[----:B------:R-:W-:Y:S02]  /*11bb0*/  LOP3.LUT R38, R27, 0xff, RZ, 0xc0, !PT ;  /* 0x000000ff1b267812 */ /* 0x000fe400078ec0ff */
[----:B------:R-:W-:Y:S02]  /*11bc0*/  PRMT R27, R15, 0x7604, R26 ;  /* 0x000076040f1b7816 */ /* 0x000fe4000000001a */
[----:B------:R-:W-:Y:S02]  /*11bd0*/  PRMT R41, R40, 0x7604, R41 ;  /* 0x0000760428297816 */ /* 0x000fe40000000029 */
[----:B------:R-:W-:-:S02]  /*11be0*/  SHF.R.U32.HI R26, RZ, 0x10, R37 ;  /* 0x00000010ff1a7819 */ /* 0x000fc40000011625 */
[----:B------:R-:W-:Y:S02]  /*11bf0*/  SHF.R.U32.HI R40, RZ, 0x10, R35 ;  /* 0x00000010ff287819 */ /* 0x000fe40000011623 */
[----:B--2---:R-:W-:Y:S02]  /*11c00*/  LOP3.LUT R14, R36, 0xff, RZ, 0xc0, !PT ;  /* 0x000000ff240e7812 */ /* 0x004fe400078ec0ff */
[----:B------:R-:W-:Y:S02]  /*11c10*/  LOP3.LUT R39, R34, 0xff, RZ, 0xc0, !PT ;  /* 0x000000ff22277812 */ /* 0x000fe400078ec0ff */
[----:B------:R-:W-:Y:S02]  /*11c20*/  LOP3.LUT R3, R3, 0xff, RZ, 0xc0, !PT ;  /* 0x000000ff03037812 */ /* 0x000fe400078ec0ff */
[----:B------:R-:W-:Y:S02]  /*11c30*/  SHF.R.U32.HI R15, RZ, 0x10, R34 ;  /* 0x00000010ff0f7819 */ /* 0x000fe40000011622 */
[----:B------:R-:W-:-:S02]  /*11c40*/  LOP3.LUT R26, R26, 0xff, RZ, 0xc0, !PT ;  /* 0x000000ff1a1a7812 */ /* 0x000fc400078ec0ff */
[----:B------:R-:W-:Y:S02]  /*11c50*/  LOP3.LUT R40, R40, 0xff, RZ, 0xc0, !PT ;  /* 0x000000ff28287812 */ /* 0x000fe400078ec0ff */
[----:B------:R-:W-:Y:S02]  /*11c60*/  PRMT R14, R3, 0x7604, R14 ;  /* 0x00007604030e7816 */ /* 0x000fe4000000000e */
[----:B------:R-:W-:Y:S02]  /*11c70*/  PRMT R39, R38, 0x7604, R39 ;  /* 0x0000760426277816 */ /* 0x000fe40000000027 */
[----:B------:R-:W-:Y:S02]  /*11c80*/  SHF.R.U32.HI R3, RZ, 0x10, R36 ;  /* 0x00000010ff037819 */ /* 0x000fe40000011624 */
[----:B------:R-:W-:Y:S02]  /*11c90*/  LOP3.LUT R38, R15, 0xff, RZ, 0xc0, !PT ;  /* 0x000000ff0f267812 */ /* 0x000fe400078ec0ff */
[----:B------:R-:W-:-:S02]  /*11ca0*/  PRMT R27, R26, 0x7054, R27 ;  /* 0x000070541a1b7816 */ /* 0x000fc4000000001b */
[----:B------:R-:W-:Y:S02]  /*11cb0*/  PRMT R41, R40, 0x7054, R41 ;  /* 0x0000705428297816 */ /* 0x000fe40000000029 */
[----:B------:R-:W-:Y:S02]  /*11cc0*/  LOP3.LUT R3, R3, 0xff, RZ, 0xc0, !PT ;  /* 0x000000ff03037812 */ /* 0x000fe400078ec0ff */
[----:B------:R-:W-:Y:S02]  /*11cd0*/  PRMT R39, R38, 0x7054, R39 ;  /* 0x0000705426277816 */ /* 0x000fe40000000027 */
[----:B------:R-:W-:Y:S02]  /*11ce0*/  LOP3.LUT R41, R41, 0xff000000, R35, 0xf8, !PT ;  /* 0xff00000029297812 */ /* 0x000fe400078ef823 */
[----:B------:R-:W-:Y:S02]  /*11cf0*/  LOP3.LUT R37, R27, 0xff000000, R37, 0xf8, !PT ;  /* 0xff0000001b257812 */ /* 0x000fe400078ef825 */
[----:B------:R-:W-:-:S02]  /*11d00*/  PRMT R15, R3, 0x7054, R14 ;  /* 0x00007054030f7816 */ /* 0x000fc4000000000e */
        /* <DEDUP_REMOVED lines=90> */
[----:B------:R4:W-:Y:S02]  /*122b0*/  STS.128 [R234], R4 ;  /* 0x00000004ea007388 */ /* 0x0009e40000000c00 */
.L_x_458:
[----:B------:R-:W-:Y:S05]  /*122c0*/  BSYNC B1 ;  /* 0x0000000000017941 */ /* 0x000fea0003800000 */
.L_x_457:
[----:B------:R-:W-:Y:S04]  /*122d0*/  BSSY B1, `(.L_x_459) ;  /* 0x0000078000017945 */ /* 0x000fe80003800000 */
[----:B------:R-:W-:Y:S05]  /*122e0*/  @P2 BRA `(.L_x_460) ;  /* 0x0000000400d82947 */ /* 0x000fea0003800000 */
[----:B0--34-:R-:W0:Y:S01]  /*122f0*/  LDS.128 R4, [R0+0x16400] ;  /* 0x0164000000047984 */ /* 0x019e220000000c00 */
        /* <DEDUP_REMOVED lines=10> */
[----:B------:R-:W-:Y:S02]  /*123a0*/  SHF.R.U32.HI R37, RZ, 0x10, R33 ;  /* 0x00000010ff257819 */ /* 0x000fe40000011621 */
[----:B------:R-:W-:-:S02]  /*123b0*/  LOP3.LUT R34, R33, 0xff, RZ, 0xc0, !PT ;  /* 0x000000ff21227812 */ /* 0x000fc400078ec0ff */
[----:B------:R-:W-:Y:S01]  /*123c0*/  LOP3.LUT R35, R35, 0xff, RZ, 0xc0, !PT ;  /* 0x000000ff23237812 */ /* 0x000fe200078ec0ff */
[----:B------:R-:W-:Y:S01]  /*123d0*/  IMAD.U32 R37, R37, 0x10000, RZ ;  /* 0x0001000025257824 */ /* 0x000fe200078e00ff */
[----:B------:R-:W-:Y:S02]  /*123e0*/  PRMT R15, R26, 0x7604, R15 ;  /* 0x000076041a0f7816 */ /* 0x000fe4000000000f */
[----:B-1----:R-:W-:Y:S01]  /*123f0*/  LOP3.LUT R27, R14, 0xff, RZ, 0xc0, !PT ;  /* 0x000000ff0e1b7812 */ /* 0x002fe200078ec0ff */
[----:B------:R-:W-:Y:S01]  /*12400*/  IMAD.U32 R14, R36, 0x10000, RZ ;  /* 0x00010000240e7824 */ /* 0x000fe200078e00ff */
[----:B------:R-:W-:Y:S02]  /*12410*/  LOP3.LUT R26, R32, 0xff, RZ, 0xc0, !PT ;  /* 0x000000ff201a7812 */ /* 0x000fe400078ec0ff */
[----:B------:R-:W-:Y:S02]  /*12420*/  PRMT R34, R35, 0x7604, R34 ;  /* 0x0000760423227816 */ /* 0x000fe40000000022 */
[----:B------:R-:W-:-:S02]  /*12430*/  PRMT R35, R27, 0x7604, R26 ;  /* 0x000076041b237816 */ /* 0x000fc4000000001a */
[----:B------:R-:W-:Y:S02]  /*12440*/  LOP3.LUT R27, R15, 0xff0000, R14, 0xf8, !PT ;  /* 0x00ff00000f1b7812 */ /* 0x000fe400078ef80e */
[----:B------:R-:W-:Y:S02]  /*12450*/  LOP3.LUT R37, R34, 0xff0000, R37, 0xf8, !PT ;  /* 0x00ff000022257812 */ /* 0x000fe400078ef825 */
[----:B------:R-:W-:Y:S02]  /*12460*/  LOP3.LUT R35, R35, 0xff0000, R32, 0xf8, !PT ;  /* 0x00ff000023237812 */ /* 0x000fe400078ef820 */
[----:B------:R-:W-:Y:S02]  /*12470*/  LOP3.LUT R37, R37, 0xff000000, R33, 0xf8, !PT ;  /* 0xff00000025257812 */ /* 0x000fe400078ef821 */
[----:B------:R-:W-:Y:S02]  /*12480*/  LOP3.LUT R31, R27, 0xff000000, R31, 0xf8, !PT ;  /* 0xff0000001b1f7812 */ /* 0x000fe400078ef81f */
[----:B------:R-:W-:-:S02]  /*12490*/  LOP3.LUT R15, R3, 0xff0000, R30, 0xf8, !PT ;  /* 0x00ff0000030f7812 */ /* 0x000fc400078ef81e */
        /* <DEDUP_REMOVED lines=91> */
.L_x_460:
[----:B------:R-:W-:Y:S05]  /*12a50*/  BSYNC B1 ;  /* 0x0000000000017941 */ /* 0x000fea0003800000 */
.L_x_459:
[----:B------:R-:W-:Y:S04]  /*12a60*/  BSSY B1, `(.L_x_461) ;  /* 0x000007c000017945 */ /* 0x000fe80003800000 */
[----:B------:R-:W-:Y:S05]  /*12a70*/  @P3 BRA `(.L_x_462) ;  /* 0x0000000400e83947 */ /* 0x000fea0003800000 */
[----:B0--34-:R-:W0:Y:S01]  /*12a80*/  LDS.128 R4, [R234+0x2000] ;  /* 0x00200000ea047984 */ /* 0x019e220000000c00 */
[----:B-----5:R-:W-:Y:S02]  /*12a90*/  SHF.R.U32.HI R15, RZ, 0x8, R29 ;  /* 0x00000008ff0f7819 */ /* 0x020fe4000001161d */
[----:B------:R-:W-:Y:S02]  /*12aa0*/  SHF.R.U32.HI R32, RZ, 0x8, R25 ;  /* 0x00000008ff207819 */ /* 0x000fe40000011619 */
[----:B------:R-:W-:Y:S02]  /*12ab0*/  SHF.R.U32.HI R3, RZ, 0x8, R28 ;  /* 0x00000008ff037819 */ /* 0x000fe4000001161c */
[----:B-1----:R-:W-:Y:S02]  /*12ac0*/  SHF.R.U32.HI R27, RZ, 0x8, R24 ;  /* 0x00000008ff1b7819 */ /* 0x002fe40000011618 */
[----:B------:R-:W-:Y:S02]  /*12ad0*/  LOP3.LUT R26, R29, 0xff, RZ, 0xc0, !PT ;  /* 0x000000ff1d1a7812 */ /* 0x000fe400078ec0ff */
[----:B------:R-:W-:-:S02]  /*12ae0*/  LOP3.LUT R33, R25, 0xff, RZ, 0xc0, !PT ;  /* 0x000000ff19217812 */ /* 0x000fc400078ec0ff */
[----:B------:R-:W-:Y:S02]  /*12af0*/  LOP3.LUT R15, R15, 0xff, RZ, 0xc0, !PT ;  /* 0x000000ff0f0f7812 */ /* 0x000fe400078ec0ff */
[----:B------:R-:W-:Y:S02]  /*12b00*/  LOP3.LUT R32, R32, 0xff, RZ, 0xc0, !PT ;  /* 0x000000ff20207812 */ /* 0x000fe400078ec0ff */
[----:B--2---:R-:W-:Y:S02]  /*12b10*/  LOP3.LUT R14, R28, 0xff, RZ, 0xc0, !PT ;  /* 0x000000ff1c0e7812 */ /* 0x004fe400078ec0ff */
[----:B------:R-:W-:Y:S02]  /*12b20*/  LOP3.LUT R3, R3, 0xff, RZ, 0xc0, !PT ;  /* 0x000000ff03037812 */ /* 0x000fe400078ec0ff */
[----:B------:R-:W-:Y:S02]  /*12b30*/  LOP3.LUT R30, R27, 0xff, RZ, 0xc0, !PT ;  /* 0x000000ff1b1e7812 */ /* 0x000fe400078ec0ff */
[----:B------:R-:W-:-:S02]  /*12b40*/  PRMT R27, R15, 0x7604, R26 ;  /* 0x000076040f1b7816 */ /* 0x000fc4000000001a */
[----:B------:R-:W-:Y:S02]  /*12b50*/  PRMT R33, R32, 0x7604, R33 ;  /* 0x0000760420217816 */ /* 0x000fe40000000021 */
[----:B------:R-:W-:Y:S02]  /*12b60*/  SHF.R.U32.HI R26, RZ, 0x10, R29 ;  /* 0x00000010ff1a7819 */ /* 0x000fe4000001161d */
[----:B------:R-:W-:Y:S02]  /*12b70*/  SHF.R.U32.HI R32, RZ, 0x10, R25 ;  /* 0x00000010ff207819 */ /* 0x000fe40000011619 */
[----:B------:R-:W-:Y:S02]  /*12b80*/  PRMT R14, R3, 0x7604, R14 ;  /* 0x00007604030e7816 */ /* 0x000fe4000000000e */
[----:B------:R-:W-:Y:S02]  /*12b90*/  SHF.R.U32.HI R3, RZ, 0x10, R28 ;  /* 0x00000010ff037819 */ /* 0x000fe4000001161c */
[----:B------:R-:W-:-:S02]  /*12ba0*/  LOP3.LUT R26, R26, 0xff, RZ, 0xc0, !PT ;  /* 0x000000ff1a1a7812 */ /* 0x000fc400078ec0ff */
[----:B------:R-:W-:Y:S02]  /*12bb0*/  LOP3.LUT R32, R32, 0xff, RZ, 0xc0, !PT ;  /* 0x000000ff20207812 */ /* 0x000fe400078ec0ff */
[----:B------:R-:W-:Y:S02]  /*12bc0*/  LOP3.LUT R31, R24, 0xff, RZ, 0xc0, !PT ;  /* 0x000000ff181f7812 */ /* 0x000fe400078ec0ff */
[----:B------:R-:W-:Y:S02]  /*12bd0*/  SHF.R.U32.HI R15, RZ, 0x10, R24 ;  /* 0x00000010ff0f7819 */ /* 0x000fe40000011618 */
[----:B------:R-:W-:Y:S02]  /*12be0*/  LOP3.LUT R3, R3, 0xff, RZ, 0xc0, !PT ;  /* 0x000000ff03037812 */ /* 0x000fe400078ec0ff */
[----:B------:R-:W-:Y:S02]  /*12bf0*/  PRMT R27, R26, 0x7054, R27 ;  /* 0x000070541a1b7816 */ /* 0x000fe4000000001b */
        /* <DEDUP_REMOVED lines=98> */
.L_x_462:
[----:B------:R-:W-:Y:S05]  /*13220*/  BSYNC B1 ;  /* 0x0000000000017941 */ /* 0x000fea0003800000 */
.L_x_461:
[----:B------:R-:W-:Y:S04]  /*13230*/  BSSY B1, `(.L_x_463) ;  /* 0x0000078000017945 */ /* 0x000fe80003800000 */
[----:B------:R-:W-:Y:S05]  /*13240*/  @P4 BRA `(.L_x_464) ;  /* 0x0000000400d84947 */ /* 0x000fea0003800000 */
[----:B0--34-:R-:W0:Y:S01]  /*13250*/  LDS.128 R4, [R0+0x18400] ;  /* 0x0184000000047984 */ /* 0x019e220000000c00 */
[----:B--2--5:R-:W-:Y:S02]  /*13260*/  SHF.R.U32.HI R14, RZ, 0x8, R20 ;  /* 0x00000008ff0e7819 */ /* 0x024fe40000011614 */
[----:B------:R-:W-:Y:S02]  /*13270*/  LOP3.LUT R3, R20, 0xff, RZ, 0xc0, !PT ;  /* 0x000000ff14037812 */ /* 0x000fe400078ec0ff */
[----:B------:R-:W-:Y:S02]  /*13280*/  LOP3.LUT R14, R14, 0xff, RZ, 0xc0, !PT ;  /* 0x000000ff0e0e7812 */ /* 0x000fe400078ec0ff */
[----:B------:R-:W-:Y:S02]  /*13290*/  SHF.R.U32.HI R24, RZ, 0x8, R21 ;  /* 0x00000008ff187819 */ /* 0x000fe40000011615 */
[----:B-1----:R-:W-:Y:S02]  /*132a0*/  SHF.R.U32.HI R27, RZ, 0x8, R13 ;  /* 0x00000008ff1b7819 */ /* 0x002fe4000001160d */
        /* <DEDUP_REMOVED lines=10> */
[----:B------:R-:W-:Y:S01]  /*13350*/  LOP3.LUT R25, R14, 0xff, RZ, 0xc0, !PT ;  /* 0x000000ff0e197812 */ /* 0x000fe200078ec0ff */
        /* <DEDUP_REMOVED lines=9> */
[----:B0-----:R-:W-:-:S02]  /*133f0*/  F2FP.F16.E4M3.UNPACK_B R3, R6.H1 ;  /* 0x00000006ff03723e */ /* 0x001fc400030006ff */
[--C-:B------:R-:W-:Y:S02]  /*13400*/  LOP3.LUT R27, R27, 0xff0000, R12.reuse, 0xf8, !PT ;  /* 0x00ff00001b1b7812 */ /* 0x100fe400078ef80c */
[----:B------:R-:W-:Y:S01]  /*13410*/  F2FP.F16.E4M3.UNPACK_B R26, R29 ;  /* 0x0000001dff1a723e */ /* 0x000fe200020006ff */
[--C-:B------:R-:W-:Y:S01]  /*13420*/  HADD2.F32 R13, -RZ, R3.reuse.H0_H0 ;  /* 0x20000003ff0d7230 */ /* 0x100fe20000004100 */
[----:B------:R-:W-:Y:S02]  /*13430*/  F2FP.F16.E4M3.UNPACK_B R21, R25 ;  /* 0x00000019ff15723e */ /* 0x000fe400020006ff */
[----:B------:R-:W-:Y:S01]  /*13440*/  LOP3.LUT R27, R27, 0xff000000, R12, 0xf8, !PT ;  /* 0xff0000001b1b7812 */ /* 0x000fe200078ef80c */
[----:B------:R-:W-:Y:S01]  /*13450*/  HADD2.F32 R12, -RZ, R3.H1_H1 ;  /* 0x30000003ff0c7230 */ /* 0x000fe20000004100 */
[----:B------:R-:W-:Y:S01]  /*13460*/  F2FP.F16.E4M3.UNPACK_B R6, R6 ;  /* 0x00000006ff06723e */ /* 0x000fe200020006ff */
[--C-:B------:R-:W-:Y:S01]  /*13470*/  HADD2.F32 R28, -RZ, R26.reuse.H1_H1 ;  /* 0x3000001aff1c7230 */ /* 0x100fe20000004100 */
[----:B------:R-:W-:Y:S01]  /*13480*/  LOP3.LUT R20, R15, 0xff000000, R20, 0xf8, !PT ;  /* 0xff0000000f147812 */ /* 0x000fe200078ef814 */
[--C-:B------:R-:W-:Y:S01]  /*13490*/  HADD2.F32 R24, -RZ, R21.reuse.H1_H1 ;  /* 0x30000015ff187230 */ /* 0x100fe20000004100 */
        /* <DEDUP_REMOVED lines=81> */
.L_x_464:
[----:B------:R-:W-:Y:S05]  /*139b0*/  BSYNC B1 ;  /* 0x0000000000017941 */ /* 0x000fea0003800000 */
.L_x_463:
[----:B------:R-:W-:Y:S05]  /*139c0*/  @P5 BRA `(.L_x_454) ;  /* 0x0000003c00305947 */ /* 0x000fea0003800000 */
[----:B0--34-:R-:W0:Y:S01]  /*139d0*/  LDS.128 R4, [R234+0x4000] ;  /* 0x00400000ea047984 */ /* 0x019e220000000c00 */
[----:B-----5:R-:W-:Y:S02]  /*139e0*/  SHF.R.U32.HI R12, RZ, 0x8, R11 ;  /* 0x00000008ff0c7819 */ /* 0x020fe4000001160b */
[----:B------:R-:W-:Y:S02]  /*139f0*/  SHF.R.U32.HI R20, RZ, 0x8, R9 ;  /* 0x00000008ff147819 */ /* 0x000fe40000011609 */
[----:B------:R-:W-:Y:S02]  /*13a00*/  LOP3.LUT R13, R11, 0xff, RZ, 0xc0, !PT ;  /* 0x000000ff0b0d7812 */ /* 0x000fe400078ec0ff */
[----:B------:R-:W-:Y:S02]  /*13a10*/  LOP3.LUT R21, R9, 0xff, RZ, 0xc0, !PT ;  /* 0x000000ff09157812 */ /* 0x000fe400078ec0ff */
[----:B------:R-:W-:Y:S02]  /*13a20*/  LOP3.LUT R12, R12, 0xff, RZ, 0xc0, !PT ;  /* 0x000000ff0c0c7812 */ /* 0x000fe400078ec0ff */
[----:B------:R-:W-:-:S02]  /*13a30*/  LOP3.LUT R20, R20, 0xff, RZ, 0xc0, !PT ;  /* 0x000000ff14147812 */ /* 0x000fc400078ec0ff */
[----:B------:R-:W-:Y:S02]  /*13a40*/  SHF.R.U32.HI R0, RZ, 0x8, R10 ;  /* 0x00000008ff007819 */ /* 0x000fe4000001160a */
[----:B--2---:R-:W-:Y:S02]  /*13a50*/  SHF.R.U32.HI R14, RZ, 0x8, R8 ;  /* 0x00000008ff0e7819 */ /* 0x004fe40000011608 */
[----:B------:R-:W-:Y:S02]  /*13a60*/  PRMT R13, R12, 0x7604, R13 ;  /* 0x000076040c0d7816 */ /* 0x000fe4000000000d */
[----:B------:R-:W-:Y:S02]  /*13a70*/  PRMT R21, R20, 0x7604, R21 ;  /* 0x0000760414157816 */ /* 0x000fe40000000015 */
[----:B------:R-:W-:Y:S02]  /*13a80*/  SHF.R.U32.HI R12, RZ, 0x10, R11 ;  /* 0x00000010ff0c7819 */ /* 0x000fe4000001160b */
[----:B------:R-:W-:-:S02]  /*13a90*/  SHF.R.U32.HI R20, RZ, 0x10, R9 ;  /* 0x00000010ff147819 */ /* 0x000fc40000011609 */
[----:B------:R-:W-:Y:S02]  /*13aa0*/  LOP3.LUT R3, R10, 0xff, RZ, 0xc0, !PT ;  /* 0x000000ff0a037812 */ /* 0x000fe400078ec0ff */
[----:B------:R-:W-:Y:S02]  /*13ab0*/  LOP3.LUT R15, R8, 0xff, RZ, 0xc0, !PT ;  /* 0x000000ff080f7812 */ /* 0x000fe400078ec0ff */
[----:B------:R-:W-:Y:S02]  /*13ac0*/  LOP3.LUT R0, R0, 0xff, RZ, 0xc0, !PT ;  /* 0x000000ff00007812 */ /* 0x000fe400078ec0ff */
[----:B------:R-:W-:Y:S02]  /*13ad0*/  LOP3.LUT R14, R14, 0xff, RZ, 0xc0, !PT ;  /* 0x000000ff0e0e7812 */ /* 0x000fe400078ec0ff */
[----:B------:R-:W-:Y:S02]  /*13ae0*/  LOP3.LUT R12, R12, 0xff, RZ, 0xc0, !PT ;  /* 0x000000ff0c0c7812 */ /* 0x000fe400078ec0ff */
[----:B------:R-:W-:-:S02]  /*13af0*/  LOP3.LUT R20, R20, 0xff, RZ, 0xc0, !PT ;  /* 0x000000ff14147812 */ /* 0x000fc400078ec0ff */
[----:B------:R-:W-:Y:S02]  /*13b00*/  PRMT R3, R0, 0x7604, R3 ;  /* 0x0000760400037816 */ /* 0x000fe40000000003 */
[----:B------:R-:W-:Y:S02]  /*13b10*/  PRMT R15, R14, 0x7604, R15 ;  /* 0x000076040e0f7816 */ /* 0x000fe4000000000f */
[----:B------:R-:W-:Y:S02]  /*13b20*/  SHF.R.U32.HI R0, RZ, 0x10, R10 ;  /* 0x00000010ff007819 */ /* 0x000fe4000001160a */
[----:B------:R-:W-:Y:S02]  /*13b30*/  SHF.R.U32.HI R14, RZ, 0x10, R8 ;  /* 0x00000010ff0e7819 */ /* 0x000fe40000011608 */
[----:B------:R-:W-:Y:S02]  /*13b40*/  PRMT R13, R12, 0x7054, R13 ;  /* 0x000070540c0d7816 */ /* 0x000fe4000000000d */
[----:B------:R-:W-:-:S02]  /*13b50*/  PRMT R21, R20, 0x7054, R21 ;  /* 0x0000705414157816 */ /* 0x000fc40000000015 */
[----:B------:R-:W-:Y:S02]  /*13b60*/  LOP3.LUT R0, R0, 0xff, RZ, 0xc0, !PT ;  /* 0x000000ff00007812 */ /* 0x000fe400078ec0ff */
[----:B------:R-:W-:Y:S02]  /*13b70*/  LOP3.LUT R14, R14, 0xff, RZ, 0xc0, !PT ;  /* 0x000000ff0e0e7812 */ /* 0x000fe400078ec0ff */
[----:B------:R-:W-:Y:S02]  /*13b80*/  LOP3.LUT R21, R21, 0xff000000, R9, 0xf8, !PT ;  /* 0xff00000015157812 */ /* 0x000fe400078ef809 */
[----:B------:R-:W-:Y:S02]  /*13b90*/  LOP3.LUT R13, R13, 0xff000000, R11, 0xf8, !PT ;  /* 0xff0000000d0d7812 */ /* 0x000fe400078ef80b */
[----:B------:R-:W-:Y:S02]  /*13ba0*/  PRMT R3, R0, 0x7054, R3 ;  /* 0x0000705400037816 */ /* 0x000fe40000000003 */
[----:B------:R-:W-:-:S02]  /*13bb0*/  PRMT R15, R14, 0x7054, R15 ;  /* 0x000070540e0f7816 */ /* 0x000fc4000000000f */
[-C--:B0-----:R-:W-:Y:S02]  /*13bc0*/  F2FP.F16.E4M3.UNPACK_B R0, R6.reuse.H1 ;  /* 0x00000006ff00723e */ /* 0x081fe400030006ff */
[----:B------:R-:W-:Y:S02]  /*13bd0*/  F2FP.F16.E4M3.UNPACK_B R24, R21 ;  /* 0x00000015ff18723e */ /* 0x000fe400020006ff */
[----:B------:R-:W-:Y:S01]  /*13be0*/  F2FP.F16.E4M3.UNPACK_B R14, R13 ;  /* 0x0000000dff0e723e */ /* 0x000fe200020006ff */
[----:B------:R-:W-:Y:S01]  /*13bf0*/  HADD2.F32 R9, -RZ, R0.H1_H1 ;  /* 0x30000000ff097230 */ /* 0x000fe20000004100 */
[----:B------:R-:W-:Y:S01]  /*13c00*/  LOP3.LUT R12, R3, 0xff000000, R10, 0xf8, !PT ;  /* 0xff000000030c7812 */ /* 0x000fe200078ef80a */
[----:B------:R-:W-:Y:S01]  /*13c10*/  HADD2.F32 R25, -RZ, R24.H1_H1 ;  /* 0x30000018ff197230 */ /* 0x000fe20000004100 */
[----:B------:R-:W-:Y:S01]  /*13c20*/  LOP3.LUT R20, R15, 0xff000000, R8, 0xf8, !PT ;  /* 0xff0000000f147812 */ /* 0x000fe200078ef808 */
[----:B------:R-:W-:Y:S01]  /*13c30*/  HADD2.F32 R15, -RZ, R14.H1_H1 ;  /* 0x3000000eff0f7230 */ /* 0x000fe20000004100 */
[----:B------:R-:W-:Y:S01]  /*13c40*/  F2FP.F16.E4M3.UNPACK_B R3, R6 ;  /* 0x00000006ff03723e */ /* 0x000fe200020006ff */
[----:B------:R-:W-:Y:S01]  /*13c50*/  HADD2.F32 R8, -RZ, R0.H0_H0 ;  /* 0x20000000ff087230 */ /* 0x000fe20000004100 */
[----:B------:R-:W-:Y:S01]  /*13c60*/  F2FP.F16.E4M3.UNPACK_B R10, R7 ;  /* 0x00000007ff0a723e */ /* 0x000fe200020006ff */
[C---:B-1----:R-:W-:Y:S01]  /*13c70*/  FMUL.FTZ R27, R9.reuse, R25 ;  /* 0x00000019091b7220 */ /* 0x042fe20000410000 */
[----:B------:R-:W-:Y:S01]  /*13c80*/  F2FP.F16.E4M3.UNPACK_B R11, R7.H1 ;  /* 0x00000007ff0b723e */ /* 0x000fe200030006ff */
[----:B------:R-:W-:Y:S01]  /*13c90*/  FMUL.FTZ R26, R9, R15 ;  /* 0x0000000f091a7220 */ /* 0x000fe20000410000 */
[-C--:B------:R-:W-:Y:S01]  /*13ca0*/  F2FP.F16.E4M3.UNPACK_B R6, R5.reuse ;  /* 0x00000005ff06723e */ /* 0x080fe200020006ff */
[----:B------:R-:W-:Y:S01]  /*13cb0*/  HADD2.F32 R24, -RZ, R24.H0_H0 ;  /* 0x20000018ff187230 */ /* 0x000fe20000004100 */
[----:B------:R-:W-:Y:S01]  /*13cc0*/  F2FP.F16.E4M3.UNPACK_B R7, R5.H1 ;  /* 0x00000005ff07723e */ /* 0x000fe200030006ff */
[----:B------:R-:W-:Y:S01]  /*13cd0*/  HADD2.F32 R5, -RZ, R3.H1_H1 ;  /* 0x30000003ff057230 */ /* 0x000fe20000004100 */
[----:B------:R-:W-:Y:S01]  /*13ce0*/  F2FP.F16.E4M3.UNPACK_B R21, R21.H1 ;  /* 0x00000015ff15723e */ /* 0x000fe200030006ff */
[----:B------:R-:W-:-:S02]  /*13cf0*/  HADD2.F32 R14, -RZ, R14.H0_H0 ;  /* 0x2000000eff0e7230 */ /* 0x000fc40000004100 */
[C---:B------:R-:W-:Y:S01]  /*13d00*/  FFMA.FTZ R27, R8.reuse, R15, -R27 ;  /* 0x0000000f081b7223 */ /* 0x040fe2000001081b */
[----:B------:R-:W-:Y:S01]  /*13d10*/  FFMA.FTZ R26, R8, R25, R26 ;  /* 0x00000019081a7223 */ /* 0x000fe2000001001a */
[----:B------:R-:W-:Y:S01]  /*13d20*/  HADD2.F32 R3, -RZ, R3.H0_H0 ;  /* 0x20000003ff037230 */ /* 0x000fe20000004100 */
[----:B------:R-:W-:Y:S01]  /*13d30*/  F2FP.F16.E4M3.UNPACK_B R13, R13.H1 ;  /* 0x0000000dff0d723e */ /* 0x000fe200030006ff */
[C---:B------:R-:W-:Y:S01]  /*13d40*/  FMUL.FTZ R8, R5.reuse, R24 ;  /* 0x0000001805087220 */ /* 0x040fe20000410000 */
[----:B------:R-:W-:Y:S01]  /*13d50*/  FMUL.FTZ R15, R5, R14 ;  /* 0x0000000e050f7220 */ /* 0x000fe20000410000 */
[--C-:B------:R-:W-:Y:S01]  /*13d60*/  HADD2.F32 R5, -RZ, R10.reuse.H1_H1 ;  /* 0x3000000aff057230 */ /* 0x100fe20000004100 */
[----:B------:R-:W-:Y:S01]  /*13d70*/  F2FP.F16.E4M3.UNPACK_B R0, R4 ;  /* 0x00000004ff00723e */ /* 0x000fe200020006ff */
[----:B------:R-:W-:Y:S02]  /*13d80*/  HADD2.F32 R9, -RZ, R21.H0_H0 ;  /* 0x20000015ff097230 */ /* 0x000fe40000004100 */
[C---:B------:R-:W-:Y:S01]  /*13d90*/  FFMA.FTZ R25, R3.reuse, R14, -R8 ;  /* 0x0000000e03197223 */ /* 0x040fe20000010808 */
[----:B------:R-:W-:Y:S01]  /*13da0*/  FFMA.FTZ R24, R3, R24, R15 ;  /* 0x0000001803187223 */ /* 0x000fe2000001000f */
[----:B------:R-:W-:Y:S01]  /*13db0*/  HADD2.F32 R8, -RZ, R13.H0_H0 ;  /* 0x2000000dff087230 */ /* 0x000fe20000004100 */
[----:B------:R-:W-:Y:S01]  /*13dc0*/  F2FP.F16.E4M3.UNPACK_B R4, R4.H1 ;  /* 0x00000004ff04723e */ /* 0x000fe200030006ff */
[----:B------:R-:W-:-:S02]  /*13dd0*/  HADD2.F32 R10, -RZ, R10.H0_H0 ;  /* 0x2000000aff0a7230 */ /* 0x000fc40000004100 */
[CC--:B------:R-:W-:Y:S01]  /*13de0*/  FMUL.FTZ R15, R5.reuse, R9.reuse ;  /* 0x00000009050f7220 */ /* 0x0c0fe20000410000 */
[----:B------:R-:W-:Y:S02]  /*13df0*/  HADD2.F32 R14, -RZ, R21.H1_H1 ;  /* 0x30000015ff0e7230 */ /* 0x000fe40000004100 */
[-C--:B------:R-:W-:Y:S01]  /*13e00*/  FMUL.FTZ R5, R5, R8.reuse ;  /* 0x0000000805057220 */ /* 0x080fe20000410000 */
[----:B------:R-:W-:Y:S02]  /*13e10*/  HADD2.F32 R3, -RZ, R11.H1_H1 ;  /* 0x3000000bff037230 */ /* 0x000fe40000004100 */
[C---:B------:R-:W-:Y:S01]  /*13e20*/  FFMA.FTZ R21, R10.reuse, R8, -R15 ;  /* 0x000000080a157223 */ /* 0x040fe2000001080f */
[----:B------:R-:W-:Y:S02]  /*13e30*/  HADD2.F32 R8, -RZ, R13.H1_H1 ;  /* 0x3000000dff087230 */ /* 0x000fe40000004100 */
[----:B------:R-:W-:Y:S01]  /*13e40*/  FFMA.FTZ R28, R10, R9, R5 ;  /* 0x000000090a1c7223 */ /* 0x000fe20000010005 */
[----:B------:R-:W-:-:S02]  /*13e50*/  HADD2.F32 R11, -RZ, R11.H0_H0 ;  /* 0x2000000bff0b7230 */ /* 0x000fc40000004100 */
[C---:B------:R-:W-:Y:S01]  /*13e60*/  FMUL.FTZ R30, R3.reuse, R14 ;  /* 0x0000000e031e7220 */ /* 0x040fe20000410000 */
[----:B------:R-:W-:Y:S01]  /*13e70*/  F2FP.F16.E4M3.UNPACK_B R9, R20 ;  /* 0x00000014ff09723e */ /* 0x000fe200020006ff */
[-C--:B------:R-:W-:Y:S01]  /*13e80*/  FMUL.FTZ R10, R3, R8.reuse ;  /* 0x00000008030a7220 */ /* 0x080fe20000410000 */
[----:B------:R-:W-:Y:S02]  /*13e90*/  HADD2.F32 R5, -RZ, R4.H1_H1 ;  /* 0x30000004ff057230 */ /* 0x000fe40000004100 */
[C---:B------:R-:W-:Y:S01]  /*13ea0*/  FFMA.FTZ R30, R11.reuse, R8, -R30 ;  /* 0x000000080b1e7223 */ /* 0x040fe2000001081e */
[----:B------:R-:W-:Y:S01]  /*13eb0*/  F2FP.F16.E4M3.UNPACK_B R8, R12 ;  /* 0x0000000cff08723e */ /* 0x000fe200020006ff */
[----:B------:R-:W-:Y:S01]  /*13ec0*/  FFMA.FTZ R29, R11, R14, R10 ;  /* 0x0000000e0b1d7223 */ /* 0x000fe2000001000a */
[--C-:B------:R-:W-:Y:S01]  /*13ed0*/  HADD2.F32 R13, -RZ, R9.reuse.H1_H1 ;  /* 0x30000009ff0d7230 */ /* 0x100fe20000004100 */
[----:B------:R-:W-:Y:S01]  /*13ee0*/  F2FP.F16.E4M3.UNPACK_B R12, R12.H1 ;  /* 0x0000000cff0c723e */ /* 0x000fe200030006ff */
[----:B------:R-:W-:Y:S01]  /*13ef0*/  HADD2.F32 R10, -RZ, R9.H0_H0 ;  /* 0x20000009ff0a7230 */ /* 0x000fe20000004100 */
[----:B------:R-:W-:Y:S01]  /*13f00*/  F2FP.F16.E4M3.UNPACK_B R20, R20.H1 ;  /* 0x00000014ff14723e */ /* 0x000fe200030006ff */
[----:B------:R-:W-:-:S02]  /*13f10*/  HADD2.F32 R9, -RZ, R8.H1_H1 ;  /* 0x30000008ff097230 */ /* 0x000fc40000004100 */
[C---:B------:R-:W-:Y:S01]  /*13f20*/  FMUL.FTZ R11, R5.reuse, R13 ;  /* 0x0000000d050b7220 */ /* 0x040fe20000410000 */
[----:B------:R-:W-:Y:S02]  /*13f30*/  HADD2.F32 R3, -RZ, R0.H1_H1 ;  /* 0x30000000ff037230 */ /* 0x000fe40000004100 */
        /* <DEDUP_REMOVED lines=10> */
[----:B------:R-:W-:-:S02]  /*13fe0*/  HADD2.F32 R4, -RZ, R12.H1_H1 ;  /* 0x3000000cff047230 */ /* 0x000fc40000004100 */
[--C-:B------:R-:W-:Y:S02]  /*13ff0*/  HADD2.F32 R3, -RZ, R7.reuse.H1_H1 ;  /* 0x30000007ff037230 */ /* 0x100fe40000004100 */
[--C-:B------:R-:W-:Y:S02]  /*14000*/  HADD2.F32 R8, -RZ, R20.reuse.H1_H1 ;  /* 0x30000014ff087230 */ /* 0x100fe40000004100 */
[----:B------:R-:W-:Y:S02]  /*14010*/  HADD2.F32 R9, -RZ, R20.H0_H0 ;  /* 0x20000014ff097230 */ /* 0x000fe40000004100 */
[C---:B------:R-:W-:Y:S01]  /*14020*/  FMUL.FTZ R13, R3.reuse, R4 ;  /* 0x00000004030d7220 */ /* 0x040fe20000410000 */
[----:B------:R-:W-:Y:S02]  /*14030*/  HADD2.F32 R0, -RZ, R6.H1_H1 ;  /* 0x30000006ff007230 */ /* 0x000fe40000004100 */
[----:B------:R-:W-:Y:S02]  /*14040*/  HADD2.F32 R5, -RZ, R12.H0_H0 ;  /* 0x2000000cff057230 */ /* 0x000fe40000004100 */
[----:B------:R-:W-:Y:S01]  /*14050*/  FMUL.FTZ R12, R3, R8 ;  /* 0x00000008030c7220 */ /* 0x000fe20000410000 */
[----:B------:R-:W-:-:S02]  /*14060*/  HADD2.F32 R7, -RZ, R7.H0_H0 ;  /* 0x20000007ff077230 */ /* 0x000fc40000004100 */
[C---:B------:R-:W-:Y:S01]  /*14070*/  FMUL.FTZ R3, R0.reuse, R9 ;  /* 0x0000000900037220 */ /* 0x040fe20000410000 */
[----:B------:R-:W-:Y:S02]  /*14080*/  HADD2.F32 R6, -RZ, R6.H0_H0 ;  /* 0x20000006ff067230 */ /* 0x000fe40000004100 */
[-C--:B------:R-:W-:Y:S01]  /*14090*/  FMUL.FTZ R0, R0, R5.reuse ;  /* 0x0000000500007220 */ /* 0x080fe20000410000 */
[C---:B------:R-:W-:Y:S01]  /*140a0*/  FFMA.FTZ R12, R7.reuse, R4, -R12 ;  /* 0x00000004070c7223 */ /* 0x040fe2000001080c */
[----:B------:R-:W-:Y:S01]  /*140b0*/  FFMA.FTZ R13, R7, R8, R13 ;  /* 0x00000008070d7223 */ /* 0x000fe2000001000d */
[C---:B------:R-:W-:Y:S01]  /*140c0*/  FFMA.FTZ R5, R6.reuse, R5, -R3 ;  /* 0x0000000506057223 */ /* 0x040fe20000010803 */
[----:B------:R-:W-:Y:S01]  /*140d0*/  FFMA.FTZ R0, R6, R9, R0 ;  /* 0x0000000906007223 */ /* 0x000fe20000010000 */
[----:B------:R-:W-:Y:S02]  /*140e0*/  F2FP.SATFINITE.E4M3.F32.PACK_AB_MERGE_C R6, R26, R27, RZ ;  /* 0x0000001b1a06723e */ /* 0x000fe400048070ff */
[----:B------:R-:W-:-:S02]  /*140f0*/  F2FP.SATFINITE.E4M3.F32.PACK_AB_MERGE_C R7, R29, R30, RZ ;  /* 0x0000001e1d07723e */ /* 0x000fc400048070ff */
[----:B------:R-:W-:Y:S02]  /*14100*/  F2FP.SATFINITE.E4M3.F32.PACK_AB_MERGE_C R4, R15, R14, RZ ;  /* 0x0000000e0f04723e */ /* 0x000fe400048070ff */
[----:B------:R-:W-:Y:S02]  /*14110*/  F2FP.SATFINITE.E4M3.F32.PACK_AB_MERGE_C R12, R13, R12, RZ ;  /* 0x0000000c0d0c723e */ /* 0x000fe400048070ff */
[----:B------:R-:W-:Y:S02]  /*14120*/  F2FP.SATFINITE.E4M3.F32.PACK_AB_MERGE_C R6, R24, R25, R6 ;  /* 0x000000191806723e */ /* 0x000fe40004807006 */
[----:B------:R-:W-:Y:S02]  /*14130*/  F2FP.SATFINITE.E4M3.F32.PACK_AB_MERGE_C R7, R28, R21, R7 ;  /* 0x000000151c07723e */ /* 0x000fe40004807007 */
[----:B------:R-:W-:Y:S02]  /*14140*/  F2FP.SATFINITE.E4M3.F32.PACK_AB_MERGE_C R4, R10, R11, R4 ;  /* 0x0000000b0a04723e */ /* 0x000fe40004807004 */
[----:B------:R-:W-:-:S05]  /*14150*/  F2FP.SATFINITE.E4M3.F32.PACK_AB_MERGE_C R5, R0, R5, R12 ;  /* 0x000000050005723e */ /* 0x000fca000480700c */
[----:B------:R0:W-:Y:S01]  /*14160*/  STS.128 [R234+0x4000], R4 ;  /* 0x00400004ea007388 */ /* 0x0001e20000000c00 */
[----:B------:R-:W-:Y:S05]  /*14170*/  BRA `(.L_x_454) ;  /* 0x0000003400447947 */ /* 0x000fea0003800000 */
.L_x_448:
[----:B------:R-:W-:-:S03]  /*14180*/  UMOV UR4, 0xffffffff ;  /* 0xffffffff00047882 */ /* 0x000fc60000000000 */
[----:B------:R-:W-:Y:S05]  /*14190*/  BRA.DIV UR4, `(.L_x_465) ;  /* 0x0000015e04fc7947 */ /* 0x000fea000b800000 */
[----:B------:R0:W1:Y:S04]  /*141a0*/  SHFL.IDX PT, R3, R26, RZ, 0x1e1f ;  /* 0x001e1fff1a037589 */ /* 0x00006800000e0000 */
[----:B------:R0:W2:Y:S04]  /*141b0*/  SHFL.IDX PT, R21, R24, RZ, 0x1e1f ;  /* 0x001e1fff18157589 */ /* 0x0000a800000e0000 */
[----:B------:R0:W3:Y:S04]  /*141c0*/  SHFL.IDX PT, R0, R28, RZ, 0x1e1f ;  /* 0x001e1fff1c007589 */ /* 0x0000e800000e0000 */
[----:B------:R0:W4:Y:S02]  /*141d0*/  SHFL.IDX PT, R20, R29, RZ, 0x1e1f ;  /* 0x001e1fff1d147589 */ /* 0x00012400000e0000 */
.L_x_682:
[----:B------:R-:W-:Y:S01]  /*141e0*/  ULDC UR4, c[0x0][0x448] ;  /* 0x0001120000047ab9 */ /* 0x000fe20000000800 */
[----:B------:R-:W-:Y:S01]  /*141f0*/  BSSY B1, `(.L_x_466) ;  /* 0x000003b000017945 */ /* 0x000fe20003800000 */
[----:B------:R-:W-:Y:S01]  /*14200*/  IMAD R149, R149, UR4, RZ ;  /* 0x0000000495957c24 */ /* 0x000fe2000f8e02ff */
[----:B0-----:R-:W-:Y:S02]  /*14210*/  CS2R R28, SRZ ;  /* 0x00000000001c7805 */ /* 0x001fe4000001ff00 */
[----:B------:R-:W-:Y:S02]  /*14220*/  CS2R R30, SRZ ;  /* 0x00000000001e7805 */ /* 0x000fe4000001ff00 */
[----:B------:R-:W-:Y:S02]  /*14230*/  CS2R R6, SRZ ;  /* 0x0000000000067805 */ /* 0x000fe4000001ff00 */
[----:B------:R-:W-:Y:S02]  /*14240*/  CS2R R8, SRZ ;  /* 0x0000000000087805 */ /* 0x000fe4000001ff00 */
        /* <DEDUP_REMOVED lines=10> */
[----:B------:R-:W4:Y:S04]  /*142f0*/  LDL R41, [R1] ;  /* 0x0000000001297983 */ /* 0x000f280000100800 */
[----:B------:R-:W4:Y:S01]  /*14300*/  LDL R40, [R1+0xc] ;  /* 0x00000c0001287983 */ /* 0x000f220000100800 */
[C---:B------:R-:W-:Y:S01]  /*14310*/  VIADD R4, R18.reuse, 0x20 ;  /* 0x0000002012047836 */ /* 0x040fe20000000000 */
[----:B------:R-:W-:Y:S01]  /*14320*/  ULDC UR4, c[0x0][0x3f4] ;  /* 0x0000fd0000047ab9 */ /* 0x000fe20000000800 */
[C---:B------:R-:W-:Y:S02]  /*14330*/  IADD3 R5, R18.reuse, 0x40, RZ ;  /* 0x0000004012057810 */ /* 0x040fe40007ffe0ff */
[----:B------:R-:W-:Y:S02]  /*14340*/  CS2R R32, SRZ ;  /* 0x0000000000207805 */ /* 0x000fe4000001ff00 */
[----:B------:R-:W-:-:S02]  /*14350*/  ISETP.GE.AND P2, PT, R18, UR4, PT ;  /* 0x0000000412007c0c */ /* 0x000fc4000bf46270 */
[----:B------:R-:W-:Y:S02]  /*14360*/  CS2R R34, SRZ ;  /* 0x0000000000227805 */ /* 0x000fe4000001ff00 */
[----:B------:R-:W-:Y:S02]  /*14370*/  ISETP.GE.AND P1, PT, R4, UR4, PT ;  /* 0x0000000404007c0c */ /* 0x000fe4000bf26270 */
[----:B------:R-:W-:Y:S02]  /*14380*/  CS2R R28, SRZ ;  /* 0x00000000001c7805 */ /* 0x000fe4000001ff00 */
[----:B------:R-:W-:Y:S02]  /*14390*/  ISETP.GE.AND P0, PT, R5, UR4, PT ;  /* 0x0000000405007c0c */ /* 0x000fe4000bf06270 */
[----:B------:R-:W-:Y:S02]  /*143a0*/  CS2R R30, SRZ ;  /* 0x00000000001e7805 */ /* 0x000fe4000001ff00 */
[----:B------:R-:W-:-:S02]  /*143b0*/  CS2R R12, SRZ ;  /* 0x00000000000c7805 */ /* 0x000fc4000001ff00 */
[----:B------:R-:W-:Y:S02]  /*143c0*/  CS2R R14, SRZ ;  /* 0x00000000000e7805 */ /* 0x000fe4000001ff00 */
[----:B------:R-:W-:Y:S02]  /*143d0*/  @!P2 SHF.R.S32.HI R5, RZ, 0x1f, R18 ;  /* 0x0000001fff05a819 */ /* 0x000fe40000011412 */
[C---:B-1----:R-:W-:Y:S02]  /*143e0*/  @!P2 IADD3 R36, P3, R18.reuse, R3, RZ ;  /* 0x000000031224a210 */ /* 0x042fe40007f7e0ff */
[----:B--2---:R-:W-:-:S03]  /*143f0*/  @!P2 IADD3 R38, P4, R18, R21, RZ ;  /* 0x000000151226a210 */ /* 0x004fc60007f9e0ff */
[--C-:B---3--:R-:W-:Y:S02]  /*14400*/  @!P2 IMAD.X R37, R0, 0x1, R5.reuse, P3 ;  /* 0x000000010025a824 */ /* 0x108fe400018e0605 */
[----:B----4-:R-:W-:Y:S01]  /*14410*/  @!P2 IMAD.X R39, R20, 0x1, R5, P4 ;  /* 0x000000011427a824 */ /* 0x010fe200020e0605 */
[----:B------:R-:W-:Y:S02]  /*14420*/  CS2R R6, SRZ ;  /* 0x0000000000067805 */ /* 0x000fe4000001ff00 */
[----:B------:R-:W-:Y:S02]  /*14430*/  CS2R R24, SRZ ;  /* 0x0000000000187805 */ /* 0x000fe4000001ff00 */
[----:B------:R-:W-:Y:S02]  /*14440*/  CS2R R26, SRZ ;  /* 0x00000000001a7805 */ /* 0x000fe4000001ff00 */
[----:B------:R-:W-:Y:S02]  /*14450*/  CS2R R8, SRZ ;  /* 0x0000000000087805 */ /* 0x000fe4000001ff00 */
[----:B------:R-:W-:Y:S01]  /*14460*/  CS2R R10, SRZ ;  /* 0x00000000000a7805 */ /* 0x000fe2000001ff00 */
[----:B------:R0:W5:Y:S04]  /*14470*/  @!P2 LD.E.128 R32, desc[UR54][R36.64] ;  /* 0x000000362420a980 */ /* 0x000168000c101d00 */
[----:B------:R0:W5:Y:S01]  /*14480*/  @!P2 LD.E.128 R28, desc[UR54][R38.64] ;  /* 0x00000036261ca980 */ /* 0x000162000c101d00 */
[----:B------:R-:W-:-:S02]  /*14490*/  @!P1 IMAD.SHL.U32 R42, R41, 0x10, RZ ;  /* 0x00000010292a9824 */ /* 0x000fc400078e00ff */
[----:B------:R-:W-:-:S03]  /*144a0*/  @!P0 IMAD.SHL.U32 R48, R40, 0x10, RZ ;  /* 0x0000001028308824 */ /* 0x000fc600078e00ff */
[----:B------:R-:W-:Y:S02]  /*144b0*/  @!P1 SHF.R.S32.HI R5, RZ, 0x1f, R42 ;  /* 0x0000001fff059819 */ /* 0x000fe4000001142a */
[C---:B------:R-:W-:Y:S02]  /*144c0*/  @!P1 IADD3 R40, P5, R3.reuse, R42, RZ ;  /* 0x0000002a03289210 */ /* 0x040fe40007fbe0ff */
[----:B------:R-:W-:Y:S02]  /*144d0*/  @!P0 IADD3 R46, P3, R3, R48, RZ ;  /* 0x00000030032e8210 */ /* 0x000fe40007f7e0ff */
[C---:B------:R-:W-:Y:S01]  /*144e0*/  @!P1 IADD3 R42, P4, R21.reuse, R42, RZ ;  /* 0x0000002a152a9210 */ /* 0x040fe20007f9e0ff */
[----:B------:R-:W-:Y:S01]  /*144f0*/  @!P1 IMAD.X R41, R0, 0x1, R5, P5 ;  /* 0x0000000100299824 */ /* 0x000fe200028e0605 */
[----:B------:R-:W-:Y:S02]  /*14500*/  @!P0 SHF.R.S32.HI R3, RZ, 0x1f, R48 ;  /* 0x0000001fff038819 */ /* 0x000fe40000011430 */
[----:B------:R-:W-:-:S02]  /*14510*/  @!P0 IADD3 R48, P5, R21, R48, RZ ;  /* 0x0000003015308210 */ /* 0x000fc40007fbe0ff */
[----:B------:R-:W-:Y:S02]  /*14520*/  @!P1 IADD3.X R43, R20, R5, RZ, P4, !PT ;  /* 0x00000005142b9210 */ /* 0x000fe400027fe4ff */
[----:B------:R-:W-:Y:S01]  /*14530*/  CS2R R4, SRZ ;  /* 0x0000000000047805 */ /* 0x000fe2000001ff00 */
[--C-:B------:R-:W-:Y:S01]  /*14540*/  @!P0 IMAD.X R47, R0, 0x1, R3.reuse, P3 ;  /* 0x00000001002f8824 */ /* 0x100fe200018e0603 */
[----:B------:R0:W5:Y:S01]  /*14550*/  @!P1 LD.E.128 R12, desc[UR54][R40.64] ;  /* 0x00000036280c9980 */ /* 0x000162000c101d00 */
[----:B------:R-:W-:-:S03]  /*14560*/  @!P0 IMAD.X R49, R20, 0x1, R3, P5 ;  /* 0x0000000114318824 */ /* 0x000fc600028e0603 */
[----:B------:R0:W5:Y:S04]  /*14570*/  @!P1 LD.E.128 R4, desc[UR54][R42.64] ;  /* 0x000000362a049980 */ /* 0x000168000c101d00 */
[----:B------:R0:W5:Y:S04]  /*14580*/  @!P0 LD.E.128 R24, desc[UR54][R46.64] ;  /* 0x000000362e188980 */ /* 0x000168000c101d00 */
[----:B------:R0:W5:Y:S02]  /*14590*/  @!P0 LD.E.128 R8, desc[UR54][R48.64] ;  /* 0x0000003630088980 */ /* 0x000164000c101d00 */
.L_x_467:
[----:B------:R-:W-:Y:S05]  /*145a0*/  BSYNC B1 ;  /* 0x0000000000017941 */ /* 0x000fea0003800000 */
.L_x_466:
[----:B------:R-:W-:Y:S01]  /*145b0*/  ULEA.HI UR4, UR43, UR43, URZ, 0x1 ;  /* 0x0000002b2b047291 */ /* 0x000fe2000f8f083f */
[----:B---3--:R-:W-:Y:S01]  /*145c0*/  IMAD R0, R145, -0x80, R149 ;  /* 0xffffff8091007824 */ /* 0x008fe200078e0295 */
[----:B------:R-:W-:Y:S02]  /*145d0*/  BSSY B1, `(.L_x_468) ;  /* 0x0000009000017945 */ /* 0x000fe40003800000 */
[----:B------:R-:W-:Y:S02]  /*145e0*/  ULOP3.LUT UR4, UR4, 0xfffffffe, URZ, 0xc0, !UPT ;  /* 0xfffffffe04047892 */ /* 0x000fe4000f8ec03f */
[----:B-1----:R-:W-:Y:S02]  /*145f0*/  VIMNMX R3, R0, 0x80, PT ;  /* 0x0000008000037848 */ /* 0x002fe40003fe0100 */
[----:B------:R-:W-:Y:S02]  /*14600*/  UIADD3 UR4, UR43, -UR4, URZ ;  /* 0x800000042b047290 */ /* 0x000fe4000fffe03f */
[----:B------:R-:W-:-:S04]  /*14610*/  ISETP.GE.AND P1, PT, R168, R3, PT ;  /* 0x00000003a800720c */ /* 0x000fc80003f26270 */
[----:B--2---:R-:W-:-:S05]  /*14620*/  IMAD.U32 R21, RZ, RZ, UR4 ;  /* 0x00000004ff157e24 */ /* 0x004fca000f8e00ff */
[----:B------:R-:W-:-:S04]  /*14630*/  SHF.L.U32 R21, R21, 0x1f, RZ ;  /* 0x0000001f15157819 */ /* 0x000fc800000006ff */
[----:B------:R-:W1:Y:S02]  /*14640*/  SYNCS.PHASECHK.TRANS64.TRYWAIT P0, [R16+URZ+0x29800], R21 ;  /* 0x02980015100075a7 */ /* 0x000e64000800017f */
[----:B-1----:R-:W-:Y:S05]  /*14650*/  @!P0 BRA `(.L_x_469) ;  /* 0x0000015c00408947 */ /* 0x002fea0003800000 */
.L_x_683:
[----:B------:R-:W-:Y:S05]  /*14660*/  BSYNC B1 ;  /* 0x0000000000017941 */ /* 0x000fea0003800000 */
.L_x_468:
[----:B------:R-:W-:Y:S05]  /*14670*/  @P1 BRA `(.L_x_454) ;  /* 0x0000003000041947 */ /* 0x000fea0003800000 */
[----:B------:R-:W2:Y:S01]  /*14680*/  LDC R3, c[0x0][0x3f4] ;  /* 0x0000fd00ff037b82 */ /* 0x000ea20000000800 */
[C---:B------:R-:W-:Y:S01]  /*14690*/  VIADD R0, R18.reuse, 0x20 ;  /* 0x0000002012007836 */ /* 0x040fe20000000000 */
[----:B------:R-:W-:Y:S01]  /*146a0*/  BSSY B1, `(.L_x_470) ;  /* 0x0000102000017945 */ /* 0x000fe20003800000 */
[C---:B----4-:R-:W-:Y:S01]  /*146b0*/  VIADD R20, R18.reuse, 0x40 ;  /* 0x0000004012147836 */ /* 0x050fe20000000000 */
[-C--:B--2---:R-:W-:Y:S02]  /*146c0*/  ISETP.GE.AND P0, PT, R18, R3.reuse, PT ;  /* 0x000000031200720c */ /* 0x084fe40003f06270 */
[-C--:B------:R-:W-:Y:S02]  /*146d0*/  ISETP.GE.AND P1, PT, R0, R3.reuse, PT ;  /* 0x000000030000720c */ /* 0x080fe40003f26270 */
[----:B------:R-:W-:-:S09]  /*146e0*/  ISETP.GE.AND P2, PT, R20, R3, PT ;  /* 0x000000031400720c */ /* 0x000fd20003f46270 */
[----:B------:R-:W-:Y:S05]  /*146f0*/  @P0 BRA `(.L_x_471) ;  /* 0x0000000c00f00947 */ /* 0x000fea0003800000 */
[----:B------:R-:W2:Y:S01]  /*14700*/  LDL R65, [R1+0x58] ;  /* 0x0000580001417983 */ /* 0x000ea20000100800 */
[----:B0-----:R-:W0:Y:S01]  /*14710*/  S2R R36, SR_TID.X ;  /* 0x0000000000247919 */ /* 0x001e220000002100 */
[----:B-----5:R-:W-:Y:S02]  /*14720*/  SHF.R.U32.HI R0, RZ, 0x8, R32 ;  /* 0x00000008ff007819 */ /* 0x020fe40000011620 */
[----:B------:R-:W-:Y:S02]  /*14730*/  LOP3.LUT R20, R32, 0xff, RZ, 0xc0, !PT ;  /* 0x000000ff20147812 */ /* 0x000fe400078ec0ff */
[----:B-1----:R-:W-:-:S04]  /*14740*/  LOP3.LUT R21, R0, 0xff, RZ, 0xc0, !PT ;  /* 0x000000ff00157812 */ /* 0x002fc800078ec0ff */
[----:B------:R-:W-:Y:S02]  /*14750*/  PRMT R45, R21, 0x7604, R20 ;  /* 0x00007604152d7816 */ /* 0x000fe40000000014 */
[----:B0-----:R-:W-:-:S04]  /*14760*/  IADD3 R38, R36, -0x80, RZ ;  /* 0xffffff8024267810 */ /* 0x001fc80007ffe0ff */
[----:B------:R-:W-:-:S04]  /*14770*/  LEA.HI R40, R38, R38, RZ, 0x1 ;  /* 0x0000002626287211 */ /* 0x000fc800078f08ff */
[----:B------:R-:W-:-:S05]  /*14780*/  LOP3.LUT R40, R40, 0xfffffffe, RZ, 0xc0, !PT ;  /* 0xfffffffe28287812 */ /* 0x000fca00078ec0ff */
[----:B------:R-:W-:-:S05]  /*14790*/  IMAD.IADD R40, R38, 0x1, -R40 ;  /* 0x0000000126287824 */ /* 0x000fca00078e0a28 */
[----:B------:R-:W-:-:S04]  /*147a0*/  LEA.HI R0, R3, R40, RZ, 0x1c ;  /* 0x0000002803007211 */ /* 0x000fc800078fe0ff */
[----:B------:R-:W-:-:S04]  /*147b0*/  SHF.R.S32.HI R21, RZ, 0x1f, R0 ;  /* 0x0000001fff157819 */ /* 0x000fc80000011400 */
[----:B------:R-:W-:Y:S01]  /*147c0*/  LEA.HI R20, R21, R0, RZ, 0x2 ;  /* 0x0000000015147211 */ /* 0x000fe200078f10ff */
[----:B------:R-:W-:-:S04]  /*147d0*/  IMAD.SHL.U32 R0, R0, 0x10, RZ ;  /* 0x0000001000007824 */ /* 0x000fc800078e00ff */
[----:B------:R-:W-:Y:S01]  /*147e0*/  IMAD.SHL.U32 R20, R20, 0x800, RZ ;  /* 0x0000080014147824 */ /* 0x000fe200078e00ff */
[----:B------:R-:W-:Y:S02]  /*147f0*/  LOP3.LUT R21, R175, 0x30, R0, 0xf8, !PT ;  /* 0x00000030af157812 */ /* 0x000fe400078ef800 */
[----:B------:R-:W-:Y:S02]  /*14800*/  SHF.R.U32.HI R37, RZ, 0x8, R33 ;  /* 0x00000008ff257819 */ /* 0x000fe40000011621 */
[----:B------:R-:W-:Y:S02]  /*14810*/  SHF.R.U32.HI R39, RZ, 0x8, R34 ;  /* 0x00000008ff277819 */ /* 0x000fe40000011622 */
[----:B------:R-:W-:Y:S02]  /*14820*/  LOP3.LUT R21, R21, R196, RZ, 0x3c, !PT ;  /* 0x000000c415157212 */ /* 0x000fe400078e3cff */
[----:B------:R-:W-:Y:S02]  /*14830*/  LOP3.LUT R20, R20, 0xffffe000, RZ, 0xc0, !PT ;  /* 0xffffe00014147812 */ /* 0x000fe400078ec0ff */
[----:B------:R-:W-:-:S02]  /*14840*/  LOP3.LUT R36, R33, 0xff, RZ, 0xc0, !PT ;  /* 0x000000ff21247812 */ /* 0x000fc400078ec0ff */
[----:B------:R-:W-:Y:S02]  /*14850*/  LOP3.LUT R38, R34, 0xff, RZ, 0xc0, !PT ;  /* 0x000000ff22267812 */ /* 0x000fe400078ec0ff */
[----:B------:R-:W-:Y:S02]  /*14860*/  LOP3.LUT R37, R37, 0xff, RZ, 0xc0, !PT ;  /* 0x000000ff25257812 */ /* 0x000fe400078ec0ff */
[----:B------:R-:W-:Y:S02]  /*14870*/  LOP3.LUT R39, R39, 0xff, RZ, 0xc0, !PT ;  /* 0x000000ff27277812 */ /* 0x000fe400078ec0ff */
[----:B------:R-:W-:Y:S02]  /*14880*/  IADD3 R21, R21, R197, R20 ;  /* 0x000000c515157210 */ /* 0x000fe40007ffe014 */
[----:B------:R-:W-:Y:S02]  /*14890*/  PRMT R46, R37, 0x7604, R36 ;  /* 0x00007604252e7816 */ /* 0x000fe40000000024 */
[----:B------:R-:W-:Y:S01]  /*148a0*/  PRMT R47, R39, 0x7604, R38 ;  /* 0x00007604272f7816 */ /* 0x000fe20000000026 */
[----:B------:R-:W-:Y:S01]  /*148b0*/  IMAD.IADD R0, R16, 0x1, R21 ;  /* 0x0000000110007824 */ /* 0x000fe200078e0215 */
[----:B------:R-:W-:-:S02]  /*148c0*/  SHF.R.U32.HI R37, RZ, 0x8, R35 ;  /* 0x00000008ff257819 */ /* 0x000fc40000011623 */
[----:B------:R-:W-:Y:S02]  /*148d0*/  SHF.R.U32.HI R39, RZ, 0x8, R28 ;  /* 0x00000008ff277819 */ /* 0x000fe4000001161c */
[----:B------:R-:W-:Y:S02]  /*148e0*/  SHF.R.U32.HI R40, RZ, 0x8, R29 ;  /* 0x00000008ff287819 */ /* 0x000fe4000001161d */
[----:B------:R-:W-:Y:S02]  /*148f0*/  LOP3.LUT R36, R35, 0xff, RZ, 0xc0, !PT ;  /* 0x000000ff23247812 */ /* 0x000fe400078ec0ff */
[----:B------:R-:W-:Y:S02]  /*14900*/  LOP3.LUT R38, R28, 0xff, RZ, 0xc0, !PT ;  /* 0x000000ff1c267812 */ /* 0x000fe400078ec0ff */
[----:B------:R-:W-:Y:S02]  /*14910*/  LOP3.LUT R37, R37, 0xff, RZ, 0xc0, !PT ;  /* 0x000000ff25257812 */ /* 0x000fe400078ec0ff */
[----:B------:R-:W-:-:S02]  /*14920*/  LOP3.LUT R39, R39, 0xff, RZ, 0xc0, !PT ;  /* 0x000000ff27277812 */ /* 0x000fc400078ec0ff */
[----:B------:R-:W-:Y:S02]  /*14930*/  LOP3.LUT R21, R40, 0xff, RZ, 0xc0, !PT ;  /* 0x000000ff28157812 */ /* 0x000fe400078ec0ff */
[----:B------:R-:W0:Y:S01]  /*14940*/  LDS.128 R40, [R0+0x14400] ;  /* 0x0144000000287984 */ /* 0x000e220000000c00 */
[----:B------:R-:W-:Y:S02]  /*14950*/  PRMT R48, R37, 0x7604, R36 ;  /* 0x0000760425307816 */ /* 0x000fe40000000024 */
[----:B------:R-:W-:Y:S02]  /*14960*/  PRMT R51, R39, 0x7604, R38 ;  /* 0x0000760427337816 */ /* 0x000fe40000000026 */
[----:B------:R-:W-:Y:S02]  /*14970*/  SHF.R.U32.HI R53, RZ, 0x8, R31 ;  /* 0x00000008ff357819 */ /* 0x000fe4000001161f */
[----:B------:R-:W-:Y:S02]  /*14980*/  LOP3.LUT R52, R31, 0xff, RZ, 0xc0, !PT ;  /* 0x000000ff1f347812 */ /* 0x000fe400078ec0ff */
[----:B------:R-:W-:-:S02]  /*14990*/  LOP3.LUT R53, R53, 0xff, RZ, 0xc0, !PT ;  /* 0x000000ff35357812 */ /* 0x000fc400078ec0ff */
[----:B------:R-:W-:Y:S02]  /*149a0*/  LOP3.LUT R20, R29, 0xff, RZ, 0xc0, !PT ;  /* 0x000000ff1d147812 */ /* 0x000fe400078ec0ff */
[----:B------:R-:W-:Y:S02]  /*149b0*/  SHF.R.U32.HI R50, RZ, 0x8, R30 ;  /* 0x00000008ff327819 */ /* 0x000fe4000001161e */
[----:B------:R-:W-:Y:S02]  /*149c0*/  PRMT R52, R53, 0x7604, R52 ;  /* 0x0000760435347816 */ /* 0x000fe40000000034 */
[----:B------:R-:W-:Y:S02]  /*149d0*/  LOP3.LUT R49, R30, 0xff, RZ, 0xc0, !PT ;  /* 0x000000ff1e317812 */ /* 0x000fe400078ec0ff */
[----:B------:R-:W-:Y:S02]  /*149e0*/  LOP3.LUT R50, R50, 0xff, RZ, 0xc0, !PT ;  /* 0x000000ff32327812 */ /* 0x000fe400078ec0ff */
[----:B------:R-:W-:-:S02]  /*149f0*/  PRMT R20, R21, 0x7604, R20 ;  /* 0x0000760415147816 */ /* 0x000fc40000000014 */
[----:B------:R-:W-:Y:S02]  /*14a00*/  SHF.R.U32.HI R53, RZ, 0x10, R29 ;  /* 0x00000010ff357819 */ /* 0x000fe4000001161d */
[----:B------:R-:W-:Y:S02]  /*14a10*/  SHF.R.U32.HI R21, RZ, 0x10, R33 ;  /* 0x00000010ff157819 */ /* 0x000fe40000011621 */
[----:B------:R-:W-:Y:S01]  /*14a20*/  PRMT R57, R50, 0x7604, R49 ;  /* 0x0000760432397816 */ /* 0x000fe20000000031 */
[----:B------:R-:W-:Y:S01]  /*14a30*/  IMAD.U32 R53, R53, 0x10000, RZ ;  /* 0x0001000035357824 */ /* 0x000fe200078e00ff */
[----:B------:R-:W-:Y:S01]  /*14a40*/  SHF.R.U32.HI R49, RZ, 0x10, R35 ;  /* 0x00000010ff317819 */ /* 0x000fe20000011623 */
[----:B------:R-:W-:Y:S01]  /*14a50*/  IMAD.U32 R21, R21, 0x10000, RZ ;  /* 0x0001000015157824 */ /* 0x000fe200078e00ff */
[----:B------:R-:W-:Y:S02]  /*14a60*/  SHF.R.U32.HI R59, RZ, 0x10, R31 ;  /* 0x00000010ff3b7819 */ /* 0x000fe4000001161f */
[----:B------:R-:W-:-:S02]  /*14a70*/  SHF.L.U32 R49, R49, 0x10, RZ ;  /* 0x0000001031317819 */ /* 0x000fc400000006ff */
[----:B------:R-:W-:Y:S01]  /*14a80*/  LOP3.LUT R55, R20, 0xff0000, R53, 0xf8, !PT ;  /* 0x00ff000014377812 */ /* 0x000fe200078ef835 */
[----:B------:R-:W-:Y:S01]  /*14a90*/  IMAD.U32 R59, R59, 0x10000, RZ ;  /* 0x000100003b3b7824 */ /* 0x000fe200078e00ff */
[----:B------:R-:W-:Y:S02]  /*14aa0*/  LOP3.LUT R21, R46, 0xff0000, R21, 0xf8, !PT ;  /* 0x00ff00002e157812 */ /* 0x000fe400078ef815 */
[----:B------:R-:W-:Y:S02]  /*14ab0*/  LOP3.LUT R49, R48, 0xff0000, R49, 0xf8, !PT ;  /* 0x00ff000030317812 */ /* 0x000fe400078ef831 */
[----:B------:R-:W-:Y:S02]  /*14ac0*/  LOP3.LUT R45, R45, 0xff0000, R32, 0xf8, !PT ;  /* 0x00ff00002d2d7812 */ /* 0x000fe400078ef820 */
[----:B------:R-:W-:Y:S02]  /*14ad0*/  LOP3.LUT R47, R47, 0xff0000, R34, 0xf8, !PT ;  /* 0x00ff00002f2f7812 */ /* 0x000fe400078ef822 */
[----:B------:R-:W-:-:S02]  /*14ae0*/  LOP3.LUT R55, R55, 0xff000000, R29, 0xf8, !PT ;  /* 0xff00000037377812 */ /* 0x000fc400078ef81d */
[----:B------:R-:W-:Y:S02]  /*14af0*/  LOP3.LUT R53, R21, 0xff000000, R33, 0xf8, !PT ;  /* 0xff00000015357812 */ /* 0x000fe400078ef821 */
[----:B------:R-:W-:Y:S02]  /*14b00*/  LOP3.LUT R59, R52, 0xff0000, R59, 0xf8, !PT ;  /* 0x00ff0000343b7812 */ /* 0x000fe400078ef83b */
[----:B------:R-:W-:Y:S02]  /*14b10*/  LOP3.LUT R45, R45, 0xff000000, R32, 0xf8, !PT ;  /* 0xff0000002d2d7812 */ /* 0x000fe400078ef820 */
[----:B------:R-:W-:Y:S02]  /*14b20*/  LOP3.LUT R54, R49, 0xff000000, R35, 0xf8, !PT ;  /* 0xff00000031367812 */ /* 0x000fe400078ef823 */
[----:B------:R-:W-:Y:S02]  /*14b30*/  LOP3.LUT R20, R47, 0xff000000, R34, 0xf8, !PT ;  /* 0xff0000002f147812 */ /* 0x000fe400078ef822 */
[----:B------:R-:W-:-:S02]  /*14b40*/  F2FP.F16.E4M3.UNPACK_B R35, R55 ;  /* 0x00000037ff23723e */ /* 0x000fc400020006ff */
[----:B0-----:R-:W-:Y:S02]  /*14b50*/  F2FP.F16.E4M3.UNPACK_B R32, R41 ;  /* 0x00000029ff20723e */ /* 0x001fe400020006ff */
[----:B------:R-:W-:Y:S02]  /*14b60*/  F2FP.F16.E4M3.UNPACK_B R34, R53 ;  /* 0x00000035ff22723e */ /* 0x000fe400020006ff */
[----:B------:R-:W-:Y:S01]  /*14b70*/  LOP3.LUT R59, R59, 0xff000000, R31, 0xf8, !PT ;  /* 0xff0000003b3b7812 */ /* 0x000fe200078ef81f */
[----:B------:R-:W-:Y:S01]  /*14b80*/  HADD2.F32 R56, -RZ, R35.H0_H0 ;  /* 0x20000023ff387230 */ /* 0x000fe20000004100 */
[----:B------:R-:W-:Y:S01]  /*14b90*/  LOP3.LUT R51, R51, 0xff0000, R28, 0xf8, !PT ;  /* 0x00ff000033337812 */ /* 0x000fe200078ef81c */
[----:B------:R-:W-:Y:S01]  /*14ba0*/  HADD2.F32 R29, -RZ, R32.H0_H0 ;  /* 0x20000020ff1d7230 */ /* 0x000fe20000004100 */
[----:B------:R-:W-:Y:S02]  /*14bb0*/  LOP3.LUT R21, R57, 0xff0000, R30, 0xf8, !PT ;  /* 0x00ff000039157812 */ /* 0x000fe400078ef81e */
[----:B------:R-:W-:-:S02]  /*14bc0*/  LOP3.LUT R57, R51, 0xff000000, R28, 0xf8, !PT ;  /* 0xff00000033397812 */ /* 0x000fc400078ef81c */
[-C--:B------:R-:W-:Y:S02]  /*14bd0*/  F2FP.F16.E4M3.UNPACK_B R50, R40.reuse ;  /* 0x00000028ff32723e */ /* 0x080fe400020006ff */
[----:B------:R-:W-:Y:S01]  /*14be0*/  F2FP.F16.E4M3.UNPACK_B R51, R40.H1 ;  /* 0x00000028ff33723e */ /* 0x000fe200030006ff */
[----:B------:R-:W-:Y:S01]  /*14bf0*/  FMUL.FTZ R40, R29, R56 ;  /* 0x000000381d287220 */ /* 0x000fe20000410000 */
[-C--:B------:R-:W-:Y:S02]  /*14c00*/  F2FP.F16.E4M3.UNPACK_B R49, R43.reuse ;  /* 0x0000002bff31723e */ /* 0x080fe400020006ff */
[----:B------:R-:W-:Y:S02]  /*14c10*/  F2FP.F16.E4M3.UNPACK_B R52, R43.H1 ;  /* 0x0000002bff34723e */ /* 0x000fe400030006ff */
[----:B------:R-:W-:Y:S02]  /*14c20*/  F2FP.F16.E4M3.UNPACK_B R41, R41.H1 ;  /* 0x00000029ff29723e */ /* 0x000fe400030006ff */
[----:B------:R-:W-:Y:S01]  /*14c30*/  F2FP.F16.E4M3.UNPACK_B R55, R55.H1 ;  /* 0x00000037ff37723e */ /* 0x000fe200030006ff */
[----:B------:R-:W-:Y:S01]  /*14c40*/  HADD2.F32 R32, -RZ, R32.H1_H1 ;  /* 0x30000020ff207230 */ /* 0x000fe20000004100 */
[----:B------:R-:W-:Y:S01]  /*14c50*/  F2FP.F16.E4M3.UNPACK_B R53, R53.H1 ;  /* 0x00000035ff35723e */ /* 0x000fe200030006ff */
[----:B--2---:R-:W0:Y:S02]  /*14c60*/  LDS.128 R36, [R65+0x14400] ;  /* 0x0144000041247984 */ /* 0x004e240000000c00 */
[----:B0-----:R-:W-:-:S02]  /*14c70*/  F2FP.F16.E4M3.UNPACK_B R31, R37 ;  /* 0x00000025ff1f723e */ /* 0x001fc400020006ff */
[-C--:B------:R-:W-:Y:S02]  /*14c80*/  F2FP.F16.E4M3.UNPACK_B R46, R39.reuse ;  /* 0x00000027ff2e723e */ /* 0x080fe400020006ff */
[----:B------:R-:W-:Y:S02]  /*14c90*/  F2FP.F16.E4M3.UNPACK_B R48, R39.H1 ;  /* 0x00000027ff30723e */ /* 0x000fe400030006ff */
[-C--:B------:R-:W-:Y:S02]  /*14ca0*/  F2FP.F16.E4M3.UNPACK_B R39, R36.reuse ;  /* 0x00000024ff27723e */ /* 0x080fe400020006ff */
[----:B------:R-:W-:Y:S01]  /*14cb0*/  F2FP.F16.E4M3.UNPACK_B R47, R36.H1 ;  /* 0x00000024ff2f723e */ /* 0x000fe200030006ff */
[----:B------:R-:W-:Y:S02]  /*14cc0*/  HADD2.F32 R36, -RZ, R34.H0_H0 ;  /* 0x20000022ff247230 */ /* 0x000fe40000004100 */
[----:B------:R-:W-:-:S03]  /*14cd0*/  HADD2.F32 R33, -RZ, R31.H0_H0 ;  /* 0x2000001fff217230 */ /* 0x000fc60000004100 */
[-C--:B------:R-:W-:Y:S02]  /*14ce0*/  FMUL.FTZ R43, R29, R36.reuse ;  /* 0x000000241d2b7220 */ /* 0x080fe40000410000 */
[C---:B------:R-:W-:Y:S02]  /*14cf0*/  FFMA.FTZ R29, R33.reuse, R36, -R40 ;  /* 0x00000024211d7223 */ /* 0x040fe40000010828 */
[----:B------:R-:W-:Y:S01]  /*14d00*/  FFMA.FTZ R33, R33, R56, R43 ;  /* 0x0000003821217223 */ /* 0x000fe2000001002b */
[----:B------:R-:W-:Y:S01]  /*14d10*/  HADD2.F32 R43, -RZ, R35.H1_H1 ;  /* 0x30000023ff2b7230 */ /* 0x000fe20000004100 */
[----:B------:R-:W-:Y:S01]  /*14d20*/  F2FP.F16.E4M3.UNPACK_B R37, R37.H1 ;  /* 0x00000025ff25723e */ /* 0x000fe200030006ff */
[----:B------:R-:W-:Y:S02]  /*14d30*/  HADD2.F32 R36, -RZ, R34.H1_H1 ;  /* 0x30000022ff247230 */ /* 0x000fe40000004100 */
[----:B------:R-:W-:Y:S02]  /*14d40*/  HADD2.F32 R56, -RZ, R55.H0_H0 ;  /* 0x20000037ff387230 */ /* 0x000fe40000004100 */
[----:B------:R-:W-:-:S02]  /*14d50*/  HADD2.F32 R34, -RZ, R41.H0_H0 ;  /* 0x20000029ff227230 */ /* 0x000fc40000004100 */
[C---:B------:R-:W-:Y:S01]  /*14d60*/  FMUL.FTZ R58, R32.reuse, R43 ;  /* 0x0000002b203a7220 */ /* 0x040fe20000410000 */
[----:B------:R-:W-:Y:S02]  /*14d70*/  HADD2.F32 R31, -RZ, R31.H1_H1 ;  /* 0x3000001fff1f7230 */ /* 0x000fe40000004100 */
[----:B------:R-:W-:Y:S02]  /*14d80*/  HADD2.F32 R40, -RZ, R53.H0_H0 ;  /* 0x20000035ff287230 */ /* 0x000fe40000004100 */
[----:B------:R-:W-:Y:S01]  /*14d90*/  FMUL.FTZ R60, R32, R36 ;  /* 0x00000024203c7220 */ /* 0x000fe20000410000 */
[----:B------:R-:W-:Y:S02]  /*14da0*/  HADD2.F32 R35, -RZ, R37.H0_H0 ;  /* 0x20000025ff237230 */ /* 0x000fe40000004100 */
[C---:B------:R-:W-:Y:S01]  /*14db0*/  FMUL.FTZ R62, R34.reuse, R56 ;  /* 0x00000038223e7220 */ /* 0x040fe20000410000 */
[C---:B------:R-:W-:Y:S01]  /*14dc0*/  FFMA.FTZ R32, R31.reuse, R36, -R58 ;  /* 0x000000241f207223 */ /* 0x040fe2000001083a */
[-C--:B------:R-:W-:Y:S01]  /*14dd0*/  FMUL.FTZ R61, R34, R40.reuse ;  /* 0x00000028223d7220 */ /* 0x080fe20000410000 */
[----:B------:R-:W-:Y:S01]  /*14de0*/  F2FP.F16.E4M3.UNPACK_B R58, R59 ;  /* 0x0000003bff3a723e */ /* 0x000fe200020006ff */
[----:B------:R-:W-:Y:S01]  /*14df0*/  FFMA.FTZ R34, R31, R43, R60 ;  /* 0x0000002b1f227223 */ /* 0x000fe2000001003c */
[C---:B------:R-:W-:Y:S01]  /*14e00*/  FFMA.FTZ R31, R35.reuse, R40, -R62 ;  /* 0x00000028231f7223 */ /* 0x040fe2000001083e */
[----:B------:R-:W-:Y:S01]  /*14e10*/  F2FP.F16.E4M3.UNPACK_B R43, R54 ;  /* 0x00000036ff2b723e */ /* 0x000fe200020006ff */
[----:B------:R-:W-:Y:S01]  /*14e20*/  FFMA.FTZ R35, R35, R56, R61 ;  /* 0x0000003823237223 */ /* 0x000fe2000001003d */
[----:B------:R-:W-:-:S02]  /*14e30*/  HADD2.F32 R53, -RZ, R53.H1_H1 ;  /* 0x30000035ff357230 */ /* 0x000fc40000004100 */
[----:B------:R-:W-:Y:S02]  /*14e40*/  HADD2.F32 R56, -RZ, R55.H1_H1 ;  /* 0x30000037ff387230 */ /* 0x000fe40000004100 */
[----:B------:R-:W-:Y:S02]  /*14e50*/  HADD2.F32 R36, -RZ, R41.H1_H1 ;  /* 0x30000029ff247230 */ /* 0x000fe40000004100 */
[----:B------:R-:W-:Y:S02]  /*14e60*/  HADD2.F32 R60, -RZ, R58.H0_H0 ;  /* 0x2000003aff3c7230 */ /* 0x000fe40000004100 */
[----:B------:R-:W-:Y:S02]  /*14e70*/  HADD2.F32 R40, -RZ, R49.H0_H0 ;  /* 0x20000031ff287230 */ /* 0x000fe40000004100 */
[----:B------:R-:W-:Y:S02]  /*14e80*/  HADD2.F32 R55, -RZ, R43.H0_H0 ;  /* 0x2000002bff377230 */ /* 0x000fe40000004100 */
[----:B------:R-:W-:Y:S01]  /*14e90*/  FMUL.FTZ R62, R36, R56 ;  /* 0x00000038243e7220 */ /* 0x000fe20000410000 */
[----:B------:R-:W-:-:S02]  /*14ea0*/  HADD2.F32 R37, -RZ, R37.H1_H1 ;  /* 0x30000025ff257230 */ /* 0x000fc40000004100 */
[----:B------:R-:W-:Y:S01]  /*14eb0*/  FMUL.FTZ R61, R36, R53 ;  /* 0x00000035243d7220 */ /* 0x000fe20000410000 */
[----:B------:R-:W-:Y:S02]  /*14ec0*/  HADD2.F32 R41, -RZ, R46.H0_H0 ;  /* 0x2000002eff297230 */ /* 0x000fe40000004100 */
[C---:B------:R-:W-:Y:S01]  /*14ed0*/  FMUL.FTZ R64, R40.reuse, R60 ;  /* 0x0000003c28407220 */ /* 0x040fe20000410000 */
[----:B------:R-:W-:Y:S01]  /*14ee0*/  FMUL.FTZ R63, R40, R55 ;  /* 0x00000037283f7220 */ /* 0x000fe20000410000 */
[----:B------:R-:W-:Y:S01]  /*14ef0*/  F2FP.F16.E4M3.UNPACK_B R59, R59.H1 ;  /* 0x0000003bff3b723e */ /* 0x000fe200030006ff */
[C---:B------:R-:W-:Y:S01]  /*14f00*/  FFMA.FTZ R36, R37.reuse, R53, -R62 ;  /* 0x0000003525247223 */ /* 0x040fe2000001083e */
[----:B------:R-:W-:Y:S01]  /*14f10*/  FFMA.FTZ R40, R37, R56, R61 ;  /* 0x0000003825287223 */ /* 0x000fe2000001003d */
[----:B------:R-:W-:Y:S01]  /*14f20*/  F2FP.F16.E4M3.UNPACK_B R54, R54.H1 ;  /* 0x00000036ff36723e */ /* 0x000fe200030006ff */
[----:B------:R-:W-:Y:S01]  /*14f30*/  FFMA.FTZ R37, R41, R55, -R64 ;  /* 0x0000003729257223 */ /* 0x000fe20000010840 */
[----:B------:R-:W-:-:S02]  /*14f40*/  HADD2.F32 R55, -RZ, R43.H1_H1 ;  /* 0x3000002bff377230 */ /* 0x000fc40000004100 */
[----:B------:R-:W-:Y:S01]  /*14f50*/  FFMA.FTZ R41, R41, R60, R63 ;  /* 0x0000003c29297223 */ /* 0x000fe2000001003f */
[----:B------:R-:W-:Y:S02]  /*14f60*/  HADD2.F32 R43, -RZ, R46.H1_H1 ;  /* 0x3000002eff2b7230 */ /* 0x000fe40000004100 */
[----:B------:R-:W-:Y:S02]  /*14f70*/  HADD2.F32 R46, -RZ, R49.H1_H1 ;  /* 0x30000031ff2e7230 */ /* 0x000fe40000004100 */
[----:B------:R-:W-:Y:S02]  /*14f80*/  HADD2.F32 R60, -RZ, R59.H0_H0 ;  /* 0x2000003bff3c7230 */ /* 0x000fe40000004100 */
[----:B------:R-:W-:Y:S02]  /*14f90*/  HADD2.F32 R53, -RZ, R52.H0_H0 ;  /* 0x20000034ff357230 */ /* 0x000fe40000004100 */
[----:B------:R-:W-:Y:S02]  /*14fa0*/  HADD2.F32 R56, -RZ, R54.H0_H0 ;  /* 0x20000036ff387230 */ /* 0x000fe40000004100 */
[----:B------:R-:W-:Y:S01]  /*14fb0*/  FMUL.FTZ R61, R46, R55 ;  /* 0x000000372e3d7220 */ /* 0x000fe20000410000 */
[----:B------:R-:W-:-:S02]  /*14fc0*/  HADD2.F32 R58, -RZ, R58.H1_H1 ;  /* 0x3000003aff3a7230 */ /* 0x000fc40000004100 */
[C---:B------:R-:W-:Y:S01]  /*14fd0*/  FMUL.FTZ R66, R53.reuse, R60 ;  /* 0x0000003c35427220 */ /* 0x040fe20000410000 */
[----:B------:R-:W-:Y:S02]  /*14fe0*/  HADD2.F32 R49, -RZ, R48.H0_H0 ;  /* 0x20000030ff317230 */ /* 0x000fe40000004100 */
[----:B------:R-:W-:Y:S01]  /*14ff0*/  FMUL.FTZ R53, R53, R56 ;  /* 0x0000003835357220 */ /* 0x000fe20000410000 */
[-C--:B------:R-:W-:Y:S01]  /*15000*/  FMUL.FTZ R62, R46, R58.reuse ;  /* 0x0000003a2e3e7220 */ /* 0x080fe20000410000 */
[----:B------:R-:W-:Y:S01]  /*15010*/  FFMA.FTZ R64, R43, R58, R61 ;  /* 0x0000003a2b407223 */ /* 0x000fe2000001003d */
[C---:B------:R-:W-:Y:S01]  /*15020*/  FFMA.FTZ R66, R49.reuse, R56, -R66 ;  /* 0x0000003831427223 */ /* 0x040fe20000010842 */
[----:B------:R-:W-:Y:S01]  /*15030*/  FFMA.FTZ R61, R49, R60, R53 ;  /* 0x0000003c313d7223 */ /* 0x000fe20000010035 */
[----:B------:R-:W-:Y:S02]  /*15040*/  F2FP.F16.E4M3.UNPACK_B R56, R57.H1 ;  /* 0x00000039ff38723e */ /* 0x000fe400030006ff */
[----:B------:R-:W-:Y:S01]  /*15050*/  F2FP.F16.E4M3.UNPACK_B R53, R45.H1 ;  /* 0x0000002dff35723e */ /* 0x000fe200030006ff */
[----:B------:R-:W-:Y:S01]  /*15060*/  FFMA.FTZ R46, R43, R55, -R62 ;  /* 0x000000372b2e7223 */ /* 0x000fe2000001083e */
        /* <DEDUP_REMOVED lines=8> */
[-C--:B------:R-:W-:Y:S01]  /*150f0*/  FMUL.FTZ R60, R52, R55.reuse ;  /* 0x00000037343c7220 */ /* 0x080fe20000410000 */
[----:B------:R-:W-:Y:S02]  /*15100*/  HADD2.F32 R43, -RZ, R47.H0_H0 ;  /* 0x2000002fff2b7230 */ /* 0x000fe40000004100 */
[C---:B------:R-:W-:Y:S01]  /*15110*/  FMUL.FTZ R52, R49.reuse, R58 ;  /* 0x0000003a31347220 */ /* 0x040fe20000410000 */
[-C--:B------:R-:W-:Y:S01]  /*15120*/  FMUL.FTZ R49, R49, R54.reuse ;  /* 0x0000003631317220 */ /* 0x080fe20000410000 */
[----:B------:R-:W-:Y:S02]  /*15130*/  HADD2.F32 R56, -RZ, R56.H1_H1 ;  /* 0x30000038ff387230 */ /* 0x000fe40000004100 */
[----:B------:R-:W-:Y:S02]  /*15140*/  HADD2.F32 R51, -RZ, R51.H1_H1 ;  /* 0x30000033ff337230 */ /* 0x000fe40000004100 */
[C---:B------:R-:W-:Y:S01]  /*15150*/  FFMA.FTZ R63, R48.reuse, R55, -R63 ;  /* 0x00000037303f7223 */ /* 0x040fe2000001083f */
[----:B------:R-:W-:Y:S01]  /*15160*/  FFMA.FTZ R68, R48, R59, R60 ;  /* 0x0000003b30447223 */ /* 0x000fe2000001003c */
[C---:B------:R-:W-:Y:S01]  /*15170*/  FFMA.FTZ R55, R43.reuse, R54, -R52 ;  /* 0x000000362b377223 */ /* 0x040fe20000010834 */
[----:B------:R-:W-:Y:S01]  /*15180*/  FFMA.FTZ R59, R43, R58, R49 ;  /* 0x0000003a2b3b7223 */ /* 0x000fe20000010031 */
[----:B------:R-:W-:Y:S01]  /*15190*/  HADD2.F32 R52, -RZ, R53.H1_H1 ;  /* 0x30000035ff347230 */ /* 0x000fe20000004100 */
[----:B------:R-:W-:Y:S01]  /*151a0*/  F2FP.F16.E4M3.UNPACK_B R57, R57 ;  /* 0x00000039ff39723e */ /* 0x000fe200020006ff */
[----:B------:R-:W-:Y:S01]  /*151b0*/  HADD2.F32 R47, -RZ, R47.H1_H1 ;  /* 0x3000002fff2f7230 */ /* 0x000fe20000004100 */
[----:B------:R-:W-:Y:S01]  /*151c0*/  F2FP.F16.E4M3.UNPACK_B R48, R45 ;  /* 0x0000002dff30723e */ /* 0x000fe200020006ff */
[C---:B------:R-:W-:Y:S01]  /*151d0*/  FMUL.FTZ R58, R51.reuse, R56 ;  /* 0x00000038333a7220 */ /* 0x040fe20000410000 */
[----:B------:R-:W-:Y:S01]  /*151e0*/  FMUL.FTZ R51, R51, R52 ;  /* 0x0000003433337220 */ /* 0x000fe20000410000 */
[----:B------:R-:W-:-:S02]  /*151f0*/  HADD2.F32 R54, -RZ, R57.H0_H0 ;  /* 0x20000039ff367230 */ /* 0x000fc40000004100 */
[----:B------:R-:W-:Y:S01]  /*15200*/  FFMA.FTZ R60, R47, R52, -R58 ;  /* 0x000000342f3c7223 */ /* 0x000fe2000001083a */
[----:B------:R-:W-:Y:S02]  /*15210*/  HADD2.F32 R45, -RZ, R50.H0_H0 ;  /* 0x20000032ff2d7230 */ /* 0x000fe40000004100 */
[----:B------:R-:W-:Y:S01]  /*15220*/  HADD2.F32 R52, -RZ, R48.H0_H0 ;  /* 0x20000030ff347230 */ /* 0x000fe20000004100 */
[----:B------:R-:W-:Y:S01]  /*15230*/  LOP3.LUT R28, R21, 0xff000000, R30, 0xf8, !PT ;  /* 0xff000000151c7812 */ /* 0x000fe200078ef81e */
[----:B------:R-:W-:Y:S01]  /*15240*/  FFMA.FTZ R62, R47, R56, R51 ;  /* 0x000000382f3e7223 */ /* 0x000fe20000010033 */
[----:B------:R-:W-:Y:S01]  /*15250*/  HADD2.F32 R43, -RZ, R39.H0_H0 ;  /* 0x20000027ff2b7230 */ /* 0x000fe20000004100 */
[----:B------:R-:W-:Y:S01]  /*15260*/  F2FP.F16.E4M3.UNPACK_B R30, R42 ;  /* 0x0000002aff1e723e */ /* 0x000fe200020006ff */
[C---:B------:R-:W-:Y:S01]  /*15270*/  FMUL.FTZ R56, R45.reuse, R54 ;  /* 0x000000362d387220 */ /* 0x040fe20000410000 */
[----:B------:R-:W-:Y:S02]  /*15280*/  HADD2.F32 R57, -RZ, R57.H1_H1 ;  /* 0x30000039ff397230 */ /* 0x000fe40000004100 */
[----:B------:R-:W-:Y:S01]  /*15290*/  FMUL.FTZ R58, R45, R52 ;  /* 0x000000342d3a7220 */ /* 0x000fe20000410000 */
[----:B------:R-:W-:Y:S01]  /*152a0*/  HADD2.F32 R50, -RZ, R50.H1_H1 ;  /* 0x30000032ff327230 */ /* 0x000fe20000004100 */
[----:B------:R-:W-:Y:S01]  /*152b0*/  F2FP.F16.E4M3.UNPACK_B R42, R42.H1 ;  /* 0x0000002aff2a723e */ /* 0x000fe200030006ff */
[----:B------:R-:W-:Y:S01]  /*152c0*/  HADD2.F32 R48, -RZ, R48.H1_H1 ;  /* 0x30000030ff307230 */ /* 0x000fe20000004100 */
[----:B------:R-:W-:Y:S01]  /*152d0*/  F2FP.F16.E4M3.UNPACK_B R47, R28.H1 ;  /* 0x0000001cff2f723e */ /* 0x000fe200030006ff */
[----:B------:R-:W-:Y:S01]  /*152e0*/  FFMA.FTZ R56, R43, R52, -R56 ;  /* 0x000000342b387223 */ /* 0x000fe20000010838 */
[----:B------:R-:W-:Y:S01]  /*152f0*/  F2FP.F16.E4M3.UNPACK_B R21, R38 ;  /* 0x00000026ff15723e */ /* 0x000fe200020006ff */
[----:B------:R-:W-:-:S02]  /*15300*/  HADD2.F32 R39, -RZ, R39.H1_H1 ;  /* 0x30000027ff277230 */ /* 0x000fc40000004100 */
[----:B------:R-:W-:Y:S01]  /*15310*/  FFMA.FTZ R58, R43, R54, R58 ;  /* 0x000000362b3a7223 */ /* 0x000fe2000001003a */
[----:B------:R-:W-:Y:S01]  /*15320*/  F2FP.F16.E4M3.UNPACK_B R38, R38.H1 ;  /* 0x00000026ff26723e */ /* 0x000fe200030006ff */
[CC--:B------:R-:W-:Y:S01]  /*15330*/  FMUL.FTZ R52, R50.reuse, R57.reuse ;  /* 0x0000003932347220 */ /* 0x0c0fe20000410000 */
[----:B------:R-:W-:Y:S01]  /*15340*/  F2FP.F16.E4M3.UNPACK_B R45, R20.H1 ;  /* 0x00000014ff2d723e */ /* 0x000fe200030006ff */
[-C--:B------:R-:W-:Y:S01]  /*15350*/  FMUL.FTZ R54, R50, R48.reuse ;  /* 0x0000003032367220 */ /* 0x080fe20000410000 */
[----:B------:R-:W-:Y:S02]  /*15360*/  HADD2.F32 R50, -RZ, R47.H0_H0 ;  /* 0x2000002fff327230 */ /* 0x000fe40000004100 */
[----:B------:R-:W-:Y:S02]  /*15370*/  HADD2.F32 R43, -RZ, R42.H0_H0 ;  /* 0x2000002aff2b7230 */ /* 0x000fe40000004100 */
[C---:B------:R-:W-:Y:S01]  /*15380*/  FFMA.FTZ R49, R39.reuse, R48, -R52 ;  /* 0x0000003027317223 */ /* 0x040fe20000010834 */
[----:B------:R-:W-:Y:S01]  /*15390*/  FFMA.FTZ R57, R39, R57, R54 ;  /* 0x0000003927397223 */ /* 0x000fe20000010036 */
[----:B------:R-:W-:-:S02]  /*153a0*/  HADD2.F32 R48, -RZ, R45.H0_H0 ;  /* 0x2000002dff307230 */ /* 0x000fc40000004100 */
[----:B------:R-:W-:Y:S02]  /*153b0*/  HADD2.F32 R39, -RZ, R38.H0_H0 ;  /* 0x20000026ff277230 */ /* 0x000fe40000004100 */
[C---:B------:R-:W-:Y:S01]  /*153c0*/  FMUL.FTZ R52, R43.reuse, R50 ;  /* 0x000000322b347220 */ /* 0x040fe20000410000 */
[----:B------:R-:W-:Y:S02]  /*153d0*/  HADD2.F32 R45, -RZ, R45.H1_H1 ;  /* 0x3000002dff2d7230 */ /* 0x000fe40000004100 */
[----:B------:R-:W-:Y:S02]  /*153e0*/  HADD2.F32 R47, -RZ, R47.H1_H1 ;  /* 0x3000002fff2f7230 */ /* 0x000fe40000004100 */
[----:B------:R-:W-:Y:S02]  /*153f0*/  HADD2.F32 R42, -RZ, R42.H1_H1 ;  /* 0x3000002aff2a7230 */ /* 0x000fe40000004100 */
[-C--:B------:R-:W-:Y:S01]  /*15400*/  FMUL.FTZ R54, R43, R48.reuse ;  /* 0x000000302b367220 */ /* 0x080fe20000410000 */
[----:B------:R-:W-:Y:S01]  /*15410*/  FFMA.FTZ R52, R39, R48, -R52 ;  /* 0x0000003027347223 */ /* 0x000fe20000010834 */
[----:B------:R-:W-:-:S02]  /*15420*/  HADD2.F32 R38, -RZ, R38.H1_H1 ;  /* 0x30000026ff267230 */ /* 0x000fc40000004100 */
[C---:B------:R-:W-:Y:S01]  /*15430*/  FMUL.FTZ R43, R42.reuse, R47 ;  /* 0x0000002f2a2b7220 */ /* 0x040fe20000410000 */
[-C--:B------:R-:W-:Y:S01]  /*15440*/  FMUL.FTZ R48, R42, R45.reuse ;  /* 0x0000002d2a307220 */ /* 0x080fe20000410000 */
[----:B------:R-:W-:Y:S02]  /*15450*/  F2FP.F16.E4M3.UNPACK_B R42, R28 ;  /* 0x0000001cff2a723e */ /* 0x000fe400020006ff */
[----:B------:R-:W-:Y:S01]  /*15460*/  F2FP.F16.E4M3.UNPACK_B R20, R20 ;  /* 0x00000014ff14723e */ /* 0x000fe200020006ff */
[C---:B------:R-:W-:Y:S01]  /*15470*/  FFMA.FTZ R51, R38.reuse, R45, -R43 ;  /* 0x0000002d26337223 */ /* 0x040fe2000001082b */
[----:B------:R-:W-:Y:S01]  /*15480*/  FFMA.FTZ R54, R39, R50, R54 ;  /* 0x0000003227367223 */ /* 0x000fe20000010036 */
[----:B------:R-:W-:Y:S02]  /*15490*/  HADD2.F32 R43, -RZ, R42.H0_H0 ;  /* 0x2000002aff2b7230 */ /* 0x000fe40000004100 */
[----:B------:R-:W-:Y:S01]  /*154a0*/  FFMA.FTZ R53, R38, R47, R48 ;  /* 0x0000002f26357223 */ /* 0x000fe20000010030 */
[----:B------:R-:W-:-:S02]  /*154b0*/  HADD2.F32 R28, -RZ, R30.H0_H0 ;  /* 0x2000001eff1c7230 */ /* 0x000fc40000004100 */
[----:B------:R-:W-:Y:S02]  /*154c0*/  HADD2.F32 R39, -RZ, R20.H0_H0 ;  /* 0x20000014ff277230 */ /* 0x000fe40000004100 */
[----:B------:R-:W-:Y:S02]  /*154d0*/  HADD2.F32 R42, -RZ, R42.H1_H1 ;  /* 0x3000002aff2a7230 */ /* 0x000fe40000004100 */
[----:B------:R-:W-:Y:S02]  /*154e0*/  HADD2.F32 R30, -RZ, R30.H1_H1 ;  /* 0x3000001eff1e7230 */ /* 0x000fe40000004100 */
[----:B------:R-:W-:Y:S02]  /*154f0*/  HADD2.F32 R38, -RZ, R20.H1_H1 ;  /* 0x30000014ff267230 */ /* 0x000fe40000004100 */
[C---:B------:R-:W-:Y:S01]  /*15500*/  FMUL.FTZ R45, R28.reuse, R43 ;  /* 0x0000002b1c2d7220 */ /* 0x040fe20000410000 */
[--C-:B------:R-:W-:Y:S02]  /*15510*/  HADD2.F32 R20, -RZ, R21.reuse.H0_H0 ;  /* 0x20000015ff147230 */ /* 0x100fe40000004100 */
[----:B------:R-:W-:Y:S01]  /*15520*/  FMUL.FTZ R28, R28, R39 ;  /* 0x000000271c1c7220 */ /* 0x000fe20000410000 */
[----:B------:R-:W-:-:S02]  /*15530*/  HADD2.F32 R21, -RZ, R21.H1_H1 ;  /* 0x30000015ff157230 */ /* 0x000fc40000004100 */
[C---:B------:R-:W-:Y:S01]  /*15540*/  FMUL.FTZ R48, R30.reuse, R42 ;  /* 0x0000002a1e307220 */ /* 0x040fe20000410000 */
[-C--:B------:R-:W-:Y:S01]  /*15550*/  FMUL.FTZ R47, R30, R38.reuse ;  /* 0x000000261e2f7220 */ /* 0x080fe20000410000 */
[C---:B------:R-:W-:Y:S01]  /*15560*/  FFMA.FTZ R30, R20.reuse, R39, -R45 ;  /* 0x00000027141e7223 */ /* 0x040fe2000001082d */
[----:B------:R-:W-:Y:S01]  /*15570*/  FFMA.FTZ R20, R20, R43, R28 ;  /* 0x0000002b14147223 */ /* 0x000fe2000001001c */
[C---:B------:R-:W-:Y:S01]  /*15580*/  FFMA.FTZ R39, R21.reuse, R38, -R48 ;  /* 0x0000002615277223 */ /* 0x040fe20000010830 */
[----:B------:R-:W-:Y:S01]  /*15590*/  F2FP.SATFINITE.E4M3.F32.PACK_AB_MERGE_C R31, R36, R31, RZ ;  /* 0x0000001f241f723e */ /* 0x000fe200048070ff */
[----:B------:R-:W-:Y:S01]  /*155a0*/  FFMA.FTZ R47, R21, R42, R47 ;  /* 0x0000002a152f7223 */ /* 0x000fe2000001002f */
[----:B------:R-:W-:Y:S02]  /*155b0*/  F2FP.SATFINITE.E4M3.F32.PACK_AB_MERGE_C R63, R63, R66, RZ ;  /* 0x000000423f3f723e */ /* 0x000fe400048070ff */
[----:B------:R-:W-:Y:S02]  /*155c0*/  F2FP.SATFINITE.E4M3.F32.PACK_AB_MERGE_C R35, R40, R35, RZ ;  /* 0x000000232823723e */ /* 0x000fe400048070ff */
[----:B------:R-:W-:-:S02]  /*155d0*/  F2FP.SATFINITE.E4M3.F32.PACK_AB_MERGE_C R28, R60, R55, RZ ;  /* 0x000000373c1c723e */ /* 0x000fc400048070ff */
[----:B------:R-:W-:Y:S02]  /*155e0*/  F2FP.SATFINITE.E4M3.F32.PACK_AB_MERGE_C R51, R51, R52, RZ ;  /* 0x000000343333723e */ /* 0x000fe400048070ff */
[----:B------:R-:W-:Y:S02]  /*155f0*/  F2FP.SATFINITE.E4M3.F32.PACK_AB_MERGE_C R61, R68, R61, RZ ;  /* 0x0000003d443d723e */ /* 0x000fe400048070ff */
[----:B------:R-:W-:Y:S02]  /*15600*/  F2FP.SATFINITE.E4M3.F32.PACK_AB_MERGE_C R59, R62, R59, RZ ;  /* 0x0000003b3e3b723e */ /* 0x000fe400048070ff */
[----:B------:R-:W-:Y:S02]  /*15610*/  F2FP.SATFINITE.E4M3.F32.PACK_AB_MERGE_C R53, R53, R54, RZ ;  /* 0x000000363535723e */ /* 0x000fe400048070ff */
[----:B------:R-:W-:Y:S02]  /*15620*/  F2FP.SATFINITE.E4M3.F32.PACK_AB_MERGE_C R29, R32, R29, R31 ;  /* 0x0000001d201d723e */ /* 0x000fe4000480701f */
[----:B------:R-:W-:-:S02]  /*15630*/  F2FP.SATFINITE.E4M3.F32.PACK_AB_MERGE_C R31, R46, R37, R63 ;  /* 0x000000252e1f723e */ /* 0x000fc4000480703f */
[----:B------:R-:W-:Y:S02]  /*15640*/  F2FP.SATFINITE.E4M3.F32.PACK_AB_MERGE_C R33, R34, R33, R35 ;  /* 0x000000212221723e */ /* 0x000fe40004807023 */
[----:B------:R-:W-:Y:S02]  /*15650*/  F2FP.SATFINITE.E4M3.F32.PACK_AB_MERGE_C R28, R49, R56, R28 ;  /* 0x00000038311c723e */ /* 0x000fe4000480701c */
[----:B------:R-:W-:Y:S02]  /*15660*/  F2FP.SATFINITE.E4M3.F32.PACK_AB_MERGE_C R30, R39, R30, R51 ;  /* 0x0000001e271e723e */ /* 0x000fe40004807033 */
[----:B------:R-:W-:Y:S02]  /*15670*/  F2FP.SATFINITE.E4M3.F32.PACK_AB_MERGE_C R35, R64, R41, R61 ;  /* 0x000000294023723e */ /* 0x000fe4000480703d */
[----:B------:R-:W-:Y:S02]  /*15680*/  F2FP.SATFINITE.E4M3.F32.PACK_AB_MERGE_C R32, R57, R58, R59 ;  /* 0x0000003a3920723e */ /* 0x000fe4000480703b */
[----:B------:R-:W-:Y:S01]  /*15690*/  F2FP.SATFINITE.E4M3.F32.PACK_AB_MERGE_C R34, R47, R20, R53 ;  /* 0x000000142f22723e */ /* 0x000fe20004807035 */
[----:B------:R2:W-:Y:S04]  /*156a0*/  STS.128 [R65+0x14400], R28 ;  /* 0x0144001c41007388 */ /* 0x0005e80000000c00 */
[----:B------:R2:W-:Y:S02]  /*156b0*/  STS.128 [R0+0x14400], R32 ;  /* 0x0144002000007388 */ /* 0x0005e40000000c00 */
.L_x_471:
[----:B------:R-:W-:Y:S05]  /*156c0*/  BSYNC B1 ;  /* 0x0000000000017941 */ /* 0x000fea0003800000 */
.L_x_470:
[----:B------:R-:W-:Y:S04]  /*156d0*/  BSSY B1, `(.L_x_472) ;  /* 0x0000102000017945 */ /* 0x000fe80003800000 */
[----:B------:R-:W-:Y:S05]  /*156e0*/  @P1 BRA `(.L_x_473) ;  /* 0x0000001000001947 */ /* 0x000fea0003800000 */
[----:B--2--5:R-:W2:Y:S04]  /*156f0*/  LDL R30, [R1] ;  /* 0x00000000011e7983 */ /* 0x024ea80000100800 */
[----:B------:R-:W3:Y:S01]  /*15700*/  LDL R60, [R1+0x54] ;  /* 0x00005400013c7983 */ /* 0x000ee20000100800 */
[----:B------:R-:W-:Y:S02]  /*15710*/  SHF.R.U32.HI R0, RZ, 0x8, R12 ;  /* 0x00000008ff007819 */ /* 0x000fe4000001160c */
[----:B-1----:R-:W-:Y:S02]  /*15720*/  LOP3.LUT R21, R12, 0xff, RZ, 0xc0, !PT ;  /* 0x000000ff0c157812 */ /* 0x002fe400078ec0ff */
[----:B------:R-:W-:Y:S02]  /*15730*/  LOP3.LUT R20, R0, 0xff, RZ, 0xc0, !PT ;  /* 0x000000ff00147812 */ /* 0x000fe400078ec0ff */
[----:B------:R-:W-:-:S02]  /*15740*/  SHF.R.U32.HI R32, RZ, 0x8, R15 ;  /* 0x00000008ff207819 */ /* 0x000fc4000001160f */
[----:B0-----:R-:W-:Y:S02]  /*15750*/  PRMT R37, R20, 0x7604, R21 ;  /* 0x0000760414257816 */ /* 0x001fe40000000015 */
[----:B------:R-:W-:Y:S02]  /*15760*/  LOP3.LUT R31, R15, 0xff, RZ, 0xc0, !PT ;  /* 0x000000ff0f1f7812 */ /* 0x000fe400078ec0ff */
[----:B------:R-:W-:Y:S02]  /*15770*/  SHF.R.U32.HI R28, RZ, 0x8, R13 ;  /* 0x00000008ff1c7819 */ /* 0x000fe4000001160d */
[----:B------:R-:W-:Y:S02]  /*15780*/  LOP3.LUT R33, R4, 0xff, RZ, 0xc0, !PT ;  /* 0x000000ff04217812 */ /* 0x000fe400078ec0ff */
[----:B------:R-:W-:Y:S02]  /*15790*/  LOP3.LUT R29, R13, 0xff, RZ, 0xc0, !PT ;  /* 0x000000ff0d1d7812 */ /* 0x000fe400078ec0ff */
[----:B------:R-:W-:-:S02]  /*157a0*/  LOP3.LUT R28, R28, 0xff, RZ, 0xc0, !PT ;  /* 0x000000ff1c1c7812 */ /* 0x000fc400078ec0ff */
[----:B------:R-:W-:Y:S02]  /*157b0*/  LOP3.LUT R35, R6, 0xff, RZ, 0xc0, !PT ;  /* 0x000000ff06237812 */ /* 0x000fe400078ec0ff */
[----:B------:R-:W-:Y:S02]  /*157c0*/  PRMT R36, R28, 0x7604, R29 ;  /* 0x000076041c247816 */ /* 0x000fe4000000001d */
[----:B------:R-:W-:Y:S02]  /*157d0*/  SHF.R.U32.HI R28, RZ, 0x8, R14 ;  /* 0x00000008ff1c7819 */ /* 0x000fe4000001160e */
[----:B------:R-:W-:Y:S02]  /*157e0*/  LOP3.LUT R47, R7, 0xff, RZ, 0xc0, !PT ;  /* 0x000000ff072f7812 */ /* 0x000fe400078ec0ff */
[----:B------:R-:W-:Y:S02]  /*157f0*/  LOP3.LUT R29, R14, 0xff, RZ, 0xc0, !PT ;  /* 0x000000ff0e1d7812 */ /* 0x000fe400078ec0ff */
[----:B------:R-:W-:-:S02]  /*15800*/  LOP3.LUT R28, R28, 0xff, RZ, 0xc0, !PT ;  /* 0x000000ff1c1c7812 */ /* 0x000fc400078ec0ff */
[----:B------:R-:W-:Y:S02]  /*15810*/  SHF.R.U32.HI R38, RZ, 0x10, R14 ;  /* 0x00000010ff267819 */ /* 0x000fe4000001160e */
[----:B------:R-:W-:Y:S02]  /*15820*/  PRMT R39, R28, 0x7604, R29 ;  /* 0x000076041c277816 */ /* 0x000fe4000000001d */
[----:B------:R-:W-:Y:S02]  /*15830*/  LOP3.LUT R38, R38, 0xff, RZ, 0xc0, !PT ;  /* 0x000000ff26267812 */ /* 0x000fe400078ec0ff */
[----:B------:R-:W-:Y:S02]  /*15840*/  SHF.R.U32.HI R40, RZ, 0x10, R15 ;  /* 0x00000010ff287819 */ /* 0x000fe4000001160f */
[----:B------:R-:W-:Y:S02]  /*15850*/  PRMT R39, R38, 0x7054, R39 ;  /* 0x0000705426277816 */ /* 0x000fe40000000027 */
[----:B------:R-:W-:-:S02]  /*15860*/  SHF.R.U32.HI R38, RZ, 0x10, R6 ;  /* 0x00000010ff267819 */ /* 0x000fc40000011606 */
[----:B------:R-:W-:Y:S02]  /*15870*/  LOP3.LUT R40, R40, 0xff, RZ, 0xc0, !PT ;  /* 0x000000ff28287812 */ /* 0x000fe400078ec0ff */
[----:B------:R-:W-:Y:S02]  /*15880*/  LOP3.LUT R38, R38, 0xff, RZ, 0xc0, !PT ;  /* 0x000000ff26267812 */ /* 0x000fe400078ec0ff */
[----:B--2---:R-:W-:Y:S02]  /*15890*/  LEA.HI R0, R3, R30, RZ, 0x1c ;  /* 0x0000001e03007211 */ /* 0x004fe400078fe0ff */
[----:B------:R-:W-:Y:S02]  /*158a0*/  SHF.R.U32.HI R30, RZ, 0x8, R4 ;  /* 0x00000008ff1e7819 */ /* 0x000fe40000011604 */
[----:B------:R-:W-:Y:S02]  /*158b0*/  SHF.R.S32.HI R21, RZ, 0x1f, R0 ;  /* 0x0000001fff157819 */ /* 0x000fe40000011400 */
[----:B------:R-:W-:-:S02]  /*158c0*/  LOP3.LUT R30, R30, 0xff, RZ, 0xc0, !PT ;  /* 0x000000ff1e1e7812 */ /* 0x000fc400078ec0ff */
[----:B------:R-:W-:Y:S01]  /*158d0*/  LEA.HI R20, R21, R0, RZ, 0x2 ;  /* 0x0000000015147211 */ /* 0x000fe200078f10ff */
[----:B------:R-:W-:Y:S01]  /*158e0*/  IMAD.SHL.U32 R0, R0, 0x10, RZ ;  /* 0x0000001000007824 */ /* 0x000fe200078e00ff */
[----:B------:R-:W-:Y:S02]  /*158f0*/  PRMT R43, R30, 0x7604, R33 ;  /* 0x000076041e2b7816 */ /* 0x000fe40000000021 */
[----:B------:R-:W-:Y:S01]  /*15900*/  LOP3.LUT R33, R5, 0xff, RZ, 0xc0, !PT ;  /* 0x000000ff05217812 */ /* 0x000fe200078ec0ff */
[----:B------:R-:W-:Y:S01]  /*15910*/  IMAD.SHL.U32 R20, R20, 0x800, RZ ;  /* 0x0000080014147824 */ /* 0x000fe200078e00ff */
[----:B------:R-:W-:Y:S02]  /*15920*/  LOP3.LUT R21, R175, 0x30, R0, 0xf8, !PT ;  /* 0x00000030af157812 */ /* 0x000fe400078ef800 */
[----:B------:R-:W-:Y:S02]  /*15930*/  LOP3.LUT R0, R32, 0xff, RZ, 0xc0, !PT ;  /* 0x000000ff20007812 */ /* 0x000fe400078ec0ff */
[----:B------:R-:W-:-:S02]  /*15940*/  LOP3.LUT R21, R21, R196, RZ, 0x3c, !PT ;  /* 0x000000c415157212 */ /* 0x000fc400078e3cff */
[----:B------:R-:W-:Y:S02]  /*15950*/  PRMT R41, R0, 0x7604, R31 ;  /* 0x0000760400297816 */ /* 0x000fe4000000001f */
[----:B------:R-:W-:Y:S01]  /*15960*/  LOP3.LUT R20, R20, 0xffffe000, RZ, 0xc0, !PT ;  /* 0xffffe00014147812 */ /* 0x000fe200078ec0ff */
[----:B---3--:R-:W-:Y:S01]  /*15970*/  LDS.128 R28, [R60+0x14400] ;  /* 0x014400003c1c7984 */ /* 0x008fe20000000c00 */
[----:B------:R-:W-:Y:S02]  /*15980*/  SHF.R.U32.HI R0, RZ, 0x8, R5 ;  /* 0x00000008ff007819 */ /* 0x000fe40000011605 */
[----:B------:R-:W-:Y:S02]  /*15990*/  IADD3 R21, R21, R197, R20 ;  /* 0x000000c515157210 */ /* 0x000fe40007ffe014 */
[----:B------:R-:W-:Y:S02]  /*159a0*/  SHF.R.U32.HI R32, RZ, 0x8, R7 ;  /* 0x00000008ff207819 */ /* 0x000fe40000011607 */
[----:B------:R-:W-:-:S02]  /*159b0*/  LOP3.LUT R0, R0, 0xff, RZ, 0xc0, !PT ;  /* 0x000000ff00007812 */ /* 0x000fc400078ec0ff */
[----:B------:R-:W-:Y:S02]  /*159c0*/  SHF.R.U32.HI R20, RZ, 0x8, R6 ;  /* 0x00000008ff147819 */ /* 0x000fe40000011606 */
[----:B------:R-:W-:Y:S02]  /*159d0*/  LOP3.LUT R32, R32, 0xff, RZ, 0xc0, !PT ;  /* 0x000000ff20207812 */ /* 0x000fe400078ec0ff */
[----:B------:R-:W-:Y:S01]  /*159e0*/  PRMT R45, R0, 0x7604, R33 ;  /* 0x00007604002d7816 */ /* 0x000fe20000000021 */
[----:B------:R-:W-:Y:S01]  /*159f0*/  IMAD.IADD R0, R16, 0x1, R21 ;  /* 0x0000000110007824 */ /* 0x000fe200078e0215 */
[----:B------:R-:W-:Y:S02]  /*15a00*/  LOP3.LUT R20, R20, 0xff, RZ, 0xc0, !PT ;  /* 0x000000ff14147812 */ /* 0x000fe400078ec0ff */
[----:B------:R-:W-:Y:S02]  /*15a10*/  PRMT R53, R32, 0x7604, R47 ;  /* 0x0000760420357816 */ /* 0x000fe4000000002f */
[----:B------:R-:W-:-:S02]  /*15a20*/  PRMT R49, R20, 0x7604, R35 ;  /* 0x0000760414317816 */ /* 0x000fc40000000023 */
[----:B------:R-:W0:Y:S01]  /*15a30*/  LDS.128 R32, [R0+0x14400] ;  /* 0x0144000000207984 */ /* 0x000e220000000c00 */
[----:B------:R-:W-:Y:S02]  /*15a40*/  SHF.R.U32.HI R21, RZ, 0x10, R13 ;  /* 0x00000010ff157819 */ /* 0x000fe4000001160d */
[----:B------:R-:W-:Y:S02]  /*15a50*/  SHF.R.U32.HI R20, RZ, 0x10, R12 ;  /* 0x00000010ff147819 */ /* 0x000fe4000001160c */
[----:B------:R-:W-:Y:S02]  /*15a60*/  LOP3.LUT R21, R21, 0xff, RZ, 0xc0, !PT ;  /* 0x000000ff15157812 */ /* 0x000fe400078ec0ff */
[----:B------:R-:W-:Y:S02]  /*15a70*/  LOP3.LUT R20, R20, 0xff, RZ, 0xc0, !PT ;  /* 0x000000ff14147812 */ /* 0x000fe400078ec0ff */
[----:B------:R-:W-:Y:S02]  /*15a80*/  PRMT R21, R21, 0x7054, R36 ;  /* 0x0000705415157816 */ /* 0x000fe40000000024 */
[----:B------:R-:W-:-:S02]  /*15a90*/  SHF.R.U32.HI R36, RZ, 0x10, R5 ;  /* 0x00000010ff247819 */ /* 0x000fc40000011605 */
[----:B------:R-:W-:Y:S02]  /*15aa0*/  PRMT R37, R20, 0x7054, R37 ;  /* 0x0000705414257816 */ /* 0x000fe40000000025 */
[----:B------:R-:W-:Y:S02]  /*15ab0*/  SHF.R.U32.HI R20, RZ, 0x10, R4 ;  /* 0x00000010ff147819 */ /* 0x000fe40000011604 */
[----:B------:R-:W-:Y:S02]  /*15ac0*/  LOP3.LUT R36, R36, 0xff, RZ, 0xc0, !PT ;  /* 0x000000ff24247812 */ /* 0x000fe400078ec0ff */
[----:B------:R-:W-:Y:S02]  /*15ad0*/  LOP3.LUT R20, R20, 0xff, RZ, 0xc0, !PT ;  /* 0x000000ff14147812 */ /* 0x000fe400078ec0ff */
[----:B------:R-:W-:Y:S02]  /*15ae0*/  PRMT R47, R36, 0x7054, R45 ;  /* 0x00007054242f7816 */ /* 0x000fe4000000002d */
[----:B------:R-:W-:-:S02]  /*15af0*/  PRMT R41, R40, 0x7054, R41 ;  /* 0x0000705428297816 */ /* 0x000fc40000000029 */
[----:B------:R-:W-:Y:S02]  /*15b00*/  PRMT R43, R20, 0x7054, R43 ;  /* 0x00007054142b7816 */ /* 0x000fe4000000002b */
[----:B------:R-:W-:Y:S02]  /*15b10*/  LOP3.LUT R47, R47, 0xff000000, R5, 0xf8, !PT ;  /* 0xff0000002f2f7812 */ /* 0x000fe400078ef805 */
[----:B------:R-:W-:Y:S02]  /*15b20*/  LOP3.LUT R21, R21, 0xff000000, R13, 0xf8, !PT ;  /* 0xff00000015157812 */ /* 0x000fe400078ef80d */
[----:B------:R-:W-:Y:S02]  /*15b30*/  PRMT R51, R38, 0x7054, R49 ;  /* 0x0000705426337816 */ /* 0x000fe40000000031 */
[----:B------:R-:W-:Y:S02]  /*15b40*/  LOP3.LUT R46, R41, 0xff000000, R15, 0xf8, !PT ;  /* 0xff000000292e7812 */ /* 0x000fe400078ef80f */
[----:B------:R-:W-:-:S02]  /*15b50*/  LOP3.LUT R49, R43, 0xff000000, R4, 0xf8, !PT ;  /* 0xff0000002b317812 */ /* 0x000fc400078ef804 */
[----:B------:R-:W-:Y:S02]  /*15b60*/  SHF.R.U32.HI R40, RZ, 0x10, R7 ;  /* 0x00000010ff287819 */ /* 0x000fe40000011607 */
[----:B------:R-:W-:Y:S02]  /*15b70*/  F2FP.F16.E4M3.UNPACK_B R43, R47 ;  /* 0x0000002fff2b723e */ /* 0x000fe400020006ff */
[----:B0-----:R-:W-:Y:S02]  /*15b80*/  F2FP.F16.E4M3.UNPACK_B R15, R33 ;  /* 0x00000021ff0f723e */ /* 0x001fe400020006ff */
[----:B------:R-:W-:Y:S02]  /*15b90*/  F2FP.F16.E4M3.UNPACK_B R20, R21 ;  /* 0x00000015ff14723e */ /* 0x000fe400020006ff */
[----:B------:R-:W-:Y:S02]  /*15ba0*/  LOP3.LUT R45, R37, 0xff000000, R12, 0xf8, !PT ;  /* 0xff000000252d7812 */ /* 0x000fe400078ef80c */
[----:B------:R-:W-:-:S02]  /*15bb0*/  LOP3.LUT R12, R39, 0xff000000, R14, 0xf8, !PT ;  /* 0xff000000270c7812 */ /* 0x000fc400078ef80e */
[----:B------:R-:W-:Y:S02]  /*15bc0*/  LOP3.LUT R40, R40, 0xff, RZ, 0xc0, !PT ;  /* 0x000000ff28287812 */ /* 0x000fe400078ec0ff */
[----:B------:R-:W-:Y:S01]  /*15bd0*/  LOP3.LUT R5, R51, 0xff000000, R6, 0xf8, !PT ;  /* 0xff00000033057812 */ /* 0x000fe200078ef806 */
[--C-:B------:R-:W-:Y:S01]  /*15be0*/  HADD2.F32 R6, -RZ, R15.reuse.H0_H0 ;  /* 0x2000000fff067230 */ /* 0x100fe20000004100 */
[----:B------:R-:W-:Y:S01]  /*15bf0*/  F2FP.F16.E4M3.UNPACK_B R14, R29 ;  /* 0x0000001dff0e723e */ /* 0x000fe200020006ff */
[----:B------:R-:W-:Y:S01]  /*15c00*/  HADD2.F32 R15, -RZ, R15.H1_H1 ;  /* 0x3000000fff0f7230 */ /* 0x000fe20000004100 */
[-C--:B------:R-:W-:Y:S02]  /*15c10*/  F2FP.F16.E4M3.UNPACK_B R38, R31.reuse ;  /* 0x0000001fff26723e */ /* 0x080fe400020006ff */
[----:B------:R-:W-:Y:S01]  /*15c20*/  F2FP.F16.E4M3.UNPACK_B R39, R31.H1 ;  /* 0x0000001fff27723e */ /* 0x000fe200030006ff */
[--C-:B------:R-:W-:Y:S01]  /*15c30*/  HADD2.F32 R31, -RZ, R43.reuse.H0_H0 ;  /* 0x2000002bff1f7230 */ /* 0x100fe20000004100 */
[-C--:B------:R-:W-:Y:S01]  /*15c40*/  F2FP.F16.E4M3.UNPACK_B R36, R28.reuse ;  /* 0x0000001cff24723e */ /* 0x080fe200020006ff */
[----:B------:R-:W-:Y:S01]  /*15c50*/  HADD2.F32 R13, -RZ, R14.H0_H0 ;  /* 0x2000000eff0d7230 */ /* 0x000fe20000004100 */
[----:B------:R-:W-:Y:S01]  /*15c60*/  F2FP.F16.E4M3.UNPACK_B R37, R28.H1 ;  /* 0x0000001cff25723e */ /* 0x000fe200030006ff */
[----:B------:R-:W-:Y:S01]  /*15c70*/  HADD2.F32 R28, -RZ, R20.H0_H0 ;  /* 0x20000014ff1c7230 */ /* 0x000fe20000004100 */
[----:B------:R-:W-:Y:S01]  /*15c80*/  PRMT R53, R40, 0x7054, R53 ;  /* 0x0000705428357816 */ /* 0x000fe20000000035 */
[----:B------:R-:W-:Y:S01]  /*15c90*/  HADD2.F32 R43, -RZ, R43.H1_H1 ;  /* 0x3000002bff2b7230 */ /* 0x000fe20000004100 */
[-C--:B------:R-:W-:Y:S01]  /*15ca0*/  F2FP.F16.E4M3.UNPACK_B R41, R35.reuse ;  /* 0x00000023ff29723e */ /* 0x080fe200020006ff */
[----:B------:R-:W-:Y:S01]  /*15cb0*/  HADD2.F32 R14, -RZ, R14.H1_H1 ;  /* 0x3000000eff0e7230 */ /* 0x000fe20000004100 */
[----:B------:R-:W-:Y:S01]  /*15cc0*/  F2FP.F16.E4M3.UNPACK_B R42, R35.H1 ;  /* 0x00000023ff2a723e */ /* 0x000fe200030006ff */
[C---:B------:R-:W-:Y:S01]  /*15cd0*/  FMUL.FTZ R48, R6.reuse, R28 ;  /* 0x0000001c06307220 */ /* 0x040fe20000410000 */
[-C--:B------:R-:W-:Y:S01]  /*15ce0*/  F2FP.F16.E4M3.UNPACK_B R35, R32.reuse ;  /* 0x00000020ff23723e */ /* 0x080fe200020006ff */
[----:B------:R-:W-:Y:S01]  /*15cf0*/  FMUL.FTZ R51, R15, R43 ;  /* 0x0000002b0f337220 */ /* 0x000fe20000410000 */
[----:B------:R-:W-:Y:S01]  /*15d00*/  F2FP.F16.E4M3.UNPACK_B R40, R32.H1 ;  /* 0x00000020ff28723e */ /* 0x000fe200030006ff */
[----:B------:R-:W-:Y:S01]  /*15d10*/  FMUL.FTZ R32, R6, R31 ;  /* 0x0000001f06207220 */ /* 0x000fe20000410000 */
[----:B------:R-:W-:-:S02]  /*15d20*/  F2FP.F16.E4M3.UNPACK_B R33, R33.H1 ;  /* 0x00000021ff21723e */ /* 0x000fc400030006ff */
[----:B------:R-:W-:Y:S01]  /*15d30*/  F2FP.F16.E4M3.UNPACK_B R47, R47.H1 ;  /* 0x0000002fff2f723e */ /* 0x000fe200030006ff */
[C---:B------:R-:W-:Y:S01]  /*15d40*/  FFMA.FTZ R6, R13.reuse, R28, -R32 ;  /* 0x0000001c0d067223 */ /* 0x040fe20000010820 */
[----:B------:R-:W-:Y:S01]  /*15d50*/  FFMA.FTZ R13, R13, R31, R48 ;  /* 0x0000001f0d0d7223 */ /* 0x000fe20000010030 */
[----:B------:R-:W-:Y:S01]  /*15d60*/  HADD2.F32 R31, -RZ, R20.H1_H1 ;  /* 0x30000014ff1f7230 */ /* 0x000fe20000004100 */
[----:B------:R-:W-:Y:S01]  /*15d70*/  F2FP.F16.E4M3.UNPACK_B R28, R21.H1 ;  /* 0x00000015ff1c723e */ /* 0x000fe200030006ff */
[----:B------:R-:W-:Y:S01]  /*15d80*/  HADD2.F32 R48, -RZ, R47.H0_H0 ;  /* 0x2000002fff307230 */ /* 0x000fe20000004100 */
[----:B------:R-:W-:Y:S01]  /*15d90*/  F2FP.F16.E4M3.UNPACK_B R29, R29.H1 ;  /* 0x0000001dff1d723e */ /* 0x000fe200030006ff */
[----:B------:R-:W-:Y:S02]  /*15da0*/  HADD2.F32 R20, -RZ, R33.H0_H0 ;  /* 0x20000021ff147230 */ /* 0x000fe40000004100 */
[----:B------:R-:W-:Y:S01]  /*15db0*/  FMUL.FTZ R50, R15, R31 ;  /* 0x0000001f0f327220 */ /* 0x000fe20000410000 */
[----:B------:R-:W-:Y:S01]  /*15dc0*/  LOP3.LUT R53, R53, 0xff000000, R7, 0xf8, !PT ;  /* 0xff00000035357812 */ /* 0x000fe200078ef807 */
[----:B------:R-:W-:-:S02]  /*15dd0*/  HADD2.F32 R32, -RZ, R28.H0_H0 ;  /* 0x2000001cff207230 */ /* 0x000fc40000004100 */
[C---:B------:R-:W-:Y:S01]  /*15de0*/  FFMA.FTZ R15, R14.reuse, R31, -R51 ;  /* 0x0000001f0e0f7223 */ /* 0x040fe20000010833 */
[----:B------:R-:W-:Y:S02]  /*15df0*/  HADD2.F32 R21, -RZ, R29.H0_H0 ;  /* 0x2000001dff157230 */ /* 0x000fe40000004100 */
[----:B------:R-:W-:Y:S01]  /*15e00*/  FFMA.FTZ R14, R14, R43, R50 ;  /* 0x0000002b0e0e7223 */ /* 0x000fe20000010032 */
[C---:B------:R-:W-:Y:S01]  /*15e10*/  FMUL.FTZ R52, R20.reuse, R48 ;  /* 0x0000003014347220 */ /* 0x040fe20000410000 */
[----:B------:R-:W-:Y:S01]  /*15e20*/  F2FP.F16.E4M3.UNPACK_B R51, R53 ;  /* 0x00000035ff33723e */ /* 0x000fe200020006ff */
[----:B------:R-:W-:Y:S02]  /*15e30*/  HADD2.F32 R50, -RZ, R47.H1_H1 ;  /* 0x3000002fff327230 */ /* 0x000fe40000004100 */
[----:B------:R-:W-:Y:S01]  /*15e40*/  FMUL.FTZ R55, R20, R32 ;  /* 0x0000002014377220 */ /* 0x000fe20000410000 */
[----:B------:R-:W-:Y:S01]  /*15e50*/  F2FP.F16.E4M3.UNPACK_B R47, R46 ;  /* 0x0000002eff2f723e */ /* 0x000fe200020006ff */
[----:B------:R-:W-:Y:S01]  /*15e60*/  FFMA.FTZ R20, R21, R32, -R52 ;  /* 0x0000002015147223 */ /* 0x000fe20000010834 */
[----:B------:R-:W-:-:S02]  /*15e70*/  HADD2.F32 R43, -RZ, R28.H1_H1 ;  /* 0x3000001cff2b7230 */ /* 0x000fc40000004100 */
[----:B------:R-:W-:Y:S01]  /*15e80*/  FFMA.FTZ R21, R21, R48, R55 ;  /* 0x0000003015157223 */ /* 0x000fe20000010037 */
[----:B------:R-:W-:Y:S01]  /*15e90*/  HADD2.F32 R33, -RZ, R33.H1_H1 ;  /* 0x30000021ff217230 */ /* 0x000fe20000004100 */
[----:B------:R-:W-:Y:S01]  /*15ea0*/  F2FP.F16.E4M3.UNPACK_B R53, R53.H1 ;  /* 0x00000035ff35723e */ /* 0x000fe200030006ff */
[----:B------:R-:W-:Y:S01]  /*15eb0*/  HADD2.F32 R52, -RZ, R51.H0_H0 ;  /* 0x20000033ff347230 */ /* 0x000fe20000004100 */
[----:B------:R-:W-:Y:S01]  /*15ec0*/  F2FP.F16.E4M3.UNPACK_B R46, R46.H1 ;  /* 0x0000002eff2e723e */ /* 0x000fe200030006ff */
[----:B------:R-:W-:Y:S01]  /*15ed0*/  HADD2.F32 R28, -RZ, R41.H0_H0 ;  /* 0x20000029ff1c7230 */ /* 0x000fe20000004100 */
[-C--:B------:R-:W-:Y:S01]  /*15ee0*/  F2FP.F16.E4M3.UNPACK_B R7, R34.reuse ;  /* 0x00000022ff07723e */ /* 0x080fe200020006ff */
[----:B------:R-:W-:Y:S01]  /*15ef0*/  HADD2.F32 R48, -RZ, R47.H0_H0 ;  /* 0x2000002fff307230 */ /* 0x000fe20000004100 */
[----:B------:R-:W-:Y:S01]  /*15f00*/  F2FP.F16.E4M3.UNPACK_B R34, R34.H1 ;  /* 0x00000022ff22723e */ /* 0x000fe200030006ff */
[----:B------:R-:W-:Y:S02]  /*15f10*/  HADD2.F32 R32, -RZ, R29.H1_H1 ;  /* 0x3000001dff207230 */ /* 0x000fe40000004100 */
[----:B------:R-:W-:Y:S01]  /*15f20*/  FMUL.FTZ R29, R33, R50 ;  /* 0x00000032211d7220 */ /* 0x000fe20000410000 */
[----:B------:R-:W-:-:S02]  /*15f30*/  HADD2.F32 R31, -RZ, R38.H0_H0 ;  /* 0x20000026ff1f7230 */ /* 0x000fc40000004100 */
[C---:B------:R-:W-:Y:S01]  /*15f40*/  FMUL.FTZ R54, R28.reuse, R52 ;  /* 0x000000341c367220 */ /* 0x040fe20000410000 */
[-C--:B------:R-:W-:Y:S01]  /*15f50*/  FMUL.FTZ R33, R33, R43.reuse ;  /* 0x0000002b21217220 */ /* 0x080fe20000410000 */
[-C--:B------:R-:W-:Y:S01]  /*15f60*/  FMUL.FTZ R55, R28, R48.reuse ;  /* 0x000000301c377220 */ /* 0x080fe20000410000 */
[----:B------:R-:W-:Y:S02]  /*15f70*/  HADD2.F32 R51, -RZ, R51.H1_H1 ;  /* 0x30000033ff337230 */ /* 0x000fe40000004100 */
[C---:B------:R-:W-:Y:S01]  /*15f80*/  FFMA.FTZ R29, R32.reuse, R43, -R29 ;  /* 0x0000002b201d7223 */ /* 0x040fe2000001081d */
[----:B------:R-:W-:Y:S02]  /*15f90*/  HADD2.F32 R41, -RZ, R41.H1_H1 ;  /* 0x30000029ff297230 */ /* 0x000fe40000004100 */
[C---:B------:R-:W-:Y:S01]  /*15fa0*/  FFMA.FTZ R28, R31.reuse, R48, -R54 ;  /* 0x000000301f1c7223 */ /* 0x040fe20000010836 */
[----:B------:R-:W-:Y:S01]  /*15fb0*/  FFMA.FTZ R32, R32, R50, R33 ;  /* 0x0000003220207223 */ /* 0x000fe20000010021 */
[----:B------:R-:W-:Y:S01]  /*15fc0*/  FFMA.FTZ R31, R31, R52, R55 ;  /* 0x000000341f1f7223 */ /* 0x000fe20000010037 */
[----:B------:R-:W-:-:S02]  /*15fd0*/  HADD2.F32 R47, -RZ, R47.H1_H1 ;  /* 0x3000002fff2f7230 */ /* 0x000fc40000004100 */
[C---:B------:R-:W-:Y:S01]  /*15fe0*/  FMUL.FTZ R55, R41.reuse, R51 ;  /* 0x0000003329377220 */ /* 0x040fe20000410000 */
[----:B------:R-:W-:Y:S01]  /*15ff0*/  HADD2.F32 R38, -RZ, R38.H1_H1 ;  /* 0x30000026ff267230 */ /* 0x000fe20000004100 */
[----:B------:R-:W-:Y:S01]  /*16000*/  F2FP.F16.E4M3.UNPACK_B R4, R30 ;  /* 0x0000001eff04723e */ /* 0x000fe200020006ff */
[----:B------:R-:W-:Y:S02]  /*16010*/  HADD2.F32 R50, -RZ, R53.H0_H0 ;  /* 0x20000035ff327230 */ /* 0x000fe40000004100 */
[-C--:B------:R-:W-:Y:S01]  /*16020*/  FMUL.FTZ R52, R41, R47.reuse ;  /* 0x0000002f29347220 */ /* 0x080fe20000410000 */
[----:B------:R-:W-:Y:S02]  /*16030*/  HADD2.F32 R43, -RZ, R42.H0_H0 ;  /* 0x2000002aff2b7230 */ /* 0x000fe40000004100 */
[----:B------:R-:W-:Y:S01]  /*16040*/  FFMA.FTZ R55, R38, R47, -R55 ;  /* 0x0000002f26377223 */ /* 0x000fe20000010837 */
[----:B------:R-:W-:Y:S01]  /*16050*/  HADD2.F32 R48, -RZ, R46.H0_H0 ;  /* 0x2000002eff307230 */ /* 0x000fe20000004100 */
[----:B------:R-:W-:Y:S01]  /*16060*/  F2FP.F16.E4M3.UNPACK_B R47, R49.H1 ;  /* 0x00000031ff2f723e */ /* 0x000fe200030006ff */
[----:B------:R-:W-:-:S02]  /*16070*/  HADD2.F32 R33, -RZ, R39.H0_H0 ;  /* 0x20000027ff217230 */ /* 0x000fc40000004100 */
[C---:B------:R-:W-:Y:S01]  /*16080*/  FMUL.FTZ R56, R43.reuse, R50 ;  /* 0x000000322b387220 */ /* 0x040fe20000410000 */
[----:B------:R-:W-:Y:S01]  /*16090*/  F2FP.F16.E4M3.UNPACK_B R41, R45.H1 ;  /* 0x0000002dff29723e */ /* 0x000fe200030006ff */
[-C--:B------:R-:W-:Y:S01]  /*160a0*/  FMUL.FTZ R43, R43, R48.reuse ;  /* 0x000000302b2b7220 */ /* 0x080fe20000410000 */
[----:B------:R-:W-:Y:S01]  /*160b0*/  FFMA.FTZ R54, R38, R51, R52 ;  /* 0x0000003326367223 */ /* 0x000fe20000010034 */
[C---:B------:R-:W-:Y:S01]  /*160c0*/  FFMA.FTZ R56, R33.reuse, R48, -R56 ;  /* 0x0000003021387223 */ /* 0x040fe20000010838 */
[----:B------:R-:W-:Y:S02]  /*160d0*/  HADD2.F32 R46, -RZ, R46.H1_H1 ;  /* 0x3000002eff2e7230 */ /* 0x000fe40000004100 */
[----:B------:R-:W-:Y:S01]  /*160e0*/  FFMA.FTZ R57, R33, R50, R43 ;  /* 0x0000003221397223 */ /* 0x000fe2000001002b */
[----:B------:R-:W-:Y:S01]  /*160f0*/  HADD2.F32 R53, -RZ, R53.H1_H1 ;  /* 0x30000035ff357230 */ /* 0x000fe20000004100 */
[----:B------:R-:W-:Y:S01]  /*16100*/  F2FP.F16.E4M3.UNPACK_B R49, R49 ;  /* 0x00000031ff31723e */ /* 0x000fe200020006ff */
[----:B------:R-:W-:Y:S01]  /*16110*/  HADD2.F32 R42, -RZ, R42.H1_H1 ;  /* 0x3000002aff2a7230 */ /* 0x000fe20000004100 */
[----:B------:R-:W-:Y:S01]  /*16120*/  F2FP.F16.E4M3.UNPACK_B R45, R45 ;  /* 0x0000002dff2d723e */ /* 0x000fe200020006ff */
[----:B------:R-:W-:Y:S01]  /*16130*/  HADD2.F32 R48, -RZ, R47.H0_H0 ;  /* 0x2000002fff307230 */ /* 0x000fe20000004100 */
[----:B------:R-:W-:Y:S01]  /*16140*/  F2FP.F16.E4M3.UNPACK_B R30, R30.H1 ;  /* 0x0000001eff1e723e */ /* 0x000fe200030006ff */
[----:B------:R-:W-:-:S02]  /*16150*/  HADD2.F32 R38, -RZ, R40.H0_H0 ;  /* 0x20000028ff267230 */ /* 0x000fc40000004100 */
[C---:B------:R-:W-:Y:S01]  /*16160*/  FMUL.FTZ R50, R42.reuse, R53 ;  /* 0x000000352a327220 */ /* 0x040fe20000410000 */
[----:B------:R-:W-:Y:S02]  /*16170*/  HADD2.F32 R43, -RZ, R41.H0_H0 ;  /* 0x20000029ff2b7230 */ /* 0x000fe40000004100 */
[----:B------:R-:W-:Y:S01]  /*16180*/  FMUL.FTZ R52, R42, R46 ;  /* 0x0000002e2a347220 */ /* 0x000fe20000410000 */
[----:B------:R-:W-:Y:S02]  /*16190*/  HADD2.F32 R33, -RZ, R37.H0_H0 ;  /* 0x20000025ff217230 */ /* 0x000fe40000004100 */
[C---:B------:R-:W-:Y:S01]  /*161a0*/  FMUL.FTZ R42, R38.reuse, R48 ;  /* 0x00000030262a7220 */ /* 0x040fe20000410000 */
[----:B------:R-:W-:Y:S02]  /*161b0*/  HADD2.F32 R47, -RZ, R47.H1_H1 ;  /* 0x3000002fff2f7230 */ /* 0x000fe40000004100 */
[----:B------:R-:W-:Y:S01]  /*161c0*/  FMUL.FTZ R51, R38, R43 ;  /* 0x0000002b26337220 */ /* 0x000fe20000410000 */
[----:B------:R-:W-:-:S02]  /*161d0*/  HADD2.F32 R40, -RZ, R40.H1_H1 ;  /* 0x30000028ff287230 */ /* 0x000fc40000004100 */
[C---:B------:R-:W-:Y:S01]  /*161e0*/  FFMA.FTZ R43, R33.reuse, R43, -R42 ;  /* 0x0000002b212b7223 */ /* 0x040fe2000001082a */
[----:B------:R-:W-:Y:S02]  /*161f0*/  HADD2.F32 R41, -RZ, R41.H1_H1 ;  /* 0x30000029ff297230 */ /* 0x000fe40000004100 */
[----:B------:R-:W-:Y:S01]  /*16200*/  FFMA.FTZ R51, R33, R48, R51 ;  /* 0x0000003021337223 */ /* 0x000fe20000010033 */
[----:B------:R-:W-:Y:S02]  /*16210*/  HADD2.F32 R39, -RZ, R39.H1_H1 ;  /* 0x30000027ff277230 */ /* 0x000fe40000004100 */
[C---:B------:R-:W-:Y:S01]  /*16220*/  FMUL.FTZ R42, R40.reuse, R47 ;  /* 0x0000002f282a7220 */ /* 0x040fe20000410000 */
[----:B------:R-:W-:Y:S02]  /*16230*/  HADD2.F32 R37, -RZ, R37.H1_H1 ;  /* 0x30000025ff257230 */ /* 0x000fe40000004100 */
[----:B------:R-:W-:Y:S01]  /*16240*/  FMUL.FTZ R40, R40, R41 ;  /* 0x0000002928287220 */ /* 0x000fe20000410000 */
[----:B------:R-:W-:-:S02]  /*16250*/  HADD2.F32 R38, -RZ, R35.H0_H0 ;  /* 0x20000023ff267230 */ /* 0x000fc40000004100 */
[C---:B------:R-:W-:Y:S01]  /*16260*/  FFMA.FTZ R59, R39.reuse, R46, -R50 ;  /* 0x0000002e273b7223 */ /* 0x040fe20000010832 */
[----:B------:R-:W-:Y:S01]  /*16270*/  FFMA.FTZ R58, R39, R53, R52 ;  /* 0x00000035273a7223 */ /* 0x000fe20000010034 */
[C---:B------:R-:W-:Y:S01]  /*16280*/  FFMA.FTZ R50, R37.reuse, R41, -R42 ;  /* 0x0000002925327223 */ /* 0x040fe2000001082a */
[----:B------:R-:W-:Y:S01]  /*16290*/  FFMA.FTZ R52, R37, R47, R40 ;  /* 0x0000002f25347223 */ /* 0x000fe20000010028 */
[----:B------:R-:W-:Y:S01]  /*162a0*/  HADD2.F32 R39, -RZ, R49.H0_H0 ;  /* 0x20000031ff277230 */ /* 0x000fe20000004100 */
[----:B------:R-:W-:Y:S01]  /*162b0*/  F2FP.SATFINITE.E4M3.F32.PACK_AB_MERGE_C R21, R32, R21, RZ ;  /* 0x000000152015723e */ /* 0x000fe200048070ff */
[----:B------:R-:W-:Y:S01]  /*162c0*/  HADD2.F32 R37, -RZ, R45.H0_H0 ;  /* 0x2000002dff257230 */ /* 0x000fe20000004100 */
[----:B------:R-:W-:Y:S01]  /*162d0*/  F2FP.SATFINITE.E4M3.F32.PACK_AB_MERGE_C R57, R58, R57, RZ ;  /* 0x000000393a39723e */ /* 0x000fe200048070ff */
[----:B------:R-:W-:Y:S02]  /*162e0*/  HADD2.F32 R33, -RZ, R36.H0_H0 ;  /* 0x20000024ff217230 */ /* 0x000fe40000004100 */
[----:B------:R-:W-:Y:S01]  /*162f0*/  FMUL.FTZ R40, R38, R39 ;  /* 0x0000002726287220 */ /* 0x000fe20000410000 */
[----:B------:R-:W-:-:S02]  /*16300*/  HADD2.F32 R49, -RZ, R49.H1_H1 ;  /* 0x30000031ff317230 */ /* 0x000fc40000004100 */
[-C--:B------:R-:W-:Y:S01]  /*16310*/  FMUL.FTZ R42, R38, R37.reuse ;  /* 0x00000025262a7220 */ /* 0x080fe20000410000 */
[----:B------:R-:W-:Y:S02]  /*16320*/  HADD2.F32 R35, -RZ, R35.H1_H1 ;  /* 0x30000023ff237230 */ /* 0x000fe40000004100 */
[C---:B------:R-:W-:Y:S01]  /*16330*/  FFMA.FTZ R41, R33.reuse, R37, -R40 ;  /* 0x0000002521297223 */ /* 0x040fe20000010828 */
[----:B------:R-:W-:Y:S02]  /*16340*/  HADD2.F32 R45, -RZ, R45.H1_H1 ;  /* 0x3000002dff2d7230 */ /* 0x000fe40000004100 */
[----:B------:R-:W-:Y:S01]  /*16350*/  FFMA.FTZ R42, R33, R39, R42 ;  /* 0x00000027212a7223 */ /* 0x000fe2000001002a */
[----:B------:R-:W-:Y:S01]  /*16360*/  HADD2.F32 R36, -RZ, R36.H1_H1 ;  /* 0x30000024ff247230 */ /* 0x000fe20000004100 */
[----:B------:R-:W-:Y:S01]  /*16370*/  F2FP.F16.E4M3.UNPACK_B R38, R5.H1 ;  /* 0x00000005ff26723e */ /* 0x000fe200030006ff */
[C---:B------:R-:W-:Y:S01]  /*16380*/  FMUL.FTZ R37, R35.reuse, R49 ;  /* 0x0000003123257220 */ /* 0x040fe20000410000 */
[----:B------:R-:W-:Y:S01]  /*16390*/  F2FP.F16.E4M3.UNPACK_B R33, R12.H1 ;  /* 0x0000000cff21723e */ /* 0x000fe200030006ff */
[----:B------:R-:W-:Y:S01]  /*163a0*/  FMUL.FTZ R48, R35, R45 ;  /* 0x0000002d23307220 */ /* 0x000fe20000410000 */
[----:B------:R-:W-:-:S02]  /*163b0*/  HADD2.F32 R35, -RZ, R34.H0_H0 ;  /* 0x20000022ff237230 */ /* 0x000fc40000004100 */
[C---:B------:R-:W-:Y:S01]  /*163c0*/  FFMA.FTZ R46, R36.reuse, R45, -R37 ;  /* 0x0000002d242e7223 */ /* 0x040fe20000010825 */
[--C-:B------:R-:W-:Y:S02]  /*163d0*/  HADD2.F32 R40, -RZ, R38.reuse.H0_H0 ;  /* 0x20000026ff287230 */ /* 0x100fe40000004100 */
[----:B------:R-:W-:Y:S01]  /*163e0*/  FFMA.FTZ R49, R36, R49, R48 ;  /* 0x0000003124317223 */ /* 0x000fe20000010030 */
[--C-:B------:R-:W-:Y:S01]  /*163f0*/  HADD2.F32 R36, -RZ, R33.reuse.H0_H0 ;  /* 0x20000021ff247230 */ /* 0x100fe20000004100 */
[----:B------:R-:W-:Y:S01]  /*16400*/  F2FP.F16.E4M3.UNPACK_B R12, R12 ;  /* 0x0000000cff0c723e */ /* 0x000fe200020006ff */
[----:B------:R-:W-:Y:S02]  /*16410*/  HADD2.F32 R39, -RZ, R38.H1_H1 ;  /* 0x30000026ff277230 */ /* 0x000fe40000004100 */
[C---:B------:R-:W-:Y:S01]  /*16420*/  FMUL.FTZ R48, R35.reuse, R40 ;  /* 0x0000002823307220 */ /* 0x040fe20000410000 */
[----:B------:R-:W-:Y:S02]  /*16430*/  HADD2.F32 R34, -RZ, R34.H1_H1 ;  /* 0x30000022ff227230 */ /* 0x000fe40000004100 */
[----:B------:R-:W-:Y:S01]  /*16440*/  FMUL.FTZ R38, R35, R36 ;  /* 0x0000002423267220 */ /* 0x000fe20000410000 */
[----:B------:R-:W-:Y:S01]  /*16450*/  HADD2.F32 R37, -RZ, R33.H1_H1 ;  /* 0x30000021ff257230 */ /* 0x000fe20000004100 */
[----:B------:R-:W-:Y:S01]  /*16460*/  F2FP.F16.E4M3.UNPACK_B R5, R5 ;  /* 0x00000005ff05723e */ /* 0x000fe200020006ff */
[----:B------:R-:W-:-:S02]  /*16470*/  HADD2.F32 R33, -RZ, R30.H0_H0 ;  /* 0x2000001eff217230 */ /* 0x000fc40000004100 */
[C---:B------:R-:W-:Y:S01]  /*16480*/  FMUL.FTZ R35, R34.reuse, R39 ;  /* 0x0000002722237220 */ /* 0x040fe20000410000 */
[----:B------:R-:W-:Y:S02]  /*16490*/  HADD2.F32 R30, -RZ, R30.H1_H1 ;  /* 0x3000001eff1e7230 */ /* 0x000fe40000004100 */
[----:B------:R-:W-:Y:S01]  /*164a0*/  FMUL.FTZ R34, R34, R37 ;  /* 0x0000002522227220 */ /* 0x000fe20000410000 */
[----:B------:R-:W-:Y:S01]  /*164b0*/  F2FP.SATFINITE.E4M3.F32.PACK_AB_MERGE_C R13, R14, R13, R21 ;  /* 0x0000000d0e0d723e */ /* 0x000fe20004807015 */
[C---:B------:R-:W-:Y:S01]  /*164c0*/  FFMA.FTZ R48, R33.reuse, R36, -R48 ;  /* 0x0000002421307223 */ /* 0x040fe20000010830 */
[----:B------:R-:W-:Y:S01]  /*164d0*/  FFMA.FTZ R38, R33, R40, R38 ;  /* 0x0000002821267223 */ /* 0x000fe20000010026 */
[C---:B------:R-:W-:Y:S01]  /*164e0*/  FFMA.FTZ R45, R30.reuse, R37, -R35 ;  /* 0x000000251e2d7223 */ /* 0x040fe20000010823 */
[----:B------:R-:W-:Y:S01]  /*164f0*/  FFMA.FTZ R47, R30, R39, R34 ;  /* 0x000000271e2f7223 */ /* 0x000fe20000010022 */
[--C-:B------:R-:W-:Y:S02]  /*16500*/  HADD2.F32 R30, -RZ, R12.reuse.H0_H0 ;  /* 0x2000000cff1e7230 */ /* 0x100fe40000004100 */
[----:B------:R-:W-:Y:S01]  /*16510*/  HADD2.F32 R33, -RZ, R12.H1_H1 ;  /* 0x3000000cff217230 */ /* 0x000fe20000004100 */
[----:B------:R-:W-:Y:S01]  /*16520*/  F2FP.SATFINITE.E4M3.F32.PACK_AB_MERGE_C R45, R45, R48, RZ ;  /* 0x000000302d2d723e */ /* 0x000fe200048070ff */
[----:B------:R-:W-:Y:S01]  /*16530*/  HADD2.F32 R34, -RZ, R5.H0_H0 ;  /* 0x20000005ff227230 */ /* 0x000fe20000004100 */
[----:B------:R-:W-:Y:S01]  /*16540*/  F2FP.SATFINITE.E4M3.F32.PACK_AB_MERGE_C R38, R47, R38, RZ ;  /* 0x000000262f26723e */ /* 0x000fe200048070ff */
[----:B------:R-:W-:-:S02]  /*16550*/  HADD2.F32 R12, -RZ, R7.H0_H0 ;  /* 0x20000007ff0c7230 */ /* 0x000fc40000004100 */
[----:B------:R-:W-:Y:S02]  /*16560*/  HADD2.F32 R35, -RZ, R5.H1_H1 ;  /* 0x30000005ff237230 */ /* 0x000fe40000004100 */
[----:B------:R-:W-:Y:S02]  /*16570*/  HADD2.F32 R7, -RZ, R7.H1_H1 ;  /* 0x30000007ff077230 */ /* 0x000fe40000004100 */
[C---:B------:R-:W-:Y:S01]  /*16580*/  FMUL.FTZ R36, R12.reuse, R34 ;  /* 0x000000220c247220 */ /* 0x040fe20000410000 */
[--C-:B------:R-:W-:Y:S02]  /*16590*/  HADD2.F32 R5, -RZ, R4.reuse.H0_H0 ;  /* 0x20000004ff057230 */ /* 0x100fe40000004100 */
[-C--:B------:R-:W-:Y:S01]  /*165a0*/  FMUL.FTZ R37, R12, R30.reuse ;  /* 0x0000001e0c257220 */ /* 0x080fe20000410000 */
[----:B------:R-:W-:Y:S02]  /*165b0*/  HADD2.F32 R4, -RZ, R4.H1_H1 ;  /* 0x30000004ff047230 */ /* 0x000fe40000004100 */
[C---:B------:R-:W-:Y:S01]  /*165c0*/  FMUL.FTZ R39, R7.reuse, R35 ;  /* 0x0000002307277220 */ /* 0x040fe20000410000 */
        /* <DEDUP_REMOVED lines=12> */
[----:B------:R-:W-:Y:S02]  /*16690*/  F2FP.SATFINITE.E4M3.F32.PACK_AB_MERGE_C R6, R39, R36, R45 ;  /* 0x000000242706723e */ /* 0x000fe4000480702d */
[----:B------:R-:W-:Y:S02]  /*166a0*/  F2FP.SATFINITE.E4M3.F32.PACK_AB_MERGE_C R15, R54, R31, R57 ;  /* 0x0000001f360f723e */ /* 0x000fe40004807039 */
[----:B------:R-:W-:Y:S01]  /*166b0*/  F2FP.SATFINITE.E4M3.F32.PACK_AB_MERGE_C R12, R49, R42, R12 ;  /* 0x0000002a310c723e */ /* 0x000fe2000480700c */
[----:B------:R3:W-:Y:S01]  /*166c0*/  STS.128 [R60+0x14400], R4 ;  /* 0x014400043c007388 */ /* 0x0007e20000000c00 */
[----:B------:R-:W-:-:S05]  /*166d0*/  F2FP.SATFINITE.E4M3.F32.PACK_AB_MERGE_C R14, R30, R37, R38 ;  /* 0x000000251e0e723e */ /* 0x000fca0004807026 */
[----:B------:R3:W-:Y:S02]  /*166e0*/  STS.128 [R0+0x14400], R12 ;  /* 0x0144000c00007388 */ /* 0x0007e40000000c00 */
.L_x_473:
[----:B------:R-:W-:Y:S05]  /*166f0*/  BSYNC B1 ;  /* 0x0000000000017941 */ /* 0x000fea0003800000 */
.L_x_472:
[----:B------:R-:W-:Y:S05]  /*16700*/  @P2 BRA `(.L_x_454) ;  /* 0x0000000c00e02947 */ /* 0x000fea0003800000 */
[----:B--23--:R-:W2:Y:S04]  /*16710*/  LDL R0, [R1+0xc] ;  /* 0x00000c0001007983 */ /* 0x00cea80000100800 */
[----:B------:R-:W3:Y:S01]  /*16720*/  LDL R52, [R1+0x50] ;  /* 0x0000500001347983 */ /* 0x000ee20000100800 */
[----:B-----5:R-:W-:Y:S02]  /*16730*/  SHF.R.U32.HI R4, RZ, 0x8, R24 ;  /* 0x00000008ff047819 */ /* 0x020fe40000011618 */
        /* <DEDUP_REMOVED lines=8> */
[----:B------:R-:W-:-:S02]  /*167c0*/  SHF.R.U32.HI R12, RZ, 0x8, R8 ;  /* 0x00000008ff0c7819 */ /* 0x000fc40000011608 */
[----:B------:R-:W-:Y:S02]  /*167d0*/  PRMT R20, R7, 0x7604, R6 ;  /* 0x0000760407147816 */ /* 0x000fe40000000006 */
[----:B------:R-:W-:Y:S02]  /*167e0*/  LOP3.LUT R7, R8, 0xff, RZ, 0xc0, !PT ;  /* 0x000000ff08077812 */ /* 0x000fe400078ec0ff */
[----:B------:R-:W-:Y:S02]  /*167f0*/  LOP3.LUT R12, R12, 0xff, RZ, 0xc0, !PT ;  /* 0x000000ff0c0c7812 */ /* 0x000fe400078ec0ff */
[----:B------:R-:W-:Y:S02]  /*16800*/  SHF.R.U32.HI R6, RZ, 0x8, R27 ;  /* 0x00000008ff067819 */ /* 0x000fe4000001161b */
[----:B------:R-:W-:Y:S02]  /*16810*/  PRMT R35, R12, 0x7604, R7 ;  /* 0x000076040c237816 */ /* 0x000fe40000000007 */
[----:B------:R-:W-:-:S02]  /*16820*/  SHF.R.U32.HI R12, RZ, 0x8, R9 ;  /* 0x00000008ff0c7819 */ /* 0x000fc40000011609 */
[----:B------:R-:W-:Y:S02]  /*16830*/  LOP3.LUT R6, R6, 0xff, RZ, 0xc0, !PT ;  /* 0x000000ff06067812 */ /* 0x000fe400078ec0ff */
[----:B------:R-:W-:Y:S02]  /*16840*/  SHF.R.U32.HI R34, RZ, 0x8, R11 ;  /* 0x00000008ff227819 */ /* 0x000fe4000001160b */
[----:B------:R-:W-:Y:S02]  /*16850*/  LOP3.LUT R33, R11, 0xff, RZ, 0xc0, !PT ;  /* 0x000000ff0b217812 */ /* 0x000fe400078ec0ff */
[----:B------:R-:W-:Y:S02]  /*16860*/  LOP3.LUT R34, R34, 0xff, RZ, 0xc0, !PT ;  /* 0x000000ff22227812 */ /* 0x000fe400078ec0ff */
[----:B------:R-:W-:Y:S02]  /*16870*/  LOP3.LUT R30, R9, 0xff, RZ, 0xc0, !PT ;  /* 0x000000ff091e7812 */ /* 0x000fe400078ec0ff */
[----:B------:R-:W-:-:S02]  /*16880*/  PRMT R34, R34, 0x7604, R33 ;  /* 0x0000760422227816 */ /* 0x000fc40000000021 */
[----:B------:R-:W-:Y:S02]  /*16890*/  SHF.R.U32.HI R33, RZ, 0x10, R9 ;  /* 0x00000010ff217819 */ /* 0x000fe40000011609 */
[----:B------:R-:W-:Y:S02]  /*168a0*/  SHF.R.U32.HI R32, RZ, 0x8, R10 ;  /* 0x00000008ff207819 */ /* 0x000fe4000001160a */
[----:B0-----:R-:W-:Y:S01]  /*168b0*/  SHF.R.U32.HI R41, RZ, 0x10, R11 ;  /* 0x00000010ff297819 */ /* 0x001fe2000001160b */
[----:B------:R-:W-:Y:S01]  /*168c0*/  IMAD.U32 R33, R33, 0x10000, RZ ;  /* 0x0001000021217824 */ /* 0x000fe200078e00ff */
[----:B------:R-:W-:Y:S02]  /*168d0*/  LOP3.LUT R31, R10, 0xff, RZ, 0xc0, !PT ;  /* 0x000000ff0a1f7812 */ /* 0x000fe400078ec0ff */
[----:B------:R-:W-:Y:S02]  /*168e0*/  LOP3.LUT R32, R32, 0xff, RZ, 0xc0, !PT ;  /* 0x000000ff20207812 */ /* 0x000fe400078ec0ff */
[----:B------:R-:W-:-:S02]  /*168f0*/  SHF.L.U32 R41, R41, 0x10, RZ ;  /* 0x0000001029297819 */ /* 0x000fc400000006ff */
[----:B------:R-:W-:Y:S02]  /*16900*/  PRMT R37, R32, 0x7604, R31 ;  /* 0x0000760420257816 */ /* 0x000fe4000000001f */
[----:B------:R-:W-:Y:S02]  /*16910*/  SHF.R.U32.HI R31, RZ, 0x10, R27 ;  /* 0x00000010ff1f7819 */ /* 0x000fe4000001161b */
[----:B------:R-:W-:Y:S02]  /*16920*/  LOP3.LUT R41, R34, 0xff0000, R41, 0xf8, !PT ;  /* 0x00ff000022297812 */ /* 0x000fe400078ef829 */
[--C-:B------:R-:W-:Y:S01]  /*16930*/  LOP3.LUT R35, R35, 0xff0000, R8.reuse, 0xf8, !PT ;  /* 0x00ff000023237812 */ /* 0x100fe200078ef808 */
[----:B------:R-:W-:Y:S01]  /*16940*/  IMAD.U32 R31, R31, 0x10000, RZ ;  /* 0x000100001f1f7824 */ /* 0x000fe200078e00ff */
[----:B------:R-:W-:Y:S02]  /*16950*/  LOP3.LUT R42, R41, 0xff000000, R11, 0xf8, !PT ;  /* 0xff000000292a7812 */ /* 0x000fe400078ef80b */
[----:B------:R-:W-:-:S02]  /*16960*/  LOP3.LUT R38, R35, 0xff000000, R8, 0xf8, !PT ;  /* 0xff00000023267812 */ /* 0x000fc400078ef808 */
[----:B------:R-:W-:Y:S02]  /*16970*/  LOP3.LUT R29, R29, 0xff0000, R26, 0xf8, !PT ;  /* 0x00ff00001d1d7812 */ /* 0x000fe400078ef81a */
[----:B--2---:R-:W-:Y:S02]  /*16980*/  LEA.HI R3, R3, R0, RZ, 0x1c ;  /* 0x0000000003037211 */ /* 0x004fe400078fe0ff */
[----:B------:R-:W-:-:S04]  /*16990*/  LOP3.LUT R0, R24, 0xff, RZ, 0xc0, !PT ;  /* 0x000000ff18007812 */ /* 0x000fc800078ec0ff */
[----:B-1----:R-:W-:Y:S02]  /*169a0*/  PRMT R21, R5, 0x7604, R0 ;  /* 0x0000760405157816 */ /* 0x002fe40000000000 */
[----:B------:R-:W-:Y:S02]  /*169b0*/  SHF.R.S32.HI R0, RZ, 0x1f, R3 ;  /* 0x0000001fff007819 */ /* 0x000fe40000011403 */
[----:B------:R-:W-:Y:S02]  /*169c0*/  LOP3.LUT R5, R27, 0xff, RZ, 0xc0, !PT ;  /* 0x000000ff1b057812 */ /* 0x000fe400078ec0ff */
[----:B------:R-:W-:Y:S02]  /*169d0*/  LEA.HI R4, R0, R3, RZ, 0x2 ;  /* 0x0000000300047211 */ /* 0x000fe400078f10ff */
[----:B------:R-:W-:Y:S02]  /*169e0*/  SHF.L.U32 R0, R3, 0x4, RZ ;  /* 0x0000000403007819 */ /* 0x000fe400000006ff */
[----:B------:R-:W-:Y:S01]  /*169f0*/  PRMT R28, R6, 0x7604, R5 ;  /* 0x00007604061c7816 */ /* 0x000fe20000000005 */
[----:B------:R-:W-:Y:S01]  /*16a00*/  IMAD.SHL.U32 R4, R4, 0x800, RZ ;  /* 0x0000080004047824 */ /* 0x000fe200078e00ff */
[----:B------:R-:W-:-:S02]  /*16a10*/  LOP3.LUT R3, R175, 0x30, R0, 0xf8, !PT ;  /* 0x00000030af037812 */ /* 0x000fc400078ef800 */
[----:B------:R-:W-:Y:S02]  /*16a20*/  LOP3.LUT R21, R21, 0xff0000, R24, 0xf8, !PT ;  /* 0x00ff000015157812 */ /* 0x000fe400078ef818 */
[----:B------:R-:W-:Y:S02]  /*16a30*/  LOP3.LUT R3, R3, R196, RZ, 0x3c, !PT ;  /* 0x000000c403037212 */ /* 0x000fe400078e3cff */
[----:B------:R-:W-:Y:S02]  /*16a40*/  LOP3.LUT R0, R4, 0xffffe000, RZ, 0xc0, !PT ;  /* 0xffffe00004007812 */ /* 0x000fe400078ec0ff */
[----:B---3--:R-:W0:Y:S01]  /*16a50*/  LDS.128 R4, [R52+0x14400] ;  /* 0x0144000034047984 */ /* 0x008e220000000c00 */
[----:B------:R-:W-:Y:S02]  /*16a60*/  LOP3.LUT R31, R28, 0xff0000, R31, 0xf8, !PT ;  /* 0x00ff00001c1f7812 */ /* 0x000fe400078ef81f */
[----:B------:R-:W-:-:S05]  /*16a70*/  IADD3 R3, R3, R197, R0 ;  /* 0x000000c503037210 */ /* 0x000fca0007ffe000 */
[----:B------:R-:W-:Y:S01]  /*16a80*/  IMAD.IADD R0, R16, 0x1, R3 ;  /* 0x0000000110007824 */ /* 0x000fe200078e0203 */
[----:B------:R-:W-:-:S04]  /*16a90*/  LOP3.LUT R3, R12, 0xff, RZ, 0xc0, !PT ;  /* 0x000000ff0c037812 */ /* 0x000fc800078ec0ff */
[----:B------:R-:W1:Y:S01]  /*16aa0*/  LDS.128 R12, [R0+0x14400] ;  /* 0x01440000000c7984 */ /* 0x000e620000000c00 */
[----:B------:R-:W-:Y:S02]  /*16ab0*/  PRMT R30, R3, 0x7604, R30 ;  /* 0x00007604031e7816 */ /* 0x000fe4000000001e */
[----:B------:R-:W-:Y:S02]  /*16ac0*/  SHF.R.U32.HI R3, RZ, 0x10, R25 ;  /* 0x00000010ff037819 */ /* 0x000fe40000011619 */
[----:B------:R-:W-:Y:S02]  /*16ad0*/  LOP3.LUT R39, R30, 0xff0000, R33, 0xf8, !PT ;  /* 0x00ff00001e277812 */ /* 0x000fe400078ef821 */
[----:B------:R-:W-:Y:S01]  /*16ae0*/  LOP3.LUT R33, R21, 0xff000000, R24, 0xf8, !PT ;  /* 0xff00000015217812 */ /* 0x000fe200078ef818 */
[----:B------:R-:W-:Y:S01]  /*16af0*/  IMAD.U32 R3, R3, 0x10000, RZ ;  /* 0x0001000003037824 */ /* 0x000fe200078e00ff */
[----:B------:R-:W-:Y:S02]  /*16b00*/  LOP3.LUT R39, R39, 0xff000000, R9, 0xf8, !PT ;  /* 0xff00000027277812 */ /* 0x000fe400078ef809 */
[----:B------:R-:W-:-:S02]  /*16b10*/  LOP3.LUT R21, R37, 0xff0000, R10, 0xf8, !PT ;  /* 0x00ff000025157812 */ /* 0x000fc400078ef80a */
[----:B------:R-:W-:Y:S02]  /*16b20*/  LOP3.LUT R3, R20, 0xff0000, R3, 0xf8, !PT ;  /* 0x00ff000014037812 */ /* 0x000fe400078ef803 */
[----:B------:R-:W-:Y:S02]  /*16b30*/  F2FP.F16.E4M3.UNPACK_B R35, R39 ;  /* 0x00000027ff23723e */ /* 0x000fe400020006ff */
[----:B------:R-:W-:Y:S02]  /*16b40*/  LOP3.LUT R32, R3, 0xff000000, R25, 0xf8, !PT ;  /* 0xff00000003207812 */ /* 0x000fe400078ef819 */
[----:B------:R-:W-:Y:S01]  /*16b50*/  LOP3.LUT R8, R21, 0xff000000, R10, 0xf8, !PT ;  /* 0xff00000015087812 */ /* 0x000fe200078ef80a */
[--C-:B------:R-:W-:Y:S01]  /*16b60*/  HADD2.F32 R40, -RZ, R35.reuse.H0_H0 ;  /* 0x20000023ff287230 */ /* 0x100fe20000004100 */
[----:B------:R-:W-:Y:S01]  /*16b70*/  F2FP.F16.E4M3.UNPACK_B R34, R32 ;  /* 0x00000020ff22723e */ /* 0x000fe200020006ff */
[----:B------:R-:W-:Y:S01]  /*16b80*/  HADD2.F32 R35, -RZ, R35.H1_H1 ;  /* 0x30000023ff237230 */ /* 0x000fe20000004100 */
[----:B------:R-:W-:-:S02]  /*16b90*/  LOP3.LUT R37, R31, 0xff000000, R27, 0xf8, !PT ;  /* 0xff0000001f257812 */ /* 0x000fc400078ef81b */
[----:B------:R-:W-:Y:S01]  /*16ba0*/  F2FP.F16.E4M3.UNPACK_B R39, R39.H1 ;  /* 0x00000027ff27723e */ /* 0x000fe200030006ff */
[--C-:B------:R-:W-:Y:S01]  /*16bb0*/  HADD2.F32 R36, -RZ, R34.reuse.H0_H0 ;  /* 0x20000022ff247230 */ /* 0x100fe20000004100 */
[-C--:B0-----:R-:W-:Y:S01]  /*16bc0*/  F2FP.F16.E4M3.UNPACK_B R10, R5.reuse ;  /* 0x00000005ff0a723e */ /* 0x081fe200020006ff */
[----:B------:R-:W-:Y:S01]  /*16bd0*/  HADD2.F32 R34, -RZ, R34.H1_H1 ;  /* 0x30000022ff227230 */ /* 0x000fe20000004100 */
[----:B------:R-:W-:Y:S02]  /*16be0*/  F2FP.F16.E4M3.UNPACK_B R24, R5.H1 ;  /* 0x00000005ff18723e */ /* 0x000fe400030006ff */
[----:B------:R-:W-:Y:S01]  /*16bf0*/  F2FP.F16.E4M3.UNPACK_B R32, R32.H1 ;  /* 0x00000020ff20723e */ /* 0x000fe200030006ff */
[----:B------:R-:W-:Y:S01]  /*16c00*/  HADD2.F32 R9, -RZ, R10.H0_H0 ;  /* 0x2000000aff097230 */ /* 0x000fe20000004100 */
[----:B------:R-:W-:Y:S02]  /*16c10*/  LOP3.LUT R3, R29, 0xff000000, R26, 0xf8, !PT ;  /* 0xff0000001d037812 */ /* 0x000fe400078ef81a */
[----:B------:R-:W-:-:S02]  /*16c20*/  F2FP.F16.E4M3.UNPACK_B R25, R7 ;  /* 0x00000007ff19723e */ /* 0x000fc400020006ff */
[----:B------:R-:W-:Y:S02]  /*16c30*/  F2FP.F16.E4M3.UNPACK_B R26, R7.H1 ;  /* 0x00000007ff1a723e */ /* 0x000fe400030006ff */
[----:B------:R-:W-:Y:S02]  /*16c40*/  F2FP.F16.E4M3.UNPACK_B R20, R4 ;  /* 0x00000004ff14723e */ /* 0x000fe400020006ff */
[----:B-1----:R-:W-:Y:S02]  /*16c50*/  F2FP.F16.E4M3.UNPACK_B R11, R13 ;  /* 0x0000000dff0b723e */ /* 0x002fe400020006ff */
[-C--:B------:R-:W-:Y:S02]  /*16c60*/  F2FP.F16.E4M3.UNPACK_B R30, R15.reuse ;  /* 0x0000000fff1e723e */ /* 0x080fe400020006ff */
[----:B------:R-:W-:Y:S01]  /*16c70*/  F2FP.F16.E4M3.UNPACK_B R31, R15.H1 ;  /* 0x0000000fff1f723e */ /* 0x000fe200030006ff */
[--C-:B------:R-:W-:Y:S01]  /*16c80*/  HADD2.F32 R5, -RZ, R11.reuse.H0_H0 ;  /* 0x2000000bff057230 */ /* 0x100fe20000004100 */
[-C--:B------:R-:W-:Y:S01]  /*16c90*/  F2FP.F16.E4M3.UNPACK_B R15, R12.reuse ;  /* 0x0000000cff0f723e */ /* 0x080fe200020006ff */
[----:B------:R-:W-:Y:S01]  /*16ca0*/  HADD2.F32 R11, -RZ, R11.H1_H1 ;  /* 0x3000000bff0b7230 */ /* 0x000fe20000004100 */
[----:B------:R-:W-:-:S02]  /*16cb0*/  F2FP.F16.E4M3.UNPACK_B R27, R12.H1 ;  /* 0x0000000cff1b723e */ /* 0x000fc400030006ff */
[C---:B------:R-:W-:Y:S01]  /*16cc0*/  FMUL.FTZ R12, R5.reuse, R40 ;  /* 0x00000028050c7220 */ /* 0x040fe20000410000 */
[----:B------:R-:W-:Y:S01]  /*16cd0*/  F2FP.F16.E4M3.UNPACK_B R28, R13.H1 ;  /* 0x0000000dff1c723e */ /* 0x000fe200030006ff */
[----:B------:R-:W-:Y:S01]  /*16ce0*/  FMUL.FTZ R13, R5, R36 ;  /* 0x00000024050d7220 */ /* 0x000fe20000410000 */
[----:B------:R-:W-:Y:S01]  /*16cf0*/  F2FP.F16.E4M3.UNPACK_B R21, R4.H1 ;  /* 0x00000004ff15723e */ /* 0x000fe200030006ff */
[----:B------:R-:W-:Y:S01]  /*16d00*/  FFMA.FTZ R5, R9, R36, -R12 ;  /* 0x0000002409057223 */ /* 0x000fe2000001080c */
[-C--:B------:R-:W-:Y:S01]  /*16d10*/  F2FP.F16.E4M3.UNPACK_B R4, R6.reuse ;  /* 0x00000006ff04723e */ /* 0x080fe200020006ff */
[----:B------:R-:W-:Y:S01]  /*16d20*/  HADD2.F32 R12, -RZ, R10.H1_H1 ;  /* 0x3000000aff0c7230 */ /* 0x000fe20000004100 */
[----:B------:R-:W-:Y:S01]  /*16d30*/  F2FP.F16.E4M3.UNPACK_B R7, R6.H1 ;  /* 0x00000006ff07723e */ /* 0x000fe200030006ff */
[----:B------:R-:W-:Y:S01]  /*16d40*/  HADD2.F32 R36, -RZ, R39.H0_H0 ;  /* 0x20000027ff247230 */ /* 0x000fe20000004100 */
[-C--:B------:R-:W-:Y:S01]  /*16d50*/  F2FP.F16.E4M3.UNPACK_B R6, R14.reuse ;  /* 0x0000000eff06723e */ /* 0x080fe200020006ff */
[----:B------:R-:W-:Y:S01]  /*16d60*/  HADD2.F32 R10, -RZ, R28.H0_H0 ;  /* 0x2000001cff0a7230 */ /* 0x000fe20000004100 */
[----:B------:R-:W-:Y:S01]  /*16d70*/  F2FP.F16.E4M3.UNPACK_B R29, R14.H1 ;  /* 0x0000000eff1d723e */ /* 0x000fe200030006ff */
[----:B------:R-:W-:-:S02]  /*16d80*/  HADD2.F32 R14, -RZ, R32.H0_H0 ;  /* 0x20000020ff0e7230 */ /* 0x000fc40000004100 */
[----:B------:R-:W-:Y:S01]  /*16d90*/  FFMA.FTZ R9, R9, R40, R13 ;  /* 0x0000002809097223 */ /* 0x000fe2000001000d */
[----:B------:R-:W-:Y:S02]  /*16da0*/  HADD2.F32 R13, -RZ, R24.H0_H0 ;  /* 0x20000018ff0d7230 */ /* 0x000fe40000004100 */
[C---:B------:R-:W-:Y:S01]  /*16db0*/  FMUL.FTZ R46, R10.reuse, R36 ;  /* 0x000000240a2e7220 */ /* 0x040fe20000410000 */
[CC--:B------:R-:W-:Y:S01]  /*16dc0*/  FMUL.FTZ R41, R11.reuse, R35.reuse ;  /* 0x000000230b297220 */ /* 0x0c0fe20000410000 */
[----:B------:R-:W-:Y:S01]  /*16dd0*/  FMUL.FTZ R43, R10, R14 ;  /* 0x0000000e0a2b7220 */ /* 0x000fe20000410000 */
[----:B------:R-:W-:Y:S01]  /*16de0*/  FMUL.FTZ R40, R11, R34 ;  /* 0x000000220b287220 */ /* 0x000fe20000410000 */
[C---:B------:R-:W-:Y:S01]  /*16df0*/  FFMA.FTZ R11, R13.reuse, R14, -R46 ;  /* 0x0000000e0d0b7223 */ /* 0x040fe2000001082e */
[C---:B------:R-:W-:Y:S01]  /*16e00*/  FFMA.FTZ R10, R12.reuse, R34, -R41 ;  /* 0x000000220c0a7223 */ /* 0x040fe20000010829 */
[----:B------:R-:W-:Y:S01]  /*16e10*/  FFMA.FTZ R13, R13, R36, R43 ;  /* 0x000000240d0d7223 */ /* 0x000fe2000001002b */
[-C--:B------:R-:W-:Y:S01]  /*16e20*/  F2FP.F16.E4M3.UNPACK_B R36, R42.reuse ;  /* 0x0000002aff24723e */ /* 0x080fe200020006ff */
[----:B------:R-:W-:Y:S01]  /*16e30*/  FFMA.FTZ R12, R12, R35, R40 ;  /* 0x000000230c0c7223 */ /* 0x000fe20000010028 */
[----:B------:R-:W-:Y:S01]  /*16e40*/  HADD2.F32 R35, -RZ, R32.H1_H1 ;  /* 0x30000020ff237230 */ /* 0x000fe20000004100 */
[-C--:B------:R-:W-:Y:S01]  /*16e50*/  F2FP.F16.E4M3.UNPACK_B R34, R37.reuse ;  /* 0x00000025ff22723e */ /* 0x080fe200020006ff */
[----:B------:R-:W-:Y:S01]  /*16e60*/  HADD2.F32 R41, -RZ, R39.H1_H1 ;  /* 0x30000027ff297230 */ /* 0x000fe20000004100 */
[----:B------:R-:W-:Y:S01]  /*16e70*/  F2FP.F16.E4M3.UNPACK_B R42, R42.H1 ;  /* 0x0000002aff2a723e */ /* 0x000fe200030006ff */
[----:B------:R-:W-:Y:S01]  /*16e80*/  HADD2.F32 R28, -RZ, R28.H1_H1 ;  /* 0x3000001cff1c7230 */ /* 0x000fe20000004100 */
[----:B------:R-:W-:Y:S01]  /*16e90*/  F2FP.F16.E4M3.UNPACK_B R37, R37.H1 ;  /* 0x00000025ff25723e */ /* 0x000fe200030006ff */
[----:B------:R-:W-:-:S02]  /*16ea0*/  HADD2.F32 R43, -RZ, R36.H0_H0 ;  /* 0x20000024ff2b7230 */ /* 0x000fc40000004100 */
[----:B------:R-:W-:Y:S02]  /*16eb0*/  HADD2.F32 R32, -RZ, R30.H0_H0 ;  /* 0x2000001eff207230 */ /* 0x000fe40000004100 */
[C---:B------:R-:W-:Y:S01]  /*16ec0*/  FMUL.FTZ R45, R28.reuse, R41 ;  /* 0x000000291c2d7220 */ /* 0x040fe20000410000 */
[----:B------:R-:W-:Y:S02]  /*16ed0*/  HADD2.F32 R24, -RZ, R24.H1_H1 ;  /* 0x30000018ff187230 */ /* 0x000fe40000004100 */
[----:B------:R-:W-:Y:S01]  /*16ee0*/  FMUL.FTZ R28, R28, R35 ;  /* 0x000000231c1c7220 */ /* 0x000fe20000410000 */
[----:B------:R-:W-:Y:S02]  /*16ef0*/  HADD2.F32 R39, -RZ, R34.H0_H0 ;  /* 0x20000022ff277230 */ /* 0x000fe40000004100 */
[----:B------:R-:W-:Y:S01]  /*16f00*/  FMUL.FTZ R47, R32, R43 ;  /* 0x0000002b202f7220 */ /* 0x000fe20000410000 */
[----:B------:R-:W-:Y:S02]  /*16f10*/  HADD2.F32 R14, -RZ, R25.H0_H0 ;  /* 0x20000019ff0e7230 */ /* 0x000fe40000004100 */
[----:B------:R-:W-:Y:S01]  /*16f20*/  FFMA.FTZ R40, R24, R35, -R45 ;  /* 0x0000002318287223 */ /* 0x000fe2000001082d */
[----:B------:R-:W-:-:S02]  /*16f30*/  HADD2.F32 R36, -RZ, R36.H1_H1 ;  /* 0x30000024ff247230 */ /* 0x000fc40000004100 */
[----:B------:R-:W-:Y:S01]  /*16f40*/  FMUL.FTZ R32, R32, R39 ;  /* 0x0000002720207220 */ /* 0x000fe20000410000 */
[----:B------:R-:W-:Y:S02]  /*16f50*/  HADD2.F32 R30, -RZ, R30.H1_H1 ;  /* 0x3000001eff1e7230 */ /* 0x000fe40000004100 */
[----:B------:R-:W-:Y:S01]  /*16f60*/  FFMA.FTZ R46, R24, R41, R28 ;  /* 0x00000029182e7223 */ /* 0x000fe2000001001c */
[----:B------:R-:W-:Y:S02]  /*16f70*/  HADD2.F32 R34, -RZ, R34.H1_H1 ;  /* 0x30000022ff227230 */ /* 0x000fe40000004100 */
[----:B------:R-:W-:Y:S01]  /*16f80*/  FFMA.FTZ R47, R14, R39, -R47 ;  /* 0x000000270e2f7223 */ /* 0x000fe2000001082f */
[----:B------:R-:W-:Y:S02]  /*16f90*/  HADD2.F32 R25, -RZ, R25.H1_H1 ;  /* 0x30000019ff197230 */ /* 0x000fe40000004100 */
[----:B------:R-:W-:Y:S01]  /*16fa0*/  FMUL.FTZ R28, R30, R36 ;  /* 0x000000241e1c7220 */ /* 0x000fe20000410000 */
[----:B------:R-:W-:-:S02]  /*16fb0*/  HADD2.F32 R39, -RZ, R42.H0_H0 ;  /* 0x2000002aff277230 */ /* 0x000fc40000004100 */
[-C--:B------:R-:W-:Y:S01]  /*16fc0*/  FMUL.FTZ R41, R30, R34.reuse ;  /* 0x000000221e297220 */ /* 0x080fe20000410000 */
[----:B------:R-:W-:Y:S02]  /*16fd0*/  HADD2.F32 R24, -RZ, R31.H0_H0 ;  /* 0x2000001fff187230 */ /* 0x000fe40000004100 */
[----:B------:R-:W-:Y:S01]  /*16fe0*/  FFMA.FTZ R43, R14, R43, R32 ;  /* 0x0000002b0e2b7223 */ /* 0x000fe20000010020 */
[--C-:B------:R-:W-:Y:S02]  /*16ff0*/  HADD2.F32 R35, -RZ, R37.reuse.H0_H0 ;  /* 0x20000025ff237230 */ /* 0x100fe40000004100 */
[C---:B------:R-:W-:Y:S01]  /*17000*/  FFMA.FTZ R48, R25.reuse, R34, -R28 ;  /* 0x0000002219307223 */ /* 0x040fe2000001081c */
[----:B------:R-:W-:Y:S02]  /*17010*/  HADD2.F32 R14, -RZ, R26.H0_H0 ;  /* 0x2000001aff0e7230 */ /* 0x000fe40000004100 */
[C---:B------:R-:W-:Y:S01]  /*17020*/  FMUL.FTZ R45, R24.reuse, R39 ;  /* 0x00000027182d7220 */ /* 0x040fe20000410000 */
[----:B------:R-:W-:Y:S01]  /*17030*/  FFMA.FTZ R36, R25, R36, R41 ;  /* 0x0000002419247223 */ /* 0x000fe20000010029 */
[----:B------:R-:W-:Y:S01]  /*17040*/  FMUL.FTZ R24, R24, R35 ;  /* 0x0000002318187220 */ /* 0x000fe20000410000 */
[----:B------:R-:W-:Y:S01]  /*17050*/  F2FP.F16.E4M3.UNPACK_B R28, R38.H1 ;  /* 0x00000026ff1c723e */ /* 0x000fe200030006ff */
[----:B------:R-:W-:Y:S01]  /*17060*/  HADD2.F32 R37, -RZ, R37.H1_H1 ;  /* 0x30000025ff257230 */ /* 0x000fe20000004100 */
[----:B------:R-:W-:Y:S01]  /*17070*/  F2FP.F16.E4M3.UNPACK_B R25, R33.H1 ;  /* 0x00000021ff19723e */ /* 0x000fe200030006ff */
[----:B------:R-:W-:Y:S01]  /*17080*/  FFMA.FTZ R49, R14, R39, R24 ;  /* 0x000000270e317223 */ /* 0x000fe20000010018 */
[----:B------:R-:W-:-:S02]  /*17090*/  HADD2.F32 R42, -RZ, R42.H1_H1 ;  /* 0x3000002aff2a7230 */ /* 0x000fc40000004100 */
[----:B------:R-:W-:Y:S01]  /*170a0*/  FFMA.FTZ R45, R14, R35, -R45 ;  /* 0x000000230e2d7223 */ /* 0x000fe2000001082d */
[----:B------:R-:W-:Y:S01]  /*170b0*/  HADD2.F32 R31, -RZ, R31.H1_H1 ;  /* 0x3000001fff1f7230 */ /* 0x000fe20000004100 */
[----:B------:R-:W-:Y:S01]  /*170c0*/  F2FP.F16.E4M3.UNPACK_B R38, R38 ;  /* 0x00000026ff26723e */ /* 0x000fe200020006ff */
[----:B------:R-:W-:Y:S01]  /*170d0*/  HADD2.F32 R39, -RZ, R28.H0_H0 ;  /* 0x2000001cff277230 */ /* 0x000fe20000004100 */
[----:B------:R-:W-:Y:S01]  /*170e0*/  F2FP.F16.E4M3.UNPACK_B R33, R33 ;  /* 0x00000021ff21723e */ /* 0x000fe200020006ff */
[----:B------:R-:W-:Y:S02]  /*170f0*/  HADD2.F32 R24, -RZ, R27.H0_H0 ;  /* 0x2000001bff187230 */ /* 0x000fe40000004100 */
[C---:B------:R-:W-:Y:S01]  /*17100*/  FMUL.FTZ R41, R31.reuse, R42 ;  /* 0x0000002a1f297220 */ /* 0x040fe20000410000 */
[----:B------:R-:W-:Y:S02]  /*17110*/  HADD2.F32 R35, -RZ, R25.H0_H0 ;  /* 0x20000019ff237230 */ /* 0x000fe40000004100 */
[----:B------:R-:W-:Y:S01]  /*17120*/  FMUL.FTZ R51, R31, R37 ;  /* 0x000000251f337220 */ /* 0x000fe20000410000 */
[----:B------:R-:W-:-:S02]  /*17130*/  HADD2.F32 R14, -RZ, R21.H0_H0 ;  /* 0x20000015ff0e7230 */ /* 0x000fc40000004100 */
[C---:B------:R-:W-:Y:S01]  /*17140*/  FMUL.FTZ R31, R24.reuse, R39 ;  /* 0x00000027181f7220 */ /* 0x040fe20000410000 */
[----:B------:R-:W-:Y:S02]  /*17150*/  HADD2.F32 R26, -RZ, R26.H1_H1 ;  /* 0x3000001aff1a7230 */ /* 0x000fe40000004100 */
[-C--:B------:R-:W-:Y:S01]  /*17160*/  FMUL.FTZ R24, R24, R35.reuse ;  /* 0x0000002318187220 */ /* 0x080fe20000410000 */
[----:B------:R-:W-:Y:S02]  /*17170*/  HADD2.F32 R28, -RZ, R28.H1_H1 ;  /* 0x3000001cff1c7230 */ /* 0x000fe40000004100 */
[C---:B------:R-:W-:Y:S01]  /*17180*/  FFMA.FTZ R30, R14.reuse, R35, -R31 ;  /* 0x000000230e1e7223 */ /* 0x040fe2000001081f */
[----:B------:R-:W-:Y:S02]  /*17190*/  HADD2.F32 R27, -RZ, R27.H1_H1 ;  /* 0x3000001bff1b7230 */ /* 0x000fe40000004100 */
[----:B------:R-:W-:Y:S01]  /*171a0*/  FFMA.FTZ R39, R14, R39, R24 ;  /* 0x000000270e277223 */ /* 0x000fe20000010018 */
[----:B------:R-:W-:-:S02]  /*171b0*/  HADD2.F32 R14, -RZ, R25.H1_H1 ;  /* 0x30000019ff0e7230 */ /* 0x000fc40000004100 */
[C---:B------:R-:W-:Y:S01]  /*171c0*/  FFMA.FTZ R50, R26.reuse, R37, -R41 ;  /* 0x000000251a327223 */ /* 0x040fe20000010829 */
[----:B------:R-:W-:Y:S01]  /*171d0*/  FFMA.FTZ R42, R26, R42, R51 ;  /* 0x0000002a1a2a7223 */ /* 0x000fe20000010033 */
[----:B------:R-:W-:Y:S02]  /*171e0*/  HADD2.F32 R21, -RZ, R21.H1_H1 ;  /* 0x30000015ff157230 */ /* 0x000fe40000004100 */
[C---:B------:R-:W-:Y:S01]  /*171f0*/  FMUL.FTZ R26, R27.reuse, R28 ;  /* 0x0000001c1b1a7220 */ /* 0x040fe20000410000 */
[-C--:B------:R-:W-:Y:S01]  /*17200*/  FMUL.FTZ R27, R27, R14.reuse ;  /* 0x0000000e1b1b7220 */ /* 0x080fe20000410000 */
[----:B------:R-:W-:Y:S01]  /*17210*/  HADD2.F32 R25, -RZ, R38.H0_H0 ;  /* 0x20000026ff197230 */ /* 0x000fe20000004100 */
[----:B------:R-:W-:Y:S01]  /*17220*/  F2FP.SATFINITE.E4M3.F32.PACK_AB_MERGE_C R11, R40, R11, RZ ;  /* 0x0000000b280b723e */ /* 0x000fe200048070ff */
[----:B------:R-:W-:Y:S02]  /*17230*/  HADD2.F32 R24, -RZ, R15.H0_H0 ;  /* 0x2000000fff187230 */ /* 0x000fe40000004100 */
[C---:B------:R-:W-:Y:S01]  /*17240*/  FFMA.FTZ R41, R21.reuse, R14, -R26 ;  /* 0x0000000e15297223 */ /* 0x040fe2000001081a */
[----:B------:R-:W-:Y:S01]  /*17250*/  FFMA.FTZ R32, R21, R28, R27 ;  /* 0x0000001c15207223 */ /* 0x000fe2000001001b */
[----:B------:R-:W-:Y:S01]  /*17260*/  HADD2.F32 R21, -RZ, R33.H0_H0 ;  /* 0x20000021ff157230 */ /* 0x000fe20000004100 */
[----:B------:R-:W-:Y:S01]  /*17270*/  F2FP.SATFINITE.E4M3.F32.PACK_AB_MERGE_C R13, R46, R13, RZ ;  /* 0x0000000d2e0d723e */ /* 0x000fe200048070ff */
[----:B------:R-:W-:-:S02]  /*17280*/  HADD2.F32 R14, -RZ, R20.H0_H0 ;  /* 0x20000014ff0e7230 */ /* 0x000fc40000004100 */
[C---:B------:R-:W-:Y:S01]  /*17290*/  FMUL.FTZ R27, R24.reuse, R25 ;  /* 0x00000019181b7220 */ /* 0x040fe20000410000 */
[----:B------:R-:W-:Y:S02]  /*172a0*/  HADD2.F32 R38, -RZ, R38.H1_H1 ;  /* 0x30000026ff267230 */ /* 0x000fe40000004100 */
[-C--:B------:R-:W-:Y:S01]  /*172b0*/  FMUL.FTZ R31, R24, R21.reuse ;  /* 0x00000015181f7220 */ /* 0x080fe20000410000 */
[----:B------:R-:W-:Y:S02]  /*172c0*/  HADD2.F32 R15, -RZ, R15.H1_H1 ;  /* 0x3000000fff0f7230 */ /* 0x000fe40000004100 */
[C---:B------:R-:W-:Y:S01]  /*172d0*/  FFMA.FTZ R27, R14.reuse, R21, -R27 ;  /* 0x000000150e1b7223 */ /* 0x040fe2000001081b */
[----:B------:R-:W-:Y:S01]  /*172e0*/  HADD2.F32 R33, -RZ, R33.H1_H1 ;  /* 0x30000021ff217230 */ /* 0x000fe20000004100 */
[----:B------:R-:W-:Y:S01]  /*172f0*/  F2FP.F16.E4M3.UNPACK_B R21, R8.H1 ;  /* 0x00000008ff15723e */ /* 0x000fe200030006ff */
[----:B------:R-:W-:Y:S02]  /*17300*/  HADD2.F32 R20, -RZ, R20.H1_H1 ;  /* 0x30000014ff147230 */ /* 0x000fe40000004100 */
[----:B------:R-:W-:Y:S01]  /*17310*/  FFMA.FTZ R31, R14, R25, R31 ;  /* 0x000000190e1f7223 */ /* 0x000fe2000001001f */
[C---:B------:R-:W-:Y:S01]  /*17320*/  FMUL.FTZ R35, R15.reuse, R38 ;  /* 0x000000260f237220 */ /* 0x040fe20000410000 */
[----:B------:R-:W-:Y:S01]  /*17330*/  F2FP.F16.E4M3.UNPACK_B R14, R3.H1 ;  /* 0x00000003ff0e723e */ /* 0x000fe200030006ff */
[----:B------:R-:W-:Y:S01]  /*17340*/  FMUL.FTZ R37, R15, R33 ;  /* 0x000000210f257220 */ /* 0x000fe20000410000 */
[----:B------:R-:W-:-:S02]  /*17350*/  HADD2.F32 R25, -RZ, R21.H0_H0 ;  /* 0x20000015ff197230 */ /* 0x000fc40000004100 */
[C---:B------:R-:W-:Y:S01]  /*17360*/  FFMA.FTZ R28, R20.reuse, R33, -R35 ;  /* 0x00000021141c7223 */ /* 0x040fe20000010823 */
[----:B------:R-:W-:Y:S02]  /*17370*/  HADD2.F32 R15, -RZ, R29.H0_H0 ;  /* 0x2000001dff0f7230 */ /* 0x000fe40000004100 */
[----:B------:R-:W-:Y:S01]  /*17380*/  FFMA.FTZ R38, R20, R38, R37 ;  /* 0x0000002614267223 */ /* 0x000fe20000010025 */
[--C-:B------:R-:W-:Y:S01]  /*17390*/  HADD2.F32 R20, -RZ, R14.reuse.H0_H0 ;  /* 0x2000000eff147230 */ /* 0x100fe20000004100 */
[----:B------:R-:W-:Y:S01]  /*173a0*/  F2FP.F16.E4M3.UNPACK_B R3, R3 ;  /* 0x00000003ff03723e */ /* 0x000fe200020006ff */
[----:B------:R-:W-:Y:S02]  /*173b0*/  HADD2.F32 R24, -RZ, R14.H1_H1 ;  /* 0x3000000eff187230 */ /* 0x000fe40000004100 */
[C---:B------:R-:W-:Y:S01]  /*173c0*/  FMUL.FTZ R33, R15.reuse, R25 ;  /* 0x000000190f217220 */ /* 0x040fe20000410000 */
[----:B------:R-:W-:Y:S02]  /*173d0*/  HADD2.F32 R14, -RZ, R7.H0_H0 ;  /* 0x20000007ff0e7230 */ /* 0x000fe40000004100 */
[----:B------:R-:W-:Y:S01]  /*173e0*/  FMUL.FTZ R15, R15, R20 ;  /* 0x000000140f0f7220 */ /* 0x000fe20000410000 */
[----:B------:R-:W-:Y:S01]  /*173f0*/  HADD2.F32 R26, -RZ, R21.H1_H1 ;  /* 0x30000015ff1a7230 */ /* 0x000fe20000004100 */
[----:B------:R-:W-:Y:S01]  /*17400*/  F2FP.SATFINITE.E4M3.F32.PACK_AB_MERGE_C R42, R42, R49, RZ ;  /* 0x000000312a2a723e */ /* 0x000fe200048070ff */
[----:B------:R-:W-:-:S02]  /*17410*/  HADD2.F32 R29, -RZ, R29.H1_H1 ;  /* 0x3000001dff1d7230 */ /* 0x000fc40000004100 */
[----:B------:R-:W-:Y:S01]  /*17420*/  FFMA.FTZ R33, R14, R20, -R33 ;  /* 0x000000140e217223 */ /* 0x000fe20000010821 */
[----:B------:R-:W-:Y:S01]  /*17430*/  HADD2.F32 R7, -RZ, R7.H1_H1 ;  /* 0x30000007ff077230 */ /* 0x000fe20000004100 */
[----:B------:R-:W-:Y:S01]  /*17440*/  F2FP.SATFINITE.E4M3.F32.PACK_AB_MERGE_C R5, R10, R5, R11 ;  /* 0x000000050a05723e */ /* 0x000fe2000480700b */
[C---:B------:R-:W-:Y:S01]  /*17450*/  FMUL.FTZ R20, R29.reuse, R26 ;  /* 0x0000001a1d147220 */ /* 0x040fe20000410000 */
[----:B------:R-:W-:Y:S01]  /*17460*/  FMUL.FTZ R21, R29, R24 ;  /* 0x000000181d157220 */ /* 0x000fe20000410000 */
[----:B------:R-:W-:Y:S01]  /*17470*/  FFMA.FTZ R29, R14, R25, R15 ;  /* 0x000000190e1d7223 */ /* 0x000fe2000001000f */
[----:B------:R-:W-:Y:S01]  /*17480*/  F2FP.F16.E4M3.UNPACK_B R14, R8 ;  /* 0x00000008ff0e723e */ /* 0x000fe200020006ff */
[C---:B------:R-:W-:Y:S01]  /*17490*/  FFMA.FTZ R34, R7.reuse, R24, -R20 ;  /* 0x0000001807227223 */ /* 0x040fe20000010814 */
[----:B------:R-:W-:Y:S01]  /*174a0*/  FFMA.FTZ R26, R7, R26, R21 ;  /* 0x0000001a071a7223 */ /* 0x000fe20000010015 */
[----:B------:R-:W-:Y:S01]  /*174b0*/  HADD2.F32 R7, -RZ, R6.H0_H0 ;  /* 0x20000006ff077230 */ /* 0x000fe20000004100 */
[----:B------:R-:W-:Y:S01]  /*174c0*/  F2FP.SATFINITE.E4M3.F32.PACK_AB_MERGE_C R9, R12, R9, R13 ;  /* 0x000000090c09723e */ /* 0x000fe2000480700d */
[--C-:B------:R-:W-:Y:S01]  /*174d0*/  HADD2.F32 R20, -RZ, R14.reuse.H0_H0 ;  /* 0x2000000eff147230 */ /* 0x100fe20000004100 */
[----:B------:R-:W-:Y:S01]  /*174e0*/  F2FP.SATFINITE.E4M3.F32.PACK_AB_MERGE_C R33, R34, R33, RZ ;  /* 0x000000212221723e */ /* 0x000fe200048070ff */
[--C-:B------:R-:W-:Y:S01]  /*174f0*/  HADD2.F32 R8, -RZ, R3.reuse.H0_H0 ;  /* 0x20000003ff087230 */ /* 0x100fe20000004100 */
[----:B------:R-:W-:Y:S01]  /*17500*/  F2FP.SATFINITE.E4M3.F32.PACK_AB_MERGE_C R26, R26, R29, RZ ;  /* 0x0000001d1a1a723e */ /* 0x000fe200048070ff */
[----:B------:R-:W-:Y:S01]  /*17510*/  HADD2.F32 R15, -RZ, R3.H1_H1 ;  /* 0x30000003ff0f7230 */ /* 0x000fe20000004100 */
[----:B------:R-:W-:Y:S01]  /*17520*/  F2FP.SATFINITE.E4M3.F32.PACK_AB_MERGE_C R11, R36, R43, R42 ;  /* 0x0000002b240b723e */ /* 0x000fe2000480702a */
[----:B------:R-:W-:-:S02]  /*17530*/  HADD2.F32 R21, -RZ, R14.H1_H1 ;  /* 0x3000000eff157230 */ /* 0x000fc40000004100 */
[C---:B------:R-:W-:Y:S01]  /*17540*/  FMUL.FTZ R14, R7.reuse, R20 ;  /* 0x00000014070e7220 */ /* 0x040fe20000410000 */
[----:B------:R-:W-:Y:S02]  /*17550*/  HADD2.F32 R6, -RZ, R6.H1_H1 ;  /* 0x30000006ff067230 */ /* 0x000fe40000004100 */
[-C--:B------:R-:W-:Y:S01]  /*17560*/  FMUL.FTZ R7, R7, R8.reuse ;  /* 0x0000000807077220 */ /* 0x080fe20000410000 */
[--C-:B------:R-:W-:Y:S02]  /*17570*/  HADD2.F32 R3, -RZ, R4.reuse.H0_H0 ;  /* 0x20000004ff037230 */ /* 0x100fe40000004100 */
        /* <DEDUP_REMOVED lines=10> */
[----:B------:R-:W-:Y:S02]  /*17620*/  F2FP.SATFINITE.E4M3.F32.PACK_AB_MERGE_C R7, R48, R47, R7 ;  /* 0x0000002f3007723e */ /* 0x000fe40004807007 */
[----:B------:R-:W-:Y:S02]  /*17630*/  F2FP.SATFINITE.E4M3.F32.PACK_AB_MERGE_C R4, R28, R27, R4 ;  /* 0x0000001b1c04723e */ /* 0x000fe40004807004 */
[----:B------:R-:W-:Y:S02]  /*17640*/  F2FP.SATFINITE.E4M3.F32.PACK_AB_MERGE_C R6, R25, R6, R33 ;  /* 0x000000061906723e */ /* 0x000fe40004807021 */
[----:B------:R-:W-:-:S02]  /*17650*/  F2FP.SATFINITE.E4M3.F32.PACK_AB_MERGE_C R8, R38, R31, R8 ;  /* 0x0000001f2608723e */ /* 0x000fc40004807008 */
[----:B------:R-:W-:Y:S01]  /*17660*/  F2FP.SATFINITE.E4M3.F32.PACK_AB_MERGE_C R10, R24, R3, R26 ;  /* 0x00000003180a723e */ /* 0x000fe2000480701a */
[----:B------:R0:W-:Y:S04]  /*17670*/  STS.128 [R52+0x14400], R4 ;  /* 0x0144000434007388 */ /* 0x0001e80000000c00 */
[----:B------:R0:W-:Y:S02]  /*17680*/  STS.128 [R0+0x14400], R8 ;  /* 0x0144000800007388 */ /* 0x0001e40000000c00 */
.L_x_454:
[----:B------:R-:W-:Y:S05]  /*17690*/  BSYNC B0 ;  /* 0x0000000000007941 */ /* 0x000fea0003800000 */
.L_x_447:
[----:B------:R-:W-:Y:S01]  /*176a0*/  @!PT LDS RZ, [RZ] ;  /* 0x00000000fffff984 */ /* 0x000fe20000000800 */
[----:B------:R-:W-:Y:S01]  /*176b0*/  @!PT LDS RZ, [RZ] ;  /* 0x00000000fffff984 */ /* 0x000fe20000000800 */
[----:B------:R-:W-:Y:S01]  /*176c0*/  @!PT LDS RZ, [RZ] ;  /* 0x00000000fffff984 */ /* 0x000fe20000000800 */
[----:B------:R-:W-:Y:S01]  /*176d0*/  @!PT LDS RZ, [RZ] ;  /* 0x00000000fffff984 */ /* 0x000fe20000000800 */
[----:B------:R1:W-:Y:S06]  /*176e0*/  MEMBAR.ALL.CTA ;  /* 0x0000000000007992 */ /* 0x0003ec0000008000 */
[----:B-1----:R-:W1:Y:S01]  /*176f0*/  FENCE.VIEW.ASYNC.S ;  /* 0x00000000000073c6 */ /* 0x002e620000000000 */
[----:B------:R-:W-:Y:S05]  /*17700*/  WARPSYNC.ALL ;  /* 0x0000000000007948 */ /* 0x000fea0003800000 */
[----:B-1----:R-:W-:Y:S06]  /*17710*/  BAR.SYNC.DEFER_BLOCKING 0xd, 0x100 ;  /* 0x0344000000007b1d */ /* 0x002fec0000010000 */
.L_x_445:
[----:B0-23--:R-:W-:-:S05]  /*17720*/  IMAD.U32 R0, RZ, RZ, UR53 ;  /* 0x00000035ff007e24 */ /* 0x00dfca000f8e00ff */
[----:B------:R-:W-:-:S13]  /*17730*/  ISETP.NE.AND P0, PT, R0, 0x3, PT ;  /* 0x000000030000780c */ /* 0x000fda0003f05270 */
[----:B------:R-:W-:Y:S05]  /*17740*/  @!P0 BRA `(.L_x_474) ;  /* 0x0000000000048947 */ /* 0x000fea0003800000 */
[----:B------:R-:W-:Y:S01]  /*17750*/  BPT.TRAP 0x1 ;  /* 0x000000040000795c */ /* 0x000fe20000300000 */
.L_x_474:
[----:B-1----:R-:W-:Y:S01]  /*17760*/  IMAD R3, R148, 0x8, R16 ;  /* 0x0000000894037824 */ /* 0x002fe200078e0210 */
[----:B------:R-:W-:-:S04]  /*17770*/  SHF.L.U32 R0, R198, 0x1f, RZ ;  /* 0x0000001fc6007819 */ /* 0x000fc800000006ff */
[----:B------:R0:W1:Y:S01]  /*17780*/  SYNCS.PHASECHK.TRANS64.TRYWAIT P2, [R3+URZ+0x29830], R0 ;  /* 0x02983000030075a7 */ /* 0x000062000804017f */
[----:B------:R-:W-:Y:S05]  /*17790*/  @!P0 BRA `(.L_x_475) ;  /* 0x0000000000048947 */ /* 0x000fea0003800000 */
[----:B------:R-:W-:Y:S01]  /*177a0*/  BPT.TRAP 0x1 ;  /* 0x000000040000795c */ /* 0x000fe20000300000 */
.L_x_475:
[----:B----45:R-:W2:Y:S01]  /*177b0*/  S2R R4, SR_TID.X ;  /* 0x0000000000047919 */ /* 0x030ea20000002100 */
[----:B------:R-:W-:Y:S01]  /*177c0*/  IMAD.MOV.U32 R25, RZ, RZ, RZ ;  /* 0x000000ffff197224 */ /* 0x000fe200078e00ff */
[----:B--2---:R-:W-:-:S04]  /*177d0*/  LOP3.LUT R4, R4, 0x7f, RZ, 0xc0, !PT ;  /* 0x0000007f04047812 */ /* 0x004fc800078ec0ff */
[----:B------:R-:W-:Y:S01]  /*177e0*/  ISETP.NE.AND P1, PT, R4, RZ, PT ;  /* 0x000000ff0400720c */ /* 0x000fe20003f25270 */
[----:B-1----:R-:W-:-:S12]  /*177f0*/  @P2 BRA `(.L_x_476) ;  /* 0x0000000000082947 */ /* 0x002fd80003800000 */
[----:B------:R-:W1:Y:S02]  /*17800*/  SYNCS.PHASECHK.TRANS64.TRYWAIT P2, [R3+URZ+0x29830], R0 ;  /* 0x02983000030075a7 */ /* 0x000e64000804017f */
[----:B-1----:R-:W-:Y:S05]  /*17810*/  @!P2 BRA `(.L_x_477) ;  /* 0x0000012800e4a947 */ /* 0x002fea0003800000 */
.L_x_476:
[----:B------:R-:W-:Y:S05]  /*17820*/  WARPSYNC.ALL ;  /* 0x0000000000007948 */ /* 0x000fea0003800000 */
[----:B01----:R-:W-:Y:S01]  /*17830*/  VIADD R0, R16, 0x1a400 ;  /* 0x0001a40010007836 */ /* 0x003fe20000000000 */
[----:B------:R-:W-:Y:S01]  /*17840*/  R2UR UR28, R44 ;  /* 0x000000002c1c72ca */ /* 0x000fe200000e0000 */
[----:B------:R-:W-:Y:S01]  /*17850*/  IMAD.MOV.U32 R5, RZ, RZ, -0x7fffffe0 ;  /* 0x80000020ff057424 */ /* 0x000fe200078e00ff */
[----:B------:R-:W-:Y:S01]  /*17860*/  WARPGROUP.ARRIVE ;  /* 0x00000000000079c5 */ /* 0x000fe20000000000 */
[----:B------:R-:W-:Y:S01]  /*17870*/  UMOV UR29, 0x80000020 ;  /* 0x80000020001d7882 */ /* 0x000fe20000000000 */
[----:B------:R-:W-:Y:S01]  /*17880*/  SHF.R.U32.HI R0, RZ, 0x4, R0 ;  /* 0x00000004ff007819 */ /* 0x000fe20000011600 */
[----:B------:R-:W-:Y:S01]  /*17890*/  IMAD.MOV.U32 R7, RZ, RZ, -0x7fffffe0 ;  /* 0x80000020ff077424 */ /* 0x000fe200078e00ff */
[----:B------:R-:W-:Y:S01]  /*178a0*/  R2UR UR31, R5 ;  /* 0x00000000051f72ca */ /* 0x000fe200000e0000 */
[----:B------:R-:W-:Y:S01]  /*178b0*/  UMOV UR9, UR29 ;  /* 0x0000001d00097c82 */ /* 0x000fe20008000000 */
[----:B------:R-:W-:Y:S01]  /*178c0*/  LOP3.LUT R0, R0, 0x3fff, RZ, 0xc0, !PT ;  /* 0x00003fff00007812 */ /* 0x000fe200078ec0ff */
[----:B------:R-:W-:Y:S01]  /*178d0*/  UMOV UR5, UR29 ;  /* 0x0000001d00057c82 */ /* 0x000fe20008000000 */
[----:B------:R-:W-:Y:S01]  /*178e0*/  R2UR UR11, R7 ;  /* 0x00000000070b72ca */ /* 0x000fe200000e0000 */
[----:B------:R-:W-:Y:S01]  /*178f0*/  IMAD.MOV.U32 R7, RZ, RZ, -0x7fffffe0 ;  /* 0x80000020ff077424 */ /* 0x000fe200078e00ff */
[----:B------:R-:W-:Y:S01]  /*17900*/  LOP3.LUT R0, R0, 0x10000, RZ, 0xfc, !PT ;  /* 0x0001000000007812 */ /* 0x000fe200078efcff */
[----:B------:R-:W-:Y:S01]  /*17910*/  ULOP3.LUT UR28, UR28, 0x10000, URZ, 0xfc, !UPT ;  /* 0x000100001c1c7892 */ /* 0x000fe2000f8efc3f */
[----:B------:R-:W-:Y:S01]  /*17920*/  IMAD.MOV.U32 R9, RZ, RZ, -0x7fffffe0 ;  /* 0x80000020ff097424 */ /* 0x000fe200078e00ff */
[----:B------:R-:W-:Y:S01]  /*17930*/  UMOV UR13, UR29 ;  /* 0x0000001d000d7c82 */ /* 0x000fe20008000000 */
[----:B------:R-:W-:Y:S01]  /*17940*/  R2UR UR7, R7 ;  /* 0x00000000070772ca */ /* 0x000fe200000e0000 */
[----:B------:R-:W-:Y:S01]  /*17950*/  IMAD R4, R148, 0x780, R0 ;  /* 0x0000078094047824 */ /* 0x000fe200078e0200 */
[----:B------:R-:W-:Y:S01]  /*17960*/  UIADD3 UR48, UR28, 0x2, URZ ;  /* 0x000000021c307890 */ /* 0x000fe2000fffe03f */
[----:B------:R-:W-:Y:S01]  /*17970*/  IMAD.MOV.U32 R7, RZ, RZ, -0x7fffffe0 ;  /* 0x80000020ff077424 */ /* 0x000fe200078e00ff */
[----:B------:R-:W-:Y:S01]  /*17980*/  UMOV UR8, UR28 ;  /* 0x0000001c00087c82 */ /* 0x000fe20008000000 */
[----:B------:R-:W-:Y:S01]  /*17990*/  UMOV UR4, UR28 ;  /* 0x0000001c00047c82 */ /* 0x000fe20008000000 */
[C---:B------:R-:W-:Y:S01]  /*179a0*/  R2UR UR30, R4.reuse ;  /* 0x00000000041e72ca */ /* 0x040fe200000e0000 */
[C---:B------:R-:W-:Y:S01]  /*179b0*/  VIADD R8, R4.reuse, 0x180 ;  /* 0x0000018004087836 */ /* 0x040fe20000000000 */
[----:B------:R-:W-:Y:S01]  /*179c0*/  IADD3 R6, R4, 0x80, RZ ;  /* 0x0000008004067810 */ /* 0x000fe20007ffe0ff */
[----:B------:R-:W-:Y:S01]  /*179d0*/  UMOV UR12, UR28 ;  /* 0x0000001c000c7c82 */ /* 0x000fe20008000000 */
[----:B------:R-:W-:Y:S01]  /*179e0*/  R2UR UR15, R7 ;  /* 0x00000000070f72ca */ /* 0x000fe200000e0000 */
[----:B------:R-:W-:Y:S01]  /*179f0*/  IMAD.MOV.U32 R11, RZ, RZ, -0x7fffffe0 ;  /* 0x80000020ff0b7424 */ /* 0x000fe200078e00ff */
[----:B------:R-:W-:Y:S01]  /*17a00*/  R2UR UR10, R6 ;  /* 0x00000000060a72ca */ /* 0x000fe200000e0000 */
[C---:B------:R-:W-:Y:S01]  /*17a10*/  VIADD R6, R4.reuse, 0x100 ;  /* 0x0000010004067836 */ /* 0x040fe20000000000 */
[----:B------:R-:W-:Y:S01]  /*17a20*/  IADD3 R10, R4, 0x2, RZ ;  /* 0x00000002040a7810 */ /* 0x000fe20007ffe0ff */
[----:B------:R-:W-:Y:S01]  /*17a30*/  UMOV UR49, 0x80000020 ;  /* 0x8000002000317882 */ /* 0x000fe20000000000 */
[----:B------:R-:W-:Y:S01]  /*17a40*/  R2UR UR51, R11 ;  /* 0x000000000b3372ca */ /* 0x000fe200000e0000 */
[----:B------:R-:W-:Y:S01]  /*17a50*/  IMAD.MOV.U32 R7, RZ, RZ, -0x7fffffe0 ;  /* 0x80000020ff077424 */ /* 0x000fe200078e00ff */
[----:B------:R-:W-:Y:S01]  /*17a60*/  R2UR UR6, R6 ;  /* 0x00000000060672ca */ /* 0x000fe200000e0000 */
[----:B------:R-:W-:Y:S01]  /*17a70*/  QGMMA.64x32x32.F32.E4M3.E4M3 R92, gdesc[UR28], RZ, !UPT, gsb0 ;  /* 0x006000001c5c79f3 */ /* 0x000fe2000c0008ff */
[----:B------:R-:W-:Y:S01]  /*17a80*/  VIADD R6, R4, 0x200 ;  /* 0x0000020004067836 */ /* 0x000fe20000000000 */
[----:B------:R-:W-:Y:S01]  /*17a90*/  R2UR UR50, R10 ;  /* 0x000000000a3272ca */ /* 0x000fe200000e0000 */
[----:B------:R-:W-:Y:S01]  /*17aa0*/  VIADD R10, R4, 0x280 ;  /* 0x00000280040a7836 */ /* 0x000fe20000000000 */
[----:B------:R-:W-:Y:S01]  /*17ab0*/  P2R R12, PR, RZ, 0x2 ;  /* 0x00000002ff0c7803 */ /* 0x000fe20000000000 */
[----:B------:R-:W-:Y:S01]  /*17ac0*/  IMAD.MOV.U32 R11, RZ, RZ, -0x7fffffe0 ;  /* 0x80000020ff0b7424 */ /* 0x000fe200078e00ff */
[----:B------:R-:W-:Y:S01]  /*17ad0*/  R2UR UR14, R6 ;  /* 0x00000000060e72ca */ /* 0x000fe200000e0000 */
[----:B------:R-:W-:Y:S01]  /*17ae0*/  VIADD R6, R4, 0x82 ;  /* 0x0000008204067836 */ /* 0x000fe20000000000 */
[----:B------:R-:W-:Y:S01]  /*17af0*/  P2R R14, PR, RZ, 0x1 ;  /* 0x00000001ff0e7803 */ /* 0x000fe20000000000 */
[----:B------:R-:W-:Y:S01]  /*17b00*/  IMAD.MOV.U32 R5, RZ, RZ, -0x7fffffe0 ;  /* 0x80000020ff057424 */ /* 0x000fe200078e00ff */
[----:B------:R-:W-:-:S02]  /*17b10*/  WARPGROUP.DEPBAR.LE gsb0, 0x0 ;  /* 0x00008000000079c5 */ /* 0x000fc40000010000 */
[----:B------:R-:W-:-:S06]  /*17b20*/  WARPGROUP.ARRIVE ;  /* 0x00000000000079c5 */ /* 0x000fcc0000000000 */
[----:B------:R-:W-:Y:S01]  /*17b30*/  QGMMA.64x32x32.F32.E4M3.E4M3 R76, gdesc[UR8], RZ, !UPT, gsb0 ;  /* 0x00600000084c79f3 */ /* 0x000fe2000c0008ff */
[----:B------:R-:W-:Y:S01]  /*17b40*/  R2UR UR10, R8 ;  /* 0x00000000080a72ca */ /* 0x000fe200000e0000 */
[----:B------:R-:W-:Y:S01]  /*17b50*/  UMOV UR8, UR28 ;  /* 0x0000001c00087c82 */ /* 0x000fe20008000000 */
[----:B------:R-:W-:Y:S01]  /*17b60*/  R2UR UR11, R9 ;  /* 0x00000000090b72ca */ /* 0x000fe200000e0000 */
[----:B------:R-:W-:Y:S01]  /*17b70*/  UMOV UR9, UR29 ;  /* 0x0000001d00097c82 */ /* 0x000fe20008000000 */
[----:B------:R-:W-:Y:S01]  /*17b80*/  IMAD.MOV.U32 R9, RZ, RZ, -0x7fffffe0 ;  /* 0x80000020ff097424 */ /* 0x000fe200078e00ff */
[----:B------:R-:W-:Y:S01]  /*17b90*/  IADD3 R8, R4, 0x102, RZ ;  /* 0x0000010204087810 */ /* 0x000fe20007ffe0ff */
[----:B------:R-:W-:Y:S02]  /*17ba0*/  WARPGROUP.DEPBAR.LE gsb0, 0x0 ;  /* 0x00008000000079c5 */ /* 0x000fe40000010000 */
[----:B------:R-:W-:-:S06]  /*17bb0*/  WARPGROUP.ARRIVE ;  /* 0x00000000000079c5 */ /* 0x000fcc0000000000 */
[----:B------:R-:W-:Y:S01]  /*17bc0*/  QGMMA.64x32x32.F32.E4M3.E4M3 R60, gdesc[UR4], RZ, !UPT, gsb0 ;  /* 0x00600000043c79f3 */ /* 0x000fe2000c0008ff */
[----:B------:R-:W-:Y:S01]  /*17bd0*/  R2UR UR6, R6 ;  /* 0x00000000060672ca */ /* 0x000fe200000e0000 */
[----:B------:R-:W-:Y:S01]  /*17be0*/  UMOV UR4, UR48 ;  /* 0x0000003000047c82 */ /* 0x000fe20008000000 */
[----:B------:R-:W-:Y:S01]  /*17bf0*/  R2UR UR7, R7 ;  /* 0x00000000070772ca */ /* 0x000fe200000e0000 */
[----:B------:R-:W-:Y:S01]  /*17c00*/  UMOV UR5, UR49 ;  /* 0x0000003100057c82 */ /* 0x000fe20008000000 */
[----:B------:R-:W-:Y:S02]  /*17c10*/  VIADD R6, R4, 0x182 ;  /* 0x0000018204067836 */ /* 0x000fe40000000000 */
[----:B------:R-:W-:Y:S01]  /*17c20*/  IMAD.MOV.U32 R7, RZ, RZ, -0x7fffffe0 ;  /* 0x80000020ff077424 */ /* 0x000fe200078e00ff */
        /* <DEDUP_REMOVED lines=12> */
[----:B------:R-:W-:Y:S01]  /*17cf0*/  UMOV UR12, UR48 ;  /* 0x00000030000c7c82 */ /* 0x000fe20008000000 */
[----:B------:R-:W-:Y:S01]  /*17d00*/  UMOV UR13, UR49 ;  /* 0x00000031000d7c82 */ /* 0x000fe20008000000 */
[----:B------:R-:W-:Y:S02]  /*17d10*/  WARPGROUP.DEPBAR.LE gsb0, 0x0 ;  /* 0x00008000000079c5 */ /* 0x000fe40000010000 */
[----:B------:R-:W-:-:S06]  /*17d20*/  WARPGROUP.ARRIVE ;  /* 0x00000000000079c5 */ /* 0x000fcc0000000000 */
[----:B------:R-:W-:Y:S01]  /*17d30*/  QGMMA.64x32x32.F32.E4M3.E4M3 R92, gdesc[UR48], R92, gsb0 ;  /* 0x00600000305c79f3 */ /* 0x000fe2000800085c */
[----:B------:R-:W-:Y:S01]  /*17d40*/  R2UR UR50, R8 ;  /* 0x00000000083272ca */ /* 0x000fe200000e0000 */
[----:B------:R-:W-:Y:S01]  /*17d50*/  VIADD R8, R4, 0x202 ;  /* 0x0000020204087836 */ /* 0x000fe20000000000 */
[----:B------:R-:W-:Y:S02]  /*17d60*/  R2UR UR51, R9 ;  /* 0x00000000093372ca */ /* 0x000fe400000e0000 */
[----:B------:R-:W-:Y:S02]  /*17d70*/  MOV R9, 0x80000020 ;  /* 0x8000002000097802 */ /* 0x000fe40000000f00 */
[----:B------:R-:W-:Y:S01]  /*17d80*/  R2UR UR14, R8 ;  /* 0x00000000080e72ca */ /* 0x000fe200000e0000 */
[----:B------:R-:W-:Y:S01]  /*17d90*/  VIADD R8, R4, 0x380 ;  /* 0x0000038004087836 */ /* 0x000fe20000000000 */
[----:B------:R-:W-:Y:S02]  /*17da0*/  R2UR UR15, R9 ;  /* 0x00000000090f72ca */ /* 0x000fe400000e0000 */
[----:B------:R-:W-:Y:S01]  /*17db0*/  MOV R9, 0x80000020 ;  /* 0x8000002000097802 */ /* 0x000fe20000000f00 */
[----:B------:R-:W-:-:S02]  /*17dc0*/  WARPGROUP.DEPBAR.LE gsb0, 0x0 ;  /* 0x00008000000079c5 */ /* 0x000fc40000010000 */
[----:B------:R-:W-:-:S06]  /*17dd0*/  WARPGROUP.ARRIVE ;  /* 0x00000000000079c5 */ /* 0x000fcc0000000000 */
[----:B------:R-:W-:Y:S01]  /*17de0*/  QGMMA.64x32x32.F32.E4M3.E4M3 R76, gdesc[UR4], R76, gsb0 ;  /* 0x00600000044c79f3 */ /* 0x000fe2000800084c */
[----:B------:R-:W-:Y:S01]  /*17df0*/  R2UR UR6, R10 ;  /* 0x000000000a0672ca */ /* 0x000fe200000e0000 */
[----:B------:R-:W-:Y:S01]  /*17e00*/  UIADD3 UR4, UR28, 0x200, URZ ;  /* 0x000002001c047890 */ /* 0x000fe2000fffe03f */
[----:B------:R-:W-:Y:S01]  /*17e10*/  R2UR UR7, R11 ;  /* 0x000000000b0772ca */ /* 0x000fe200000e0000 */
[----:B------:R-:W-:Y:S01]  /*17e20*/  UMOV UR5, 0x80000020 ;  /* 0x8000002000057882 */ /* 0x000fe20000000000 */
[----:B------:R-:W-:Y:S01]  /*17e30*/  VIADD R10, R4, 0x282 ;  /* 0x00000282040a7836 */ /* 0x000fe20000000000 */
[----:B------:R-:W-:Y:S01]  /*17e40*/  UMOV UR17, UR5 ;  /* 0x0000000500117c82 */ /* 0x000fe20008000000 */
[----:B------:R-:W-:Y:S02]  /*17e50*/  IMAD.MOV.U32 R11, RZ, RZ, -0x7fffffe0 ;  /* 0x80000020ff0b7424 */ /* 0x000fe400078e00ff */
[----:B------:R-:W-:Y:S01]  /*17e60*/  UMOV UR16, UR4 ;  /* 0x0000000400107c82 */ /* 0x000fe20008000000 */
[----:B------:R-:W-:-:S02]  /*17e70*/  WARPGROUP.DEPBAR.LE gsb0, 0x0 ;  /* 0x00008000000079c5 */ /* 0x000fc40000010000 */
[----:B------:R-:W-:-:S06]  /*17e80*/  WARPGROUP.ARRIVE ;  /* 0x00000000000079c5 */ /* 0x000fcc0000000000 */
[----:B------:R-:W-:Y:S03]  /*17e90*/  QGMMA.64x32x32.F32.E4M3.E4M3 R60, gdesc[UR48], R60, gsb0 ;  /* 0x00600000303c79f3 */ /* 0x000fe6000800083c */
[----:B------:R-:W-:Y:S02]  /*17ea0*/  WARPGROUP.DEPBAR.LE gsb0, 0x0 ;  /* 0x00008000000079c5 */ /* 0x000fe40000010000 */
[----:B------:R-:W-:-:S06]  /*17eb0*/  WARPGROUP.ARRIVE ;  /* 0x00000000000079c5 */ /* 0x000fcc0000000000 */
[----:B------:R-:W-:Y:S01]  /*17ec0*/  QGMMA.64x32x32.F32.E4M3.E4M3 R44, gdesc[UR8], R44, gsb0 ;  /* 0x00600000082c79f3 */ /* 0x000fe2000800082c */
        /* <DEDUP_REMOVED lines=8> */
[----:B------:R-:W-:Y:S01]  /*17f50*/  QGMMA.64x32x32.F32.E4M3.E4M3 R28, gdesc[UR12], R28, gsb0 ;  /* 0x006000000c1c79f3 */ /* 0x000fe2000800081c */
        /* <DEDUP_REMOVED lines=8> */
[----:B------:R-:W-:Y:S01]  /*17fe0*/  QGMMA.64x32x32.F32.E4M3.E4M3 R92, gdesc[UR4], R92, gsb0 ;  /* 0x00600000045c79f3 */ /* 0x000fe2000800085c */
[----:B------:R-:W-:Y:S01]  /*17ff0*/  R2UR UR6, R8 ;  /* 0x00000000080672ca */ /* 0x000fe200000e0000 */
[----:B------:R-:W-:Y:S01]  /*18000*/  VIADD R8, R4, 0x480 ;  /* 0x0000048004087836 */ /* 0x000fe20000000000 */
[----:B------:R-:W-:Y:S01]  /*18010*/  R2UR UR7, R9 ;  /* 0x00000000090772ca */ /* 0x000fe200000e0000 */
[----:B------:R-:W-:-:S03]  /*18020*/  IMAD.MOV.U32 R9, RZ, RZ, -0x7fffffe0 ;  /* 0x80000020ff097424 */ /* 0x000fc600078e00ff */
[----:B------:R-:W-:Y:S01]  /*18030*/  R2UR UR18, R8 ;  /* 0x00000000081272ca */ /* 0x000fe200000e0000 */
[----:B------:R-:W-:Y:S01]  /*18040*/  VIADD R8, R4, 0x382 ;  /* 0x0000038204087836 */ /* 0x000fe20000000000 */
[----:B------:R-:W-:Y:S01]  /*18050*/  R2UR UR19, R9 ;  /* 0x00000000091372ca */ /* 0x000fe200000e0000 */
[----:B------:R-:W-:Y:S01]  /*18060*/  IMAD.MOV.U32 R9, RZ, RZ, -0x7fffffe0 ;  /* 0x80000020ff097424 */ /* 0x000fe200078e00ff */
[----:B------:R-:W-:Y:S02]  /*18070*/  WARPGROUP.DEPBAR.LE gsb0, 0x0 ;  /* 0x00008000000079c5 */ /* 0x000fe40000010000 */
[----:B------:R-:W-:-:S06]  /*18080*/  WARPGROUP.ARRIVE ;  /* 0x00000000000079c5 */ /* 0x000fcc0000000000 */
[----:B------:R-:W-:Y:S01]  /*18090*/  QGMMA.64x32x32.F32.E4M3.E4M3 R76, gdesc[UR8], R76, gsb0 ;  /* 0x00600000084c79f3 */ /* 0x000fe2000800084c */
[----:B------:R-:W-:Y:S01]  /*180a0*/  R2UR UR10, R10 ;  /* 0x000000000a0a72ca */ /* 0x000fe200000e0000 */
[----:B------:R-:W-:Y:S01]  /*180b0*/  UIADD3 UR8, UR28, 0x202, URZ ;  /* 0x000002021c087890 */ /* 0x000fe2000fffe03f */
[----:B------:R-:W-:Y:S01]  /*180c0*/  R2UR UR11, R11 ;  /* 0x000000000b0b72ca */ /* 0x000fe200000e0000 */
[----:B------:R-:W-:Y:S01]  /*180d0*/  UMOV UR9, 0x80000020 ;  /* 0x8000002000097882 */ /* 0x000fe20000000000 */
[----:B------:R-:W-:Y:S01]  /*180e0*/  IMAD.MOV.U32 R11, RZ, RZ, -0x7fffffe0 ;  /* 0x80000020ff0b7424 */ /* 0x000fe200078e00ff */
[----:B------:R-:W-:Y:S01]  /*180f0*/  UMOV UR21, UR9 ;  /* 0x0000000900157c82 */ /* 0x000fe20008000000 */
[----:B------:R-:W-:Y:S02]  /*18100*/  IADD3 R10, R4, 0x500, RZ ;  /* 0x00000500040a7810 */ /* 0x000fe40007ffe0ff */
        /* <DEDUP_REMOVED lines=26> */
[----:B------:R-:W-:Y:S01]  /*182b0*/  VIADD R8, R4, 0x482 ;  /* 0x0000048204087836 */ /* 0x000fe20000000000 */
[----:B------:R-:W-:Y:S01]  /*182c0*/  R2UR UR11, R9 ;  /* 0x00000000090b72ca */ /* 0x000fe200000e0000 */
[----:B------:R-:W-:-:S03]  /*182d0*/  IMAD.MOV.U32 R9, RZ, RZ, -0x7fffffe0 ;  /* 0x80000020ff097424 */ /* 0x000fc600078e00ff */
[----:B------:R-:W-:Y:S02]  /*182e0*/  R2UR UR22, R8 ;  /* 0x00000000081672ca */ /* 0x000fe400000e0000 */
[----:B------:R-:W-:Y:S01]  /*182f0*/  R2UR UR23, R9 ;  /* 0x00000000091772ca */ /* 0x000fe200000e0000 */
[----:B------:R-:W-:Y:S01]  /*18300*/  IMAD.MOV.U32 R9, RZ, RZ, -0x7fffffe0 ;  /* 0x80000020ff097424 */ /* 0x000fe200078e00ff */
[----:B------:R-:W-:Y:S01]  /*18310*/  IADD3 R8, R4, 0x600, RZ ;  /* 0x0000060004087810 */ /* 0x000fe20007ffe0ff */
[----:B------:R-:W-:Y:S02]  /*18320*/  WARPGROUP.DEPBAR.LE gsb0, 0x0 ;  /* 0x00008000000079c5 */ /* 0x000fe40000010000 */
        /* <DEDUP_REMOVED lines=36> */
[----:B------:R-:W-:Y:S02]  /*18570*/  R2UR UR15, R9 ;  /* 0x00000000090f72ca */ /* 0x000fe400000e0000 */
[----:B------:R-:W-:Y:S02]  /*18580*/  MOV R9, 0x80000020 ;  /* 0x8000002000097802 */ /* 0x000fe40000000f00 */
[----:B------:R-:W-:Y:S02]  /*18590*/  R2UR UR26, R8 ;  /* 0x00000000081a72ca */ /* 0x000fe400000e0000 */
[----:B------:R-:W-:Y:S02]  /*185a0*/  R2UR UR27, R9 ;  /* 0x00000000091b72ca */ /* 0x000fe400000e0000 */
[----:B------:R-:W-:-:S05]  /*185b0*/  IADD3 R8, R236, 0xa0, -R235 ;  /* 0x000000a0ec087810 */ /* 0x000fca0007ffe8eb */
[----:B------:R-:W-:-:S05]  /*185c0*/  IMAD R8, R147, -0xa0, R8 ;  /* 0xffffff6093087824 */ /* 0x000fca00078e0208 */
[C---:B------:R-:W-:Y:S02]  /*185d0*/  ISETP.GT.AND P4, PT, R8.reuse, RZ, PT ;  /* 0x000000ff0800720c */ /* 0x040fe40003f84270 */
[C---:B------:R-:W-:Y:S02]  /*185e0*/  ISETP.GT.AND P5, PT, R8.reuse, 0x1, PT ;  /* 0x000000010800780c */ /* 0x040fe40003fa4270 */
[C---:B------:R-:W-:Y:S02]  /*185f0*/  ISETP.GT.AND P2, PT, R8.reuse, 0x8, PT ;  /* 0x000000080800780c */ /* 0x040fe40003f44270 */
[C---:B------:R-:W-:Y:S02]  /*18600*/  ISETP.GT.AND P3, PT, R8.reuse, 0x9, PT ;  /* 0x000000090800780c */ /* 0x040fe40003f64270 */
[C---:B------:R-:W-:Y:S02]  /*18610*/  ISETP.GT.AND P1, PT, R8.reuse, 0x81, PT ;  /* 0x000000810800780c */ /* 0x040fe40003f24270 */
[----:B------:R-:W-:-:S02]  /*18620*/  ISETP.GT.AND P6, PT, R8, 0x80, PT ;  /* 0x000000800800780c */ /* 0x000fc40003fc4270 */
[----:B------:R-:W-:Y:S02]  /*18630*/  P2R R24, PR, RZ, 0x2 ;  /* 0x00000002ff187803 */ /* 0x000fe40000000000 */
[----:B------:R-:W-:-:S04]  /*18640*/  ISETP.GT.AND P0, PT, R8, 0x88, PT ;  /* 0x000000880800780c */ /* 0x000fc80003f04270 */
[----:B------:R-:W-:Y:S01]  /*18650*/  P2R R20, PR, RZ, 0x1 ;  /* 0x00000001ff147803 */ /* 0x000fe20000000000 */
[----:B------:R-:W-:Y:S02]  /*18660*/  WARPGROUP.DEPBAR.LE gsb0, 0x0 ;  /* 0x00008000000079c5 */ /* 0x000fe40000010000 */
[----:B------:R-:W-:-:S06]  /*18670*/  WARPGROUP.ARRIVE ;  /* 0x00000000000079c5 */ /* 0x000fcc0000000000 */
[----:B------:R-:W-:Y:S01]  /*18680*/  QGMMA.64x32x32.F32.E4M3.E4M3 R76, gdesc[UR16], R76, gsb0 ;  /* 0x00600000104c79f3 */ /* 0x000fe2000800084c */
[----:B------:R-:W-:Y:S01]  /*18690*/  R2UR UR18, R10 ;  /* 0x000000000a1272ca */ /* 0x000fe200000e0000 */
[----:B------:R-:W-:Y:S01]  /*186a0*/  UIADD3 UR16, UR28, 0x402, URZ ;  /* 0x000004021c107890 */ /* 0x000fe2000fffe03f */
[----:B------:R-:W-:Y:S01]  /*186b0*/  R2UR UR19, R11 ;  /* 0x000000000b1372ca */ /* 0x000fe200000e0000 */
[----:B------:R-:W-:Y:S01]  /*186c0*/  UMOV UR17, 0x80000020 ;  /* 0x8000002000117882 */ /* 0x000fe20000000000 */
[----:B------:R-:W-:Y:S02]  /*186d0*/  WARPGROUP.DEPBAR.LE gsb0, 0x0 ;  /* 0x00008000000079c5 */ /* 0x000fe40000010000 */
[----:B------:R-:W-:-:S06]  /*186e0*/  WARPGROUP.ARRIVE ;  /* 0x00000000000079c5 */ /* 0x000fcc0000000000 */
[----:B------:R-:W-:Y:S03]  /*186f0*/  QGMMA.64x32x32.F32.E4M3.E4M3 R60, gdesc[UR12], R60, gsb0 ;  /* 0x006000000c3c79f3 */ /* 0x000fe6000800083c */
[----:B------:R-:W-:Y:S02]  /*18700*/  WARPGROUP.DEPBAR.LE gsb0, 0x0 ;  /* 0x00008000000079c5 */ /* 0x000fe40000010000 */
[----:B------:R-:W-:-:S06]  /*18710*/  WARPGROUP.ARRIVE ;  /* 0x00000000000079c5 */ /* 0x000fcc0000000000 */
[----:B------:R-:W-:Y:S01]  /*18720*/  QGMMA.64x32x32.F32.E4M3.E4M3 R44, gdesc[UR20], R44, gsb0 ;  /* 0x00600000142c79f3 */ /* 0x000fe2000800082c */
[----:B------:R-:W-:Y:S01]  /*18730*/  R2UR UR23, R5 ;  /* 0x00000000051772ca */ /* 0x000fe200000e0000 */
[----:B------:R-:W-:Y:S01]  /*18740*/  UMOV UR20, UR16 ;  /* 0x0000001000147c82 */ /* 0x000fe20008000000 */
[----:B------:R-:W-:Y:S01]  /*18750*/  UMOV UR21, UR17 ;  /* 0x0000001100157c82 */ /* 0x000fe20008000000 */
[----:B------:R-:W-:Y:S02]  /*18760*/  WARPGROUP.DEPBAR.LE gsb0, 0x0 ;  /* 0x00008000000079c5 */ /* 0x000fe40000010000 */
[----:B------:R-:W-:-:S06]  /*18770*/  WARPGROUP.ARRIVE ;  /* 0x00000000000079c5 */ /* 0x000fcc0000000000 */
[----:B------:R-:W-:Y:S03]  /*18780*/  QGMMA.64x32x32.F32.E4M3.E4M3 R28, gdesc[UR24], R28, gsb0 ;  /* 0x00600000181c79f3 */ /* 0x000fe6000800081c */
[----:B------:R-:W-:Y:S02]  /*18790*/  WARPGROUP.DEPBAR.LE gsb0, 0x0 ;  /* 0x00008000000079c5 */ /* 0x000fe40000010000 */
[----:B------:R-:W-:-:S06]  /*187a0*/  WARPGROUP.ARRIVE ;  /* 0x00000000000079c5 */ /* 0x000fcc0000000000 */
[----:B------:R-:W-:Y:S01]  /*187b0*/  QGMMA.64x32x32.F32.E4M3.E4M3 R92, gdesc[UR16], R92, gsb0 ;  /* 0x00600000105c79f3 */ /* 0x000fe2000800085c */
[----:B------:R-:W-:Y:S01]  /*187c0*/  R2UR UR18, R6 ;  /* 0x00000000061272ca */ /* 0x000fe200000e0000 */
[----:B------:R-:W-:Y:S01]  /*187d0*/  VIADD R6, R4, 0x602 ;  /* 0x0000060204067836 */ /* 0x000fe20000000000 */
[----:B------:R-:W-:Y:S01]  /*187e0*/  R2UR UR19, R7 ;  /* 0x00000000071372ca */ /* 0x000fe200000e0000 */
[----:B------:R-:W-:Y:S01]  /*187f0*/  IMAD.MOV.U32 R7, RZ, RZ, -0x7fffffe0 ;  /* 0x80000020ff077424 */ /* 0x000fe200078e00ff */
[----:B------:R-:W-:Y:S02]  /*18800*/  WARPGROUP.DEPBAR.LE gsb0, 0x0 ;  /* 0x00008000000079c5 */ /* 0x000fe40000010000 */
[----:B------:R-:W-:Y:S01]  /*18810*/  WARPGROUP.ARRIVE ;  /* 0x00000000000079c5 */ /* 0x000fe20000000000 */
[----:B------:R-:W-:Y:S02]  /*18820*/  FSEL R27, R92, -INF , P4 ;  /* 0xff8000005c1b7808 */ /* 0x000fe40002000000 */
[----:B------:R-:W-:-:S02]  /*18830*/  FSEL R93, R93, -INF , P5 ;  /* 0xff8000005d5d7808 */ /* 0x000fc40002800000 */
[----:B------:R-:W-:-:S04]  /*18840*/  FSEL R109, R96, -INF , P2 ;  /* 0xff800000606d7808 */ /* 0x000fc80001000000 */
[----:B------:R-:W-:Y:S01]  /*18850*/  QGMMA.64x32x32.F32.E4M3.E4M3 R76, gdesc[UR16], R76, gsb0 ;  /* 0x00600000104c79f3 */ /* 0x000fe2000800084c */
[----:B------:R-:W-:Y:S02]  /*18860*/  R2UR UR18, R6 ;  /* 0x00000000061272ca */ /* 0x000fe400000e0000 */
[----:B------:R-:W-:Y:S01]  /*18870*/  R2UR UR19, R7 ;  /* 0x00000000071372ca */ /* 0x000fe200000e0000 */
[----:B------:R-:W-:Y:S01]  /*18880*/  IMAD.MOV.U32 R7, RZ, RZ, -0x7fffffe0 ;  /* 0x80000020ff077424 */ /* 0x000fe200078e00ff */
[C---:B------:R-:W-:Y:S01]  /*18890*/  IADD3 R6, R4.reuse, 0x682, RZ ;  /* 0x0000068204067810 */ /* 0x040fe20007ffe0ff */
[----:B------:R-:W-:Y:S01]  /*188a0*/  VIADD R4, R4, 0x702 ;  /* 0x0000070204047836 */ /* 0x000fe20000000000 */
        /* <DEDUP_REMOVED lines=13> */
[----:B------:R-:W-:Y:S02]  /*18980*/  R2UR UR22, R4 ;  /* 0x00000000041672ca */ /* 0x000fe400000e0000 */
[----:B------:R-:W-:-:S02]  /*18990*/  FSEL R99, R99, -INF , P3 ;  /* 0xff80000063637808 */ /* 0x000fc40001800000 */
[----:B------:R-:W-:Y:S02]  /*189a0*/  ISETP.GT.AND P3, PT, R8, 0x19, PT ;  /* 0x000000190800780c */ /* 0x000fe40003f64270 */
[----:B------:R-:W-:Y:S02]  /*189b0*/  FSEL R113, R104, -INF , P2 ;  /* 0xff80000068717808 */ /* 0x000fe40001000000 */
[----:B------:R-:W-:Y:S02]  /*189c0*/  FMNMX.FTZ R10, R101, R10, !PT ;  /* 0x0000000a650a7209 */ /* 0x000fe40007810000 */
[----:B------:R-:W-:Y:S02]  /*189d0*/  FSEL R103, R103, -INF , P5 ;  /* 0xff80000067677808 */ /* 0x000fe40002800000 */
[----:B------:R-:W-:Y:S02]  /*189e0*/  FSEL R105, R105, -INF , P3 ;  /* 0xff80000069697808 */ /* 0x000fe40001800000 */
[----:B------:R-:W-:-:S02]  /*189f0*/  ISETP.GT.AND P5, PT, R8, 0x20, PT ;  /* 0x000000200800780c */ /* 0x000fc40003fa4270 */
[----:B------:R-:W-:Y:S02]  /*18a00*/  FMNMX.FTZ R10, R113, R10, !PT ;  /* 0x0000000a710a7209 */ /* 0x000fe40007810000 */
[----:B------:R-:W-:Y:S02]  /*18a10*/  FSEL R15, R102, -INF , P4 ;  /* 0xff800000660f7808 */ /* 0x000fe40002000000 */
[C---:B------:R-:W-:Y:S02]  /*18a20*/  ISETP.GT.AND P4, PT, R8.reuse, 0x21, PT ;  /* 0x000000210800780c */ /* 0x040fe40003f84270 */
[----:B------:R-:W-:Y:S02]  /*18a30*/  FMNMX.FTZ R10, R105, R10, !PT ;  /* 0x0000000a690a7209 */ /* 0x000fe40007810000 */
        /* <DEDUP_REMOVED lines=8> */
[----:B------:R-:W-:Y:S02]  /*18ac0*/  R2UR UR18, R6 ;  /* 0x00000000061272ca */ /* 0x000fe400000e0000 */
[----:B------:R-:W-:Y:S02]  /*18ad0*/  R2UR UR19, R7 ;  /* 0x00000000071372ca */ /* 0x000fe400000e0000 */
        /* <DEDUP_REMOVED lines=13> */
[C---:B------:R-:W-:Y:S02]  /*18bb0*/  ISETP.GT.AND P3, PT, R8.reuse, 0x38, PT ;  /* 0x000000380800780c */ /* 0x040fe40003f64270 */
        /* <DEDUP_REMOVED lines=12> */
[----:B------:R-:W-:Y:S02]  /*18c80*/  FMNMX.FTZ R10, R89, R10, !PT ;  /* 0x0000000a590a7209 */ /* 0x000fe40007810000 */
[----:B------:R-:W-:Y:S01]  /*18c90*/  FSEL R81, R90, -INF , P3 ;  /* 0xff8000005a517808 */ /* 0x000fe20001800000 */
[----:B------:R-:W-:Y:S02]  /*18ca0*/  WARPGROUP.DEPBAR.LE gsb0, 0x0 ;  /* 0x00008000000079c5 */ /* 0x000fe40000010000 */
[----:B------:R-:W-:Y:S01]  /*18cb0*/  WARPGROUP.ARRIVE ;  /* 0x00000000000079c5 */ /* 0x000fe20000000000 */
[----:B------:R-:W-:Y:S02]  /*18cc0*/  FSEL R129, R60, -INF , P5 ;  /* 0xff8000003c817808 */ /* 0x000fe40002800000 */
[----:B------:R-:W-:-:S02]  /*18cd0*/  ISETP.GT.AND P3, PT, R8, 0x48, PT ;  /* 0x000000480800780c */ /* 0x000fc40003f64270 */
[----:B------:R-:W-:Y:S01]  /*18ce0*/  FSEL R127, R61, -INF , P4 ;  /* 0xff8000003d7f7808 */ /* 0x000fe20002000000 */
[----:B------:R-:W-:Y:S01]  /*18cf0*/  QGMMA.64x32x32.F32.E4M3.E4M3 R44, gdesc[UR16], R44, gsb0 ;  /* 0x00600000102c79f3 */ /* 0x000fe2000800082c */
[----:B------:R-:W-:Y:S02]  /*18d00*/  FMNMX.FTZ R10, R129, R10, !PT ;  /* 0x0000000a810a7209 */ /* 0x000fe40007810000 */
[----:B------:R-:W-:Y:S02]  /*18d10*/  FSEL R91, R91, -INF , P2 ;  /* 0xff8000005b5b7808 */ /* 0x000fe40001000000 */
[----:B------:R-:W-:Y:S02]  /*18d20*/  ISETP.GT.AND P2, PT, R8, 0x49, PT ;  /* 0x000000490800780c */ /* 0x000fe40003f44270 */
[----:B------:R-:W-:Y:S02]  /*18d30*/  FSEL R131, R64, -INF , P3 ;  /* 0xff80000040837808 */ /* 0x000fe40001800000 */
[----:B------:R-:W-:-:S02]  /*18d40*/  FMNMX.FTZ R10, R127, R10, !PT ;  /* 0x0000000a7f0a7209 */ /* 0x000fc40007810000 */
[----:B------:R-:W-:Y:S02]  /*18d50*/  FSEL R61, R62, -INF , P5 ;  /* 0xff8000003e3d7808 */ /* 0x000fe40002800000 */
[C---:B------:R-:W-:Y:S02]  /*18d60*/  ISETP.GT.AND P5, PT, R8.reuse, 0x50, PT ;  /* 0x000000500800780c */ /* 0x040fe40003fa4270 */
        /* <DEDUP_REMOVED lines=20> */
[----:B------:R-:W-:Y:S02]  /*18eb0*/  FMNMX.FTZ R10, R151, R10, !PT ;  /* 0x0000000a970a7209 */ /* 0x000fe40007810000 */
        /* <DEDUP_REMOVED lines=33> */
[----:B------:R-:W-:Y:S02]  /*190d0*/  FSEL R57, R58, -INF , P3 ;  /* 0xff8000003a397808 */ /* 0x000fe40001800000 */
[C---:B------:R-:W-:Y:S02]  /*190e0*/  ISETP.GT.AND P3, PT, R8.reuse, 0x90, PT ;  /* 0x000000900800780c */ /* 0x040fe40003f64270 */
[----:B------:R-:W-:Y:S02]  /*190f0*/  FSEL R55, R55, -INF , P4 ;  /* 0xff80000037377808 */ /* 0x000fe40002000000 */
[----:B------:R-:W-:Y:S02]  /*19100*/  ISETP.GT.AND P4, PT, R8, 0x91, PT ;  /* 0x000000910800780c */ /* 0x000fe40003f84270 */
[----:B------:R-:W-:Y:S01]  /*19110*/  FSEL R53, R54, -INF , P5 ;  /* 0xff80000036357808 */ /* 0x000fe20002800000 */
[----:B------:R-:W-:Y:S02]  /*19120*/  WARPGROUP.DEPBAR.LE gsb0, 0x0 ;  /* 0x00008000000079c5 */ /* 0x000fe40000010000 */
[----:B------:R-:W-:-:S02]  /*19130*/  FSEL R163, R29, -INF , P1 ;  /* 0xff8000001da37808 */ /* 0x000fc40000800000 */
[----:B------:R-:W-:Y:S02]  /*19140*/  ISETP.GT.AND P1, PT, R8, 0x80, PT ;  /* 0x000000800800780c */ /* 0x000fe40003f24270 */
[----:B------:R-:W-:Y:S02]  /*19150*/  FSEL R161, R28, -INF , P6 ;  /* 0xff8000001ca17808 */ /* 0x000fe40003000000 */
[----:B------:R-:W-:Y:S02]  /*19160*/  FSEL R29, R30, -INF , P1 ;  /* 0xff8000001e1d7808 */ /* 0x000fe40000800000 */
[----:B------:R-:W-:Y:S02]  /*19170*/  ISETP.NE.AND P1, PT, R24, RZ, PT ;  /* 0x000000ff1800720c */ /* 0x000fe40003f25270 */
[----:B------:R-:W-:Y:S02]  /*19180*/  FMNMX.FTZ R10, R161, R10, !PT ;  /* 0x0000000aa10a7209 */ /* 0x000fe40007810000 */
[----:B------:R-:W-:-:S02]  /*19190*/  FSEL R31, R31, -INF , P1 ;  /* 0xff8000001f1f7808 */ /* 0x000fc40000800000 */
[----:B------:R-:W-:Y:S02]  /*191a0*/  ISETP.NE.AND P1, PT, R12, RZ, PT ;  /* 0x000000ff0c00720c */ /* 0x000fe40003f25270 */
[----:B------:R-:W-:Y:S02]  /*191b0*/  FMNMX.FTZ R12, R9, R95, !PT ;  /* 0x0000005f090c7209 */ /* 0x000fe40007810000 */
[----:B------:R-:W-:Y:S02]  /*191c0*/  FSEL R48, R32, -INF , P0 ;  /* 0xff80000020307808 */ /* 0x000fe40000000000 */
[----:B------:R-:W-:Y:S02]  /*191d0*/  FMNMX.FTZ R12, R13, R12, !PT ;  /* 0x0000000c0d0c7209 */ /* 0x000fe40007810000 */
[----:B------:R-:W-:Y:S02]  /*191e0*/  FMNMX.FTZ R11, R163, R10, !PT ;  /* 0x0000000aa30b7209 */ /* 0x000fe40007810000 */
[----:B------:R-:W-:-:S02]  /*191f0*/  FMNMX.FTZ R12, R99, R12, !PT ;  /* 0x0000000c630c7209 */ /* 0x000fc40007810000 */
[----:B------:R-:W-:Y:S02]  /*19200*/  FSEL R46, R33, -INF , P2 ;  /* 0xff800000212e7808 */ /* 0x000fe40001000000 */
[----:B------:R-:W-:Y:S02]  /*19210*/  FMNMX.FTZ R12, R15, R12, !PT ;  /* 0x0000000c0f0c7209 */ /* 0x000fe40007810000 */
[----:B------:R-:W-:Y:S02]  /*19220*/  FMNMX.FTZ R11, R48, R11, !PT ;  /* 0x0000000b300b7209 */ /* 0x000fe40007810000 */
[----:B------:R-:W-:Y:S02]  /*19230*/  FMNMX.FTZ R12, R103, R12, !PT ;  /* 0x0000000c670c7209 */ /* 0x000fe40007810000 */
[----:B------:R-:W-:Y:S02]  /*19240*/  FSEL R44, R36, -INF , P3 ;  /* 0xff800000242c7808 */ /* 0x000fe40001800000 */
[----:B------:R-:W-:-:S02]  /*19250*/  FMNMX.FTZ R12, R21, R12, !PT ;  /* 0x0000000c150c7209 */ /* 0x000fc40007810000 */
[----:B------:R-:W-:Y:S02]  /*19260*/  FMNMX.FTZ R11, R46, R11, !PT ;  /* 0x0000000b2e0b7209 */ /* 0x000fe40007810000 */
[----:B------:R-:W-:Y:S02]  /*19270*/  FMNMX.FTZ R12, R107, R12, !PT ;  /* 0x0000000c6b0c7209 */ /* 0x000fe40007810000 */
[----:B------:R-:W-:Y:S02]  /*19280*/  FSEL R36, R37, -INF , P4 ;  /* 0xff80000025247808 */ /* 0x000fe40002000000 */
[----:B------:R-:W-:Y:S02]  /*19290*/  FMNMX.FTZ R12, R5, R12, !PT ;  /* 0x0000000c050c7209 */ /* 0x000fe40007810000 */
[----:B------:R-:W-:Y:S02]  /*192a0*/  FMNMX.FTZ R11, R44, R11, !PT ;  /* 0x0000000b2c0b7209 */ /* 0x000fe40007810000 */
[----:B------:R-:W-:-:S02]  /*192b0*/  FMNMX.FTZ R12, R79, R12, !PT ;  /* 0x0000000c4f0c7209 */ /* 0x000fc40007810000 */
[----:B------:R-:W-:Y:S02]  /*192c0*/  ISETP.GT.AND P5, PT, R8, 0x98, PT ;  /* 0x000000980800780c */ /* 0x000fe40003fa4270 */
        /* <DEDUP_REMOVED lines=11> */
[----:B------:R-:W-:Y:S02]  /*19380*/  FMNMX.FTZ R12, R91, R12, !PT ;  /* 0x0000000c5b0c7209 */ /* 0x000fe40007810000 */
[----:B------:R-:W-:Y:S01]  /*19390*/  FSEL R35, R35, -INF , P2 ;  /* 0xff80000023237808 */ /* 0x000fe20001000000 */
[----:B------:R-:W0:Y:S01]  /*193a0*/  SHFL.BFLY PT, R11, R4, 0x2, 0x1f ;  /* 0x0c401f00040b7f89 */ /* 0x000e2200000e0000 */
[----:B------:R-:W-:Y:S02]  /*193b0*/  FMNMX.FTZ R12, R61, R12, !PT ;  /* 0x0000000c3d0c7209 */ /* 0x000fe40007810000 */
[----:B------:R-:W-:Y:S02]  /*193c0*/  FSEL R43, R43, -INF , P6 ;  /* 0xff8000002b2b7808 */ /* 0x000fe40003000000 */
[----:B------:R-:W-:-:S04]  /*193d0*/  FMNMX.FTZ R12, R63, R12, !PT ;  /* 0x0000000c3f0c7209 */ /* 0x000fc80007810000 */
[----:B------:R-:W-:-:S04]  /*193e0*/  FMNMX.FTZ R12, R65, R12, !PT ;  /* 0x0000000c410c7209 */ /* 0x000fc80007810000 */
[----:B------:R-:W-:-:S04]  /*193f0*/  FMNMX.FTZ R12, R67, R12, !PT ;  /* 0x0000000c430c7209 */ /* 0x000fc80007810000 */
[----:B------:R-:W-:-:S04]  /*19400*/  FMNMX.FTZ R12, R69, R12, !PT ;  /* 0x0000000c450c7209 */ /* 0x000fc80007810000 */
[----:B------:R-:W-:Y:S02]  /*19410*/  FMNMX.FTZ R12, R71, R12, !PT ;  /* 0x0000000c470c7209 */ /* 0x000fe40007810000 */
[----:B0-----:R-:W-:Y:S02]  /*19420*/  FMNMX.FTZ R6, R4, R11, !PT ;  /* 0x0000000b04067209 */ /* 0x001fe40007810000 */
[----:B------:R-:W-:-:S03]  /*19430*/  FMNMX.FTZ R12, R73, R12, !PT ;  /* 0x0000000c490c7209 */ /* 0x000fc60007810000 */
[----:B------:R-:W0:Y:S01]  /*19440*/  SHFL.BFLY PT, R11, R6, 0x1, 0x1f ;  /* 0x0c201f00060b7f89 */ /* 0x000e2200000e0000 */
[----:B------:R-:W-:-:S04]  /*19450*/  FMNMX.FTZ R12, R75, R12, !PT ;  /* 0x0000000c4b0c7209 */ /* 0x000fc80007810000 */
[----:B------:R-:W-:-:S04]  /*19460*/  FMNMX.FTZ R12, R45, R12, !PT ;  /* 0x0000000c2d0c7209 */ /* 0x000fc80007810000 */
[----:B------:R-:W-:-:S04]  /*19470*/  FMNMX.FTZ R12, R47, R12, !PT ;  /* 0x0000000c2f0c7209 */ /* 0x000fc80007810000 */
[----:B------:R-:W-:-:S04]  /*19480*/  FMNMX.FTZ R12, R49, R12, !PT ;  /* 0x0000000c310c7209 */ /* 0x000fc80007810000 */
[----:B------:R-:W-:-:S04]  /*19490*/  FMNMX.FTZ R12, R51, R12, !PT ;  /* 0x0000000c330c7209 */ /* 0x000fc80007810000 */
[----:B------:R-:W-:Y:S02]  /*194a0*/  FMNMX.FTZ R12, R53, R12, !PT ;  /* 0x0000000c350c7209 */ /* 0x000fe40007810000 */
[----:B0-----:R-:W-:Y:S02]  /*194b0*/  FMNMX.FTZ R11, R6, R11, !PT ;  /* 0x0000000b060b7209 */ /* 0x001fe40007810000 */
[----:B------:R-:W-:Y:S02]  /*194c0*/  FMNMX.FTZ R12, R55, R12, !PT ;  /* 0x0000000c370c7209 */ /* 0x000fe40007810000 */
[----:B------:R-:W-:Y:S01]  /*194d0*/  FSETP.NEU.FTZ.AND P0, PT, R11, -INF , PT ;  /* 0xff8000000b00780b */ /* 0x000fe20003f1d000 */
[----:B------:R-:W-:-:S01]  /*194e0*/  FFMA.FTZ R177, R2, R11, -8 ;  /* 0xc100000002b17423 */ /* 0x000fc2000001000b */
[----:B------:R-:W-:-:S04]  /*194f0*/  FMNMX.FTZ R12, R57, R12, !PT ;  /* 0x0000000c390c7209 */ /* 0x000fc80007810000 */
[----:B------:R-:W-:Y:S02]  /*19500*/  FMNMX.FTZ R12, R59, R12, !PT ;  /* 0x0000000c3b0c7209 */ /* 0x000fe40007810000 */
[----:B------:R-:W-:Y:S02]  /*19510*/  FSEL R177, R177, RZ, P0 ;  /* 0x000000ffb1b17208 */ /* 0x000fe40000000000 */
[----:B------:R-:W-:Y:S02]  /*19520*/  ISETP.NE.AND P0, PT, R20, RZ, PT ;  /* 0x000000ff1400720c */ /* 0x000fe40003f05270 */
[----:B------:R-:W-:Y:S01]  /*19530*/  FMNMX.FTZ R12, R29, R12, !PT ;  /* 0x0000000c1d0c7209 */ /* 0x000fe20007810000 */
[--C-:B------:R-:W-:Y:S01]  /*19540*/  FFMA.FTZ R37, R2, R97, -R177.reuse ;  /* 0x0000006102257223 */ /* 0x100fe200000108b1 */
[----:B------:R-:W-:Y:S01]  /*19550*/  FSEL R33, R34, -INF , P0 ;  /* 0xff80000022217808 */ /* 0x000fe20000000000 */
[C-C-:B------:R-:W-:Y:S01]  /*19560*/  FFMA.FTZ R97, R2.reuse, R115, -R177.reuse ;  /* 0x0000007302617223 */ /* 0x140fe200000108b1 */
[----:B------:R-:W-:Y:S01]  /*19570*/  FMNMX.FTZ R12, R31, R12, !PT ;  /* 0x0000000c1f0c7209 */ /* 0x000fe20007810000 */
[--C-:B------:R-:W-:Y:S01]  /*19580*/  FFMA.FTZ R20, R2, R119, -R177.reuse ;  /* 0x0000007702147223 */ /* 0x100fe200000108b1 */
[----:B------:R-:W-:Y:S01]  /*19590*/  FSEL R115, R38, -INF , P3 ;  /* 0xff80000026737808 */ /* 0x000fe20001800000 */
[C-C-:B------:R-:W-:Y:S01]  /*195a0*/  FFMA.FTZ R4, R2.reuse, R27, -R177.reuse ;  /* 0x0000001b02047223 */ /* 0x140fe200000108b1 */
[----:B------:R-:W-:Y:S01]  /*195b0*/  FMNMX.FTZ R12, R33, R12, !PT ;  /* 0x0000000c210c7209 */ /* 0x000fe20007810000 */
[--C-:B------:R-:W-:Y:S01]  /*195c0*/  FFMA.FTZ R27, R2, R93, -R177.reuse ;  /* 0x0000005d021b7223 */ /* 0x100fe200000108b1 */
[----:B------:R-:W-:Y:S01]  /*195d0*/  ISETP.NE.AND P0, PT, R14, RZ, PT ;  /* 0x000000ff0e00720c */ /* 0x000fe20003f05270 */
[C-C-:B------:R-:W-:Y:S01]  /*195e0*/  FFMA.FTZ R14, R2.reuse, R117, -R177.reuse ;  /* 0x00000075020e7223 */ /* 0x140fe200000108b1 */
[----:B------:R-:W-:Y:S01]  /*195f0*/  FMNMX.FTZ R12, R35, R12, !PT ;  /* 0x0000000c230c7209 */ /* 0x000fe20007810000 */
[C-C-:B------:R-:W-:Y:S01]  /*19600*/  FFMA.FTZ R93, R2.reuse, R105, -R177.reuse ;  /* 0x00000069025d7223 */ /* 0x140fe200000108b1 */
[----:B------:R-:W-:Y:S01]  /*19610*/  FSEL R117, R39, -INF , P4 ;  /* 0xff80000027757808 */ /* 0x000fe20002000000 */
[C-C-:B------:R-:W-:Y:S01]  /*19620*/  FFMA.FTZ R105, R2.reuse, R89, -R177.reuse ;  /* 0x0000005902697223 */ /* 0x140fe200000108b1 */
[----:B------:R-:W-:Y:S01]  /*19630*/  FMNMX.FTZ R12, R115, R12, !PT ;  /* 0x0000000c730c7209 */ /* 0x000fe20007810000 */
[--C-:B------:R-:W-:Y:S01]  /*19640*/  FFMA.FTZ R89, R2, R127, -R177.reuse ;  /* 0x0000007f02597223 */ /* 0x100fe200000108b1 */
[----:B------:R-:W-:Y:S01]  /*19650*/  FSEL R119, R42, -INF , P5 ;  /* 0xff8000002a777808 */ /* 0x000fe20002800000 */
[C-C-:B------:R-:W-:Y:S01]  /*19660*/  FFMA.FTZ R32, R2.reuse, R131, -R177.reuse ;  /* 0x0000008302207223 */ /* 0x140fe200000108b1 */
[----:B------:R-:W-:Y:S01]  /*19670*/  FMNMX.FTZ R12, R117, R12, !PT ;  /* 0x0000000c750c7209 */ /* 0x000fe20007810000 */
[C-C-:B------:R-:W-:Y:S01]  /*19680*/  FFMA.FTZ R26, R2.reuse, R129, -R177.reuse ;  /* 0x00000081021a7223 */ /* 0x140fe200000108b1 */
[----:B------:R-:W-:-:S01]  /*19690*/  FFMA.FTZ R129, R2, R46, -R177 ;  /* 0x0000002e02817223 */ /* 0x000fc200000108b1 */
[C-C-:B------:R-:W-:Y:S01]  /*196a0*/  FFMA.FTZ R46, R2.reuse, R36, -R177.reuse ;  /* 0x00000024022e7223 */ /* 0x140fe200000108b1 */
[----:B------:R-:W-:Y:S01]  /*196b0*/  FMNMX.FTZ R12, R119, R12, !PT ;  /* 0x0000000c770c7209 */ /* 0x000fe20007810000 */
[C-C-:B------:R-:W-:Y:S01]  /*196c0*/  FFMA.FTZ R6, R2.reuse, R109, -R177.reuse ;  /* 0x0000006d02067223 */ /* 0x140fe200000108b1 */
[----:B------:R-:W-:Y:S01]  /*196d0*/  MUFU.EX2 R4, R4 ;  /* 0x0000000400047308 */ /* 0x000fe20000000800 */
[----:B------:R-:W-:-:S01]  /*196e0*/  FFMA.FTZ R8, R2, R111, -R177 ;  /* 0x0000006f02087223 */ /* 0x000fc200000108b1 */
[----:B------:R-:W-:Y:S01]  /*196f0*/  FMNMX.FTZ R12, R43, R12, !PT ;  /* 0x0000000c2b0c7209 */ /* 0x000fe20007810000 */
[----:B------:R-:W-:-:S01]  /*19700*/  FFMA.FTZ R41, R2, R101, -R177 ;  /* 0x0000006502297223 */ /* 0x000fc200000108b1 */
[C-C-:B------:R-:W-:Y:S01]  /*19710*/  FFMA.FTZ R10, R2.reuse, R113, -R177.reuse ;  /* 0x00000071020a7223 */ /* 0x140fe200000108b1 */
[----:B------:R-:W-:-:S01]  /*19720*/  FFMA.FTZ R101, R2, R121, -R177 ;  /* 0x0000007902657223 */ /* 0x000fc200000108b1 */
[C-C-:B------:R-:W-:Y:S01]  /*19730*/  FFMA.FTZ R24, R2.reuse, R123, -R177.reuse ;  /* 0x0000007b02187223 */ /* 0x140fe200000108b1 */
[----:B------:R-:W0:Y:S01]  /*19740*/  SHFL.BFLY PT, R127, R12, 0x2, 0x1f ;  /* 0x0c401f000c7f7f89 */ /* 0x000e2200000e0000 */
[----:B------:R-:W-:Y:S01]  /*19750*/  MUFU.EX2 R27, R27 ;  /* 0x0000001b001b7308 */ /* 0x000fe20000000800 */
[----:B------:R-:W-:-:S01]  /*19760*/  FFMA.FTZ R85, R2, R85, -R177 ;  /* 0x0000005502557223 */ /* 0x000fc200000108b1 */
[C-C-:B------:R-:W-:Y:S01]  /*19770*/  FFMA.FTZ R28, R2.reuse, R125, -R177.reuse ;  /* 0x0000007d021c7223 */ /* 0x140fe200000108b1 */
[----:B------:R-:W-:-:S01]  /*19780*/  FFMA.FTZ R111, R2, R133, -R177 ;  /* 0x00000085026f7223 */ /* 0x000fc200000108b1 */
[C-C-:B------:R-:W-:Y:S01]  /*19790*/  FFMA.FTZ R30, R2.reuse, R135, -R177.reuse ;  /* 0x00000087021e7223 */ /* 0x140fe200000108b1 */
        /* <DEDUP_REMOVED lines=11> */
[----:B------:R-:W1:Y:S01]  /*19850*/  MUFU.EX2 R37, R37 ;  /* 0x0000002500257308 */ /* 0x000e620000000800 */
[----:B------:R-:W-:-:S01]  /*19860*/  FFMA.FTZ R125, R2, R159, -R177 ;  /* 0x0000009f027d7223 */ /* 0x000fc200000108b1 */
[C-C-:B------:R-:W-:Y:S01]  /*19870*/  FFMA.FTZ R48, R2.reuse, R48, -R177.reuse ;  /* 0x0000003002307223 */ /* 0x140fe200000108b1 */
[----:B------:R-:W-:-:S01]  /*19880*/  FFMA.FTZ R52, R2, R161, -R177 ;  /* 0x000000a102347223 */ /* 0x000fc200000108b1 */
[C-C-:B------:R-:W-:Y:S01]  /*19890*/  FFMA.FTZ R36, R2.reuse, R167, -R177.reuse ;  /* 0x000000a702247223 */ /* 0x140fe200000108b1 */
[----:B------:R-:W-:-:S01]  /*198a0*/  FFMA.FTZ R133, R2, R165, -R177 ;  /* 0x000000a502857223 */ /* 0x000fc200000108b1 */
[--C-:B------:R-:W-:Y:S01]  /*198b0*/  FFMA.FTZ R44, R2, R44, -R177.reuse ;  /* 0x0000002c022c7223 */ /* 0x100fe200000108b1 */
[----:B0-----:R-:W-:Y:S01]  /*198c0*/  FMNMX.FTZ R54, R12, R127, !PT ;  /* 0x0000007f0c367209 */ /* 0x001fe20007810000 */
[----:B------:R-:W-:Y:S01]  /*198d0*/  MUFU.EX2 R8, R8 ;  /* 0x0000000800087308 */ /* 0x000fe20000000800 */
[----:B------:R-:W-:-:S03]  /*198e0*/  FFMA.FTZ R127, R2, R163, -R177 ;  /* 0x000000a3027f7223 */ /* 0x000fc600000108b1 */
[----:B------:R-:W0:Y:S04]  /*198f0*/  SHFL.BFLY PT, R131, R54, 0x1, 0x1f ;  /* 0x0c201f0036837f89 */ /* 0x000e2800000e0000 */
[----:B------:R-:W-:Y:S01]  /*19900*/  MUFU.EX2 R41, R41 ;  /* 0x0000002900297308 */ /* 0x000fe20000000800 */
[----:B-1----:R-:W-:-:S04]  /*19910*/  F2FP.SATFINITE.E4M3.F32.PACK_AB_MERGE_C R176, R37, R6, RZ ;  /* 0x0000000625b0723e */ /* 0x002fc800048070ff */
[----:B------:R-:W-:-:S03]  /*19920*/  F2FP.SATFINITE.E4M3.F32.PACK_AB_MERGE_C R176, R27, R4, R176 ;  /* 0x000000041bb0723e */ /* 0x000fc600048070b0 */
[----:B------:R-:W-:Y:S08]  /*19930*/  MUFU.EX2 R10, R10 ;  /* 0x0000000a000a7308 */ /* 0x000ff00000000800 */
[----:B------:R-:W1:Y:S01]  /*19940*/  MUFU.EX2 R93, R93 ;  /* 0x0000005d005d7308 */ /* 0x000e620000000800 */
[----:B0-----:R-:W-:-:S04]  /*19950*/  FMNMX.FTZ R12, R54, R131, !PT ;  /* 0x00000083360c7209 */ /* 0x001fc80007810000 */
[----:B------:R-:W-:Y:S01]  /*19960*/  FSETP.NEU.FTZ.AND P2, PT, R12, -INF , PT ;  /* 0xff8000000c00780b */ /* 0x000fe20003f5d000 */
[----:B------:R-:W-:-:S02]  /*19970*/  FFMA.FTZ R54, R2, R12, -8 ;  /* 0xc100000002367423 */ /* 0x000fc4000001000c */
[----:B------:R-:W-:Y:S03]  /*19980*/  MUFU.EX2 R131, R46 ;  /* 0x0000002e00837308 */ /* 0x000fe60000000800 */
[----:B------:R-:W-:Y:S02]  /*19990*/  FSEL R54, R54, RZ, P2 ;  /* 0x000000ff36367208 */ /* 0x000fe40001000000 */
[----:B-1----:R-:W-:-:S03]  /*199a0*/  F2FP.SATFINITE.E4M3.F32.PACK_AB_MERGE_C R178, R93, R10, RZ ;  /* 0x0000000a5db2723e */ /* 0x002fc600048070ff */
        /* <DEDUP_REMOVED lines=12> */
[----:B------:R-:W-:Y:S01]  /*19a70*/  FADD.FTZ R67, R4, R27 ;  /* 0x0000001b04437221 */ /* 0x000fe20000010000 */
[----:B------:R-:W-:-:S01]  /*19a80*/  FFMA.FTZ R66, R2, R107, -R54 ;  /* 0x0000006b02427223 */ /* 0x000fc20000010836 */
[C-C-:B------:R-:W-:Y:S01]  /*19a90*/  FFMA.FTZ R5, R2.reuse, R5, -R54.reuse ;  /* 0x0000000502057223 */ /* 0x140fe20000010836 */
[----:B------:R-:W-:-:S01]  /*19aa0*/  FFMA.FTZ R68, R2, R7, -R54 ;  /* 0x0000000702447223 */ /* 0x000fc20000010836 */
[----:B------:R0:W1:Y:S01]  /*19ab0*/  MUFU.EX2 R46, R60 ;  /* 0x0000003c002e7308 */ /* 0x0000620000000800 */
[----:B------:R-:W-:-:S01]  /*19ac0*/  FADD.FTZ R76, R6, R67 ;  /* 0x00000043064c7221 */ /* 0x000fc20000010000 */
[----:B------:R-:W-:Y:S01]  /*19ad0*/  FFMA.FTZ R67, R2, R45, -R54 ;  /* 0x0000002d02437223 */ /* 0x000fe20000010836 */
[----:B------:R-:W-:-:S02]  /*19ae0*/  @!P1 VIADD R45, R3, 0x29840 ;  /* 0x00029840032d9836 */ /* 0x000fc40000000000 */
[C-C-:B------:R-:W-:Y:S01]  /*19af0*/  FFMA.FTZ R7, R2.reuse, R77, -R54.reuse ;  /* 0x0000004d02077223 */ /* 0x140fe20000010836 */
[----:B------:R-:W-:-:S01]  /*19b00*/  FFMA.FTZ R62, R2, R87, -R54 ;  /* 0x00000057023e7223 */ /* 0x000fc20000010836 */
[C-C-:B------:R-:W-:Y:S01]  /*19b10*/  FFMA.FTZ R72, R2.reuse, R81, -R54.reuse ;  /* 0x0000005102487223 */ /* 0x140fe20000010836 */
[----:B------:R-:W-:-:S01]  /*19b20*/  FFMA.FTZ R77, R2, R91, -R54 ;  /* 0x0000005b024d7223 */ /* 0x000fc20000010836 */
[----:B------:R-:W2:Y:S01]  /*19b30*/  MUFU.EX2 R58, R58 ;  /* 0x0000003a003a7308 */ /* 0x000ea20000000800 */
[----:B0-----:R-:W-:-:S01]  /*19b40*/  FFMA.FTZ R60, R2, R79, -R54 ;  /* 0x0000004f023c7223 */ /* 0x001fc20000010836 */
[C-C-:B------:R-:W-:Y:S01]  /*19b50*/  FFMA.FTZ R79, R2.reuse, R83, -R54.reuse ;  /* 0x00000053024f7223 */ /* 0x140fe20000010836 */
[----:B------:R-:W-:Y:S01]  /*19b60*/  @!P1 PRMT R45, RZ, 0x654, R45 ;  /* 0x00000654ff2d9816 */ /* 0x000fe2000000002d */
[C-C-:B------:R-:W-:Y:S01]  /*19b70*/  FFMA.FTZ R64, R2.reuse, R63, -R54.reuse ;  /* 0x0000003f02407223 */ /* 0x140fe20000010836 */
[----:B------:R-:W-:-:S01]  /*19b80*/  FFMA.FTZ R63, R2, R65, -R54 ;  /* 0x00000041023f7223 */ /* 0x000fc20000010836 */
[----:B------:R-:W-:Y:S01]  /*19b90*/  FFMA.FTZ R70, R2, R71, -R54 ;  /* 0x0000004702467223 */ /* 0x000fe20000010836 */
[----:B------:R0:W-:Y:S01]  /*19ba0*/  @!P1 SYNCS.ARRIVE.TRANS64.RED.A1T0 RZ, [R45+URZ], RZ ;  /* 0x000000ff2dff99a7 */ /* 0x0001e2000810043f */
[----:B------:R-:W3:Y:S01]  /*19bb0*/  MUFU.EX2 R95, R95 ;  /* 0x0000005f005f7308 */ /* 0x000ee20000000800 */
[----:B-1----:R-:W-:-:S01]  /*19bc0*/  FADD.FTZ R69, R9, R46 ;  /* 0x0000002e09457221 */ /* 0x002fc20000010000 */
[C-C-:B------:R-:W-:Y:S01]  /*19bd0*/  FFMA.FTZ R65, R2.reuse, R73, -R54.reuse ;  /* 0x0000004902417223 */ /* 0x140fe20000010836 */
[----:B------:R-:W-:-:S01]  /*19be0*/  FFMA.FTZ R78, R2, R75, -R54 ;  /* 0x0000004b024e7223 */ /* 0x000fc20000010836 */
[C-C-:B------:R-:W-:Y:S01]  /*19bf0*/  FFMA.FTZ R53, R2.reuse, R53, -R54.reuse ;  /* 0x0000003502357223 */ /* 0x140fe20000010836 */
[----:B------:R-:W-:-:S01]  /*19c00*/  FFMA.FTZ R57, R2, R57, -R54 ;  /* 0x0000003902397223 */ /* 0x000fc20000010836 */
[----:B------:R-:W-:Y:S01]  /*19c10*/  F2FP.SATFINITE.E4M3.F32.PACK_AB_MERGE_C R178, R41, R8, R178 ;  /* 0x0000000829b2723e */ /* 0x000fe200048070b2 */
[----:B0-----:R-:W-:-:S01]  /*19c20*/  FFMA.FTZ R45, R2, R49, -R54 ;  /* 0x00000031022d7223 */ /* 0x001fc20000010836 */
[----:B------:R-:W0:Y:S01]  /*19c30*/  MUFU.EX2 R13, R13 ;  /* 0x0000000d000d7308 */ /* 0x000e220000000800 */
[----:B--2---:R-:W-:-:S01]  /*19c40*/  FADD.FTZ R80, R58, R69 ;  /* 0x000000453a507221 */ /* 0x004fc20000010000 */
[----:B------:R-:W-:Y:S01]  /*19c50*/  FADD.FTZ R69, R37, R76 ;  /* 0x0000004c25457221 */ /* 0x000fe20000010000 */
[----:B------:R-:W-:-:S01]  /*19c60*/  FFMA.FTZ R76, R2, R47, -R54 ;  /* 0x0000002f024c7223 */ /* 0x000fc20000010836 */
[C-C-:B------:R-:W-:Y:S01]  /*19c70*/  FFMA.FTZ R59, R2.reuse, R59, -R54.reuse ;  /* 0x0000003b023b7223 */ /* 0x140fe20000010836 */
[----:B------:R-:W-:-:S01]  /*19c80*/  FFMA.FTZ R31, R2, R31, -R54 ;  /* 0x0000001f021f7223 */ /* 0x000fc20000010836 */
[----:B------:R-:W-:Y:S01]  /*19c90*/  FADD.FTZ R82, R8, R69 ;  /* 0x0000004508527221 */ /* 0x000fe20000010000 */
[----:B------:R-:W-:-:S01]  /*19ca0*/  FFMA.FTZ R33, R2, R33, -R54 ;  /* 0x0000002102217223 */ /* 0x000fc20000010836 */
[----:B------:R-:W1:Y:S01]  /*19cb0*/  MUFU.EX2 R56, R56 ;  /* 0x0000003800387308 */ /* 0x000e620000000800 */
[----:B---3--:R-:W-:-:S01]  /*19cc0*/  FADD.FTZ R80, R95, R80 ;  /* 0x000000505f507221 */ /* 0x008fc20000010000 */
[----:B------:R-:W-:Y:S01]  /*19cd0*/  FADD.FTZ R47, R41, R82 ;  /* 0x00000052292f7221 */ /* 0x000fe20000010000 */
[----:B------:R-:W-:-:S01]  /*19ce0*/  FFMA.FTZ R82, R2, R51, -R54 ;  /* 0x0000003302527223 */ /* 0x000fc20000010836 */
[C-C-:B------:R-:W-:Y:S01]  /*19cf0*/  FFMA.FTZ R35, R2.reuse, R35, -R54.reuse ;  /* 0x0000002302237223 */ /* 0x140fe20000010836 */
[----:B------:R-:W-:-:S01]  /*19d00*/  FFMA.FTZ R115, R2, R115, -R54 ;  /* 0x0000007302737223 */ /* 0x000fc20000010836 */
[----:B------:R-:W-:Y:S01]  /*19d10*/  FADD.FTZ R84, R10, R47 ;  /* 0x0000002f0a547221 */ /* 0x000fe20000010000 */
[----:B------:R-:W-:-:S01]  /*19d20*/  FFMA.FTZ R117, R2, R117, -R54 ;  /* 0x0000007502757223 */ /* 0x000fc20000010836 */
[----:B------:R-:W2:Y:S01]  /*19d30*/  MUFU.EX2 R15, R15 ;  /* 0x0000000f000f7308 */ /* 0x000ea20000000800 */
[----:B0-----:R-:W-:-:S01]  /*19d40*/  FADD.FTZ R69, R13, R80 ;  /* 0x000000500d457221 */ /* 0x001fc20000010000 */
[----:B------:R-:W-:Y:S01]  /*19d50*/  FADD.FTZ R49, R93, R84 ;  /* 0x000000545d317221 */ /* 0x000fe20000010000 */
[----:B------:R-:W-:-:S01]  /*19d60*/  FFMA.FTZ R119, R2, R119, -R54 ;  /* 0x0000007702777223 */ /* 0x000fc20000010836 */
[----:B------:R-:W-:Y:S01]  /*19d70*/  FFMA.FTZ R43, R2, R43, -R54 ;  /* 0x0000002b022b7223 */ /* 0x000fe20000010836 */
[----:B------:R-:W-:Y:S01]  /*19d80*/  F2FP.SATFINITE.E4M3.F32.PACK_AB_MERGE_C R177, R95, R58, RZ ;  /* 0x0000003a5fb1723e */ /* 0x000fe200048070ff */
[----:B------:R-:W-:Y:S01]  /*19d90*/  FADD.FTZ R86, R14, R49 ;  /* 0x000000310e567221 */ /* 0x000fe20000010000 */
[----:B------:R-:W-:Y:S01]  /*19da0*/  IMAD.MOV.U32 R41, RZ, RZ, R25 ;  /* 0x000000ffff297224 */ /* 0x000fe200078e0019 */
[----:B------:R-:W0:Y:S01]  /*19db0*/  MUFU.EX2 R66, R66 ;  /* 0x0000004200427308 */ /* 0x000e220000000800 */
[----:B-1----:R-:W-:-:S01]  /*19dc0*/  FADD.FTZ R80, R56, R69 ;  /* 0x0000004538507221 */ /* 0x002fc20000010000 */
[----:B------:R-:W-:Y:S01]  /*19dd0*/  F2FP.SATFINITE.E4M3.F32.PACK_AB_MERGE_C R177, R46, R9, R177 ;  /* 0x000000092eb1723e */ /* 0x000fe200048070b1 */
[----:B------:R-:W-:-:S02]  /*19de0*/  IMAD.MOV.U32 R46, RZ, RZ, R25 ;  /* 0x000000ffff2e7224 */ /* 0x000fc400078e0019 */
[--C-:B------:R-:W-:Y:S02]  /*19df0*/  IMAD.MOV.U32 R58, RZ, RZ, R25.reuse ;  /* 0x000000ffff3a7224 */ /* 0x100fe400078e0019 */
[----:B------:R-:W-:Y:S01]  /*19e00*/  IMAD.MOV.U32 R69, RZ, RZ, R25 ;  /* 0x000000ffff457224 */ /* 0x000fe200078e0019 */
[----:B------:R-:W1:Y:S01]  /*19e10*/  MUFU.EX2 R5, R5 ;  /* 0x0000000500057308 */ /* 0x000e620000000800 */
[----:B--2---:R-:W-:-:S01]  /*19e20*/  FADD.FTZ R47, R15, R80 ;  /* 0x000000500f2f7221 */ /* 0x004fc20000010000 */
[----:B------:R-:W-:Y:S01]  /*19e30*/  FFMA.FTZ R80, R2, R55, -R54 ;  /* 0x0000003702507223 */ /* 0x000fe20000010836 */
[--C-:B------:R-:W-:Y:S02]  /*19e40*/  IMAD.MOV.U32 R55, RZ, RZ, R25.reuse ;  /* 0x000000ffff377224 */ /* 0x100fe400078e0019 */
[--C-:B------:R-:W-:Y:S02]  /*19e50*/  IMAD.MOV.U32 R71, RZ, RZ, R25.reuse ;  /* 0x000000ffff477224 */ /* 0x100fe400078e0019 */
[----:B------:R-:W-:Y:S01]  /*19e60*/  IMAD.MOV.U32 R73, RZ, RZ, R25 ;  /* 0x000000ffff497224 */ /* 0x000fe200078e0019 */
[----:B------:R-:W2:Y:S01]  /*19e70*/  MUFU.EX2 R97, R97 ;  /* 0x0000006100617308 */ /* 0x000ea20000000800 */
[----:B0-----:R-:W-:-:S01]  /*19e80*/  FADD.FTZ R84, R66, R47 ;  /* 0x0000002f42547221 */ /* 0x001fc20000010000 */
[----:B------:R-:W-:Y:S01]  /*19e90*/  F2FP.SATFINITE.E4M3.F32.PACK_AB_MERGE_C R179, R66, R15, RZ ;  /* 0x0000000f42b3723e */ /* 0x000fe200048070ff */
[--C-:B------:R-:W-:Y:S01]  /*19ea0*/  IMAD.MOV.U32 R75, RZ, RZ, R25.reuse ;  /* 0x000000ffff4b7224 */ /* 0x100fe200078e0019 */
[----:B------:R-:W-:Y:S01]  /*19eb0*/  MOV R66, R25 ;  /* 0x0000001900427202 */ /* 0x000fe20000000f00 */
[----:B------:R-:W-:Y:S01]  /*19ec0*/  IMAD.MOV.U32 R81, RZ, RZ, R25 ;  /* 0x000000ffff517224 */ /* 0x000fe200078e0019 */
[----:B------:R-:W-:Y:S01]  /*19ed0*/  F2FP.SATFINITE.E4M3.F32.PACK_AB_MERGE_C R179, R56, R13, R179 ;  /* 0x0000000d38b3723e */ /* 0x000fe200048070b3 */
[----:B------:R-:W-:Y:S01]  /*19ee0*/  IMAD.MOV.U32 R56, RZ, RZ, R25 ;  /* 0x000000ffff387224 */ /* 0x000fe200078e0019 */
[----:B------:R-:W0:Y:S01]  /*19ef0*/  MUFU.EX2 R60, R60 ;  /* 0x0000003c003c7308 */ /* 0x000e220000000800 */
[----:B-1----:R-:W-:-:S01]  /*19f00*/  FADD.FTZ R47, R5, R84 ;  /* 0x00000054052f7221 */ /* 0x002fc20000010000 */
[----:B------:R-:W-:-:S02]  /*19f10*/  IMAD.MOV.U32 R83, RZ, RZ, R25 ;  /* 0x000000ffff537224 */ /* 0x000fc400078e0019 */
[----:B------:R-:W-:-:S04]  /*19f20*/  IMAD.MOV.U32 R87, RZ, RZ, R25 ;  /* 0x000000ffff577224 */ /* 0x000fc800078e0019 */
[----:B------:R-:W1:Y:S01]  /*19f30*/  MUFU.EX2 R20, R20 ;  /* 0x0000001400147308 */ /* 0x000e620000000800 */
[----:B--2---:R-:W-:-:S07]  /*19f40*/  FADD.FTZ R49, R97, R86 ;  /* 0x0000005661317221 */ /* 0x004fce0000010000 */
[----:B------:R-:W2:Y:S01]  /*19f50*/  MUFU.EX2 R68, R68 ;  /* 0x0000004400447308 */ /* 0x000ea20000000800 */
[----:B0-----:R-:W-:-:S01]  /*19f60*/  FADD.FTZ R51, R60, R47 ;  /* 0x0000002f3c337221 */ /* 0x001fc20000010000 */
[----:B------:R-:W-:Y:S01]  /*19f70*/  FFMA.FTZ R47, R2, R29, -R54 ;  /* 0x0000001d022f7223 */ /* 0x000fe20000010836 */
[----:B------:R-:W-:-:S05]  /*19f80*/  MOV R54, R25 ;  /* 0x0000001900367202 */ /* 0x000fca0000000f00 */
[----:B------:R-:W0:Y:S01]  /*19f90*/  MUFU.EX2 R101, R101 ;  /* 0x0000006500657308 */ /* 0x000e220000000800 */
[----:B-1----:R-:W-:-:S07]  /*19fa0*/  FADD.FTZ R84, R20, R49 ;  /* 0x0000003114547221 */ /* 0x002fce0000010000 */
[----:B------:R-:W1:Y:S01]  /*19fb0*/  MUFU.EX2 R79, R79 ;  /* 0x0000004f004f7308 */ /* 0x000e620000000800 */
[----:B--2---:R-:W-:-:S07]  /*19fc0*/  FADD.FTZ R86, R68, R51 ;  /* 0x0000003344567221 */ /* 0x004fce0000010000 */
[----:B------:R-:W2:Y:S01]  /*19fd0*/  MUFU.EX2 R24, R24 ;  /* 0x0000001800187308 */ /* 0x000ea20000000800 */
[----:B0-----:R-:W-:-:S01]  /*19fe0*/  FADD.FTZ R49, R101, R84 ;  /* 0x0000005465317221 */ /* 0x001fc20000010000 */
[----:B------:R-:W-:-:S04]  /*19ff0*/  F2FP.SATFINITE.E4M3.F32.PACK_AB_MERGE_C R180, R101, R20, RZ ;  /* 0x0000001465b4723e */ /* 0x000fc800048070ff */
[----:B------:R-:W-:Y:S02]  /*1a000*/  F2FP.SATFINITE.E4M3.F32.PACK_AB_MERGE_C R180, R97, R14, R180 ;  /* 0x0000000e61b4723e */ /* 0x000fe400048070b4 */
[----:B------:R-:W0:Y:S01]  /*1a010*/  MUFU.EX2 R7, R7 ;  /* 0x0000000700077308 */ /* 0x000e220000000800 */
[----:B-1----:R-:W-:-:S01]  /*1a020*/  FADD.FTZ R86, R79, R86 ;  /* 0x000000564f567221 */ /* 0x002fc20000010000 */
[----:B------:R-:W-:Y:S01]  /*1a030*/  F2FP.SATFINITE.E4M3.F32.PACK_AB_MERGE_C R181, R79, R68, RZ ;  /* 0x000000444fb5723e */ /* 0x000fe200048070ff */
[--C-:B------:R-:W-:Y:S02]  /*1a040*/  IMAD.MOV.U32 R68, RZ, RZ, R25.reuse ;  /* 0x000000ffff447224 */ /* 0x100fe400078e0019 */
[----:B------:R-:W-:Y:S01]  /*1a050*/  IMAD.MOV.U32 R79, RZ, RZ, R25 ;  /* 0x000000ffff4f7224 */ /* 0x000fe200078e0019 */
[----:B------:R-:W-:Y:S02]  /*1a060*/  F2FP.SATFINITE.E4M3.F32.PACK_AB_MERGE_C R181, R60, R5, R181 ;  /* 0x000000053cb5723e */ /* 0x000fe400048070b5 */
[----:B------:R-:W1:Y:S01]  /*1a070*/  MUFU.EX2 R85, R85 ;  /* 0x0000005500557308 */ /* 0x000e620000000800 */
[----:B--2---:R-:W-:-:S01]  /*1a080*/  FADD.FTZ R84, R24, R49 ;  /* 0x0000003118547221 */ /* 0x004fc20000010000 */
[----:B------:R-:W-:-:S06]  /*1a090*/  MOV R60, R25 ;  /* 0x00000019003c7202 */ /* 0x000fcc0000000f00 */
[----:B------:R-:W2:Y:S01]  /*1a0a0*/  MUFU.EX2 R62, R62 ;  /* 0x0000003e003e7308 */ /* 0x000ea20000000800 */
[----:B0-----:R-:W-:-:S07]  /*1a0b0*/  FADD.FTZ R49, R7, R86 ;  /* 0x0000005607317221 */ /* 0x001fce0000010000 */
[----:B------:R-:W0:Y:S01]  /*1a0c0*/  MUFU.EX2 R28, R28 ;  /* 0x0000001c001c7308 */ /* 0x000e220000000800 */
[----:B-1----:R-:W-:-:S07]  /*1a0d0*/  FADD.FTZ R51, R85, R84 ;  /* 0x0000005455337221 */ /* 0x002fce0000010000 */
[----:B------:R-:W1:Y:S01]  /*1a0e0*/  MUFU.EX2 R72, R72 ;  /* 0x0000004800487308 */ /* 0x000e620000000800 */
[----:B--2---:R-:W-:-:S07]  /*1a0f0*/  FADD.FTZ R49, R62, R49 ;  /* 0x000000313e317221 */ /* 0x004fce0000010000 */
[----:B------:R-:W2:Y:S01]  /*1a100*/  MUFU.EX2 R105, R105 ;  /* 0x0000006900697308 */ /* 0x000ea20000000800 */
[----:B0-----:R-:W-:-:S01]  /*1a110*/  FADD.FTZ R84, R28, R51 ;  /* 0x000000331c547221 */ /* 0x001fc20000010000 */
[----:B------:R-:W-:-:S06]  /*1a120*/  IMAD.MOV.U32 R51, RZ, RZ, R25 ;  /* 0x000000ffff337224 */ /* 0x000fcc00078e0019 */
[----:B------:R-:W0:Y:S01]  /*1a130*/  MUFU.EX2 R77, R77 ;  /* 0x0000004d004d7308 */ /* 0x000e220000000800 */
[----:B-1----:R-:W-:-:S07]  /*1a140*/  FADD.FTZ R86, R72, R49 ;  /* 0x0000003148567221 */ /* 0x002fce0000010000 */
[----:B------:R-:W1:Y:S01]  /*1a150*/  MUFU.EX2 R26, R26 ;  /* 0x0000001a001a7308 */ /* 0x000e620000000800 */
[----:B--2---:R-:W-:-:S01]  /*1a160*/  FADD.FTZ R49, R105, R84 ;  /* 0x0000005469317221 */ /* 0x004fc20000010000 */
[----:B------:R-:W-:Y:S02]  /*1a170*/  F2FP.SATFINITE.E4M3.F32.PACK_AB_MERGE_C R182, R105, R28, RZ ;  /* 0x0000001c69b6723e */ /* 0x000fe400048070ff */
[----:B------:R-:W-:Y:S02]  /*1a180*/  MOV R84, R25 ;  /* 0x0000001900547202 */ /* 0x000fe40000000f00 */
[----:B------:R-:W-:Y:S01]  /*1a190*/  F2FP.SATFINITE.E4M3.F32.PACK_AB_MERGE_C R182, R85, R24, R182 ;  /* 0x0000001855b6723e */ /* 0x000fe200048070b6 */
[----:B------:R-:W-:Y:S01]  /*1a1a0*/  IMAD.MOV.U32 R85, RZ, RZ, R25 ;  /* 0x000000ffff557224 */ /* 0x000fe200078e0019 */
[----:B------:R-:W2:Y:S01]  /*1a1b0*/  MUFU.EX2 R21, R21 ;  /* 0x0000001500157308 */ /* 0x000ea20000000800 */
[----:B0-----:R-:W-:-:S01]  /*1a1c0*/  FADD.FTZ R86, R77, R86 ;  /* 0x000000564d567221 */ /* 0x001fc20000010000 */
[----:B------:R-:W-:Y:S01]  /*1a1d0*/  F2FP.SATFINITE.E4M3.F32.PACK_AB_MERGE_C R72, R77, R72, RZ ;  /* 0x000000484d48723e */ /* 0x000fe200048070ff */
[----:B------:R-:W-:Y:S01]  /*1a1e0*/  IMAD.MOV.U32 R77, RZ, RZ, R25 ;  /* 0x000000ffff4d7224 */ /* 0x000fe200078e0019 */
[----:B------:R-:W-:-:S02]  /*1a1f0*/  MOV R24, R25 ;  /* 0x0000001900187202 */ /* 0x000fc40000000f00 */
[----:B------:R-:W-:Y:S01]  /*1a200*/  F2FP.SATFINITE.E4M3.F32.PACK_AB_MERGE_C R183, R62, R7, R72 ;  /* 0x000000073eb7723e */ /* 0x000fe20004807048 */
[----:B------:R-:W-:Y:S01]  /*1a210*/  IMAD.MOV.U32 R62, RZ, RZ, R25 ;  /* 0x000000ffff3e7224 */ /* 0x000fe200078e0019 */
[----:B------:R-:W0:Y:S01]  /*1a220*/  MUFU.EX2 R89, R89 ;  /* 0x0000005900597308 */ /* 0x000e220000000800 */
[----:B-1----:R-:W-:-:S01]  /*1a230*/  FADD.FTZ R6, R26, R49 ;  /* 0x000000311a067221 */ /* 0x002fc20000010000 */
[----:B------:R-:W-:-:S06]  /*1a240*/  MOV R72, R25 ;  /* 0x0000001900487202 */ /* 0x000fcc0000000f00 */
[----:B------:R-:W1:Y:S01]  /*1a250*/  MUFU.EX2 R64, R64 ;  /* 0x0000004000407308 */ /* 0x000e620000000800 */
[----:B--2---:R-:W-:-:S01]  /*1a260*/  FADD.FTZ R37, R21, R86 ;  /* 0x0000005615257221 */ /* 0x004fc20000010000 */
[----:B------:R-:W-:-:S06]  /*1a270*/  IMAD.MOV.U32 R86, RZ, RZ, R25 ;  /* 0x000000ffff567224 */ /* 0x000fcc00078e0019 */
[----:B------:R-:W2:Y:S01]  /*1a280*/  MUFU.EX2 R32, R32 ;  /* 0x0000002000207308 */ /* 0x000ea20000000800 */
[----:B0-----:R-:W-:-:S07]  /*1a290*/  FADD.FTZ R49, R89, R6 ;  /* 0x0000000659317221 */ /* 0x001fce0000010000 */
[----:B------:R-:W0:Y:S01]  /*1a2a0*/  MUFU.EX2 R63, R63 ;  /* 0x0000003f003f7308 */ /* 0x000e220000000800 */
[----:B-1----:R-:W-:-:S07]  /*1a2b0*/  FADD.FTZ R6, R64, R37 ;  /* 0x0000002540067221 */ /* 0x002fce0000010000 */
[----:B------:R-:W1:Y:S01]  /*1a2c0*/  MUFU.EX2 R111, R111 ;  /* 0x0000006f006f7308 */ /* 0x000e620000000800 */
[----:B--2---:R-:W-:-:S01]  /*1a2d0*/  FADD.FTZ R20, R32, R49 ;  /* 0x0000003120147221 */ /* 0x004fc20000010000 */
[----:B------:R-:W-:-:S06]  /*1a2e0*/  IMAD.MOV.U32 R49, RZ, RZ, R25 ;  /* 0x000000ffff317224 */ /* 0x000fcc00078e0019 */
[----:B------:R-:W2:Y:S01]  /*1a2f0*/  MUFU.EX2 R74, R74 ;  /* 0x0000004a004a7308 */ /* 0x000ea20000000800 */
[----:B0-----:R-:W-:-:S07]  /*1a300*/  FADD.FTZ R37, R63, R6 ;  /* 0x000000063f257221 */ /* 0x001fce0000010000 */
[----:B------:R-:W0:Y:S01]  /*1a310*/  MUFU.EX2 R61, R61 ;  /* 0x0000003d003d7308 */ /* 0x000e220000000800 */
[C---:B-1----:R-:W-:Y:S01]  /*1a320*/  F2FP.SATFINITE.E4M3.F32.PACK_AB_MERGE_C R184, R111.reuse, R32, RZ ;  /* 0x000000206fb8723e */ /* 0x042fe200048070ff */
[----:B------:R-:W-:Y:S01]  /*1a330*/  FADD.FTZ R111, R111, R20 ;  /* 0x000000146f6f7221 */ /* 0x000fe20000010000 */
[--C-:B------:R-:W-:Y:S02]  /*1a340*/  IMAD.MOV.U32 R32, RZ, RZ, R25.reuse ;  /* 0x000000ffff207224 */ /* 0x100fe400078e0019 */
[----:B------:R-:W-:Y:S01]  /*1a350*/  F2FP.SATFINITE.E4M3.F32.PACK_AB_MERGE_C R184, R89, R26, R184 ;  /* 0x0000001a59b8723e */ /* 0x000fe200048070b8 */
[----:B------:R-:W-:Y:S02]  /*1a360*/  IMAD.MOV.U32 R26, RZ, RZ, R25 ;  /* 0x000000ffff1a7224 */ /* 0x000fe400078e0019 */
[----:B------:R-:W1:Y:S01]  /*1a370*/  MUFU.EX2 R70, R70 ;  /* 0x0000004600467308 */ /* 0x000e620000000800 */
[----:B--2---:R-:W-:-:S01]  /*1a380*/  FADD.FTZ R20, R74, R37 ;  /* 0x000000254a147221 */ /* 0x004fc20000010000 */
[----:B------:R-:W-:Y:S01]  /*1a390*/  F2FP.SATFINITE.E4M3.F32.PACK_AB_MERGE_C R63, R74, R63, RZ ;  /* 0x0000003f4a3f723e */ /* 0x000fe200048070ff */
[----:B------:R-:W-:-:S03]  /*1a3a0*/  IMAD.MOV.U32 R74, RZ, RZ, R25 ;  /* 0x000000ffff4a7224 */ /* 0x000fc600078e0019 */
[----:B------:R-:W-:Y:S01]  /*1a3b0*/  F2FP.SATFINITE.E4M3.F32.PACK_AB_MERGE_C R185, R64, R21, R63 ;  /* 0x0000001540b9723e */ /* 0x000fe2000480703f */
[----:B------:R-:W-:Y:S01]  /*1a3c0*/  IMAD.MOV.U32 R63, RZ, RZ, R25 ;  /* 0x000000ffff3f7224 */ /* 0x000fe200078e0019 */
[----:B------:R-:W2:Y:S01]  /*1a3d0*/  MUFU.EX2 R30, R30 ;  /* 0x0000001e001e7308 */ /* 0x000ea20000000800 */
[----:B0-----:R-:W-:-:S01]  /*1a3e0*/  FADD.FTZ R15, R61, R20 ;  /* 0x000000143d0f7221 */ /* 0x001fc20000010000 */
[----:B------:R-:W-:-:S06]  /*1a3f0*/  IMAD.MOV.U32 R64, RZ, RZ, R25 ;  /* 0x000000ffff407224 */ /* 0x000fcc00078e0019 */
        /* <DEDUP_REMOVED lines=8> */
[----:B------:R1:W3:Y:S01]  /*1a480*/  MUFU.EX2 R3, R67 ;  /* 0x0000004300037308 */ /* 0x0002e20000000800 */
[C---:B--2---:R-:W-:Y:S01]  /*1a490*/  F2FP.SATFINITE.E4M3.F32.PACK_AB_MERGE_C R65, R78.reuse, R65, RZ ;  /* 0x000000414e41723e */ /* 0x044fe200048070ff */
[----:B------:R-:W-:-:S03]  /*1a4a0*/  FADD.FTZ R78, R78, R15 ;  /* 0x0000000f4e4e7221 */ /* 0x000fc60000010000 */
[----:B------:R-:W-:Y:S01]  /*1a4b0*/  F2FP.SATFINITE.E4M3.F32.PACK_AB_MERGE_C R187, R70, R61, R65 ;  /* 0x0000003d46bb723e */ /* 0x000fe20004807041 */
[----:B------:R-:W-:Y:S02]  /*1a4c0*/  IMAD.MOV.U32 R61, RZ, RZ, R25 ;  /* 0x000000ffff3d7224 */ /* 0x000fe400078e0019 */
[----:B------:R-:W2:Y:S01]  /*1a4d0*/  MUFU.EX2 R113, R113 ;  /* 0x0000007100717308 */ /* 0x000ea20000000800 */
[----:B0-----:R-:W-:-:S01]  /*1a4e0*/  FADD.FTZ R28, R34, R37 ;  /* 0x00000025221c7221 */ /* 0x001fc20000010000 */
[--C-:B------:R-:W-:Y:S02]  /*1a4f0*/  IMAD.MOV.U32 R37, RZ, RZ, R25.reuse ;  /* 0x000000ffff257224 */ /* 0x100fe400078e0019 */
[--C-:B------:R-:W-:Y:S02]  /*1a500*/  IMAD.MOV.U32 R65, RZ, RZ, R25.reuse ;  /* 0x000000ffff417224 */ /* 0x100fe400078e0019 */
[----:B-1----:R-:W-:Y:S02]  /*1a510*/  IMAD.MOV.U32 R67, RZ, RZ, R25 ;  /* 0x000000ffff437224 */ /* 0x002fe400078e0019 */
[----:B------:R-:W0:Y:S01]  /*1a520*/  MUFU.EX2 R76, R76 ;  /* 0x0000004c004c7308 */ /* 0x000e220000000800 */
[----:B---3--:R-:W-:-:S01]  /*1a530*/  FADD.FTZ R15, R3, R78 ;  /* 0x0000004e030f7221 */ /* 0x008fc20000010000 */
[----:B------:R-:W-:Y:S01]  /*1a540*/  IMAD.MOV.U32 R70, RZ, RZ, R25 ;  /* 0x000000ffff467224 */ /* 0x000fe200078e0019 */
[----:B------:R-:W-:-:S05]  /*1a550*/  MOV R78, R25 ;  /* 0x00000019004e7202 */ /* 0x000fca0000000f00 */
[----:B------:R-:W1:Y:S01]  /*1a560*/  MUFU.EX2 R38, R38 ;  /* 0x0000002600267308 */ /* 0x000e620000000800 */
[C---:B--2---:R-:W-:Y:S01]  /*1a570*/  F2FP.SATFINITE.E4M3.F32.PACK_AB_MERGE_C R186, R113.reuse, R34, RZ ;  /* 0x0000002271ba723e */ /* 0x044fe200048070ff */
[----:B------:R-:W-:Y:S01]  /*1a580*/  FADD.FTZ R113, R113, R28 ;  /* 0x0000001c71717221 */ /* 0x000fe20000010000 */
[--C-:B------:R-:W-:Y:S02]  /*1a590*/  IMAD.MOV.U32 R28, RZ, RZ, R25.reuse ;  /* 0x000000ffff1c7224 */ /* 0x100fe400078e0019 */
[----:B------:R-:W-:Y:S01]  /*1a5a0*/  F2FP.SATFINITE.E4M3.F32.PACK_AB_MERGE_C R186, R109, R30, R186 ;  /* 0x0000001e6dba723e */ /* 0x000fe200048070ba */
[----:B------:R-:W-:Y:S01]  /*1a5b0*/  IMAD.MOV.U32 R34, RZ, RZ, R25 ;  /* 0x000000ffff227224 */ /* 0x000fe200078e0019 */
[----:B------:R-:W-:Y:S01]  /*1a5c0*/  MOV R30, R25 ;  /* 0x00000019001e7202 */ /* 0x000fe20000000f00 */
        /* <DEDUP_REMOVED lines=8> */
[----:B------:R0:W3:Y:S01]  /*1a650*/  MUFU.EX2 R29, R53 ;  /* 0x00000035001d7308 */ /* 0x0000e20000000800 */
[C---:B-1----:R-:W-:Y:S01]  /*1a660*/  F2FP.SATFINITE.E4M3.F32.PACK_AB_MERGE_C R45, R82.reuse, R45, RZ ;  /* 0x0000002d522d723e */ /* 0x042fe200048070ff */
[----:B------:R-:W-:-:S03]  /*1a670*/  FADD.FTZ R82, R82, R15 ;  /* 0x0000000f52527221 */ /* 0x000fc60000010000 */
[----:B------:R-:W-:Y:S01]  /*1a680*/  F2FP.SATFINITE.E4M3.F32.PACK_AB_MERGE_C R189, R76, R3, R45 ;  /* 0x000000034cbd723e */ /* 0x000fe2000480702d */
[----:B------:R-:W-:Y:S02]  /*1a690*/  IMAD.MOV.U32 R45, RZ, RZ, R25 ;  /* 0x000000ffff2d7224 */ /* 0x000fe400078e0019 */
[----:B------:R-:W1:Y:S01]  /*1a6a0*/  MUFU.EX2 R121, R121 ;  /* 0x0000007900797308 */ /* 0x000e620000000800 */
[----:B--2---:R-:W-:-:S01]  /*1a6b0*/  FADD.FTZ R14, R40, R27 ;  /* 0x0000001b280e7221 */ /* 0x004fc20000010000 */
[--C-:B0-----:R-:W-:Y:S02]  /*1a6c0*/  IMAD.MOV.U32 R53, RZ, RZ, R25.reuse ;  /* 0x000000ffff357224 */ /* 0x101fe400078e0019 */
[----:B------:R-:W-:-:S04]  /*1a6d0*/  IMAD.MOV.U32 R76, RZ, RZ, R25 ;  /* 0x000000ffff4c7224 */ /* 0x000fc800078e0019 */
[----:B------:R-:W0:Y:S01]  /*1a6e0*/  MUFU.EX2 R80, R80 ;  /* 0x0000005000507308 */ /* 0x000e220000000800 */
[----:B---3--:R-:W-:-:S01]  /*1a6f0*/  FADD.FTZ R15, R29, R82 ;  /* 0x000000521d0f7221 */ /* 0x008fc20000010000 */
[----:B------:R-:W-:-:S06]  /*1a700*/  IMAD.MOV.U32 R82, RZ, RZ, R25 ;  /* 0x000000ffff527224 */ /* 0x000fcc00078e0019 */
        /* <DEDUP_REMOVED lines=8> */
[----:B------:R-:W-:-:S06]  /*1a790*/  IMAD.MOV.U32 R38, RZ, RZ, R25 ;  /* 0x000000ffff267224 */ /* 0x000fcc00078e0019 */
[----:B------:R0:W3:Y:S01]  /*1a7a0*/  MUFU.EX2 R10, R59 ;  /* 0x0000003b000a7308 */ /* 0x0000e20000000800 */
[----:B--2---:R-:W-:-:S07]  /*1a7b0*/  FADD.FTZ R15, R57, R14 ;  /* 0x0000000e390f7221 */ /* 0x004fce0000010000 */
[----:B------:R-:W2:Y:S01]  /*1a7c0*/  MUFU.EX2 R123, R123 ;  /* 0x0000007b007b7308 */ /* 0x000ea20000000800 */
[----:B-1----:R-:W-:-:S01]  /*1a7d0*/  FADD.FTZ R8, R42, R121 ;  /* 0x000000792a087221 */ /* 0x002fc20000010000 */
[----:B0-----:R-:W-:-:S06]  /*1a7e0*/  IMAD.MOV.U32 R59, RZ, RZ, R25 ;  /* 0x000000ffff3b7224 */ /* 0x001fcc00078e0019 */
[----:B------:R0:W1:Y:S01]  /*1a7f0*/  MUFU.EX2 R6, R47 ;  /* 0x0000002f00067308 */ /* 0x0000620000000800 */
[----:B---3--:R-:W-:-:S01]  /*1a800*/  FADD.FTZ R15, R10, R15 ;  /* 0x0000000f0a0f7221 */ /* 0x008fc20000010000 */
[----:B------:R-:W-:-:S04]  /*1a810*/  F2FP.SATFINITE.E4M3.F32.PACK_AB_MERGE_C R57, R10, R57, RZ ;  /* 0x000000390a39723e */ /* 0x000fc800048070ff */
[----:B------:R-:W-:Y:S01]  /*1a820*/  F2FP.SATFINITE.E4M3.F32.PACK_AB_MERGE_C R191, R80, R29, R57 ;  /* 0x0000001d50bf723e */ /* 0x000fe20004807039 */
[----:B------:R-:W-:Y:S01]  /*1a830*/  IMAD.MOV.U32 R29, RZ, RZ, R25 ;  /* 0x000000ffff1d7224 */ /* 0x000fe200078e0019 */
[----:B------:R-:W-:Y:S01]  /*1a840*/  MUFU.EX2 R50, R50 ;  /* 0x0000003200327308 */ /* 0x000fe20000000800 */
[----:B--2---:R-:W-:-:S01]  /*1a850*/  FADD.FTZ R27, R123, R8 ;  /* 0x000000087b1b7221 */ /* 0x004fc20000010000 */
[--C-:B0-----:R-:W-:Y:S02]  /*1a860*/  IMAD.MOV.U32 R47, RZ, RZ, R25.reuse ;  /* 0x000000ffff2f7224 */ /* 0x101fe400078e0019 */
[--C-:B------:R-:W-:Y:S02]  /*1a870*/  IMAD.MOV.U32 R57, RZ, RZ, R25.reuse ;  /* 0x000000ffff397224 */ /* 0x100fe400078e0019 */
[----:B------:R-:W-:Y:S02]  /*1a880*/  IMAD.MOV.U32 R80, RZ, RZ, R25 ;  /* 0x000000ffff507224 */ /* 0x000fe400078e0019 */
[----:B------:R-:W0:Y:S01]  /*1a890*/  MUFU.EX2 R125, R125 ;  /* 0x0000007d007d7308 */ /* 0x000e220000000800 */
[----:B-1----:R-:W-:-:S07]  /*1a8a0*/  FADD.FTZ R14, R6, R15 ;  /* 0x0000000f060e7221 */ /* 0x002fce0000010000 */
[----:B------:R-:W1:Y:S08]  /*1a8b0*/  MUFU.EX2 R31, R31 ;  /* 0x0000001f001f7308 */ /* 0x000e700000000800 */
[----:B------:R-:W2:Y:S01]  /*1a8c0*/  MUFU.EX2 R33, R33 ;  /* 0x0000002100217308 */ /* 0x000ea20000000800 */
[----:B0-----:R-:W-:Y:S01]  /*1a8d0*/  F2FP.SATFINITE.E4M3.F32.PACK_AB_MERGE_C R190, R125, R50, RZ ;  /* 0x000000327dbe723e */ /* 0x001fe200048070ff */
[----:B------:R-:W-:Y:S01]  /*1a8e0*/  FADD.FTZ R50, R50, R27 ;  /* 0x0000001b32327221 */ /* 0x000fe20000010000 */
[----:B------:R-:W-:-:S02]  /*1a8f0*/  IMAD.MOV.U32 R27, RZ, RZ, R25 ;  /* 0x000000ffff1b7224 */ /* 0x000fc400078e0019 */
[----:B------:R-:W-:Y:S01]  /*1a900*/  F2FP.SATFINITE.E4M3.F32.PACK_AB_MERGE_C R190, R123, R42, R190 ;  /* 0x0000002a7bbe723e */ /* 0x000fe200048070be */
[----:B------:R-:W-:-:S01]  /*1a910*/  FADD.FTZ R125, R125, R50 ;  /* 0x000000327d7d7221 */ /* 0x000fc20000010000 */
[----:B------:R-:W-:Y:S01]  /*1a920*/  MOV R42, R25 ;  /* 0x00000019002a7202 */ /* 0x000fe20000000f00 */
[----:B------:R-:W-:Y:S01]  /*1a930*/  MUFU.EX2 R48, R48 ;  /* 0x0000003000307308 */ /* 0x000fe20000000800 */
[----:B-1----:R-:W-:-:S01]  /*1a940*/  FADD.FTZ R14, R31, R14 ;  /* 0x0000000e1f0e7221 */ /* 0x002fc20000010000 */
[----:B------:R-:W-:-:S06]  /*1a950*/  IMAD.MOV.U32 R50, RZ, RZ, R25 ;  /* 0x000000ffff327224 */ /* 0x000fcc00078e0019 */
[----:B------:R-:W0:Y:S01]  /*1a960*/  MUFU.EX2 R129, R129 ;  /* 0x0000008100817308 */ /* 0x000e220000000800 */
[----:B--2---:R-:W-:-:S07]  /*1a970*/  FADD.FTZ R5, R33, R14 ;  /* 0x0000000e21057221 */ /* 0x004fce0000010000 */
[----:B------:R1:W2:Y:S08]  /*1a980*/  MUFU.EX2 R4, R35 ;  /* 0x0000002300047308 */ /* 0x0002b00000000800 */
[----:B------:R-:W3:Y:S01]  /*1a990*/  MUFU.EX2 R52, R52 ;  /* 0x0000003400347308 */ /* 0x000ee20000000800 */
[----:B0-----:R-:W-:Y:S01]  /*1a9a0*/  F2FP.SATFINITE.E4M3.F32.PACK_AB_MERGE_C R192, R129, R48, RZ ;  /* 0x0000003081c0723e */ /* 0x001fe200048070ff */
[----:B-1----:R-:W-:-:S06]  /*1a9b0*/  IMAD.MOV.U32 R35, RZ, RZ, R25 ;  /* 0x000000ffff237224 */ /* 0x002fcc00078e0019 */
[----:B------:R-:W0:Y:S01]  /*1a9c0*/  MUFU.EX2 R127, R127 ;  /* 0x0000007f007f7308 */ /* 0x000e220000000800 */
[C---:B--2---:R-:W-:Y:S01]  /*1a9d0*/  F2FP.SATFINITE.E4M3.F32.PACK_AB_MERGE_C R33, R4.reuse, R33, RZ ;  /* 0x000000210421723e */ /* 0x044fe200048070ff */
[----:B------:R-:W-:-:S03]  /*1a9e0*/  FADD.FTZ R4, R4, R5 ;  /* 0x0000000504047221 */ /* 0x000fc60000010000 */
[----:B------:R-:W-:Y:S01]  /*1a9f0*/  F2FP.SATFINITE.E4M3.F32.PACK_AB_MERGE_C R193, R31, R6, R33 ;  /* 0x000000061fc1723e */ /* 0x000fe20004807021 */
[----:B------:R-:W-:Y:S02]  /*1aa00*/  IMAD.MOV.U32 R31, RZ, RZ, R25 ;  /* 0x000000ffff1f7224 */ /* 0x000fe400078e0019 */
[----:B------:R-:W1:Y:S01]  /*1aa10*/  MUFU.EX2 R115, R115 ;  /* 0x0000007300737308 */ /* 0x000e620000000800 */
[----:B---3--:R-:W-:-:S01]  /*1aa20*/  FADD.FTZ R10, R52, R125 ;  /* 0x0000007d340a7221 */ /* 0x008fc20000010000 */
[----:B------:R-:W-:-:S06]  /*1aa30*/  IMAD.MOV.U32 R33, RZ, RZ, R25 ;  /* 0x000000ffff217224 */ /* 0x000fcc00078e0019 */
[----:B------:R-:W2:Y:S01]  /*1aa40*/  MUFU.EX2 R8, R117 ;  /* 0x0000007500087308 */ /* 0x000ea20000000800 */
[C---:B0-----:R-:W-:Y:S01]  /*1aa50*/  F2FP.SATFINITE.E4M3.F32.PACK_AB_MERGE_C R192, R127.reuse, R52, R192 ;  /* 0x000000347fc0723e */ /* 0x041fe200048070c0 */
[----:B------:R-:W-:Y:S01]  /*1aa60*/  FADD.FTZ R127, R127, R10 ;  /* 0x0000000a7f7f7221 */ /* 0x000fe20000010000 */
[----:B------:R-:W-:-:S03]  /*1aa70*/  IMAD.MOV.U32 R52, RZ, RZ, R25 ;  /* 0x000000ffff347224 */ /* 0x000fc600078e0019 */
[----:B------:R-:W-:Y:S02]  /*1aa80*/  FADD.FTZ R48, R48, R127 ;  /* 0x0000007f30307221 */ /* 0x000fe40000010000 */
[----:B------:R-:W-:Y:S01]  /*1aa90*/  MUFU.EX2 R36, R36 ;  /* 0x0000002400247308 */ /* 0x000fe20000000800 */
[----:B-1----:R-:W-:-:S01]  /*1aaa0*/  FADD.FTZ R5, R115, R4 ;  /* 0x0000000473057221 */ /* 0x002fc20000010000 */
[----:B------:R-:W-:Y:S01]  /*1aab0*/  FADD.FTZ R129, R129, R48 ;  /* 0x0000003081817221 */ /* 0x000fe20000010000 */
[----:B------:R-:W-:-:S05]  /*1aac0*/  MOV R48, R25 ;  /* 0x0000001900307202 */ /* 0x000fca0000000f00 */
[----:B------:R-:W0:Y:S01]  /*1aad0*/  MUFU.EX2 R133, R133 ;  /* 0x0000008500857308 */ /* 0x000e220000000800 */
[----:B--2---:R-:W-:-:S01]  /*1aae0*/  FADD.FTZ R4, R8, R5 ;  /* 0x0000000508047221 */ /* 0x004fc20000010000 */
[----:B------:R-:W-:-:S05]  /*1aaf0*/  VIADD R5, R147, 0xfffffffe ;  /* 0xfffffffe93057836 */ /* 0x000fca0000000000 */
[----:B------:R-:W-:Y:S01]  /*1ab00*/  ISETP.GE.AND P1, PT, R5, R201, PT ;  /* 0x000000c90500720c */ /* 0x000fe20003f26270 */
[----:B------:R-:W1:Y:S08]  /*1ab10*/  MUFU.EX2 R44, R44 ;  /* 0x0000002c002c7308 */ /* 0x000e700000000800 */
[----:B------:R-:W-:Y:S01]  /*1ab20*/  MUFU.EX2 R119, R119 ;  /* 0x0000007700777308 */ /* 0x000fe20000000800 */
[----:B0-----:R-:W-:-:S07]  /*1ab30*/  F2FP.SATFINITE.E4M3.F32.PACK_AB_MERGE_C R7, R133, R36, RZ ;  /* 0x000000248507723e */ /* 0x001fce00048070ff */
[----:B------:R0:W2:Y:S01]  /*1ab40*/  MUFU.EX2 R10, R43 ;  /* 0x0000002b000a7308 */ /* 0x0000a20000000800 */
[----:B-1----:R-:W-:-:S01]  /*1ab50*/  FADD.FTZ R14, R44, R129 ;  /* 0x000000812c0e7221 */ /* 0x002fc20000010000 */
[C---:B------:R-:W-:Y:S01]  /*1ab60*/  F2FP.SATFINITE.E4M3.F32.PACK_AB_MERGE_C R194, R131.reuse, R44, R7 ;  /* 0x0000002c83c2723e */ /* 0x040fe20004807007 */
[----:B------:R-:W-:Y:S02]  /*1ab70*/  IMAD.MOV.U32 R44, RZ, RZ, R25 ;  /* 0x000000ffff2c7224 */ /* 0x000fe400078e0019 */
[----:B------:R-:W-:-:S04]  /*1ab80*/  FADD.FTZ R131, R131, R14 ;  /* 0x0000000e83837221 */ /* 0x000fc80000010000 */
[----:B------:R-:W-:Y:S01]  /*1ab90*/  FADD.FTZ R36, R36, R131 ;  /* 0x0000008324247221 */ /* 0x000fe20000010000 */
[----:B0-----:R-:W-:Y:S01]  /*1aba0*/  IMAD.MOV.U32 R43, RZ, RZ, R25 ;  /* 0x000000ffff2b7224 */ /* 0x001fe200078e0019 */
[----:B--2---:R-:W-:Y:S01]  /*1abb0*/  F2FP.SATFINITE.E4M3.F32.PACK_AB_MERGE_C R3, R10, R119, RZ ;  /* 0x000000770a03723e */ /* 0x004fe200048070ff */
[----:B------:R-:W-:-:S03]  /*1abc0*/  FADD.FTZ R119, R119, R4 ;  /* 0x0000000477777221 */ /* 0x000fc60000010000 */
[----:B------:R-:W-:Y:S01]  /*1abd0*/  F2FP.SATFINITE.E4M3.F32.PACK_AB_MERGE_C R195, R8, R115, R3 ;  /* 0x0000007308c3723e */ /* 0x000fe20004807003 */
[----:B------:R-:W-:-:S01]  /*1abe0*/  FADD.FTZ R3, R133, R36 ;  /* 0x0000002485037221 */ /* 0x000fc20000010000 */
[----:B------:R-:W-:Y:S01]  /*1abf0*/  FADD.FTZ R4, R10, R119 ;  /* 0x000000770a047221 */ /* 0x000fe20000010000 */
[----:B------:R-:W-:Y:S01]  /*1ac00*/  MOV R36, R25 ;  /* 0x0000001900247202 */ /* 0x000fe20000000f00 */
[----:B------:R-:W-:Y:S06]  /*1ac10*/  @!P1 BRA `(.L_x_478) ;  /* 0x0000003400189947 */ /* 0x000fec0003800000 */
[----:B------:R-:W-:Y:S01]  /*1ac20*/  IMAD.MOV.U32 R6, RZ, RZ, R12 ;  /* 0x000000ffff067224 */ /* 0x000fe200078e000c */
[----:B------:R-:W-:Y:S01]  /*1ac30*/  MOV R9, R148 ;  /* 0x0000009400097202 */ /* 0x000fe20000000f00 */
[----:B------:R-:W-:Y:S01]  /*1ac40*/  IMAD.MOV.U32 R7, RZ, RZ, R11 ;  /* 0x000000ffff077224 */ /* 0x000fe200078e000b */
[----:B------:R-:W-:Y:S01]  /*1ac50*/  CS2R R86, SRZ ;  /* 0x0000000000567805 */ /* 0x000fe2000001ff00 */
[----:B------:R-:W-:Y:S01]  /*1ac60*/  IMAD.MOV.U32 R8, RZ, RZ, R198 ;  /* 0x000000ffff087224 */ /* 0x000fe200078e00c6 */
        /* <DEDUP_REMOVED lines=30> */
[----:B------:R-:W-:-:S07]  /*1ae50*/  CS2R R24, SRZ ;  /* 0x0000000000187805 */ /* 0x000fce000001ff00 */
.L_x_489:
[----:B------:R-:W-:Y:S01]  /*1ae60*/  ISETP.NE.AND P1, PT, R9, 0x1, PT ;  /* 0x000000010900780c */ /* 0x000fe20003f25270 */
[----:B------:R-:W-:Y:S05]  /*1ae70*/  YIELD ;  /* 0x0000000000007946 */ /* 0x000fea0003800000 */
[----:B------:R-:W-:Y:S02]  /*1ae80*/  SEL R11, RZ, 0x1, P1 ;  /* 0x00000001ff0b7807 */ /* 0x000fe40000800000 */
[----:B------:R-:W-:Y:S02]  /*1ae90*/  ISETP.NE.AND P1, PT, R202, RZ, PT ;  /* 0x000000ffca00720c */ /* 0x000fe40003f25270 */
[----:B------:R-:W-:-:S11]  /*1aea0*/  LOP3.LUT R198, R8, R11, RZ, 0x3c, !PT ;  /* 0x0000000b08c67212 */ /* 0x000fd600078e3cff */
[----:B------:R-:W-:Y:S05]  /*1aeb0*/  @P1 BRA `(.L_x_479) ;  /* 0x00000000003c1947 */ /* 0x000fea0003800000 */
[----:B------:R-:W-:Y:S05]  /*1aec0*/  @!P0 BRA `(.L_x_480) ;  /* 0x0000000000048947 */ /* 0x000fea0003800000 */
[----:B------:R-:W-:Y:S01]  /*1aed0*/  BPT.TRAP 0x1 ;  /* 0x000000040000795c */ /* 0x000fe20000300000 */
.L_x_480:
[----:B------:R-:W-:-:S05]  /*1aee0*/  VIADD R10, R9, 0x1 ;  /* 0x00000001090a7836 */ /* 0x000fca0000000000 */
[----:B------:R-:W-:-:S04]  /*1aef0*/  ISETP.NE.AND P2, PT, R10, 0x2, PT ;  /* 0x000000020a00780c */ /* 0x000fc80003f45270 */
[----:B------:R-:W-:Y:S02]  /*1af00*/  SEL R11, R10, RZ, P2 ;  /* 0x000000ff0a0b7207 */ /* 0x000fe40001000000 */
[----:B------:R-:W-:-:S03]  /*1af10*/  SHF.L.U32 R10, R198, 0x1f, RZ ;  /* 0x0000001fc60a7819 */ /* 0x000fc600000006ff */
[----:B------:R-:W-:-:S04]  /*1af20*/  IMAD R11, R11, 0x8, R16 ;  /* 0x000000080b0b7824 */ /* 0x000fc800078e0210 */
[----:B------:R0:W1:Y:S01]  /*1af30*/  SYNCS.PHASECHK.TRANS64.TRYWAIT P2, [R11+URZ+0x29830], R10 ;  /* 0x0298300a0b0075a7 */ /* 0x000062000804017f */
[----:B------:R-:W-:Y:S05]  /*1af40*/  @!P0 BRA `(.L_x_481) ;  /* 0x0000000000048947 */ /* 0x000fea0003800000 */
[----:B------:R-:W-:Y:S01]  /*1af50*/  BPT.TRAP 0x1 ;  /* 0x000000040000795c */ /* 0x000fe20000300000 */
.L_x_481:
[----:B------:R-:W-:Y:S04]  /*1af60*/  BSSY B0, `(.L_x_479) ;  /* 0x0000004000007945 */ /* 0x000fe80003800000 */
[----:B-1----:R-:W-:Y:S05]  /*1af70*/  @P2 BRA `(.L_x_482) ;  /* 0x0000000000082947 */ /* 0x002fea0003800000 */
[----:B------:R-:W1:Y:S02]  /*1af80*/  SYNCS.PHASECHK.TRANS64.TRYWAIT P2, [R11+URZ+0x29830], R10 ;  /* 0x0298300a0b0075a7 */ /* 0x000e64000804017f */
[----:B-1----:R-:W-:Y:S05]  /*1af90*/  @!P2 BRA `(.L_x_483) ;  /* 0x000000f40018a947 */ /* 0x002fea0003800000 */
.L_x_482:
[----:B------:R-:W-:Y:S05]  /*1afa0*/  BSYNC B0 ;  /* 0x0000000000007941 */ /* 0x000fea0003800000 */
.L_x_479:
[----:B01----:R-:W0:Y:S01]  /*1afb0*/  S2R R10, SR_TID.X ;  /* 0x00000000000a7919 */ /* 0x003e220000002100 */
[----:B------:R-:W-:Y:S05]  /*1afc0*/  WARPSYNC.ALL ;  /* 0x0000000000007948 */ /* 0x000fea0003800000 */
[----:B------:R-:W-:Y:S01]  /*1afd0*/  MOV R13, 0x80000020 ;  /* 0x80000020000d7802 */ /* 0x000fe20000000f00 */
[----:B------:R-:W-:Y:S01]  /*1afe0*/  UMOV UR20, UR28 ;  /* 0x0000001c00147c82 */ /* 0x000fe20008000000 */
[----:B------:R-:W-:Y:S01]  /*1aff0*/  UMOV UR21, UR29 ;  /* 0x0000001d00157c82 */ /* 0x000fe20008000000 */
[----:B------:R-:W-:Y:S01]  /*1b000*/  IMAD.MOV.U32 R89, RZ, RZ, -0x7fffffe0 ;  /* 0x80000020ff597424 */ /* 0x000fe200078e00ff */
[----:B------:R-:W-:Y:S01]  /*1b010*/  R2UR UR23, R13 ;  /* 0x000000000d1772ca */ /* 0x000fe200000e0000 */
[----:B------:R-:W-:Y:S01]  /*1b020*/  UMOV UR24, UR28 ;  /* 0x0000001c00187c82 */ /* 0x000fe20008000000 */
[----:B------:R-:W-:Y:S01]  /*1b030*/  UMOV UR25, UR29 ;  /* 0x0000001d00197c82 */ /* 0x000fe20008000000 */
[----:B------:R-:W-:Y:S01]  /*1b040*/  IMAD.MOV.U32 R15, RZ, RZ, -0x7fffffe0 ;  /* 0x80000020ff0f7424 */ /* 0x000fe200078e00ff */
[----:B------:R-:W-:Y:S01]  /*1b050*/  R2UR UR27, R89 ;  /* 0x00000000591b72ca */ /* 0x000fe200000e0000 */
[----:B------:R-:W-:Y:S01]  /*1b060*/  UMOV UR32, UR28 ;  /* 0x0000001c00207c82 */ /* 0x000fe20008000000 */
[----:B------:R-:W-:Y:S01]  /*1b070*/  MOV R21, 0x80000020 ;  /* 0x8000002000157802 */ /* 0x000fe20000000f00 */
[----:B------:R-:W-:Y:S01]  /*1b080*/  UMOV UR33, UR29 ;  /* 0x0000001d00217c82 */ /* 0x000fe20008000000 */
[----:B------:R-:W-:Y:S01]  /*1b090*/  R2UR UR31, R15 ;  /* 0x000000000f1f72ca */ /* 0x000fe200000e0000 */
[----:B------:R-:W-:Y:S01]  /*1b0a0*/  UMOV UR44, UR28 ;  /* 0x0000001c002c7c82 */ /* 0x000fe20008000000 */
[----:B------:R-:W-:Y:S01]  /*1b0b0*/  R2UR UR35, R21 ;  /* 0x00000000152372ca */ /* 0x000fe200000e0000 */
[----:B------:R-:W-:Y:S01]  /*1b0c0*/  UMOV UR45, UR29 ;  /* 0x0000001d002d7c82 */ /* 0x000fe20008000000 */
[----:B------:R-:W-:Y:S01]  /*1b0d0*/  R2UR UR47, R89 ;  /* 0x00000000592f72ca */ /* 0x000fe200000e0000 */
[----:B------:R-:W-:Y:S01]  /*1b0e0*/  IMAD.MOV.U32 R21, RZ, RZ, -0x7fffffe0 ;  /* 0x80000020ff157424 */ /* 0x000fe200078e00ff */
[----:B------:R-:W-:Y:S01]  /*1b0f0*/  R2UR UR51, R15 ;  /* 0x000000000f3372ca */ /* 0x000fe200000e0000 */
[----:B------:R-:W-:-:S02]  /*1b100*/  IMAD.MOV.U32 R15, RZ, RZ, -0x7fffffe0 ;  /* 0x80000020ff0f7424 */ /* 0x000fc400078e00ff */
[----:B------:R-:W-:Y:S01]  /*1b110*/  IMAD.MOV.U32 R13, RZ, RZ, -0x7fffffe0 ;  /* 0x80000020ff0d7424 */ /* 0x000fe200078e00ff */
[----:B0-----:R-:W-:Y:S01]  /*1b120*/  SHF.R.U32.HI R11, RZ, 0x7, R10 ;  /* 0x00000007ff0b7819 */ /* 0x001fe2000001160a */
[----:B------:R-:W-:-:S04]  /*1b130*/  VIADD R10, R9, 0x1 ;  /* 0x00000001090a7836 */ /* 0x000fc80000000000 */
[----:B------:R-:W-:-:S05]  /*1b140*/  VIADD R11, R11, 0x8 ;  /* 0x000000080b0b7836 */ /* 0x000fca0000000000 */
[----:B------:R0:W-:Y:S01]  /*1b150*/  BAR.SYNC.DEFER_BLOCKING R11, 0x100 ;  /* 0x0004000b0000751d */ /* 0x0001e20000010000 */
[----:B------:R-:W-:-:S04]  /*1b160*/  ISETP.NE.AND P2, PT, R10, 0x2, PT ;  /* 0x000000020a00780c */ /* 0x000fc80003f45270 */
[----:B------:R-:W-:-:S05]  /*1b170*/  SEL R10, R10, RZ, P2 ;  /* 0x000000ff0a0a7207 */ /* 0x000fca0001000000 */
[----:B------:R-:W-:-:S04]  /*1b180*/  IMAD R12, R10, 0x780, R0 ;  /* 0x000007800a0c7824 */ /* 0x000fc800078e0200 */
[C---:B------:R-:W-:Y:S01]  /*1b190*/  VIADD R88, R12.reuse, 0x80 ;  /* 0x000000800c587836 */ /* 0x040fe20000000000 */
[C---:B------:R-:W-:Y:S01]  /*1b1a0*/  R2UR UR22, R12.reuse ;  /* 0x000000000c1672ca */ /* 0x040fe200000e0000 */
[C---:B------:R-:W-:Y:S02]  /*1b1b0*/  VIADD R14, R12.reuse, 0x100 ;  /* 0x000001000c0e7836 */ /* 0x040fe40000000000 */
[----:B------:R-:W-:Y:S01]  /*1b1c0*/  VIADD R20, R12, 0x180 ;  /* 0x000001800c147836 */ /* 0x000fe20000000000 */
[----:B------:R-:W-:Y:S01]  /*1b1d0*/  R2UR UR26, R88 ;  /* 0x00000000581a72ca */ /* 0x000fe200000e0000 */
[----:B------:R-:W-:Y:S01]  /*1b1e0*/  VIADD R88, R12, 0x200 ;  /* 0x000002000c587836 */ /* 0x000fe20000000000 */
[----:B------:R-:W-:Y:S01]  /*1b1f0*/  R2UR UR30, R14 ;  /* 0x000000000e1e72ca */ /* 0x000fe200000e0000 */
[----:B------:R-:W-:Y:S01]  /*1b200*/  VIADD R14, R12, 0x2 ;  /* 0x000000020c0e7836 */ /* 0x000fe20000000000 */
[----:B------:R-:W-:Y:S01]  /*1b210*/  R2UR UR34, R20 ;  /* 0x00000000142272ca */ /* 0x000fe200000e0000 */
[----:B------:R-:W-:Y:S01]  /*1b220*/  WARPGROUP.ARRIVE ;  /* 0x00000000000079c5 */ /* 0x000fe20000000000 */
[----:B------:R-:W-:Y:S01]  /*1b230*/  R2UR UR46, R88 ;  /* 0x00000000582e72ca */ /* 0x000fe200000e0000 */
[----:B------:R-:W-:Y:S01]  /*1b240*/  VIADD R20, R12, 0x82 ;  /* 0x000000820c147836 */ /* 0x000fe20000000000 */
[----:B------:R-:W-:Y:S01]  /*1b250*/  R2UR UR50, R14 ;  /* 0x000000000e3272ca */ /* 0x000fe200000e0000 */
[----:B------:R-:W-:-:S02]  /*1b260*/  VIADD R14, R12, 0x102 ;  /* 0x000001020c0e7836 */ /* 0x000fc40000000000 */
[----:B------:R-:W-:Y:S01]  /*1b270*/  QGMMA.64x32x32.F32.E4M3.E4M3 R152, gdesc[UR20], RZ, !UPT, gsb0 ;  /* 0x00600000149879f3 */ /* 0x000fe2000c0008ff */
[----:B------:R-:W-:Y:S01]  /*1b280*/  R2UR UR22, R20 ;  /* 0x00000000141672ca */ /* 0x000fe200000e0000 */
[----:B------:R-:W-:Y:S01]  /*1b290*/  UMOV UR20, UR48 ;  /* 0x0000003000147c82 */ /* 0x000fe20008000000 */
[----:B------:R-:W-:Y:S01]  /*1b2a0*/  R2UR UR23, R21 ;  /* 0x00000000151772ca */ /* 0x000fe200000e0000 */
[----:B------:R-:W-:Y:S01]  /*1b2b0*/  UMOV UR21, UR49 ;  /* 0x0000003100157c82 */ /* 0x000fe20008000000 */
[----:B------:R-:W-:Y:S02]  /*1b2c0*/  WARPGROUP.DEPBAR.LE gsb0, 0x0 ;  /* 0x00008000000079c5 */ /* 0x000fe40000010000 */
        /* <DEDUP_REMOVED lines=10> */
[----:B------:R-:W-:Y:S03]  /*1b370*/  QGMMA.64x32x32.F32.E4M3.E4M3 R120, gdesc[UR28], RZ, !UPT, gsb0 ;  /* 0x006000001c7879f3 */ /* 0x000fe6000c0008ff */
        /* <DEDUP_REMOVED lines=17> */
[----:B------:R-:W-:-:S03]  /*1b490*/  IMAD.MOV.U32 R15, RZ, RZ, -0x7fffffe0 ;  /* 0x80000020ff0f7424 */ /* 0x000fc600078e00ff */
[----:B------:R-:W-:Y:S02]  /*1b4a0*/  R2UR UR6, R14 ;  /* 0x000000000e0672ca */ /* 0x000fe400000e0000 */
[----:B------:R-:W-:Y:S01]  /*1b4b0*/  R2UR UR7, R15 ;  /* 0x000000000f0772ca */ /* 0x000fe200000e0000 */
[----:B------:R-:W-:Y:S01]  /*1b4c0*/  IMAD.MOV.U32 R15, RZ, RZ, -0x7fffffe0 ;  /* 0x80000020ff0f7424 */ /* 0x000fe200078e00ff */
[----:B------:R-:W-:Y:S01]  /*1b4d0*/  IADD3 R14, R12, 0x300, RZ ;  /* 0x000003000c0e7810 */ /* 0x000fe20007ffe0ff */
        /* <DEDUP_REMOVED lines=38> */
[----:B------:R-:W-:-:S03]  /*1b740*/  IMAD.MOV.U32 R15, RZ, RZ, -0x7fffffe0 ;  /* 0x80000020ff0f7424 */ /* 0x000fc600078e00ff */
[----:B------:R-:W-:Y:S01]  /*1b750*/  R2UR UR10, R14 ;  /* 0x000000000e0a72ca */ /* 0x000fe200000e0000 */
[----:B------:R-:W-:Y:S01]  /*1b760*/  VIADD R14, R12, 0x302 ;  /* 0x000003020c0e7836 */ /* 0x000fe20000000000 */
[----:B------:R-:W-:Y:S01]  /*1b770*/  R2UR UR11, R15 ;  /* 0x000000000f0b72ca */ /* 0x000fe200000e0000 */
[----:B------:R-:W-:Y:S01]  /*1b780*/  IMAD.MOV.U32 R15, RZ, RZ, -0x7fffffe0 ;  /* 0x80000020ff0f7424 */ /* 0x000fe200078e00ff */
        /* <DEDUP_REMOVED lines=38> */
[----:B------:R-:W-:-:S04]  /*1b9f0*/  IADD3 R14, R12, 0x500, RZ ;  /* 0x000005000c0e7810 */ /* 0x000fc80007ffe0ff */
        /* <DEDUP_REMOVED lines=66> */
[C---:B------:R-:W-:Y:S01]  /*1be20*/  VIADD R14, R12.reuse, 0x682 ;  /* 0x000006820c0e7836 */ /* 0x040fe20000000000 */
[----:B------:R-:W-:Y:S01]  /*1be30*/  IADD3 R12, R12, 0x702, RZ ;  /* 0x000007020c0c7810 */ /* 0x000fe20007ffe0ff */
        /* <DEDUP_REMOVED lines=31> */
[----:B0-----:R-:W-:Y:S05]  /*1c030*/  @P1 BRA `(.L_x_484) ;  /* 0x0000000000281947 */ /* 0x001fea0003800000 */
[----:B------:R-:W-:Y:S05]  /*1c040*/  @!P0 BRA `(.L_x_485) ;  /* 0x0000000000048947 */ /* 0x000fea0003800000 */
[----:B------:R-:W-:Y:S01]  /*1c050*/  BPT.TRAP 0x1 ;  /* 0x000000040000795c */ /* 0x000fe20000300000 */
.L_x_485:
[----:B------:R-:W-:Y:S01]  /*1c060*/  SHF.L.U32 R8, R8, 0x1f, RZ ;  /* 0x0000001f08087819 */ /* 0x000fe200000006ff */
[----:B------:R-:W-:-:S04]  /*1c070*/  IMAD R11, R9, 0x8, R16 ;  /* 0x00000008090b7824 */ /* 0x000fc800078e0210 */
[----:B------:R0:W1:Y:S01]  /*1c080*/  SYNCS.PHASECHK.TRANS64.TRYWAIT P1, [R11+URZ+0x29850], R8 ;  /* 0x029850080b0075a7 */ /* 0x000062000802017f */
[----:B------:R-:W-:Y:S05]  /*1c090*/  @!P0 BRA `(.L_x_486) ;  /* 0x0000000000048947 */ /* 0x000fea0003800000 */
[----:B------:R-:W-:Y:S01]  /*1c0a0*/  BPT.TRAP 0x1 ;  /* 0x000000040000795c */ /* 0x000fe20000300000 */
.L_x_486:
[----:B-1----:R-:W-:Y:S05]  /*1c0b0*/  @P1 BRA `(.L_x_484) ;  /* 0x0000000000081947 */ /* 0x002fea0003800000 */
[----:B------:R-:W1:Y:S02]  /*1c0c0*/  SYNCS.PHASECHK.TRANS64.TRYWAIT P1, [R11+URZ+0x29850], R8 ;  /* 0x029850080b0075a7 */ /* 0x000e64000802017f */
[----:B-1----:R-:W-:Y:S05]  /*1c0d0*/  @!P1 BRA `(.L_x_487) ;  /* 0x000000e000dc9947 */ /* 0x002fea0003800000 */
.L_x_484:
[----:B01----:R-:W-:Y:S01]  /*1c0e0*/  VIADD R8, R16, 0x400 ;  /* 0x0000040010087836 */ /* 0x003fe20000000000 */
[----:B------:R-:W-:Y:S05]  /*1c0f0*/  WARPSYNC.ALL ;  /* 0x0000000000007948 */ /* 0x000fea0003800000 */
[----:B------:R-:W-:Y:S01]  /*1c100*/  SHF.R.U32.HI R8, RZ, 0x4, R8 ;  /* 0x00000004ff087819 */ /* 0x000fe20000011608 */
[----:B------:R-:W-:Y:S01]  /*1c110*/  IMAD.MOV.U32 R13, RZ, RZ, -0x3ffffff0 ;  /* 0xc0000010ff0d7424 */ /* 0x000fe200078e00ff */
[----:B------:R-:W-:Y:S01]  /*1c120*/  WARPGROUP.ARRIVE ;  /* 0x00000000000079c5 */ /* 0x000fe20000000000 */
[----:B------:R-:W-:Y:S02]  /*1c130*/  MOV R15, 0xc0000010 ;  /* 0xc0000010000f7802 */ /* 0x000fe40000000f00 */
[----:B------:R-:W-:-:S02]  /*1c140*/  LOP3.LUT R8, R8, 0x3fff, RZ, 0xc0, !PT ;  /* 0x00003fff08087812 */ /* 0x000fc400078ec0ff */
[----:B------:R-:W-:Y:S02]  /*1c150*/  R2UR UR7, R13 ;  /* 0x000000000d0772ca */ /* 0x000fe400000e0000 */
[----:B------:R-:W-:Y:S02]  /*1c160*/  LOP3.LUT R8, R8, 0x10000, RZ, 0xfc, !PT ;  /* 0x0001000008087812 */ /* 0x000fe400078efcff */
[----:B------:R-:W-:-:S03]  /*1c170*/  FMNMX.FTZ R11, R154, R6, !PT ;  /* 0x000000069a0b7209 */ /* 0x000fc60007810000 */
[----:B------:R-:W-:Y:S01]  /*1c180*/  IMAD R12, R9, 0x500, R8 ;  /* 0x00000500090c7824 */ /* 0x000fe200078e0208 */
[----:B------:R-:W-:Y:S02]  /*1c190*/  FMNMX.FTZ R8, R152, R7, !PT ;  /* 0x0000000798087209 */ /* 0x000fe40007810000 */
[----:B------:R-:W-:Y:S01]  /*1c1a0*/  FMNMX.FTZ R11, R155, R11, !PT ;  /* 0x0000000b9b0b7209 */ /* 0x000fe20007810000 */
[C---:B------:R-:W-:Y:S01]  /*1c1b0*/  VIADD R14, R12.reuse, 0x100 ;  /* 0x000001000c0e7836 */ /* 0x040fe20000000000 */
[----:B------:R-:W-:Y:S02]  /*1c1c0*/  R2UR UR6, R12 ;  /* 0x000000000c0672ca */ /* 0x000fe400000e0000 */
[----:B------:R-:W-:Y:S02]  /*1c1d0*/  FMNMX.FTZ R8, R153, R8, !PT ;  /* 0x0000000899087209 */ /* 0x000fe40007810000 */
[----:B------:R-:W-:Y:S02]  /*1c1e0*/  FMNMX.FTZ R11, R158, R11, !PT ;  /* 0x0000000b9e0b7209 */ /* 0x000fe40007810000 */
[----:B------:R-:W-:-:S02]  /*1c1f0*/  FMNMX.FTZ R8, R156, R8, !PT ;  /* 0x000000089c087209 */ /* 0x000fc40007810000 */
[----:B------:R-:W-:Y:S02]  /*1c200*/  FMNMX.FTZ R11, R159, R11, !PT ;  /* 0x0000000b9f0b7209 */ /* 0x000fe40007810000 */
[----:B------:R-:W-:Y:S02]  /*1c210*/  FMNMX.FTZ R8, R157, R8, !PT ;  /* 0x000000089d087209 */ /* 0x000fe40007810000 */
[----:B------:R-:W-:Y:S01]  /*1c220*/  FMNMX.FTZ R11, R162, R11, !PT ;  /* 0x0000000ba20b7209 */ /* 0x000fe20007810000 */
[----:B------:R-:W-:Y:S01]  /*1c230*/  QGMMA.64x128x32.F32.E4M3.E4M3 R24, R176, gdesc[UR4], R24, gsb0 ;  /* 0x01e00004b0187df3 */ /* 0x000fe20008000818 */
[----:B------:R-:W-:Y:S01]  /*1c240*/  R2UR UR6, R14 ;  /* 0x000000000e0672ca */ /* 0x000fe200000e0000 */
[----:B------:R-:W-:Y:S01]  /*1c250*/  VIADD R14, R12, 0x200 ;  /* 0x000002000c0e7836 */ /* 0x000fe20000000000 */
[----:B------:R-:W-:Y:S01]  /*1c260*/  R2UR UR7, R15 ;  /* 0x000000000f0772ca */ /* 0x000fe200000e0000 */
[----:B------:R-:W-:Y:S01]  /*1c270*/  IMAD.MOV.U32 R15, RZ, RZ, -0x3ffffff0 ;  /* 0xc0000010ff0f7424 */ /* 0x000fe200078e00ff */
        /* <DEDUP_REMOVED lines=68> */
[----:B------:R-:W-:Y:S01]  /*1c6c0*/  FMNMX.FTZ R8, R100, R8, !PT ;  /* 0x0000000864087209 */ /* 0x000fe20007810000 */
[----:B------:R-:W-:Y:S02]  /*1c6d0*/  WARPGROUP.DEPBAR.LE gsb0, 0x0 ;  /* 0x00008000000079c5 */ /* 0x000fe40000010000 */
[----:B------:R-:W-:Y:S01]  /*1c6e0*/  WARPGROUP.ARRIVE ;  /* 0x00000000000079c5 */ /* 0x000fe20000000000 */
[----:B------:R-:W-:-:S05]  /*1c6f0*/  FMNMX.FTZ R8, R101, R8, !PT ;  /* 0x0000000865087209 */ /* 0x000fca0007810000 */
[----:B------:R-:W0:Y:S01]  /*1c700*/  S2R R179, SR_TID.X ;  /* 0x0000000000b37919 */ /* 0x000e220000002100 */
[----:B------:R-:W-:Y:S01]  /*1c710*/  FMNMX.FTZ R11, R103, R11, !PT ;  /* 0x0000000b670b7209 */ /* 0x000fe20007810000 */
[----:B------:R-:W-:Y:S01]  /*1c720*/  QGMMA.64x128x32.F32.E4M3.E4M3 R24, R180, gdesc[UR4], R24, gsb0 ;  /* 0x01e00004b4187df3 */ /* 0x000fe20008000818 */
[----:B------:R-:W-:Y:S01]  /*1c730*/  R2UR UR6, R14 ;  /* 0x000000000e0672ca */ /* 0x000fe200000e0000 */
[C---:B------:R-:W-:Y:S01]  /*1c740*/  VIADD R14, R12.reuse, 0x300 ;  /* 0x000003000c0e7836 */ /* 0x040fe20000000000 */
[----:B------:R-:W-:Y:S01]  /*1c750*/  R2UR UR7, R15 ;  /* 0x000000000f0772ca */ /* 0x000fe200000e0000 */
[----:B------:R-:W1:Y:S01]  /*1c760*/  SHFL.BFLY PT, R13, R8, 0x2, 0x1f ;  /* 0x0c401f00080d7f89 */ /* 0x000e6200000e0000 */
[----:B------:R-:W-:Y:S02]  /*1c770*/  IMAD.MOV.U32 R15, RZ, RZ, -0x3ffffff0 ;  /* 0xc0000010ff0f7424 */ /* 0x000fe400078e00ff */
[----:B------:R-:W-:Y:S01]  /*1c780*/  VIADD R12, R12, 0x400 ;  /* 0x000004000c0c7836 */ /* 0x000fe20000000000 */
[----:B-1----:R-:W-:-:S02]  /*1c790*/  FMNMX.FTZ R8, R8, R13, !PT ;  /* 0x0000000d08087209 */ /* 0x002fc40007810000 */
[----:B------:R-:W-:Y:S02]  /*1c7a0*/  MOV R13, 0xc0000010 ;  /* 0xc0000010000d7802 */ /* 0x000fe40000000f00 */
[----:B0-----:R-:W-:-:S04]  /*1c7b0*/  LOP3.LUT R179, R179, 0x7f, RZ, 0xc0, !PT ;  /* 0x0000007fb3b37812 */ /* 0x001fc800078ec0ff */
[----:B------:R-:W-:Y:S02]  /*1c7c0*/  ISETP.NE.AND P1, PT, R179, RZ, PT ;  /* 0x000000ffb300720c */ /* 0x000fe40003f25270 */
[----:B------:R-:W0:Y:S02]  /*1c7d0*/  S2R R179, SR_TID.X ;  /* 0x0000000000b37919 */ /* 0x000e240000002100 */
[----:B0-----:R-:W-:Y:S01]  /*1c7e0*/  SHF.R.U32.HI R179, RZ, 0x7, R179 ;  /* 0x00000007ffb37819 */ /* 0x001fe200000116b3 */
[----:B------:R-:W-:Y:S02]  /*1c7f0*/  WARPGROUP.DEPBAR.LE gsb0, 0x0 ;  /* 0x00008000000079c5 */ /* 0x000fe40000010000 */
[----:B------:R-:W-:-:S06]  /*1c800*/  WARPGROUP.ARRIVE ;  /* 0x00000000000079c5 */ /* 0x000fcc0000000000 */
[----:B------:R-:W-:Y:S01]  /*1c810*/  QGMMA.64x128x32.F32.E4M3.E4M3 R24, R184, gdesc[UR4], R24, gsb0 ;  /* 0x01e00004b8187df3 */ /* 0x000fe20008000818 */
[----:B------:R-:W-:Y:S02]  /*1c820*/  R2UR UR6, R14 ;  /* 0x000000000e0672ca */ /* 0x000fe400000e0000 */
[----:B------:R-:W0:Y:S01]  /*1c830*/  SHFL.BFLY PT, R14, R11, 0x2, 0x1f ;  /* 0x0c401f000b0e7f89 */ /* 0x000e2200000e0000 */
[----:B------:R-:W-:Y:S02]  /*1c840*/  R2UR UR7, R15 ;  /* 0x000000000f0772ca */ /* 0x000fe400000e0000 */
[----:B0-----:R-:W-:Y:S02]  /*1c850*/  FMNMX.FTZ R14, R11, R14, !PT ;  /* 0x0000000e0b0e7209 */ /* 0x001fe40007810000 */
[----:B------:R-:W0:Y:S02]  /*1c860*/  SHFL.BFLY PT, R11, R8, 0x1, 0x1f ;  /* 0x0c201f00080b7f89 */ /* 0x000e2400000e0000 */
[----:B0-----:R-:W-:-:S05]  /*1c870*/  FMNMX.FTZ R11, R8, R11, !PT ;  /* 0x0000000b080b7209 */ /* 0x001fca0007810000 */
[----:B------:R-:W-:-:S04]  /*1c880*/  FADD.FTZ R7, -R11, R7 ;  /* 0x000000070b077221 */ /* 0x000fc80000010100 */
[----:B------:R-:W-:-:S06]  /*1c890*/  FMUL.FTZ R7, R2, R7 ;  /* 0x0000000702077220 */ /* 0x000fcc0000410000 */
[----:B------:R-:W-:Y:S01]  /*1c8a0*/  MUFU.EX2 R7, R7 ;  /* 0x0000000700077308 */ /* 0x000fe20000000800 */
[----:B------:R-:W-:Y:S02]  /*1c8b0*/  WARPGROUP.DEPBAR.LE gsb0, 0x0 ;  /* 0x00008000000079c5 */ /* 0x000fe40000010000 */
[----:B------:R-:W-:-:S06]  /*1c8c0*/  WARPGROUP.ARRIVE ;  /* 0x00000000000079c5 */ /* 0x000fcc0000000000 */
[----:B------:R-:W-:Y:S01]  /*1c8d0*/  QGMMA.64x128x32.F32.E4M3.E4M3 R24, R188, gdesc[UR4], R24, gsb0 ;  /* 0x01e00004bc187df3 */ /* 0x000fe20008000818 */
[----:B------:R-:W-:Y:S02]  /*1c8e0*/  R2UR UR6, R12 ;  /* 0x000000000c0672ca */ /* 0x000fe400000e0000 */
[----:B------:R-:W0:Y:S01]  /*1c8f0*/  SHFL.BFLY PT, R12, R14, 0x1, 0x1f ;  /* 0x0c201f000e0c7f89 */ /* 0x000e2200000e0000 */
[----:B------:R-:W-:Y:S01]  /*1c900*/  R2UR UR7, R13 ;  /* 0x000000000d0772ca */ /* 0x000fe200000e0000 */
[----:B------:R-:W-:-:S04]  /*1c910*/  FFMA.FTZ R13, R2, R11, -8 ;  /* 0xc1000000020d7423 */ /* 0x000fc8000001000b */
[C-C-:B------:R-:W-:Y:S01]  /*1c920*/  FFMA.FTZ R8, R2.reuse, R152, -R13.reuse ;  /* 0x0000009802087223 */ /* 0x140fe2000001080d */
[----:B------:R-:W-:-:S01]  /*1c930*/  FFMA.FTZ R15, R2, R156, -R13 ;  /* 0x0000009c020f7223 */ /* 0x000fc2000001080d */
        /* <DEDUP_REMOVED lines=16> */
[----:B0-----:R-:W-:Y:S01]  /*1ca40*/  FMNMX.FTZ R12, R14, R12, !PT ;  /* 0x0000000c0e0c7209 */ /* 0x001fe20007810000 */
        /* <DEDUP_REMOVED lines=21> */
[----:B------:R-:W-:Y:S01]  /*1cba0*/  FFMA.FTZ R13, R2, R101, -R13 ;  /* 0x00000065020d7223 */ /* 0x000fe2000001080d */
[----:B------:R-:W-:-:S01]  /*1cbb0*/  FADD.FTZ R6, -R12, R6 ;  /* 0x000000060c067221 */ /* 0x000fc20000010100 */
[C---:B------:R-:W-:Y:S01]  /*1cbc0*/  FFMA.FTZ R101, R2.reuse, R12, -8 ;  /* 0xc100000002657423 */ /* 0x040fe2000001000c */
[----:B------:R-:W0:Y:S02]  /*1cbd0*/  MUFU.EX2 R8, R8 ;  /* 0x0000000800087308 */ /* 0x000e240000000800 */
[C---:B------:R-:W-:Y:S01]  /*1cbe0*/  FMUL.FTZ R6, R2.reuse, R6 ;  /* 0x0000000602067220 */ /* 0x040fe20000410000 */
[C-C-:B------:R-:W-:Y:S01]  /*1cbf0*/  FFMA.FTZ R154, R2.reuse, R154, -R101.reuse ;  /* 0x0000009a029a7223 */ /* 0x140fe20000010865 */
[----:B------:R-:W-:-:S01]  /*1cc00*/  FFMA.FTZ R155, R2, R155, -R101 ;  /* 0x0000009b029b7223 */ /* 0x000fc20000010865 */
[C-C-:B------:R-:W-:Y:S01]  /*1cc10*/  FFMA.FTZ R157, R2.reuse, R158, -R101.reuse ;  /* 0x0000009e029d7223 */ /* 0x140fe20000010865 */
[----:B------:R-:W-:-:S01]  /*1cc20*/  FFMA.FTZ R158, R2, R159, -R101 ;  /* 0x0000009f029e7223 */ /* 0x000fc20000010865 */
[C-C-:B------:R-:W-:Y:S01]  /*1cc30*/  FFMA.FTZ R159, R2.reuse, R162, -R101.reuse ;  /* 0x000000a2029f7223 */ /* 0x140fe20000010865 */
        /* <DEDUP_REMOVED lines=9> */
[----:B0-----:R-:W-:-:S01]  /*1ccd0*/  FFMA.FTZ R3, R7, R3, R8 ;  /* 0x0000000307037223 */ /* 0x001fc20000010008 */
[C-C-:B------:R-:W-:Y:S01]  /*1cce0*/  FFMA.FTZ R146, R2.reuse, R146, -R101.reuse ;  /* 0x0000009202927223 */ /* 0x140fe20000010865 */
[----:B------:R-:W-:-:S01]  /*1ccf0*/  FFMA.FTZ R147, R2, R147, -R101 ;  /* 0x0000009302937223 */ /* 0x000fc20000010865 */
[C-C-:B------:R-:W-:Y:S01]  /*1cd00*/  FFMA.FTZ R150, R2.reuse, R150, -R101.reuse ;  /* 0x0000009602967223 */ /* 0x140fe20000010865 */
[----:B------:R-:W-:-:S01]  /*1cd10*/  FFMA.FTZ R151, R2, R151, -R101 ;  /* 0x0000009702977223 */ /* 0x000fc20000010865 */
[C-C-:B------:R-:W-:Y:S01]  /*1cd20*/  FFMA.FTZ R122, R2.reuse, R122, -R101.reuse ;  /* 0x0000007a027a7223 */ /* 0x140fe20000010865 */
[----:B------:R-:W-:-:S01]  /*1cd30*/  FFMA.FTZ R123, R2, R123, -R101 ;  /* 0x0000007b027b7223 */ /* 0x000fc20000010865 */
[----:B------:R-:W0:Y:S01]  /*1cd40*/  MUFU.EX2 R14, R14 ;  /* 0x0000000e000e7308 */ /* 0x000e220000000800 */
[----:B------:R-:W-:-:S01]  /*1cd50*/  FFMA.FTZ R126, R2, R126, -R101 ;  /* 0x0000007e027e7223 */ /* 0x000fc20000010865 */
[C-C-:B------:R-:W-:Y:S01]  /*1cd60*/  FFMA.FTZ R127, R2.reuse, R127, -R101.reuse ;  /* 0x0000007f027f7223 */ /* 0x140fe20000010865 */
[----:B------:R-:W-:-:S01]  /*1cd70*/  FFMA.FTZ R130, R2, R130, -R101 ;  /* 0x0000008202827223 */ /* 0x000fc20000010865 */
[C-C-:B------:R-:W-:Y:S01]  /*1cd80*/  FFMA.FTZ R131, R2.reuse, R131, -R101.reuse ;  /* 0x0000008302837223 */ /* 0x140fe20000010865 */
[----:B------:R-:W-:-:S01]  /*1cd90*/  FFMA.FTZ R134, R2, R134, -R101 ;  /* 0x0000008602867223 */ /* 0x000fc20000010865 */
[C-C-:B------:R-:W-:Y:S01]  /*1cda0*/  FFMA.FTZ R135, R2.reuse, R135, -R101.reuse ;  /* 0x0000008702877223 */ /* 0x140fe20000010865 */
[----:B------:R-:W-:-:S01]  /*1cdb0*/  FFMA.FTZ R106, R2, R106, -R101 ;  /* 0x0000006a026a7223 */ /* 0x000fc20000010865 */
[----:B------:R-:W2:Y:S01]  /*1cdc0*/  MUFU.EX2 R155, R155 ;  /* 0x0000009b009b7308 */ /* 0x000ea20000000800 */
[----:B-1----:R-:W-:-:S01]  /*1cdd0*/  FFMA.FTZ R4, R6, R4, R154 ;  /* 0x0000000406047223 */ /* 0x002fc2000001009a */
[C-C-:B------:R-:W-:Y:S01]  /*1cde0*/  FFMA.FTZ R107, R2.reuse, R107, -R101.reuse ;  /* 0x0000006b026b7223 */ /* 0x140fe20000010865 */
[----:B------:R-:W-:-:S01]  /*1cdf0*/  FFMA.FTZ R110, R2, R110, -R101 ;  /* 0x0000006e026e7223 */ /* 0x000fc20000010865 */
[C-C-:B------:R-:W-:Y:S01]  /*1ce00*/  FFMA.FTZ R111, R2.reuse, R111, -R101.reuse ;  /* 0x0000006f026f7223 */ /* 0x140fe20000010865 */
[----:B------:R-:W-:-:S01]  /*1ce10*/  FFMA.FTZ R114, R2, R114, -R101 ;  /* 0x0000007202727223 */ /* 0x000fc20000010865 */
[C-C-:B------:R-:W-:Y:S01]  /*1ce20*/  FFMA.FTZ R115, R2.reuse, R115, -R101.reuse ;  /* 0x0000007302737223 */ /* 0x140fe20000010865 */
[----:B------:R-:W-:-:S01]  /*1ce30*/  FFMA.FTZ R118, R2, R118, -R101 ;  /* 0x0000007602767223 */ /* 0x000fc20000010865 */
[----:B------:R-:W1:Y:S01]  /*1ce40*/  MUFU.EX2 R15, R15 ;  /* 0x0000000f000f7308 */ /* 0x000e620000000800 */
[----:B0-----:R-:W-:-:S01]  /*1ce50*/  FADD.FTZ R3, R14, R3 ;  /* 0x000000030e037221 */ /* 0x001fc20000010000 */
[C-C-:B------:R-:W-:Y:S01]  /*1ce60*/  FFMA.FTZ R119, R2.reuse, R119, -R101.reuse ;  /* 0x0000007702777223 */ /* 0x140fe20000010865 */
[----:B------:R-:W-:-:S01]  /*1ce70*/  FFMA.FTZ R90, R2, R90, -R101 ;  /* 0x0000005a025a7223 */ /* 0x000fc20000010865 */
[C-C-:B------:R-:W-:Y:S01]  /*1ce80*/  FFMA.FTZ R91, R2.reuse, R91, -R101.reuse ;  /* 0x0000005b025b7223 */ /* 0x140fe20000010865 */
[----:B------:R-:W-:-:S01]  /*1ce90*/  FFMA.FTZ R94, R2, R94, -R101 ;  /* 0x0000005e025e7223 */ /* 0x000fc20000010865 */
[C-C-:B------:R-:W-:Y:S01]  /*1cea0*/  FFMA.FTZ R95, R2.reuse, R95, -R101.reuse ;  /* 0x0000005f025f7223 */ /* 0x140fe20000010865 */
[----:B------:R-:W-:-:S01]  /*1ceb0*/  FFMA.FTZ R98, R2, R98, -R101 ;  /* 0x0000006202627223 */ /* 0x000fc20000010865 */
[----:B------:R-:W0:Y:S01]  /*1cec0*/  MUFU.EX2 R157, R157 ;  /* 0x0000009d009d7308 */ /* 0x000e220000000800 */
[----:B--2---:R-:W-:-:S01]  /*1ced0*/  FADD.FTZ R4, R155, R4 ;  /* 0x000000049b047221 */ /* 0x004fc20000010000 */
[C-C-:B------:R-:W-:Y:S01]  /*1cee0*/  FFMA.FTZ R99, R2.reuse, R99, -R101.reuse ;  /* 0x0000006302637223 */ /* 0x140fe20000010865 */
[----:B------:R-:W-:-:S01]  /*1cef0*/  FFMA.FTZ R102, R2, R102, -R101 ;  /* 0x0000006602667223 */ /* 0x000fc20000010865 */
[----:B------:R-:W-:Y:S01]  /*1cf00*/  FFMA.FTZ R101, R2, R103, -R101 ;  /* 0x0000006702657223 */ /* 0x000fe20000010865 */
[----:B------:R-:W-:-:S03]  /*1cf10*/  IADD3 R163, -R179, 0xb, RZ ;  /* 0x0000000bb3a37810 */ /* 0x000fc60007ffe1ff */
        /* <DEDUP_REMOVED lines=51> */
[----:B------:R-:W-:-:S06]  /*1d250*/  WARPGROUP.DEPBAR.LE gsb0, 0x0 ;  /* 0x00008000000079c5 */ /* 0x000fcc0000010000 */
        /* <DEDUP_REMOVED lines=68> */
[----:B------:R-:W-:-:S04]  /*1d6a0*/  @!P1 IMAD R4, R10, 0x8, R16 ;  /* 0x000000080a049824 */ /* 0x000fc800078e0210 */
[----:B------:R-:W-:Y:S02]  /*1d6b0*/  @!P1 VIADD R4, R4, 0x29840 ;  /* 0x0002984004049836 */ /* 0x000fe40000000000 */
[----:B------:R-:W1:Y:S01]  /*1d6c0*/  MUFU.EX2 R88, R88 ;  /* 0x0000005800587308 */ /* 0x000e620000000800 */
[----:B0-----:R-:W-:-:S02]  /*1d6d0*/  FADD.FTZ R3, R117, R3 ;  /* 0x0000000375037221 */ /* 0x001fc40000010000 */
[----:B------:R-:W-:Y:S01]  /*1d6e0*/  @!P1 PRMT R4, RZ, 0x654, R4 ;  /* 0x00000654ff049816 */ /* 0x000fe20000000004 */
[----:B------:R0:W-:Y:S06]  /*1d6f0*/  BAR.ARV R163, 0x100 ;  /* 0x000400a30000751d */ /* 0x0001ec0000002000 */
[----:B------:R-:W3:Y:S01]  /*1d700*/  MUFU.EX2 R90, R90 ;  /* 0x0000005a005a7308 */ /* 0x000ee20000000800 */
[----:B--2---:R-:W-:-:S01]  /*1d710*/  FADD.FTZ R103, R119, R103 ;  /* 0x0000006777677221 */ /* 0x004fc20000010000 */
[----:B------:R2:W-:Y:S01]  /*1d720*/  @!P1 SYNCS.ARRIVE.TRANS64.RED.A1T0 RZ, [R4+URZ], RZ ;  /* 0x000000ff04ff99a7 */ /* 0x0005e2000810043f */
[----:B-1----:R-:W-:-:S05]  /*1d730*/  FADD.FTZ R3, R88, R3 ;  /* 0x0000000358037221 */ /* 0x002fca0000010000 */
[----:B------:R-:W1:Y:S08]  /*1d740*/  MUFU.EX2 R89, R89 ;  /* 0x0000005900597308 */ /* 0x000e700000000800 */
[----:B------:R-:W4:Y:S01]  /*1d750*/  MUFU.EX2 R91, R91 ;  /* 0x0000005b005b7308 */ /* 0x000f220000000800 */
[----:B---3--:R-:W-:-:S07]  /*1d760*/  FADD.FTZ R103, R90, R103 ;  /* 0x000000675a677221 */ /* 0x008fce0000010000 */
[----:B------:R-:W3:Y:S01]  /*1d770*/  MUFU.EX2 R92, R92 ;  /* 0x0000005c005c7308 */ /* 0x000ee20000000800 */
[----:B-1----:R-:W-:-:S07]  /*1d780*/  FADD.FTZ R3, R89, R3 ;  /* 0x0000000359037221 */ /* 0x002fce0000010000 */
[----:B------:R-:W1:Y:S01]  /*1d790*/  MUFU.EX2 R94, R94 ;  /* 0x0000005e005e7308 */ /* 0x000e620000000800 */
[----:B----4-:R-:W-:-:S07]  /*1d7a0*/  FADD.FTZ R103, R91, R103 ;  /* 0x000000675b677221 */ /* 0x010fce0000010000 */
        /* <DEDUP_REMOVED lines=18> */
[----:B------:R-:W2:Y:S01]  /*1d8d0*/  MUFU.EX2 R101, R101 ;  /* 0x0000006500657308 */ /* 0x000ea20000000800 */
[----:B---3--:R-:W-:-:S01]  /*1d8e0*/  FADD.FTZ R103, R102, R103 ;  /* 0x0000006766677221 */ /* 0x008fc20000010000 */
[----:B-1----:R-:W-:-:S03]  /*1d8f0*/  FADD.FTZ R3, R13, R3 ;  /* 0x000000030d037221 */ /* 0x002fc60000010000 */
[----:B--2---:R-:W-:Y:S01]  /*1d900*/  FADD.FTZ R4, R101, R103 ;  /* 0x0000006765047221 */ /* 0x004fe20000010000 */
[----:B0-----:R-:W-:Y:S06]  /*1d910*/  @!P0 BRA `(.L_x_488) ;  /* 0x0000000000048947 */ /* 0x001fec0003800000 */
[----:B------:R-:W-:Y:S01]  /*1d920*/  BPT.TRAP 0x1 ;  /* 0x000000040000795c */ /* 0x000fe20000300000 */
.L_x_488:
[----:B------:R-:W-:Y:S01]  /*1d930*/  IMAD R9, R9, 0x8, R16 ;  /* 0x0000000809097824 */ /* 0x000fe200078e0210 */
[----:B------:R-:W-:Y:S01]  /*1d940*/  ISETP.GT.AND P1, PT, R5, R201, PT ;  /* 0x000000c90500720c */ /* 0x000fe20003f24270 */
[----:B------:R-:W-:Y:S01]  /*1d950*/  IMAD.U32 R103, RZ, RZ, UR37 ;  /* 0x00000025ff677e24 */ /* 0x000fe2000f8e00ff */
[----:B------:R-:W-:Y:S01]  /*1d960*/  F2FP.SATFINITE.E4M3.F32.PACK_AB_MERGE_C R15, R20, R15, RZ ;  /* 0x0000000f140f723e */ /* 0x000fe200048070ff */
[----:B------:R-:W-:Y:S01]  /*1d970*/  VIADD R9, R9, 0x29860 ;  /* 0x0002986009097836 */ /* 0x000fe20000000000 */
[----:B------:R-:W-:Y:S01]  /*1d980*/  F2FP.SATFINITE.E4M3.F32.PACK_AB_MERGE_C R157, R158, R157, RZ ;  /* 0x0000009d9e9d723e */ /* 0x000fe200048070ff */
[----:B------:R-:W-:Y:S01]  /*1d990*/  FMUL.FTZ R24, R24, R7 ;  /* 0x0000000718187220 */ /* 0x000fe20000410000 */
[----:B------:R-:W-:Y:S01]  /*1d9a0*/  F2FP.SATFINITE.E4M3.F32.PACK_AB_MERGE_C R153, R156, R153, RZ ;  /* 0x000000999c99723e */ /* 0x000fe200048070ff */
[-C--:B------:R-:W-:Y:S01]  /*1d9b0*/  FMUL.FTZ R25, R25, R7.reuse ;  /* 0x0000000719197220 */ /* 0x080fe20000410000 */
[----:B------:R-:W-:Y:S01]  /*1d9c0*/  PRMT R9, R103, 0x654, R9 ;  /* 0x0000065467097816 */ /* 0x000fe20000000009 */
[----:B------:R-:W-:Y:S01]  /*1d9d0*/  FMUL.FTZ R28, R28, R7 ;  /* 0x000000071c1c7220 */ /* 0x000fe20000410000 */
        /* <DEDUP_REMOVED lines=84> */
[----:B------:R-:W-:Y:S01]  /*1df20*/  F2FP.SATFINITE.E4M3.F32.PACK_AB_MERGE_C R179, R160, R159, R161 ;  /* 0x0000009fa0b3723e */ /* 0x000fe200048070a1 */
[----:B------:R-:W-:Y:S01]  /*1df30*/  IMAD.MOV.U32 R8, RZ, RZ, R198 ;  /* 0x000000ffff087224 */ /* 0x000fe200078e00c6 */
[----:B------:R-:W-:Y:S01]  /*1df40*/  F2FP.SATFINITE.E4M3.F32.PACK_AB_MERGE_C R180, R137, R136, R140 ;  /* 0x0000008889b4723e */ /* 0x000fe2000480708c */
[----:B0-----:R-:W-:Y:S01]  /*1df50*/  IMAD.MOV.U32 R9, RZ, RZ, R10 ;  /* 0x000000ffff097224 */ /* 0x001fe200078e000a */
        /* <DEDUP_REMOVED lines=15> */
[----:B------:R-:W-:Y:S01]  /*1e050*/  IADD3 R5, R5, -0x1, RZ ;  /* 0xffffffff05057810 */ /* 0x000fe20007ffe0ff */
[----:B------:R-:W-:Y:S06]  /*1e060*/  @P1 BRA `(.L_x_489) ;  /* 0xffffffcc007c1947 */ /* 0x000fec000383ffff */
[----:B------:R-:W-:-:S07]  /*1e070*/  IMAD.MOV.U32 R148, RZ, RZ, R10 ;  /* 0x000000ffff947224 */ /* 0x000fce00078e000a */
.L_x_478:
[----:B------:R-:W-:Y:S05]  /*1e080*/  WARPSYNC.ALL ;  /* 0x0000000000007948 */ /* 0x000fea0003800000 */
[----:B------:R-:W-:Y:S06]  /*1e090*/  BAR.ARV 0x8, 0x180 ;  /* 0x0206000000007b1d */ /* 0x000fec0000002000 */
[----:B------:R-:W-:Y:S05]  /*1e0a0*/  @!P0 BRA `(.L_x_490) ;  /* 0x0000000000048947 */ /* 0x000fea0003800000 */
[----:B------:R-:W-:Y:S01]  /*1e0b0*/  BPT.TRAP 0x1 ;  /* 0x000000040000795c */ /* 0x000fe20000300000 */
.L_x_490:
[----:B------:R-:W-:Y:S02]  /*1e0c0*/  LEA R13, R148, R16, 0x3 ;  /* 0x00000010940d7211 */ /* 0x000fe400078e18ff */
[----:B------:R-:W-:-:S04]  /*1e0d0*/  SHF.L.U32 R0, R198, 0x1f, RZ ;  /* 0x0000001fc6007819 */ /* 0x000fc800000006ff */
[----:B------:R0:W1:Y:S01]  /*1e0e0*/  SYNCS.PHASECHK.TRANS64.TRYWAIT P1, [R13+URZ+0x29850], R0 ;  /* 0x029850000d0075a7 */ /* 0x000062000802017f */
[----:B------:R-:W-:Y:S05]  /*1e0f0*/  @!P0 BRA `(.L_x_491) ;  /* 0x0000000000048947 */ /* 0x000fea0003800000 */
[----:B------:R-:W-:Y:S01]  /*1e100*/  BPT.TRAP 0x1 ;  /* 0x000000040000795c */ /* 0x000fe20000300000 */
.L_x_491:
[----:B------:R-:W-:-:S05]  /*1e110*/  VIADD R16, R16, 0x400 ;  /* 0x0000040010107836 */ /* 0x000fca0000000000 */
[----:B------:R-:W-:-:S04]  /*1e120*/  SHF.R.U32.HI R16, RZ, 0x4, R16 ;  /* 0x00000004ff107819 */ /* 0x000fc80000011610 */
[----:B------:R-:W-:-:S04]  /*1e130*/  LOP3.LUT R16, R16, 0x3fff, RZ, 0xc0, !PT ;  /* 0x00003fff10107812 */ /* 0x000fc800078ec0ff */
[----:B------:R-:W-:Y:S01]  /*1e140*/  LOP3.LUT R7, R16, 0x10000, RZ, 0xfc, !PT ;  /* 0x0001000010077812 */ /* 0x000fe200078efcff */
[----:B-1----:R-:W-:Y:S06]  /*1e150*/  @P1 BRA `(.L_x_492) ;  /* 0x0000000000081947 */ /* 0x002fec0003800000 */
[----:B------:R-:W1:Y:S02]  /*1e160*/  SYNCS.PHASECHK.TRANS64.TRYWAIT P1, [R13+URZ+0x29850], R0 ;  /* 0x029850000d0075a7 */ /* 0x000e64000802017f */
[----:B-1----:R-:W-:Y:S05]  /*1e170*/  @!P1 BRA `(.L_x_493) ;  /* 0x000000c000c89947 */ /* 0x002fea0003800000 */
.L_x_492:
        /* <DEDUP_REMOVED lines=10> */
[----:B------:R-:W-:Y:S01]  /*1e220*/  IMAD.MOV.U32 R21, RZ, RZ, -0x3ffffff0 ;  /* 0xc0000010ff157424 */ /* 0x000fe200078e00ff */
[----:B------:R-:W-:-:S02]  /*1e230*/  IADD3 R20, R6, 0x200, RZ ;  /* 0x0000020006147810 */ /* 0x000fc40007ffe0ff */
[----:B------:R-:W-:-:S07]  /*1e240*/  ISETP.NE.AND.EX P1, PT, RZ, UR5, PT, P1 ;  /* 0x00000005ff007c0c */ /* 0x000fce000bf25310 */
[----:B------:R-:W-:Y:S01]  /*1e250*/  QGMMA.64x128x32.F32.E4M3.E4M3 R24, R176, gdesc[UR4], R24, gsb0 ;  /* 0x01e00004b0187df3 */ /* 0x000fe20008000818 */
[----:B------:R-:W-:Y:S02]  /*1e260*/  R2UR UR6, R8 ;  /* 0x00000000080672ca */ /* 0x000fe400000e0000 */
[----:B------:R-:W-:-:S03]  /*1e270*/  R2UR UR7, R9 ;  /* 0x00000000090772ca */ /* 0x000fc600000e0000 */
[----:B------:R-:W0:Y:S08]  /*1e280*/  @P1 LDC.64 R8, c[0x0][0x9c8] ;  /* 0x00027200ff081b82 */ /* 0x000e300000000a00 */
[----:B------:R-:W2:Y:S01]  /*1e290*/  @P1 LDC.64 R14, c[0x0][0x9d0] ;  /* 0x00027400ff0e1b82 */ /* 0x000ea20000000a00 */
[----:B01----:R-:W-:-:S04]  /*1e2a0*/  @P1 IMAD R0, R214, R8, RZ ;  /* 0x00000008d6001224 */ /* 0x003fc800078e02ff */
[C---:B------:R-:W-:Y:S02]  /*1e2b0*/  @P1 IMAD R5, R206.reuse, R9, R0 ;  /* 0x00000009ce051224 */ /* 0x040fe400078e0200 */
[----:B------:R-:W-:-:S04]  /*1e2c0*/  @P1 IMAD.WIDE.U32 R8, R206, R8, RZ ;  /* 0x00000008ce081225 */ /* 0x000fc800078e00ff */
[----:B------:R-:W-:Y:S02]  /*1e2d0*/  @P1 IMAD.IADD R9, R9, 0x1, R5 ;  /* 0x0000000109091824 */ /* 0x000fe400078e0205 */
[----:B------:R-:W-:Y:S02]  /*1e2e0*/  IMAD.MOV.U32 R0, RZ, RZ, 0x3f800000 ;  /* 0x3f800000ff007424 */ /* 0x000fe400078e00ff */
[----:B--2---:R-:W-:-:S04]  /*1e2f0*/  @P1 IMAD.WIDE.U32 R8, R204, R14, R8 ;  /* 0x0000000ecc081225 */ /* 0x004fc800078e0008 */
[----:B------:R-:W-:Y:S01]  /*1e300*/  @P1 IMAD R15, R204, R15, R9 ;  /* 0x0000000fcc0f1224 */ /* 0x000fe200078e0209 */
        /* <DEDUP_REMOVED lines=15> */
[----:B------:R-:W-:Y:S01]  /*1e400*/  VIADD R6, R6, 0x400 ;  /* 0x0000040006067836 */ /* 0x000fe20000000000 */
[----:B------:R-:W-:Y:S01]  /*1e410*/  MOV R7, 0xc0000010 ;  /* 0xc000001000077802 */ /* 0x000fe20000000f00 */
[----:B------:R-:W1:Y:S01]  /*1e420*/  SHFL.BFLY PT, R8, R3, 0x2, 0x1f ;  /* 0x0c401f0003087f89 */ /* 0x000e6200000e0000 */
[----:B------:R-:W-:Y:S02]  /*1e430*/  WARPGROUP.DEPBAR.LE gsb0, 0x0 ;  /* 0x00008000000079c5 */ /* 0x000fe40000010000 */
[----:B------:R-:W-:-:S07]  /*1e440*/  WARPGROUP.ARRIVE ;  /* 0x00000000000079c5 */ /* 0x000fce0000000000 */
[----:B------:R-:W-:Y:S01]  /*1e450*/  QGMMA.64x128x32.F32.E4M3.E4M3 R24, R188, gdesc[UR4], R24, gsb0 ;  /* 0x01e00004bc187df3 */ /* 0x000fe20008000818 */
[----:B------:R-:W-:Y:S02]  /*1e460*/  R2UR UR6, R6 ;  /* 0x00000000060672ca */ /* 0x000fe400000e0000 */
[----:B------:R-:W-:Y:S02]  /*1e470*/  R2UR UR7, R7 ;  /* 0x00000000070772ca */ /* 0x000fe400000e0000 */
        /* <DEDUP_REMOVED lines=18> */
[----:B------:R-:W-:Y:S01]  /*1e5a0*/  IMAD.MOV.U32 R7, RZ, RZ, RZ ;  /* 0x000000ffff077224 */ /* 0x000fe200078e00ff */
[----:B------:R-:W0:Y:S08]  /*1e5b0*/  @P2 MUFU.LG2 R5, R14 ;  /* 0x0000000e00052308 */ /* 0x000e300000000c00 */
[----:B------:R-:W1:Y:S08]  /*1e5c0*/  @P3 MUFU.LG2 R6, R6 ;  /* 0x0000000600063308 */ /* 0x000e700000000c00 */
[----:B------:R-:W3:Y:S01]  /*1e5d0*/  @P1 MUFU.RCP R7, R10 ;  /* 0x0000000a00071308 */ /* 0x000ee20000001000 */
[C---:B------:R-:W-:Y:S01]  /*1e5e0*/  @P2 FMUL.FTZ R4, R2.reuse, 0.69314718246459960938 ;  /* 0x3f31721802042820 */ /* 0x040fe20000410000 */
[----:B------:R-:W-:Y:S01]  /*1e5f0*/  @P3 FMUL.FTZ R2, R2, 0.69314718246459960938 ;  /* 0x3f31721802023820 */ /* 0x000fe20000410000 */
[----:B0-----:R-:W-:Y:S01]  /*1e600*/  @P2 FMUL.FTZ R5, R5, 0.69314718246459960938 ;  /* 0x3f31721805052820 */ /* 0x001fe20000410000 */
[----:B------:R-:W-:-:S02]  /*1e610*/  IMAD.MOV.U32 R88, RZ, RZ, -0x800000 ;  /* 0xff800000ff587424 */ /* 0x000fc400078e00ff */
[----:B--2---:R-:W-:Y:S01]  /*1e620*/  FMUL.FTZ R3, R3, R0 ;  /* 0x0000000003037220 */ /* 0x004fe20000410000 */
[----:B------:R-:W-:Y:S02]  /*1e630*/  IMAD.MOV.U32 R89, RZ, RZ, -0x800000 ;  /* 0xff800000ff597424 */ /* 0x000fe400078e00ff */
[----:B-1----:R-:W-:Y:S01]  /*1e640*/  @P3 FMUL.FTZ R9, R6, 0.69314718246459960938 ;  /* 0x3f31721806093820 */ /* 0x002fe20000410000 */
[----:B------:R-:W-:-:S03]  /*1e650*/  @P2 FFMA.FTZ R88, R4, R11, R5 ;  /* 0x0000000b04582223 */ /* 0x000fc60000010005 */
[----:B------:R-:W-:Y:S01]  /*1e660*/  @P3 FFMA.FTZ R89, R2, R12, R9 ;  /* 0x0000000c02593223 */ /* 0x000fe20000010009 */
[----:B---3--:R-:W-:Y:S01]  /*1e670*/  FMUL.FTZ R7, R7, R0 ;  /* 0x0000000007077220 */ /* 0x008fe20000410000 */
[----:B------:R-:W-:Y:S02]  /*1e680*/  WARPGROUP.DEPBAR.LE gsb0, 0x0 ;  /* 0x00008000000079c5 */ /* 0x000fe40000010000 */
[----:B------:R-:W-:Y:S05]  /*1e690*/  @!P0 BRA `(.L_x_494) ;  /* 0x0000000000048947 */ /* 0x000fea0003800000 */
[----:B------:R-:W-:Y:S01]  /*1e6a0*/  BPT.TRAP 0x1 ;  /* 0x000000040000795c */ /* 0x000fe20000300000 */
.L_x_494:
[----:B------:R-:W-:Y:S01]  /*1e6b0*/  VIADD R0, R13, 0x29860 ;  /* 0x000298600d007836 */ /* 0x000fe20000000000 */
[----:B------:R-:W-:Y:S01]  /*1e6c0*/  MOV R9, UR37 ;  /* 0x0000002500097c02 */ /* 0x000fe20008000f00 */
[----:B------:R-:W-:Y:S02]  /*1e6d0*/  VIADD R148, R148, 0x1 ;  /* 0x0000000194947836 */ /* 0x000fe40000000000 */
[-C--:B------:R-:W-:Y:S01]  /*1e6e0*/  FMUL.FTZ R5, R24, R3.reuse ;  /* 0x0000000318057220 */ /* 0x080fe20000410000 */
[-C--:B------:R-:W-:Y:S01]  /*1e6f0*/  FMUL.FTZ R91, R40, R3.reuse ;  /* 0x00000003285b7220 */ /* 0x080fe20000410000 */
[----:B------:R-:W-:Y:S01]  /*1e700*/  PRMT R2, R9, 0x654, R0 ;  /* 0x0000065409027816 */ /* 0x000fe20000000000 */
[-C--:B------:R-:W-:Y:S01]  /*1e710*/  FMUL.FTZ R0, R85, R3.reuse ;  /* 0x0000000355007220 */ /* 0x080fe20000410000 */
[----:B------:R-:W-:Y:S01]  /*1e720*/  ISETP.NE.AND P1, PT, R148, 0x2, PT ;  /* 0x000000029400780c */ /* 0x000fe20003f25270 */
        /* <DEDUP_REMOVED lines=30> */
[----:B------:R-:W-:Y:S01]  /*1e910*/  SEL R3, RZ, 0x1, P1 ;  /* 0x00000001ff037807 */ /* 0x000fe20000800000 */
        /* <DEDUP_REMOVED lines=32> */
[----:B------:R-:W-:Y:S01]  /*1eb20*/  FMUL.FTZ R83, R83, R7 ;  /* 0x0000000753537220 */ /* 0x000fe20000410000 */
[----:B------:R-:W-:Y:S01]  /*1eb30*/  LOP3.LUT R198, R198, R3, RZ, 0x3c, !PT ;  /* 0x00000003c6c67212 */ /* 0x000fe200078e3cff */
[----:B------:R-:W-:Y:S01]  /*1eb40*/  UIADD3 UR43, UR43, 0x1, URZ ;  /* 0x000000012b2b7890 */ /* 0x000fe2000fffe03f */
[----:B0-----:R-:W-:-:S11]  /*1eb50*/  SEL R148, R148, RZ, P1 ;  /* 0x000000ff94947207 */ /* 0x001fd60000800000 */
.L_x_438:
[----:B------:R-:W-:Y:S05]  /*1eb60*/  WARPSYNC.ALL ;  /* 0x0000000000007948 */ /* 0x000fea0003800000 */
[----:B------:R-:W0:Y:S08]  /*1eb70*/  S2UR UR37, SR_CgaCtaId ;  /* 0x00000000002579c3 */ /* 0x000e300000008800 */
[----:B------:R-:W-:Y:S01]  /*1eb80*/  BAR.SYNC.DEFER_BLOCKING 0x5, 0x180 ;  /* 0x0146000000007b1d */ /* 0x000fe20000010000 */
[----:B------:R-:W-:-:S05]  /*1eb90*/  ISETP.NE.AND P1, PT, R211, RZ, PT ;  /* 0x000000ffd300720c */ /* 0x000fca0003f25270 */
[----:B------:R-:W-:Y:S01]  /*1eba0*/  UMOV UR4, 0x400 ;  /* 0x0000040000047882 */ /* 0x000fe20000000000 */
[----:B------:R-:W-:Y:S07]  /*1ebb0*/  BSSY B0, `(.L_x_495) ;  /* 0x000040e000007945 */ /* 0x000fee0003800000 */
[----:B------:R-:W1:Y:S01]  /*1ebc0*/  @!P1 LDC R211, c[0x0][0xad4] ;  /* 0x0002b500ffd39b82 */ /* 0x000e620000000800 */
[----:B0-----:R-:W-:-:S06]  /*1ebd0*/  ULEA UR4, UR37, UR4, 0x18 ;  /* 0x0000000425047291 */ /* 0x001fcc000f8ec03f */
[----:B------:R-:W-:-:S05]  /*1ebe0*/  IMAD.U32 R16, RZ, RZ, UR4 ;  /* 0x00000004ff107e24 */ /* 0x000fca000f8e00ff */
[----:B-----5:R0:W2:Y:S01]  /*1ebf0*/  LDS.128 R144, [R16+0x298d0] ;  /* 0x0298d00010907984 */ /* 0x0200a20000000c00 */
[----:B------:R-:W-:Y:S06]  /*1ec00*/  BAR.ARV 0x4, 0x180 ;  /* 0x0106000000007b1d */ /* 0x000fec0000002000 */
[----:B------:R-:W-:Y:S05]  /*1ec10*/  @P0 BRA `(.L_x_496) ;  /* 0x0000003400000947 */ /* 0x000fea0003800000 */
[----:B------:R-:W3:Y:S01]  /*1ec20*/  LDL R13, [R1+0x68] ;  /* 0x00006800010d7983 */ /* 0x000ee20000100800 */
[----:B------:R-:W-:Y:S01]  /*1ec30*/  ULDC.64 UR4, c[0x4][0x40] ;  /* 0x0100100000047ab9 */ /* 0x000fe20000000a00 */
[----:B------:R-:W4:Y:S01]  /*1ec40*/  S2R R10, SR_TID.X ;  /* 0x00000000000a7919 */ /* 0x000f220000002100 */
[----:B------:R-:W0:Y:S01]  /*1ec50*/  S2R R11, SR_SWINHI ;  /* 0x00000000000b7919 */ /* 0x000e220000002f00 */
[----:B----4-:R-:W-:Y:S01]  /*1ec60*/  IMAD.SHL.U32 R2, R10, 0x4, RZ ;  /* 0x000000040a027824 */ /* 0x010fe200078e00ff */
[----:B------:R-:W-:Y:S02]  /*1ec70*/  MOV R56, R16 ;  /* 0x0000001000387202 */ /* 0x000fe40000000f00 */
[----:B0-----:R-:W-:Y:S02]  /*1ec80*/  MOV R57, R11 ;  /* 0x0000000b00397202 */ /* 0x001fe40000000f00 */
[----:B------:R-:W-:-:S04]  /*1ec90*/  LOP3.LUT R2, R2, 0xc, RZ, 0xc0, !PT ;  /* 0x0000000c02027812 */ /* 0x000fc800078ec0ff */
[----:B------:R-:W-:-:S05]  /*1eca0*/  IADD3 R2, P0, R2, UR4, RZ ;  /* 0x0000000402027c10 */ /* 0x000fca000ff1e0ff */
[----:B------:R-:W-:Y:S01]  /*1ecb0*/  IMAD.X R3, RZ, RZ, UR5, P0 ;  /* 0x00000005ff037e24 */ /* 0x000fe200080e06ff */
[----:B------:R-:W-:-:S04]  /*1ecc0*/  LOP3.LUT P0, R10, R10, 0x3, RZ, 0xc0, !PT ;  /* 0x000000030a0a7812 */ /* 0x000fc8000780c0ff */
[----:B------:R-:W-:Y:S01]  /*1ecd0*/  ISETP.EQ.OR P0, PT, R10, 0x3, !P0 ;  /* 0x000000030a00780c */ /* 0x000fe20004702670 */
[----:B------:R0:W5:Y:S03]  /*1ece0*/  LDG.E.CONSTANT R7, desc[UR54][R2.64] ;  /* 0x0000003602077981 */ /* 0x000166000c1e9900 */
[----:B------:R-:W-:Y:S02]  /*1ecf0*/  SEL R96, R5, R8, P0 ;  /* 0x0000000805607207 */ /* 0x000fe40000000000 */
[----:B------:R-:W-:Y:S02]  /*1ed00*/  SEL R44, R8, R5, P0 ;  /* 0x00000005082c7207 */ /* 0x000fe40000000000 */
[----:B0-----:R-:W-:Y:S01]  /*1ed10*/  SEL R2, R4, R9, P0 ;  /* 0x0000000904027207 */ /* 0x001fe20000000000 */
[----:B------:R-:W-:Y:S01]  /*1ed20*/  UMOV UR4, 0xffffffff ;  /* 0xffffffff00047882 */ /* 0x000fe20000000000 */
[----:B---3--:R-:W-:-:S03]  /*1ed30*/  IMAD.WIDE R30, R13, 0x2, R56 ;  /* 0x000000020d1e7825 */ /* 0x008fc600078e0238 */
[C---:B------:R-:W-:Y:S02]  /*1ed40*/  IADD3 R29, P5, R30.reuse, 0x4060, RZ ;  /* 0x000040601e1d7810 */ /* 0x040fe40007fbe0ff */
[----:B------:R-:W-:Y:S02]  /*1ed50*/  IADD3 R27, P1, R30, 0x4040, RZ ;  /* 0x000040401e1b7810 */ /* 0x000fe40007f3e0ff */
[----:B------:R-:W-:Y:S02]  /*1ed60*/  LOP3.LUT R28, R29, 0x380, RZ, 0xc0, !PT ;  /* 0x000003801d1c7812 */ /* 0x000fe400078ec0ff */
[----:B------:R-:W-:Y:S02]  /*1ed70*/  LOP3.LUT R26, R27, 0x380, RZ, 0xc0, !PT ;  /* 0x000003801b1a7812 */ /* 0x000fe400078ec0ff */
[----:B------:R-:W-:Y:S02]  /*1ed80*/  SHF.R.U64 R28, R28, 0x3, RZ ;  /* 0x000000031c1c7819 */ /* 0x000fe400000012ff */
[----:B------:R-:W-:-:S02]  /*1ed90*/  SHF.R.U64 R26, R26, 0x3, RZ ;  /* 0x000000031a1a7819 */ /* 0x000fc400000012ff */
[----:B------:R-:W-:Y:S01]  /*1eda0*/  LOP3.LUT R28, R28, R29, RZ, 0x3c, !PT ;  /* 0x0000001d1c1c7212 */ /* 0x000fe200078e3cff */
[----:B------:R-:W-:Y:S01]  /*1edb0*/  IMAD.X R29, RZ, RZ, R31, P5 ;  /* 0x000000ffff1d7224 */ /* 0x000fe200028e061f */
[----:B------:R-:W-:Y:S02]  /*1edc0*/  LOP3.LUT R26, R26, R27, RZ, 0x3c, !PT ;  /* 0x0000001b1a1a7212 */ /* 0x000fe400078e3cff */
[----:B------:R-:W-:Y:S02]  /*1edd0*/  SEL R13, R9, R4, P0 ;  /* 0x00000004090d7207 */ /* 0x000fe40000000000 */
[----:B------:R-:W-:Y:S02]  /*1ede0*/  IADD3.X R27, RZ, R31, RZ, P1, !PT ;  /* 0x0000001fff1b7210 */ /* 0x000fe40000ffe4ff */
[C---:B------:R-:W-:Y:S02]  /*1edf0*/  IADD3 R21, P2, R30.reuse, 0x4020, RZ ;  /* 0x000040201e157810 */ /* 0x040fe40007f5e0ff */
[----:B------:R-:W-:-:S02]  /*1ee00*/  IADD3 R15, P3, R30, 0x4000, RZ ;  /* 0x000040001e0f7810 */ /* 0x000fc40007f7e0ff */
[C---:B------:R-:W-:Y:S02]  /*1ee10*/  IADD3 R11, P4, R30.reuse, 0x60, RZ ;  /* 0x000000601e0b7810 */ /* 0x040fe40007f9e0ff */
[C---:B------:R-:W-:Y:S02]  /*1ee20*/  IADD3 R9, P5, R30.reuse, 0x40, RZ ;  /* 0x000000401e097810 */ /* 0x040fe40007fbe0ff */
[----:B------:R-:W-:Y:S02]  /*1ee30*/  IADD3 R5, P1, R30, 0x20, RZ ;  /* 0x000000201e057810 */ /* 0x000fe40007f3e0ff */
[----:B------:R-:W-:Y:S02]  /*1ee40*/  LOP3.LUT R20, R21, 0x380, RZ, 0xc0, !PT ;  /* 0x0000038015147812 */ /* 0x000fe400078ec0ff */
[----:B------:R-:W-:Y:S02]  /*1ee50*/  LOP3.LUT R14, R15, 0x380, RZ, 0xc0, !PT ;  /* 0x000003800f0e7812 */ /* 0x000fe400078ec0ff */
[----:B------:R-:W-:-:S02]  /*1ee60*/  LOP3.LUT R10, R11, 0x380, RZ, 0xc0, !PT ;  /* 0x000003800b0a7812 */ /* 0x000fc400078ec0ff */
[----:B------:R-:W-:Y:S02]  /*1ee70*/  LOP3.LUT R8, R9, 0x380, RZ, 0xc0, !PT ;  /* 0x0000038009087812 */ /* 0x000fe400078ec0ff */
[----:B------:R-:W-:Y:S02]  /*1ee80*/  LOP3.LUT R4, R5, 0x380, RZ, 0xc0, !PT ;  /* 0x0000038005047812 */ /* 0x000fe400078ec0ff */
[----:B------:R-:W-:Y:S02]  /*1ee90*/  LOP3.LUT R3, R30, 0x380, RZ, 0xc0, !PT ;  /* 0x000003801e037812 */ /* 0x000fe400078ec0ff */
[----:B------:R-:W-:Y:S02]  /*1eea0*/  SHF.R.U64 R20, R20, 0x3, RZ ;  /* 0x0000000314147819 */ /* 0x000fe400000012ff */
[----:B------:R-:W-:Y:S02]  /*1eeb0*/  SHF.R.U64 R14, R14, 0x3, RZ ;  /* 0x000000030e0e7819 */ /* 0x000fe400000012ff */
[----:B------:R-:W-:-:S02]  /*1eec0*/  SHF.R.U64 R10, R10, 0x3, RZ ;  /* 0x000000030a0a7819 */ /* 0x000fc400000012ff */
[----:B------:R-:W-:Y:S02]  /*1eed0*/  SHF.R.U64 R8, R8, 0x3, RZ ;  /* 0x0000000308087819 */ /* 0x000fe400000012ff */
[----:B------:R-:W-:Y:S02]  /*1eee0*/  SHF.R.U64 R4, R4, 0x3, RZ ;  /* 0x0000000304047819 */ /* 0x000fe400000012ff */
[----:B------:R-:W-:Y:S02]  /*1eef0*/  SHF.R.U64 R3, R3, 0x3, RZ ;  /* 0x0000000303037819 */ /* 0x000fe400000012ff */
        /* <DEDUP_REMOVED lines=10> */
[----:B------:R-:W-:-:S02]  /*1efa0*/  LOP3.LUT R30, R3, R30, RZ, 0x3c, !PT ;  /* 0x0000001e031e7212 */ /* 0x000fc400078e3cff */
[----:B------:R-:W-:Y:S02]  /*1efb0*/  MOV R103, R28 ;  /* 0x0000001c00677202 */ /* 0x000fe40000000f00 */
[----:B------:R-:W-:Y:S02]  /*1efc0*/  MOV R35, R30 ;  /* 0x0000001e00237202 */ /* 0x000fe40000000f00 */
[----:B------:R-:W-:Y:S02]  /*1efd0*/  MOV R102, R26 ;  /* 0x0000001a00667202 */ /* 0x000fe40000000f00 */
[----:B------:R-:W-:Y:S02]  /*1efe0*/  MOV R101, R20 ;  /* 0x0000001400657202 */ /* 0x000fe40000000f00 */
[----:B------:R-:W-:Y:S02]  /*1eff0*/  MOV R100, R14 ;  /* 0x0000000e00647202 */ /* 0x000fe40000000f00 */
[----:B------:R-:W-:-:S02]  /*1f000*/  MOV R107, R10 ;  /* 0x0000000a006b7202 */ /* 0x000fc40000000f00 */
[----:B------:R-:W-:Y:S02]  /*1f010*/  MOV R106, R8 ;  /* 0x00000008006a7202 */ /* 0x000fe40000000f00 */
[----:B------:R-:W-:Y:S01]  /*1f020*/  MOV R105, R4 ;  /* 0x0000000400697202 */ /* 0x000fe20000000f00 */
[----:B------:R-:W-:Y:S06]  /*1f030*/  BRA.DIV UR4, `(.L_x_497) ;  /* 0x000000b6042c7947 */ /* 0x000fec000b800000 */
[----:B------:R-:W-:Y:S02]  /*1f040*/  SEL R138, R91, R64, P0 ;  /* 0x000000405b8a7207 */ /* 0x000fe40000000000 */
[----:B------:R-:W-:Y:S02]  /*1f050*/  SEL R20, R64, R91, P0 ;  /* 0x0000005b40147207 */ /* 0x000fe40000000000 */
[----:B------:R-:W-:Y:S01]  /*1f060*/  SEL R64, R72, R55, P0 ;  /* 0x0000003748407207 */ /* 0x000fe20000000000 */
[----:B-----5:R-:W-:Y:S01]  /*1f070*/  SHFL.IDX PT, R3, R138, R7, 0x1c1f ;  /* 0x001c1f078a037589 */ /* 0x020fe200000e0000 */
[----:B------:R-:W-:Y:S02]  /*1f080*/  SEL R26, R55, R72, P0 ;  /* 0x00000048371a7207 */ /* 0x000fe40000000000 */
[----:B------:R-:W-:Y:S02]  /*1f090*/  LOP3.LUT R5, R7, 0x2, RZ, 0x3c, !PT ;  /* 0x0000000207057812 */ /* 0x000fe400078e3cff */
[----:B------:R-:W-:-:S02]  /*1f0a0*/  SEL R72, R33, R84, P0 ;  /* 0x0000005421487207 */ /* 0x000fc40000000000 */
[----:B------:R-:W-:Y:S01]  /*1f0b0*/  SEL R70, R74, R63, P0 ;  /* 0x0000003f4a467207 */ /* 0x000fe20000000000 */
[----:B------:R-:W-:Y:S01]  /*1f0c0*/  SHFL.IDX PT, R2, R2, R5, 0x1c1f ;  /* 0x001c1f0502027589 */ /* 0x000fe200000e0000 */
[----:B------:R-:W-:Y:S02]  /*1f0d0*/  SEL R140, R93, R36, P0 ;  /* 0x000000245d8c7207 */ /* 0x000fe40000000000 */
[----:B--2---:R-:W-:Y:S01]  /*1f0e0*/  SEL R144, R95, R40, P0 ;  /* 0x000000285f907207 */ /* 0x004fe20000000000 */
[----:B------:R-:W-:Y:S01]  /*1f0f0*/  SHFL.IDX PT, R72, R72, R7, 0x1c1f ;  /* 0x001c1f0748487589 */ /* 0x000fe200000e0000 */
[----:B------:R-:W-:Y:S02]  /*1f100*/  SEL R38, R40, R95, P0 ;  /* 0x0000005f28267207 */ /* 0x000fe40000000000 */
[----:B------:R-:W-:Y:S01]  /*1f110*/  SEL R28, R84, R33, P0 ;  /* 0x00000021541c7207 */ /* 0x000fe20000000000 */
[----:B------:R-:W0:Y:S01]  /*1f120*/  SHFL.IDX PT, R95, R13, R7, 0x1c1f ;  /* 0x001c1f070d5f7589 */ /* 0x000e2200000e0000 */
[----:B------:R-:W-:-:S02]  /*1f130*/  SEL R30, R63, R74, P0 ;  /* 0x0000004a3f1e7207 */ /* 0x000fc40000000000 */
[----:B------:R-:W-:Y:S01]  /*1f140*/  SEL R36, R36, R93, P0 ;  /* 0x0000005d24247207 */ /* 0x000fe20000000000 */
[----:B------:R-:W-:Y:S01]  /*1f150*/  SHFL.IDX PT, R70, R70, R7, 0x1c1f ;  /* 0x001c1f0746467589 */ /* 0x000fe200000e0000 */
[----:B------:R-:W-:Y:S02]  /*1f160*/  SEL R156, R109, R92, P0 ;  /* 0x0000005c6d9c7207 */ /* 0x000fe40000000000 */
[----:B------:R-:W-:Y:S01]  /*1f170*/  SEL R76, R92, R109, P0 ;  /* 0x0000006d5c4c7207 */ /* 0x000fe20000000000 */
[----:B------:R-:W2:Y:S01]  /*1f180*/  SHFL.IDX PT, R20, R20, R5, 0x1c1f ;  /* 0x001c1f0514147589 */ /* 0x000ea200000e0000 */
[----:B------:R-:W-:Y:S02]  /*1f190*/  SEL R80, R73, R24, P0 ;  /* 0x0000001849507207 */ /* 0x000fe40000000000 */
[----:B------:R-:W-:Y:S01]  /*1f1a0*/  SEL R82, R12, R65, P0 ;  /* 0x000000410c527207 */ /* 0x000fe20000000000 */
[----:B------:R-:W-:Y:S01]  /*1f1b0*/  SHFL.IDX PT, R75, R140, R7, 0x1c1f ;  /* 0x001c1f078c4b7589 */ /* 0x000fe200000e0000 */
[----:B------:R-:W-:-:S02]  /*1f1c0*/  SEL R124, R104, R49, P0 ;  /* 0x00000031687c7207 */ /* 0x000fc40000000000 */
[----:B------:R-:W-:Y:S01]  /*1f1d0*/  SEL R46, R49, R104, P0 ;  /* 0x00000068312e7207 */ /* 0x000fe20000000000 */
[----:B------:R-:W-:Y:S01]  /*1f1e0*/  SHFL.IDX PT, R21, R144, R7, 0x1c1f ;  /* 0x001c1f0790157589 */ /* 0x000fe200000e0000 */
[----:B------:R-:W-:Y:S02]  /*1f1f0*/  SEL R116, R50, R45, P0 ;  /* 0x0000002d32747207 */ /* 0x000fe40000000000 */
[----:B------:R-:W-:Y:S01]  /*1f200*/  SEL R40, R45, R50, P0 ;  /* 0x000000322d287207 */ /* 0x000fe20000000000 */
[----:B------:R-:W-:Y:S01]  /*1f210*/  SHFL.IDX PT, R44, R44, R5, 0x1c1f ;  /* 0x001c1f052c2c7589 */ /* 0x000fe200000e0000 */
        /* <DEDUP_REMOVED lines=32> */
[----:B------:R-:W3:Y:S01]  /*1f420*/  SHFL.IDX PT, R85, R28, R5, 0x1c1f ;  /* 0x001c1f051c557589 */ /* 0x000ee200000e0000 */
        /* <DEDUP_REMOVED lines=8> */
[----:B------:R0:W4:Y:S01]  /*1f4b0*/  SHFL.IDX PT, R97, R96, R7, 0x1c1f ;  /* 0x001c1f0760617589 */ /* 0x00012200000e0000 */
        /* <DEDUP_REMOVED lines=17> */
[----:B------:R-:W1:Y:S01]  /*1f5d0*/  SHFL.IDX PT, R87, R34, R5, 0x1c1f ;  /* 0x001c1f0522577589 */ /* 0x000e6200000e0000 */
[----:B0-----:R-:W-:Y:S02]  /*1f5e0*/  SEL R96, R95, R2, P0 ;  /* 0x000000025f607207 */ /* 0x001fe40000000000 */
[----:B------:R-:W-:Y:S01]  /*1f5f0*/  SEL R95, R2, R95, P0 ;  /* 0x0000005f025f7207 */ /* 0x000fe20000000000 */
[----:B------:R-:W-:Y:S01]  /*1f600*/  SHFL.IDX PT, R37, R142, R7, 0x1c1f ;  /* 0x001c1f078e257589 */ /* 0x000fe200000e0000 */
[----:B--2---:R-:W-:Y:S02]  /*1f610*/  SEL R2, R3, R20, P0 ;  /* 0x0000001403027207 */ /* 0x004fe40000000000 */
[----:B---3--:R-:W-:Y:S01]  /*1f620*/  SEL R71, R72, R85, P0 ;  /* 0x0000005548477207 */ /* 0x008fe20000000000 */
[----:B------:R-:W-:Y:S01]  /*1f630*/  SHFL.IDX PT, R41, R134, R7, 0x1c1f ;  /* 0x001c1f0786297589 */ /* 0x000fe200000e0000 */
[----:B------:R-:W-:-:S02]  /*1f640*/  SEL R69, R70, R73, P0 ;  /* 0x0000004946457207 */ /* 0x000fc40000000000 */
[----:B------:R-:W-:Y:S01]  /*1f650*/  SEL R3, R20, R3, P0 ;  /* 0x0000000314037207 */ /* 0x000fe20000000000 */
[----:B------:R-:W-:Y:S01]  /*1f660*/  SHFL.IDX PT, R39, R136, R7, 0x1c1f ;  /* 0x001c1f0788277589 */ /* 0x000fe200000e0000 */
[----:B------:R-:W-:Y:S02]  /*1f670*/  SEL R72, R85, R72, P0 ;  /* 0x0000004855487207 */ /* 0x000fe40000000000 */
[----:B------:R-:W-:Y:S01]  /*1f680*/  SEL R70, R73, R70, P0 ;  /* 0x0000004649467207 */ /* 0x000fe20000000000 */
[----:B------:R-:W-:Y:S01]  /*1f690*/  SHFL.IDX PT, R43, R132, R7, 0x1c1f ;  /* 0x001c1f07842b7589 */ /* 0x000fe200000e0000 */
[----:B----4-:R-:W-:Y:S02]  /*1f6a0*/  SEL R99, R97, R44, P0 ;  /* 0x0000002c61637207 */ /* 0x010fe40000000000 */
[----:B------:R-:W-:Y:S01]  /*1f6b0*/  SEL R20, R21, R38, P0 ;  /* 0x0000002615147207 */ /* 0x000fe20000000000 */
[----:B------:R-:W-:Y:S01]  /*1f6c0*/  SHFL.IDX PT, R79, R130, R7, 0x1c1f ;  /* 0x001c1f07824f7589 */ /* 0x000fe200000e0000 */
[----:B------:R-:W-:-:S02]  /*1f6d0*/  SEL R85, R86, R91, P0 ;  /* 0x0000005b56557207 */ /* 0x000fc40000000000 */
[----:B------:R-:W-:Y:S01]  /*1f6e0*/  SEL R97, R44, R97, P0 ;  /* 0x000000612c617207 */ /* 0x000fe20000000000 */
[----:B------:R-:W-:Y:S01]  /*1f6f0*/  SHFL.IDX PT, R83, R124, R7, 0x1c1f ;  /* 0x001c1f077c537589 */ /* 0x000fe200000e0000 */
[----:B-1----:R-:W-:Y:S02]  /*1f700*/  SEL R73, R84, R87, P0 ;  /* 0x0000005754497207 */ /* 0x002fe40000000000 */
[----:B------:R-:W-:Y:S01]  /*1f710*/  SEL R93, R74, R49, P0 ;  /* 0x000000314a5d7207 */ /* 0x000fe20000000000 */
[----:B------:R-:W-:Y:S01]  /*1f720*/  SHFL.IDX PT, R29, R114, R7, 0x1c1f ;  /* 0x001c1f07721d7589 */ /* 0x000fe200000e0000 */
[----:B------:R-:W-:Y:S02]  /*1f730*/  SEL R21, R38, R21, P0 ;  /* 0x0000001526157207 */ /* 0x000fe40000000000 */
[----:B------:R-:W-:Y:S01]  /*1f740*/  SEL R86, R91, R86, P0 ;  /* 0x000000565b567207 */ /* 0x000fe20000000000 */
[----:B------:R-:W-:Y:S01]  /*1f750*/  SHFL.IDX PT, R27, R116, R7, 0x1c1f ;  /* 0x001c1f07741b7589 */ /* 0x000fe200000e0000 */
[----:B------:R-:W-:-:S02]  /*1f760*/  SEL R84, R87, R84, P0 ;  /* 0x0000005457547207 */ /* 0x000fc40000000000 */
[----:B------:R-:W-:Y:S01]  /*1f770*/  SEL R74, R49, R74, P0 ;  /* 0x0000004a314a7207 */ /* 0x000fe20000000000 */
[----:B------:R-:W-:Y:S04]  /*1f780*/  SHFL.IDX PT, R25, R104, R7, 0x1c1f ;  /* 0x001c1f0768197589 */ /* 0x000fe800000e0000 */
[----:B------:R-:W-:Y:S04]  /*1f790*/  SHFL.IDX PT, R68, R62, R7, 0x1c1f ;  /* 0x001c1f073e447589 */ /* 0x000fe800000e0000 */
[----:B------:R-:W-:Y:S04]  /*1f7a0*/  SHFL.IDX PT, R66, R64, R7, 0x1c1f ;  /* 0x001c1f0740427589 */ /* 0x000fe800000e0000 */
[----:B------:R-:W-:Y:S04]  /*1f7b0*/  SHFL.IDX PT, R92, R92, R7, 0x1c1f ;  /* 0x001c1f075c5c7589 */ /* 0x000fe800000e0000 */
[----:B------:R-:W-:Y:S04]  /*1f7c0*/  SHFL.IDX PT, R90, R90, R7, 0x1c1f ;  /* 0x001c1f075a5a7589 */ /* 0x000fe800000e0000 */
[----:B------:R0:W1:Y:S04]  /*1f7d0*/  SHFL.IDX PT, R33, R94, R5, 0x1c1f ;  /* 0x001c1f055e217589 */ /* 0x00006800000e0000 */
[----:B------:R-:W2:Y:S04]  /*1f7e0*/  SHFL.IDX PT, R120, R120, R5, 0x1c1f ;  /* 0x001c1f0578787589 */ /* 0x000ea800000e0000 */
[----:B------:R-:W3:Y:S01]  /*1f7f0*/  SHFL.IDX PT, R118, R118, R5, 0x1c1f ;  /* 0x001c1f0576767589 */ /* 0x000ee200000e0000 */
[----:B0-----:R-:W-:-:S03]  /*1f800*/  SEL R94, R75, R36, P0 ;  /* 0x000000244b5e7207 */ /* 0x001fc60000000000 */
[----:B------:R-:W-:Y:S01]  /*1f810*/  SHFL.IDX PT, R112, R112, R5, 0x1c1f ;  /* 0x001c1f0570707589 */ /* 0x000fe200000e0000 */
[----:B------:R-:W-:-:S03]  /*1f820*/  SEL R75, R36, R75, P0 ;  /* 0x0000004b244b7207 */ /* 0x000fc60000000000 */
[----:B------:R-:W-:Y:S04]  /*1f830*/  SHFL.IDX PT, R110, R110, R5, 0x1c1f ;  /* 0x001c1f056e6e7589 */ /* 0x000fe800000e0000 */
[----:B------:R-:W0:Y:S04]  /*1f840*/  SHFL.IDX PT, R108, R108, R5, 0x1c1f ;  /* 0x001c1f056c6c7589 */ /* 0x000e2800000e0000 */
[----:B------:R-:W4:Y:S01]  /*1f850*/  SHFL.IDX PT, R126, R78, R5, 0x1c1f ;  /* 0x001c1f054e7e7589 */ /* 0x000f2200000e0000 */
[----:B-1----:R-:W-:Y:S02]  /*1f860*/  SEL R76, R0, R33, P0 ;  /* 0x00000021004c7207 */ /* 0x002fe40000000000 */
[----:B------:R-:W-:Y:S01]  /*1f870*/  SEL R0, R33, R0, P0 ;  /* 0x0000000021007207 */ /* 0x000fe20000000000 */
[----:B------:R1:W4:Y:S01]  /*1f880*/  SHFL.IDX PT, R128, R48, R5, 0x1c1f ;  /* 0x001c1f0530807589 */ /* 0x00032200000e0000 */
[----:B--2---:R-:W-:-:S02]  /*1f890*/  SEL R36, R37, R120, P0 ;  /* 0x0000007825247207 */ /* 0x004fc40000000000 */
[----:B------:R-:W-:Y:S01]  /*1f8a0*/  SEL R37, R120, R37, P0 ;  /* 0x0000002578257207 */ /* 0x000fe20000000000 */
[----:B------:R2:W4:Y:S01]  /*1f8b0*/  SHFL.IDX PT, R122, R46, R5, 0x1c1f ;  /* 0x001c1f052e7a7589 */ /* 0x00052200000e0000 */
[----:B---3--:R-:W-:Y:S02]  /*1f8c0*/  SEL R38, R39, R118, P0 ;  /* 0x0000007627267207 */ /* 0x008fe40000000000 */
[----:B------:R-:W-:Y:S01]  /*1f8d0*/  SEL R39, R118, R39, P0 ;  /* 0x0000002776277207 */ /* 0x000fe20000000000 */
[----:B------:R-:W3:Y:S01]  /*1f8e0*/  SHFL.IDX PT, R98, R50, R5, 0x1c1f ;  /* 0x001c1f0532627589 */ /* 0x000ee200000e0000 */
[----:B-1----:R-:W-:-:S03]  /*1f8f0*/  SEL R48, R77, R80, P0 ;  /* 0x000000504d307207 */ /* 0x002fc60000000000 */
[----:B------:R-:W1:Y:S01]  /*1f900*/  SHFL.IDX PT, R59, R26, R5, 0x1c1f ;  /* 0x001c1f051a3b7589 */ /* 0x000e6200000e0000 */
[----:B------:R-:W-:Y:S02]  /*1f910*/  SEL R77, R80, R77, P0 ;  /* 0x0000004d504d7207 */ /* 0x000fe40000000000 */
[----:B--2---:R-:W-:Y:S01]  /*1f920*/  SEL R46, R47, R82, P0 ;  /* 0x000000522f2e7207 */ /* 0x004fe20000000000 */
[----:B------:R-:W2:Y:S01]  /*1f930*/  SHFL.IDX PT, R61, R24, R5, 0x1c1f ;  /* 0x001c1f05183d7589 */ /* 0x000ea200000e0000 */
[----:B------:R-:W-:Y:S02]  /*1f940*/  SEL R47, R82, R47, P0 ;  /* 0x0000002f522f7207 */ /* 0x000fe40000000000 */
[----:B0-----:R-:W-:Y:S01]  /*1f950*/  SEL R44, R45, R108, P0 ;  /* 0x0000006c2d2c7207 */ /* 0x001fe20000000000 */
[----:B------:R-:W0:Y:S01]  /*1f960*/  SHFL.IDX PT, R109, R54, R5, 0x1c1f ;  /* 0x001c1f05366d7589 */ /* 0x000e2200000e0000 */
[----:B----4-:R-:W-:Y:S02]  /*1f970*/  SEL R78, R79, R126, P0 ;  /* 0x0000007e4f4e7207 */ /* 0x010fe40000000000 */
[----:B------:R-:W-:Y:S01]  /*1f980*/  SEL R45, R108, R45, P0 ;  /* 0x0000002d6c2d7207 */ /* 0x000fe20000000000 */
[----:B------:R-:W4:Y:S01]  /*1f990*/  SHFL.IDX PT, R111, R10, R5, 0x1c1f ;  /* 0x001c1f050a6f7589 */ /* 0x000f2200000e0000 */
[----:B------:R-:W-:-:S02]  /*1f9a0*/  SEL R80, R81, R128, P0 ;  /* 0x0000008051507207 */ /* 0x000fc40000000000 */
[----:B------:R-:W-:Y:S01]  /*1f9b0*/  SEL R81, R128, R81, P0 ;  /* 0x0000005180517207 */ /* 0x000fe20000000000 */
[----:B------:R1:W4:Y:S01]  /*1f9c0*/  SHFL.IDX PT, R124, R42, R5, 0x1c1f ;  /* 0x001c1f052a7c7589 */ /* 0x00032200000e0000 */
[----:B------:R-:W-:Y:S02]  /*1f9d0*/  SEL R82, R83, R122, P0 ;  /* 0x0000007a53527207 */ /* 0x000fe40000000000 */
[----:B------:R-:W-:Y:S01]  /*1f9e0*/  SEL R79, R126, R79, P0 ;  /* 0x0000004f7e4f7207 */ /* 0x000fe20000000000 */
[----:B------:R0:W4:Y:S01]  /*1f9f0*/  SHFL.IDX PT, R114, R40, R5, 0x1c1f ;  /* 0x001c1f0528727589 */ /* 0x00012200000e0000 */
[----:B---3--:R-:W-:Y:S02]  /*1fa00*/  SEL R63, R25, R98, P0 ;  /* 0x00000062193f7207 */ /* 0x008fe40000000000 */
[----:B------:R-:W-:Y:S01]  /*1fa10*/  SEL R64, R98, R25, P0 ;  /* 0x0000001962407207 */ /* 0x000fe20000000000 */
[----:B------:R-:W3:Y:S01]  /*1fa20*/  SHFL.IDX PT, R116, R52, R5, 0x1c1f ;  /* 0x001c1f0534747589 */ /* 0x000ee200000e0000 */
[----:B-1----:R-:W-:-:S02]  /*1fa30*/  SEL R65, R66, R59, P0 ;  /* 0x0000003b42417207 */ /* 0x002fc40000000000 */
[----:B------:R-:W-:Y:S01]  /*1fa40*/  SEL R42, R43, R110, P0 ;  /* 0x0000006e2b2a7207 */ /* 0x000fe20000000000 */
[----:B------:R-:W1:Y:S01]  /*1fa50*/  SHFL.IDX PT, R58, R58, R5, 0x1c1f ;  /* 0x001c1f053a3a7589 */ /* 0x000e6200000e0000 */
[----:B--2---:R-:W-:Y:S02]  /*1fa60*/  SEL R67, R68, R61, P0 ;  /* 0x0000003d44437207 */ /* 0x004fe40000000000 */
[----:B0-----:R-:W-:Y:S01]  /*1fa70*/  SEL R40, R41, R112, P0 ;  /* 0x0000007029287207 */ /* 0x001fe20000000000 */
[----:B------:R0:W2:Y:S01]  /*1fa80*/  SHFL.IDX PT, R60, R60, R7, 0x1c1f ;  /* 0x001c1f073c3c7589 */ /* 0x0000a200000e0000 */
[----:B------:R-:W-:Y:S02]  /*1fa90*/  SEL R87, R90, R109, P0 ;  /* 0x0000006d5a577207 */ /* 0x000fe40000000000 */
[----:B------:R-:W-:Y:S01]  /*1faa0*/  SEL R41, R112, R41, P0 ;  /* 0x0000002970297207 */ /* 0x000fe20000000000 */
[----:B------:R0:W0:Y:S01]  /*1fab0*/  SHFL.IDX PT, R4, R4, R7, 0x1c1f ;  /* 0x001c1f0704047589 */ /* 0x00002200000e0000 */
[----:B----4-:R-:W-:-:S02]  /*1fac0*/  SEL R91, R92, R111, P0 ;  /* 0x0000006f5c5b7207 */ /* 0x010fc40000000000 */
[----:B------:R-:W-:Y:S01]  /*1fad0*/  SEL R43, R110, R43, P0 ;  /* 0x0000002b6e2b7207 */ /* 0x000fe20000000000 */
[----:B------:R4:W0:Y:S01]  /*1fae0*/  SHFL.IDX PT, R7, R8, R5, 0x1c1f ;  /* 0x001c1f0508077589 */ /* 0x00082200000e0000 */
[----:B------:R-:W-:Y:S02]  /*1faf0*/  SEL R49, R31, R124, P0 ;  /* 0x0000007c1f317207 */ /* 0x000fe40000000000 */
[----:B------:R-:W-:Y:S01]  /*1fb00*/  SEL R50, R124, R31, P0 ;  /* 0x0000001f7c327207 */ /* 0x000fe20000000000 */
[----:B------:R4:W0:Y:S01]  /*1fb10*/  SHFL.IDX PT, R14, R6, R5, 0x1c1f ;  /* 0x001c1f05060e7589 */ /* 0x00082200000e0000 */
[----:B------:R-:W-:Y:S02]  /*1fb20*/  SEL R83, R122, R83, P0 ;  /* 0x000000537a537207 */ /* 0x000fe40000000000 */
[----:B------:R-:W-:Y:S02]  /*1fb30*/  SEL R51, R27, R114, P0 ;  /* 0x000000721b337207 */ /* 0x000fe40000000000 */
[----:B---3--:R-:W-:-:S02]  /*1fb40*/  SEL R53, R29, R116, P0 ;  /* 0x000000741d357207 */ /* 0x008fc40000000000 */
[----:B------:R-:W-:Y:S02]  /*1fb50*/  SEL R54, R116, R29, P0 ;  /* 0x0000001d74367207 */ /* 0x000fe40000000000 */
[----:B------:R-:W-:Y:S02]  /*1fb60*/  SEL R52, R114, R27, P0 ;  /* 0x0000001b72347207 */ /* 0x000fe40000000000 */
[----:B-1----:R-:W-:Y:S02]  /*1fb70*/  SEL R55, R9, R58, P0 ;  /* 0x0000003a09377207 */ /* 0x002fe40000000000 */
[----:B------:R-:W-:Y:S02]  /*1fb80*/  SEL R62, R58, R9, P0 ;  /* 0x000000093a3e7207 */ /* 0x000fe40000000000 */
[----:B------:R-:W-:Y:S02]  /*1fb90*/  SEL R68, R61, R68, P0 ;  /* 0x000000443d447207 */ /* 0x000fe40000000000 */
[----:B------:R-:W-:-:S02]  /*1fba0*/  SEL R66, R59, R66, P0 ;  /* 0x000000423b427207 */ /* 0x000fc40000000000 */
[----:B------:R-:W-:Y:S02]  /*1fbb0*/  SEL R92, R111, R92, P0 ;  /* 0x0000005c6f5c7207 */ /* 0x000fe40000000000 */
[----:B------:R-:W-:Y:S02]  /*1fbc0*/  SEL R90, R109, R90, P0 ;  /* 0x0000005a6d5a7207 */ /* 0x000fe40000000000 */
[----:B--2-4-:R-:W-:-:S07]  /*1fbd0*/  MOV R98, RZ ;  /* 0x000000ff00627202 */ /* 0x014fce0000000f00 */
.L_x_748:
[----:B------:R-:W-:Y:S05]  /*1fbe0*/  WARPSYNC.ALL ;  /* 0x0000000000007948 */ /* 0x000fea0003800000 */
[----:B------:R-:W-:Y:S01]  /*1fbf0*/  BAR.SYNC.DEFER_BLOCKING 0x1, 0x100 ;  /* 0x0044000000007b1d */ /* 0x000fe20000010000 */
[----:B0-----:R-:W-:Y:S02]  /*1fc00*/  SEL R59, R4, R7, P0 ;  /* 0x00000007043b7207 */ /* 0x001fe40000000000 */
[----:B------:R-:W-:Y:S02]  /*1fc10*/  SEL R61, R7, R4, P0 ;  /* 0x00000004073d7207 */ /* 0x000fe40000000000 */
[----:B------:R-:W-:Y:S01]  /*1fc20*/  F2FP.BF16.F32.PACK_AB R4, R96, R99 ;  /* 0x000000636004723e */ /* 0x000fe200000010ff */
[----:B------:R-:W-:Y:S01]  /*1fc30*/  ULDC.64 UR6, c[0x0][0xc08] ;  /* 0x0003020000067ab9 */ /* 0x000fe20000000a00 */
[----:B------:R-:W-:Y:S01]  /*1fc40*/  F2FP.BF16.F32.PACK_AB R5, R82, R49 ;  /* 0x000000315205723e */ /* 0x000fe200000010ff */
[----:B------:R-:W-:Y:S01]  /*1fc50*/  ULDC.64 UR4, c[0x0][0xc00] ;  /* 0x0003000000047ab9 */ /* 0x000fe20000000a00 */
[----:B------:R-:W-:-:S02]  /*1fc60*/  F2FP.BF16.F32.PACK_AB R6, R95, R97 ;  /* 0x000000615f06723e */ /* 0x000fc400000010ff */
[----:B------:R-:W-:Y:S02]  /*1fc70*/  F2FP.BF16.F32.PACK_AB R7, R83, R50 ;  /* 0x000000325307723e */ /* 0x000fe400000010ff */
[----:B------:R-:W-:Y:S02]  /*1fc80*/  SEL R58, R60, R14, P0 ;  /* 0x0000000e3c3a7207 */ /* 0x000fe40000000000 */
[----:B------:R-:W-:Y:S02]  /*1fc90*/  SEL R60, R14, R60, P0 ;  /* 0x0000003c0e3c7207 */ /* 0x000fe40000000000 */
[----:B------:R-:W-:Y:S02]  /*1fca0*/  F2FP.BF16.F32.PACK_AB R8, R93, R94 ;  /* 0x0000005e5d08723e */ /* 0x000fe400000010ff */
[----:B------:R-:W-:Y:S02]  /*1fcb0*/  F2FP.BF16.F32.PACK_AB R9, R51, R53 ;  /* 0x000000353309723e */ /* 0x000fe400000010ff */
[----:B------:R-:W-:-:S02]  /*1fcc0*/  F2FP.BF16.F32.PACK_AB R10, R74, R75 ;  /* 0x0000004b4a0a723e */ /* 0x000fc400000010ff */
[----:B------:R-:W-:Y:S01]  /*1fcd0*/  F2FP.BF16.F32.PACK_AB R11, R52, R54 ;  /* 0x00000036340b723e */ /* 0x000fe200000010ff */
[----:B------:R-:W-:Y:S01]  /*1fce0*/  STSM.16.M88.4 [R35], R4 ;  /* 0x0000000423007844 */ /* 0x000fe20000000200 */
[----:B------:R-:W-:Y:S02]  /*1fcf0*/  F2FP.BF16.F32.PACK_AB R12, R76, R2 ;  /* 0x000000024c0c723e */ /* 0x000fe400000010ff */
[----:B------:R-:W-:Y:S01]  /*1fd00*/  F2FP.BF16.F32.PACK_AB R13, R55, R63 ;  /* 0x0000003f370d723e */ /* 0x000fe200000010ff */
[----:B------:R-:W-:Y:S01]  /*1fd10*/  STSM.16.M88.4 [R105], R8 ;  /* 0x0000000869007844 */ /* 0x000fe20000000200 */
[----:B------:R-:W-:Y:S02]  /*1fd20*/  F2FP.BF16.F32.PACK_AB R14, R0, R3 ;  /* 0x00000003000e723e */ /* 0x000fe400000010ff */
[----:B------:R-:W-:Y:S02]  /*1fd30*/  F2FP.BF16.F32.PACK_AB R15, R62, R64 ;  /* 0x000000403e0f723e */ /* 0x000fe400000010ff */
        /* <DEDUP_REMOVED lines=10> */
[----:B------:R-:W-:Y:S02]  /*1fde0*/  F2FP.BF16.F32.PACK_AB R32, R42, R44 ;  /* 0x0000002c2a20723e */ /* 0x000fe400000010ff */
[----:B------:R-:W-:Y:S01]  /*1fdf0*/  F2FP.BF16.F32.PACK_AB R33, R73, R85 ;  /* 0x000000554921723e */ /* 0x000fe200000010ff */
[----:B------:R-:W-:Y:S01]  /*1fe00*/  STSM.16.M88.4 [R100], R28 ;  /* 0x0000001c64007844 */ /* 0x000fe20000000200 */
[----:B------:R-:W-:Y:S01]  /*1fe10*/  F2FP.BF16.F32.PACK_AB R34, R43, R45 ;  /* 0x0000002d2b22723e */ /* 0x000fe200000010ff */
[----:B0-----:R-:W0:Y:S01]  /*1fe20*/  LDC R14, c[0x0][0xbe8] ;  /* 0x0002fa00ff0e7b82 */ /* 0x001e220000000800 */
[----:B------:R-:W-:Y:S02]  /*1fe30*/  F2FP.BF16.F32.PACK_AB R35, R84, R86 ;  /* 0x000000565423723e */ /* 0x000fe400000010ff */
[----:B------:R-:W-:-:S02]  /*1fe40*/  F2FP.BF16.F32.PACK_AB R4, R46, R48 ;  /* 0x000000302e04723e */ /* 0x000fc400000010ff */
[----:B------:R-:W-:Y:S01]  /*1fe50*/  F2FP.BF16.F32.PACK_AB R5, R87, R91 ;  /* 0x0000005b5705723e */ /* 0x000fe200000010ff */
[----:B------:R-:W-:Y:S01]  /*1fe60*/  STSM.16.M88.4 [R101], R32 ;  /* 0x0000002065007844 */ /* 0x000fe20000000200 */
[----:B------:R-:W-:Y:S02]  /*1fe70*/  F2FP.BF16.F32.PACK_AB R6, R47, R77 ;  /* 0x0000004d2f06723e */ /* 0x000fe400000010ff */
[----:B------:R-:W-:Y:S02]  /*1fe80*/  F2FP.BF16.F32.PACK_AB R7, R90, R92 ;  /* 0x0000005c5a07723e */ /* 0x000fe400000010ff */
[----:B------:R-:W-:Y:S02]  /*1fe90*/  F2FP.BF16.F32.PACK_AB R8, R78, R80 ;  /* 0x000000504e08723e */ /* 0x000fe400000010ff */
[----:B------:R-:W-:Y:S01]  /*1fea0*/  F2FP.BF16.F32.PACK_AB R10, R79, R81 ;  /* 0x000000514f0a723e */ /* 0x000fe200000010ff */
[----:B------:R-:W-:Y:S01]  /*1feb0*/  STSM.16.M88.4 [R102], R4 ;  /* 0x0000000466007844 */ /* 0x000fe20000000200 */
[----:B------:R-:W-:-:S02]  /*1fec0*/  F2FP.BF16.F32.PACK_AB R9, R59, R58 ;  /* 0x0000003a3b09723e */ /* 0x000fc400000010ff */
[----:B------:R-:W-:Y:S02]  /*1fed0*/  F2FP.BF16.F32.PACK_AB R11, R61, R60 ;  /* 0x0000003c3d0b723e */ /* 0x000fe400000010ff */
[----:B------:R-:W-:Y:S02]  /*1fee0*/  ISETP.NE.U32.AND P3, PT, RZ, UR6, PT ;  /* 0x00000006ff007c0c */ /* 0x000fe4000bf65070 */
[----:B------:R-:W-:Y:S01]  /*1fef0*/  ISETP.NE.U32.AND P0, PT, RZ, UR4, PT ;  /* 0x00000004ff007c0c */ /* 0x000fe2000bf05070 */
[----:B------:R2:W-:Y:S01]  /*1ff00*/  STSM.16.M88.4 [R103], R8 ;  /* 0x0000000867007844 */ /* 0x0005e20000000200 */
[----:B------:R-:W-:Y:S01]  /*1ff10*/  BAR.SYNC.DEFER_BLOCKING 0x1, 0x100 ;  /* 0x0044000000007b1d */ /* 0x000fe20000010000 */
[----:B------:R-:W-:Y:S02]  /*1ff20*/  ISETP.NE.AND.EX P3, PT, RZ, UR7, PT, P3 ;  /* 0x00000007ff007c0c */ /* 0x000fe4000bf65330 */
[----:B------:R-:W-:Y:S02]  /*1ff30*/  IADD3 R12, P1, R212, UR4, RZ ;  /* 0x00000004d40c7c10 */ /* 0x000fe4000ff3e0ff */
[----:B------:R-:W-:-:S02]  /*1ff40*/  ISETP.NE.AND.EX P0, PT, RZ, UR5, PT, P0 ;  /* 0x00000005ff007c0c */ /* 0x000fc4000bf05300 */
[----:B------:R-:W-:-:S07]  /*1ff50*/  IADD3.X R13, R213, UR5, RZ, P1, !PT ;  /* 0x00000005d50d7c10 */ /* 0x000fce0008ffe4ff */
[----:B------:R-:W-:Y:S01]  /*1ff60*/  @P3 IADD3 R212, P1, R212, UR6, RZ ;  /* 0x00000006d4d43c10 */ /* 0x000fe2000ff3e0ff */
[----:B------:R-:W-:Y:S02]  /*1ff70*/  ULDC UR6, c[0x0][0xa88] ;  /* 0x0002a20000067ab9 */ /* 0x000fe40000000800 */
[----:B-1----:R-:W-:Y:S01]  /*1ff80*/  IMAD.U32 R25, RZ, RZ, UR6 ;  /* 0x00000006ff197e24 */ /* 0x002fe2000f8e00ff */
[----:B------:R-:W-:Y:S01]  /*1ff90*/  @P3 IADD3.X R213, R213, UR7, RZ, P1, !PT ;  /* 0x00000007d5d53c10 */ /* 0x000fe20008ffe4ff */
[----:B------:R1:W5:Y:S04]  /*1ffa0*/  @P0 LDG.E R98, desc[UR54][R12.64] ;  /* 0x000000360c620981 */ /* 0x000368000c1e1900 */
[----:B------:R1:W5:Y:S01]  /*1ffb0*/  @P3 LDG.E R25, desc[UR54][R212.64] ;  /* 0x00000036d4193981 */ /* 0x000362000c1e1900 */
[----:B--2---:R-:W-:Y:S01]  /*1ffc0*/  IMAD.MOV.U32 R10, RZ, RZ, 0x9b8 ;  /* 0x000009b8ff0a7424 */ /* 0x004fe200078e00ff */
[----:B------:R-:W-:-:S02]  /*1ffd0*/  ISETP.GT.AND P2, PT, R211, 0x1, PT ;  /* 0x00000001d300780c */ /* 0x000fc40003f44270 */
[----:B0-----:R-:W-:Y:S02]  /*1ffe0*/  ISETP.NE.AND P1, PT, R14, 0x1, PT ;  /* 0x000000010e00780c */ /* 0x001fe40003f25270 */
[----:B------:R-:W-:-:S04]  /*1fff0*/  SEL R10, R10, 0x978, P2 ;  /* 0x000009780a0a7807 */ /* 0x000fc80001000000 */
[----:B------:R1:W0:Y:S08]  /*20000*/  LDC.64 R4, c[0x0][R10+0x220] ;  /* 0x000088000a047b82 */ /* 0x0002300000000a00 */
[----:B------:R1:W2:Y:S08]  /*20010*/  LDC.64 R6, c[0x0][R10+0x218] ;  /* 0x000086000a067b82 */ /* 0x0002b00000000a00 */
[----:B------:R1:W3:Y:S01]  /*20020*/  LDC.64 R8, c[0x0][R10+0x228] ;  /* 0x00008a000a087b82 */ /* 0x0002e20000000a00 */
[----:B------:R-:W-:Y:S05]  /*20030*/  @P3 BRA `(.L_x_498) ;  /* 0x0000000000103947 */ /* 0x000fea0003800000 */
[----:B------:R-:W-:Y:S05]  /*20040*/  @!P0 BRA `(.L_x_498) ;  /* 0x00000000000c8947 */ /* 0x000fea0003800000 */
[----:B------:R-:W4:Y:S04]  /*20050*/  LDG.E R24, desc[UR54][R12.64] ;  /* 0x000000360c187981 */ /* 0x000f28000c1e1900 */
[----:B-----5:R-:W4:Y:S02]  /*20060*/  LDG.E R25, desc[UR54][R12.64+0x4] ;  /* 0x000004360c197981 */ /* 0x020f24000c1e1900 */
[----:B----4-:R-:W-:-:S07]  /*20070*/  IMAD.IADD R25, R25, 0x1, -R24 ;  /* 0x0000000119197824 */ /* 0x010fce00078e0a18 */
.L_x_498:
[----:B------:R-:W4:Y:S01]  /*20080*/  LDL R26, [R1+0x64] ;  /* 0x00006400011a7983 */ /* 0x000f220000100800 */
[----:B-1----:R-:W1:Y:S01]  /*20090*/  LDC.64 R10, c[0x0][R10+0x210] ;  /* 0x000084000a0a7b82 */ /* 0x002e620000000a00 */
[----:B------:R-:W-:Y:S01]  /*200a0*/  ISETP.NE.U32.AND P0, PT, RZ, UR4, PT ;  /* 0x00000004ff007c0c */ /* 0x000fe2000bf05070 */
[-C--:B--2---:R-:W-:Y:S01]  /*200b0*/  IMAD R29, R7, R204.reuse, RZ ;  /* 0x000000cc071d7224 */ /* 0x084fe200078e02ff */
[----:B------:R-:W2:Y:S01]  /*200c0*/  LDL R28, [R1+0x5c] ;  /* 0x00005c00011c7983 */ /* 0x000ea20000100800 */
[----:B------:R-:W-:Y:S01]  /*200d0*/  IMAD.WIDE.U32 R6, R6, R204, RZ ;  /* 0x000000cc06067225 */ /* 0x000fe200078e00ff */
[----:B------:R-:W-:-:S03]  /*200e0*/  ISETP.NE.AND.EX P0, PT, RZ, UR5, PT, P0 ;  /* 0x00000005ff007c0c */ /* 0x000fc6000bf05300 */
[----:B------:R-:W1:Y:S01]  /*200f0*/  @P1 LDC R24, c[0x0][0xbec] ;  /* 0x0002fb00ff181b82 */ /* 0x000e620000000800 */
[----:B------:R-:W-:Y:S02]  /*20100*/  SEL R15, R206, RZ, !P0 ;  /* 0x000000ffce0f7207 */ /* 0x000fe40004000000 */
[----:B------:R-:W-:-:S03]  /*20110*/  SEL R27, R214, RZ, !P0 ;  /* 0x000000ffd61b7207 */ /* 0x000fc60004000000 */
[----:B0-----:R-:W-:Y:S02]  /*20120*/  IMAD R5, R5, R15, RZ ;  /* 0x0000000f05057224 */ /* 0x001fe400078e02ff */
[----:B------:R-:W0:Y:S02]  /*20130*/  @P1 LDC R33, c[0x0][0xbf0] ;  /* 0x0002fc00ff211b82 */ /* 0x000e240000000800 */
[C---:B------:R-:W-:Y:S02]  /*20140*/  IMAD R31, R4.reuse, R27, R5 ;  /* 0x0000001b041f7224 */ /* 0x040fe400078e0205 */
[----:B------:R-:W-:-:S04]  /*20150*/  IMAD.WIDE.U32 R4, R4, R15, RZ ;  /* 0x0000000f04047225 */ /* 0x000fc800078e00ff */
[----:B------:R-:W1:Y:S01]  /*20160*/  LDC.64 R12, c[0x0][0xba8] ;  /* 0x0002ea00ff0c7b82 */ /* 0x000e620000000a00 */
[--C-:B-----5:R-:W-:Y:S02]  /*20170*/  IADD3 R6, P0, P3, R4, R6, R98.reuse ;  /* 0x0000000604067210 */ /* 0x120fe40007b1e062 */
[----:B------:R-:W-:Y:S02]  /*20180*/  SEL R27, R217, RZ, P2 ;  /* 0x000000ffd91b7207 */ /* 0x000fe40001000000 */
[----:B------:R-:W-:Y:S01]  /*20190*/  IADD3 R31, R5, R31, RZ ;  /* 0x0000001f051f7210 */ /* 0x000fe20007ffe0ff */
[----:B------:R-:W-:Y:S01]  /*201a0*/  IMAD.IADD R7, R7, 0x1, R29 ;  /* 0x0000000107077824 */ /* 0x000fe200078e021d */
[----:B------:R-:W-:Y:S01]  /*201b0*/  SHF.R.S32.HI R100, RZ, 0x1f, R98 ;  /* 0x0000001fff647819 */ /* 0x000fe20000011462 */
[-C--:B---3--:R-:W-:Y:S02]  /*201c0*/  IMAD R29, R9, R27.reuse, RZ ;  /* 0x0000001b091d7224 */ /* 0x088fe400078e02ff */
[----:B------:R-:W-:Y:S01]  /*201d0*/  IMAD.WIDE.U32 R8, R8, R27, RZ ;  /* 0x0000001b08087225 */ /* 0x000fe200078e00ff */
[----:B------:R-:W-:-:S03]  /*201e0*/  IADD3.X R7, R31, R7, R100, P0, P3 ;  /* 0x000000071f077210 */ /* 0x000fc600007e6464 */
[----:B------:R-:W-:Y:S01]  /*201f0*/  IMAD.IADD R29, R9, 0x1, R29 ;  /* 0x00000001091d7824 */ /* 0x000fe200078e021d */
[----:B-1----:R-:W1:Y:S08]  /*20200*/  @!P2 LDC R12, c[0x0][0xb50] ;  /* 0x0002d400ff0cab82 */ /* 0x002e700000000800 */
[----:B------:R-:W3:Y:S01]  /*20210*/  @!P2 LDC R13, c[0x0][0xb54] ;  /* 0x0002d500ff0dab82 */ /* 0x000ee20000000800 */
[----:B----4-:R-:W-:-:S02]  /*20220*/  IMAD R35, R215, 0x80, R26 ;  /* 0x00000080d7237824 */ /* 0x010fc400078e021a */
[----:B------:R-:W4:Y:S02]  /*20230*/  S2R R26, SR_TID.X ;  /* 0x00000000001a7919 */ /* 0x000f240000002100 */
[----:B------:R-:W-:-:S04]  /*20240*/  @P1 IMAD.HI.U32 R4, R35, R24, RZ ;  /* 0x0000001823041227 */ /* 0x000fc800078e00ff */
[----:B------:R-:W-:Y:S01]  /*20250*/  IMAD.MOV.U32 R5, RZ, RZ, R35 ;  /* 0x000000ffff057224 */ /* 0x000fe200078e0023 */
[----:B0-----:R-:W-:-:S05]  /*20260*/  @P1 SHF.R.U32.HI R5, RZ, R33, R4 ;  /* 0x00000021ff051219 */ /* 0x001fca0000011604 */
[--C-:B------:R-:W-:Y:S01]  /*20270*/  IMAD.MOV R27, RZ, RZ, -R5.reuse ;  /* 0x000000ffff1b7224 */ /* 0x100fe200078e0a05 */
[----:B------:R-:W-:Y:S02]  /*20280*/  IADD3 R8, P0, P3, R5, R6, R8 ;  /* 0x0000000605087210 */ /* 0x000fe40007b1e008 */
[----:B------:R-:W-:Y:S01]  /*20290*/  SHF.R.S32.HI R4, RZ, 0x1f, R5 ;  /* 0x0000001fff047819 */ /* 0x000fe20000011405 */
[----:B------:R-:W-:-:S03]  /*202a0*/  IMAD R5, R14, R27, R35 ;  /* 0x0000001b0e057224 */ /* 0x000fc600078e0223 */
[----:B------:R-:W-:Y:S01]  /*202b0*/  IADD3.X R9, R4, R7, R29, P0, P3 ;  /* 0x0000000704097210 */ /* 0x000fe200007e641d */
[-C--:B------:R-:W-:Y:S01]  /*202c0*/  IMAD R4, R11, R5.reuse, RZ ;  /* 0x000000050b047224 */ /* 0x080fe200078e02ff */
[----:B------:R-:W-:Y:S01]  /*202d0*/  SHF.R.S32.HI R7, RZ, 0x1f, R5 ;  /* 0x0000001fff077819 */ /* 0x000fe20000011405 */
[----:B------:R-:W-:-:S04]  /*202e0*/  IMAD.WIDE.U32 R8, R10, R5, R8 ;  /* 0x000000050a087225 */ /* 0x000fc800078e0008 */
[----:B------:R-:W-:Y:S02]  /*202f0*/  IMAD R7, R10, R7, R4 ;  /* 0x000000070a077224 */ /* 0x000fe400078e0204 */
[----:B----4-:R-:W-:Y:S01]  /*20300*/  VIADD R30, R26, 0xffffff80 ;  /* 0xffffff801a1e7836 */ /* 0x010fe20000000000 */
[----:B-1----:R-:W-:Y:S01]  /*20310*/  LEA R12, P0, R8, R12, 0x2 ;  /* 0x0000000c080c7211 */ /* 0x002fe200078010ff */
[----:B------:R-:W-:-:S03]  /*20320*/  IMAD.IADD R4, R9, 0x1, R7 ;  /* 0x0000000109047824 */ /* 0x000fc600078e0207 */
[----:B------:R-:W-:Y:S02]  /*20330*/  SHF.R.S32.HI R26, RZ, 0x1f, R30 ;  /* 0x0000001fff1a7819 */ /* 0x000fe4000001141e */
[----:B---3--:R-:W-:Y:S02]  /*20340*/  LEA.HI.X R13, R8, R13, R4, 0x2, P0 ;  /* 0x0000000d080d7211 */ /* 0x008fe400000f1404 */
[----:B------:R-:W-:Y:S01]  /*20350*/  LEA.HI R26, R26, R30, RZ, 0x7 ;  /* 0x0000001e1a1a7211 */ /* 0x000fe200078f38ff */
[----:B------:R-:W-:Y:S03]  /*20360*/  SHFL.IDX PT, R4, R12, RZ, 0x1c1f ;  /* 0x001c1fff0c047589 */ /* 0x000fe600000e0000 */
[----:B------:R-:W-:Y:S01]  /*20370*/  LOP3.LUT R26, R26, 0xffffff80, RZ, 0xc0, !PT ;  /* 0xffffff801a1a7812 */ /* 0x000fe200078ec0ff */
[----:B------:R-:W0:Y:S01]  /*20380*/  SHFL.IDX PT, R5, R13, RZ, 0x1c1f ;  /* 0x001c1fff0d057589 */ /* 0x000e2200000e0000 */
[----:B--2---:R-:W-:-:S03]  /*20390*/  IMAD R29, R215, 0x80, R28 ;  /* 0x00000080d71d7824 */ /* 0x004fc600078e021c */
[----:B------:R-:W-:Y:S01]  /*203a0*/  SHFL.IDX PT, R6, R12, 0x1, 0x1c1f ;  /* 0x003c1f000c067f89 */ /* 0x000fe200000e0000 */
[----:B------:R-:W-:-:S03]  /*203b0*/  IADD3 R26, R30, -R26, RZ ;  /* 0x8000001a1e1a7210 */ /* 0x000fc60007ffe0ff */
[----:B------:R-:W1:Y:S01]  /*203c0*/  SHFL.IDX PT, R7, R13, 0x1, 0x1c1f ;  /* 0x003c1f000d077f89 */ /* 0x000e6200000e0000 */
[----:B------:R-:W-:Y:S01]  /*203d0*/  IMAD R10, R25, R14, RZ ;  /* 0x0000000e190a7224 */ /* 0x000fe200078e02ff */
[----:B------:R-:W-:Y:S01]  /*203e0*/  LOP3.LUT P0, RZ, R26, 0x3, RZ, 0xc0, !PT ;  /* 0x000000031aff7812 */ /* 0x000fe2000780c0ff */
[----:B------:R-:W-:-:S03]  /*203f0*/  VIADD R24, R29, 0x8 ;  /* 0x000000081d187836 */ /* 0x000fc60000000000 */
[-C--:B------:R-:W-:Y:S02]  /*20400*/  ISETP.GE.OR P3, PT, R29, R10.reuse, P0 ;  /* 0x0000000a1d00720c */ /* 0x080fe40000766670 */
[----:B------:R-:W-:-:S11]  /*20410*/  ISETP.GE.OR P0, PT, R24, R10, P0 ;  /* 0x0000000a1800720c */ /* 0x000fd60000706670 */
[----:B0-----:R0:W-:Y:S04]  /*20420*/  @!P3 ST.E desc[UR54][R4.64], R88 ;  /* 0x000000580400b985 */ /* 0x0011e8000c101936 */
[----:B-1----:R0:W-:Y:S01]  /*20430*/  @!P0 ST.E desc[UR54][R6.64], R89 ;  /* 0x0000005906008985 */ /* 0x0021e2000c101936 */
[----:B------:R-:W-:Y:S05]  /*20440*/  @P2 BRA `(.L_x_499) ;  /* 0x0000000800bc2947 */ /* 0x000fea0003800000 */
[----:B------:R-:W-:Y:S01]  /*20450*/  IMAD R3, R237, 0x40, R203 ;  /* 0x00000040ed037824 */ /* 0x000fe200078e02cb */
[----:B------:R-:W1:Y:S01]  /*20460*/  @P1 LDC R11, c[0x0][0xbec] ;  /* 0x0002fb00ff0b1b82 */ /* 0x000e620000000800 */
[----:B------:R-:W-:Y:S02]  /*20470*/  ULDC.64 UR4, c[0x0][0xaa0] ;  /* 0x0002a80000047ab9 */ /* 0x000fe40000000a00 */
[----:B------:R-:W-:-:S03]  /*20480*/  IMAD.WIDE R56, R3, 0x2, R56 ;  /* 0x0000000203387825 */ /* 0x000fc600078e0238 */
[C---:B------:R-:W-:Y:S02]  /*20490*/  IADD3 R29, P0, R56.reuse, 0x2000, RZ ;  /* 0x00002000381d7810 */ /* 0x040fe40007f1e0ff */
[----:B------:R-:W2:Y:S01]  /*204a0*/  @P1 LDC R13, c[0x0][0xbf0] ;  /* 0x0002fc00ff0d1b82 */ /* 0x000ea20000000800 */
[----:B------:R-:W-:Y:S02]  /*204b0*/  IADD3 R25, P5, R56, 0x1000, RZ ;  /* 0x0000100038197810 */ /* 0x000fe40007fbe0ff */
[----:B------:R-:W-:Y:S02]  /*204c0*/  LOP3.LUT R28, R29, 0x380, RZ, 0xc0, !PT ;  /* 0x000003801d1c7812 */ /* 0x000fe400078ec0ff */
[----:B------:R-:W-:Y:S02]  /*204d0*/  LOP3.LUT R24, R25, 0x380, RZ, 0xc0, !PT ;  /* 0x0000038019187812 */ /* 0x000fe400078ec0ff */
[----:B------:R-:W-:Y:S02]  /*204e0*/  SHF.R.U64 R28, R28, 0x3, RZ ;  /* 0x000000031c1c7819 */ /* 0x000fe400000012ff */
[----:B------:R-:W-:-:S02]  /*204f0*/  SHF.R.U64 R24, R24, 0x3, RZ ;  /* 0x0000000318187819 */ /* 0x000fc400000012ff */
[----:B------:R-:W-:Y:S01]  /*20500*/  LOP3.LUT R28, R28, R29, RZ, 0x3c, !PT ;  /* 0x0000001d1c1c7212 */ /* 0x000fe200078e3cff */
[--C-:B------:R-:W-:Y:S01]  /*20510*/  IMAD.X R29, RZ, RZ, R57.reuse, P0 ;  /* 0x000000ffff1d7224 */ /* 0x100fe200000e0639 */
[----:B------:R-:W-:Y:S02]  /*20520*/  IADD3 R3, P0, R56, 0x7000, RZ ;  /* 0x0000700038037810 */ /* 0x000fe40007f1e0ff */
[----:B------:R-:W-:Y:S01]  /*20530*/  LOP3.LUT R24, R24, R25, RZ, 0x3c, !PT ;  /* 0x0000001918187212 */ /* 0x000fe200078e3cff */
[--C-:B------:R-:W-:Y:S01]  /*20540*/  IMAD.X R25, RZ, RZ, R57.reuse, P5 ;  /* 0x000000ffff197224 */ /* 0x100fe200028e0639 */
[----:B------:R-:W-:Y:S01]  /*20550*/  LOP3.LUT R0, R3, 0x380, RZ, 0xc0, !PT ;  /* 0x0000038003007812 */ /* 0x000fe200078ec0ff */
[----:B------:R-:W-:Y:S01]  /*20560*/  IMAD.X R49, RZ, RZ, R57, P0 ;  /* 0x000000ffff317224 */ /* 0x000fe200000e0639 */
[C---:B------:R-:W-:Y:S01]  /*20570*/  IADD3 R33, P2, R56.reuse, 0x3000, RZ ;  /* 0x0000300038217810 */ /* 0x040fe20007f5e0ff */
[----:B------:R-:W5:Y:S01]  /*20580*/  LD.E.128 R28, desc[UR54][R28.64] ;  /* 0x000000361c1c7980 */ /* 0x000f62000c101d00 */
[----:B------:R-:W-:-:S02]  /*20590*/  IADD3 R37, P3, R56, 0x4000, RZ ;  /* 0x0000400038257810 */ /* 0x000fc40007f7e0ff */
[C---:B------:R-:W-:Y:S01]  /*205a0*/  IADD3 R41, P4, R56.reuse, 0x5000, RZ ;  /* 0x0000500038297810 */ /* 0x040fe20007f9e0ff */
[----:B------:R-:W5:Y:S01]  /*205b0*/  LD.E.128 R24, desc[UR54][R24.64] ;  /* 0x0000003618187980 */ /* 0x000f62000c101d00 */
[----:B------:R-:W-:Y:S02]  /*205c0*/  IADD3 R45, P5, R56, 0x6000, RZ ;  /* 0x00006000382d7810 */ /* 0x000fe40007fbe0ff */
[----:B------:R-:W-:Y:S02]  /*205d0*/  SHF.R.U64 R0, R0, 0x3, RZ ;  /* 0x0000000300007819 */ /* 0x000fe400000012ff */
[----:B------:R-:W-:Y:S02]  /*205e0*/  LOP3.LUT R32, R33, 0x380, RZ, 0xc0, !PT ;  /* 0x0000038021207812 */ /* 0x000fe400078ec0ff */
[----:B------:R-:W-:Y:S02]  /*205f0*/  LOP3.LUT R36, R37, 0x380, RZ, 0xc0, !PT ;  /* 0x0000038025247812 */ /* 0x000fe400078ec0ff */
[----:B------:R-:W-:-:S02]  /*20600*/  LOP3.LUT R40, R41, 0x380, RZ, 0xc0, !PT ;  /* 0x0000038029287812 */ /* 0x000fc400078ec0ff */
[----:B------:R-:W-:Y:S02]  /*20610*/  LOP3.LUT R44, R45, 0x380, RZ, 0xc0, !PT ;  /* 0x000003802d2c7812 */ /* 0x000fe400078ec0ff */
[----:B0-----:R-:W-:Y:S02]  /*20620*/  LOP3.LUT R5, R56, 0x380, RZ, 0xc0, !PT ;  /* 0x0000038038057812 */ /* 0x001fe400078ec0ff */
[----:B------:R-:W-:Y:S01]  /*20630*/  LOP3.LUT R48, R0, R3, RZ, 0x3c, !PT ;  /* 0x0000000300307212 */ /* 0x000fe200078e3cff */
[----:B------:R-:W-:Y:S01]  /*20640*/  IMAD R3, R100, UR4, RZ ;  /* 0x0000000464037c24 */ /* 0x000fe2000f8e02ff */
[----:B------:R-:W-:Y:S02]  /*20650*/  SHF.R.U64 R32, R32, 0x3, RZ ;  /* 0x0000000320207819 */ /* 0x000fe400000012ff */
[----:B------:R-:W-:Y:S02]  /*20660*/  SHF.R.U64 R36, R36, 0x3, RZ ;  /* 0x0000000324247819 */ /* 0x000fe400000012ff */
[----:B------:R-:W-:-:S02]  /*20670*/  SHF.R.U64 R40, R40, 0x3, RZ ;  /* 0x0000000328287819 */ /* 0x000fc400000012ff */
[----:B------:R-:W-:Y:S01]  /*20680*/  SHF.R.U64 R44, R44, 0x3, RZ ;  /* 0x000000032c2c7819 */ /* 0x000fe200000012ff */
[C---:B------:R-:W-:Y:S01]  /*20690*/  IMAD R9, R98.reuse, UR5, R3 ;  /* 0x0000000562097c24 */ /* 0x040fe2000f8e0203 */
[----:B------:R-:W-:Y:S01]  /*206a0*/  SHF.R.U64 R5, R5, 0x3, RZ ;  /* 0x0000000305057819 */ /* 0x000fe200000012ff */
[----:B------:R-:W-:Y:S01]  /*206b0*/  IMAD.WIDE.U32 R2, R98, UR4, RZ ;  /* 0x0000000462027c25 */ /* 0x000fe2000f8e00ff */
[----:B------:R-:W-:Y:S01]  /*206c0*/  LOP3.LUT R32, R32, R33, RZ, 0x3c, !PT ;  /* 0x0000002120207212 */ /* 0x000fe200078e3cff */
[----:B------:R-:W-:Y:S01]  /*206d0*/  ULDC.64 UR4, c[0x0][0xae8] ;  /* 0x0002ba0000047ab9 */ /* 0x000fe20000000a00 */
[----:B------:R-:W-:Y:S01]  /*206e0*/  LOP3.LUT R36, R36, R37, RZ, 0x3c, !PT ;  /* 0x0000002524247212 */ /* 0x000fe200078e3cff */
[--C-:B------:R-:W-:Y:S01]  /*206f0*/  IMAD.X R37, RZ, RZ, R57.reuse, P3 ;  /* 0x000000ffff257224 */ /* 0x100fe200018e0639 */
[----:B------:R-:W-:Y:S01]  /*20700*/  LOP3.LUT R40, R40, R41, RZ, 0x3c, !PT ;  /* 0x0000002928287212 */ /* 0x000fe200078e3cff */
[--C-:B------:R-:W-:Y:S01]  /*20710*/  IMAD.X R41, RZ, RZ, R57.reuse, P4 ;  /* 0x000000ffff297224 */ /* 0x100fe200020e0639 */
[----:B------:R-:W-:Y:S01]  /*20720*/  LOP3.LUT R44, R44, R45, RZ, 0x3c, !PT ;  /* 0x0000002d2c2c7212 */ /* 0x000fe200078e3cff */
[----:B------:R-:W-:Y:S01]  /*20730*/  IMAD.X R45, RZ, RZ, R57, P5 ;  /* 0x000000ffff2d7224 */ /* 0x000fe200028e0639 */
[----:B------:R-:W-:Y:S01]  /*20740*/  IADD3.X R33, RZ, R57, RZ, P2, !PT ;  /* 0x00000039ff217210 */ /* 0x000fe200017fe4ff */
[----:B------:R-:W5:Y:S01]  /*20750*/  LD.E.128 R48, desc[UR54][R48.64] ;  /* 0x0000003630307980 */ /* 0x000f62000c101d00 */
[----:B------:R-:W-:Y:S01]  /*20760*/  LOP3.LUT R56, R5, R56, RZ, 0x3c, !PT ;  /* 0x0000003805387212 */ /* 0x000fe200078e3cff */
[----:B------:R-:W-:Y:S01]  /*20770*/  IMAD.IADD R3, R3, 0x1, R9 ;  /* 0x0000000103037824 */ /* 0x000fe200078e0209 */
[----:B------:R-:W-:Y:S01]  /*20780*/  LEA R0, R210, R237, 0x5 ;  /* 0x000000edd2007211 */ /* 0x000fe200078e28ff */
[----:B------:R-:W5:Y:S01]  /*20790*/  LD.E.128 R36, desc[UR54][R36.64] ;  /* 0x0000003624247980 */ /* 0x000f62000c101d00 */
[----:B------:R-:W-:-:S03]  /*207a0*/  IMAD.WIDE.U32 R2, R204, UR4, R2 ;  /* 0x00000004cc027c25 */ /* 0x000fc6000f8e0002 */
[----:B------:R0:W5:Y:S01]  /*207b0*/  LD.E.128 R4, desc[UR54][R56.64] ;  /* 0x0000003638047980 */ /* 0x000162000c101d00 */
[----:B------:R-:W-:Y:S01]  /*207c0*/  SHF.R.S32.HI R8, RZ, 0x1f, R15 ;  /* 0x0000001fff087819 */ /* 0x000fe2000001140f */
[----:B------:R-:W-:Y:S02]  /*207d0*/  IMAD R12, R215, 0x80, R0 ;  /* 0x00000080d70c7824 */ /* 0x000fe400078e0200 */
[----:B------:R-:W5:Y:S04]  /*207e0*/  LD.E.128 R32, desc[UR54][R32.64] ;  /* 0x0000003620207980 */ /* 0x000f68000c101d00 */
[----:B------:R-:W5:Y:S04]  /*207f0*/  LD.E.128 R40, desc[UR54][R40.64] ;  /* 0x0000003628287980 */ /* 0x000f68000c101d00 */
[----:B------:R-:W5:Y:S01]  /*20800*/  LD.E.128 R44, desc[UR54][R44.64] ;  /* 0x000000362c2c7980 */ /* 0x000f62000c101d00 */
[----:B------:R-:W-:Y:S01]  /*20810*/  @!PT LDS RZ, [RZ] ;  /* 0x00000000fffff984 */ /* 0x000fe20000000800 */
[----:B------:R-:W-:Y:S01]  /*20820*/  @!PT LDS RZ, [RZ] ;  /* 0x00000000fffff984 */ /* 0x000fe20000000800 */
[----:B------:R-:W-:Y:S01]  /*20830*/  @!PT LDS RZ, [RZ] ;  /* 0x00000000fffff984 */ /* 0x000fe20000000800 */
[----:B------:R-:W-:Y:S01]  /*20840*/  @!PT LDS RZ, [RZ] ;  /* 0x00000000fffff984 */ /* 0x000fe20000000800 */
[----:B------:R3:W-:Y:S06]  /*20850*/  MEMBAR.ALL.CTA ;  /* 0x0000000000007992 */ /* 0x0007ec0000008000 */
[----:B---3--:R-:W3:Y:S01]  /*20860*/  FENCE.VIEW.ASYNC.S ;  /* 0x00000000000073c6 */ /* 0x008ee20000000000 */
[----:B------:R-:W-:Y:S01]  /*20870*/  IMAD R3, R204, UR5, R3 ;  /* 0x00000005cc037c24 */ /* 0x000fe2000f8e0203 */
[----:B------:R-:W-:Y:S01]  /*20880*/  ULDC.64 UR4, c[0x0][0xaf0] ;  /* 0x0002bc0000047ab9 */ /* 0x000fe20000000a00 */
[----:B-1----:R-:W-:-:S04]  /*20890*/  @P1 IMAD.HI.U32 R0, R12, R11, RZ ;  /* 0x0000000b0c001227 */ /* 0x002fc800078e00ff */
[----:B------:R-:W-:Y:S02]  /*208a0*/  IMAD R8, R8, UR4, RZ ;  /* 0x0000000408087c24 */ /* 0x000fe4000f8e02ff */
[----:B------:R-:W-:Y:S01]  /*208b0*/  IMAD.MOV.U32 R9, RZ, RZ, R12 ;  /* 0x000000ffff097224 */ /* 0x000fe200078e000c */
[----:B--2---:R-:W-:Y:S01]  /*208c0*/  @P1 SHF.R.U32.HI R9, RZ, R13, R0 ;  /* 0x0000000dff091219 */ /* 0x004fe20000011600 */
[C---:B------:R-:W-:Y:S02]  /*208d0*/  IMAD R11, R15.reuse, UR5, R8 ;  /* 0x000000050f0b7c24 */ /* 0x040fe4000f8e0208 */
[----:B------:R-:W-:Y:S01]  /*208e0*/  IMAD.WIDE.U32 R2, R15, UR4, R2 ;  /* 0x000000040f027c25 */ /* 0x000fe2000f8e0002 */
[----:B------:R-:W-:Y:S01]  /*208f0*/  SHF.R.S32.HI R8, RZ, 0x1f, R9 ;  /* 0x0000001fff087819 */ /* 0x000fe20000011409 */
[----:B------:R-:W-:Y:S02]  /*20900*/  ULDC.64 UR4, c[0x0][0xae0] ;  /* 0x0002b80000047ab9 */ /* 0x000fe40000000a00 */
[----:B------:R-:W-:-:S02]  /*20910*/  IMAD.IADD R3, R3, 0x1, R11 ;  /* 0x0000000103037824 */ /* 0x000fc400078e020b */
[----:B------:R-:W-:Y:S02]  /*20920*/  VIADD R0, R16, 0x29820 ;  /* 0x0002982010007836 */ /* 0x000fe40000000000 */
[----:B------:R-:W-:Y:S02]  /*20930*/  IMAD.MOV R11, RZ, RZ, -R9 ;  /* 0x000000ffff0b7224 */ /* 0x000fe400078e0a09 */
[----:B------:R-:W-:Y:S01]  /*20940*/  IMAD R8, R8, UR4, RZ ;  /* 0x0000000408087c24 */ /* 0x000fe2000f8e02ff */
[----:B------:R-:W-:Y:S01]  /*20950*/  PRMT R0, RZ, 0x654, R0 ;  /* 0x00000654ff007816 */ /* 0x000fe20000000000 */
[----:B------:R-:W-:Y:S02]  /*20960*/  IMAD R11, R14, R11, R12 ;  /* 0x0000000b0e0b7224 */ /* 0x000fe400078e020c */
[C---:B------:R-:W-:Y:S01]  /*20970*/  IMAD R13, R9.reuse, UR5, R8 ;  /* 0x00000005090d7c24 */ /* 0x040fe2000f8e0208 */
[----:B---3--:R1:W-:Y:S01]  /*20980*/  SYNCS.ARRIVE.TRANS64.RED.A1T0 RZ, [R0+URZ], RZ ;  /* 0x000000ff00ff79a7 */ /* 0x0083e2000810043f */
[----:B------:R-:W-:Y:S01]  /*20990*/  IMAD.WIDE.U32 R2, R9, UR4, R2 ;  /* 0x0000000409027c25 */ /* 0x000fe2000f8e0002 */
[----:B------:R-:W-:Y:S01]  /*209a0*/  ULDC.64 UR4, c[0x0][0xad8] ;  /* 0x0002b60000047ab9 */ /* 0x000fe20000000a00 */
[----:B-1----:R-:W-:-:S03]  /*209b0*/  SHF.R.S32.HI R0, RZ, 0x1f, R11 ;  /* 0x0000001fff007819 */ /* 0x002fc6000001140b */
[----:B------:R-:W-:Y:S02]  /*209c0*/  IADD3 R3, R3, R13, RZ ;  /* 0x0000000d03037210 */ /* 0x000fe40007ffe0ff */
[----:B------:R-:W-:Y:S02]  /*209d0*/  IMAD R0, R0, UR4, RZ ;  /* 0x0000000400007c24 */ /* 0x000fe4000f8e02ff */
[----:B------:R-:W-:-:S04]  /*209e0*/  IMAD.WIDE.U32 R8, R11, UR4, R2 ;  /* 0x000000040b087c25 */ /* 0x000fc8000f8e0002 */
[----:B------:R-:W-:Y:S01]  /*209f0*/  IMAD R3, R11, UR5, R0 ;  /* 0x000000050b037c24 */ /* 0x000fe2000f8e0200 */
[----:B------:R-:W-:Y:S02]  /*20a00*/  ULDC.64 UR4, c[0x0][0xa80] ;  /* 0x0002a00000047ab9 */ /* 0x000fe40000000a00 */
[----:B------:R-:W-:Y:S01]  /*20a10*/  LEA R2, P0, R8, UR4, 0x1 ;  /* 0x0000000408027c11 */ /* 0x000fe2000f8008ff */
[----:B------:R-:W-:Y:S01]  /*20a20*/  IMAD.IADD R3, R9, 0x1, R3 ;  /* 0x0000000109037824 */ /* 0x000fe200078e0203 */
[----:B------:R-:W-:-:S04]  /*20a30*/  UMOV UR4, 0xffffffff ;  /* 0xffffffff00047882 */ /* 0x000fc80000000000 */
[----:B------:R-:W-:Y:S01]  /*20a40*/  LEA.HI.X R3, R8, UR5, R3, 0x1, P0 ;  /* 0x0000000508037c11 */ /* 0x000fe200080f0c03 */
[----:B0-----:R-:W-:Y:S06]  /*20a50*/  BRA.DIV UR4, `(.L_x_500) ;  /* 0x000000ba04107947 */ /* 0x001fec000b800000 */
[----:B------:R0:W1:Y:S04]  /*20a60*/  SHFL.IDX PT, R0, R3, RZ, 0x181f ;  /* 0x00181fff03007589 */ /* 0x00006800000e0000 */
[----:B------:R0:W2:Y:S02]  /*20a70*/  SHFL.IDX PT, R14, R2, RZ, 0x181f ;  /* 0x00181fff020e7589 */ /* 0x0000a400000e0000 */
.L_x_751:
[----:B------:R-:W-:Y:S01]  /*20a80*/  IMAD R21, R215, 0x80, R237 ;  /* 0x00000080d7157824 */ /* 0x000fe200078e02ed */
[----:B------:R-:W-:Y:S04]  /*20a90*/  BSSY B1, `(.L_x_501) ;  /* 0x000000e000017945 */ /* 0x000fe80003800000 */
[----:B------:R-:W-:-:S13]  /*20aa0*/  ISETP.GE.AND P0, PT, R21, R10, PT ;  /* 0x0000000a1500720c */ /* 0x000fda0003f06270 */
[----:B------:R-:W-:Y:S05]  /*20ab0*/  @P0 BRA `(.L_x_502) ;  /* 0x00000000002c0947 */ /* 0x000fea0003800000 */
[----:B------:R-:W-:Y:S01]  /*20ac0*/  ULDC UR4, c[0x0][0xac8] ;  /* 0x0002b20000047ab9 */ /* 0x000fe20000000800 */
[----:B------:R-:W-:Y:S02]  /*20ad0*/  SHF.R.S32.HI R12, RZ, 0x1f, R203 ;  /* 0x0000001fff0c7819 */ /* 0x000fe400000114cb */
[----:B------:R-:W-:Y:S02]  /*20ae0*/  ISETP.GE.AND P0, PT, R203, UR4, PT ;  /* 0x00000004cb007c0c */ /* 0x000fe4000bf06270 */
[----:B------:R-:W-:Y:S02]  /*20af0*/  ISETP.GE.AND P1, PT, R209, UR4, PT ;  /* 0x00000004d1007c0c */ /* 0x000fe4000bf26270 */
[----:B------:R-:W-:-:S09]  /*20b00*/  SHF.R.S32.HI R11, RZ, 0x1f, R209 ;  /* 0x0000001fff0b7819 */ /* 0x000fd200000114d1 */
[-C--:B--2---:R-:W-:Y:S02]  /*20b10*/  @!P0 LEA R8, P2, R203, R14.reuse, 0x1 ;  /* 0x0000000ecb088211 */ /* 0x084fe400078408ff */
[----:B------:R-:W-:Y:S02]  /*20b20*/  @!P1 LEA R14, P3, R209, R14, 0x1 ;  /* 0x0000000ed10e9211 */ /* 0x000fe400078608ff */
[-C--:B-1----:R-:W-:Y:S02]  /*20b30*/  @!P0 LEA.HI.X R9, R203, R0.reuse, R12, 0x1, P2 ;  /* 0x00000000cb098211 */ /* 0x082fe400010f0c0c */
[----:B------:R-:W-:-:S03]  /*20b40*/  @!P1 LEA.HI.X R15, R209, R0, R11, 0x1, P3 ;  /* 0x00000000d10f9211 */ /* 0x000fc600018f0c0b */
[----:B-----5:R3:W-:Y:S04]  /*20b50*/  @!P0 ST.E.128 desc[UR54][R8.64], R4 ;  /* 0x0000000408008985 */ /* 0x0207e8000c101d36 */
[----:B------:R3:W-:Y:S02]  /*20b60*/  @!P1 ST.E.128 desc[UR54][R14.64], R36 ;  /* 0x000000240e009985 */ /* 0x0007e4000c101d36 */
.L_x_502:
[----:B------:R-:W-:Y:S05]  /*20b70*/  BSYNC B1 ;  /* 0x0000000000017941 */ /* 0x000fea0003800000 */
.L_x_501:
[----:B------:R-:W-:-:S03]  /*20b80*/  UMOV UR4, 0xffffffff ;  /* 0xffffffff00047882 */ /* 0x000fc60000000000 */
[----:B------:R-:W-:Y:S05]  /*20b90*/  BRA.DIV UR4, `(.L_x_503) ;  /* 0x000000b604f47947 */ /* 0x000fea000b800000 */
[----:B-1----:R1:W4:Y:S04]  /*20ba0*/  SHFL.IDX PT, R0, R3, 0x1, 0x181f ;  /* 0x00381f0003007f89 */ /* 0x00232800000e0000 */
[----:B--23--:R1:W2:Y:S02]  /*20bb0*/  SHFL.IDX PT, R14, R2, 0x1, 0x181f ;  /* 0x00381f00020e7f89 */ /* 0x00c2a400000e0000 */
.L_x_755:
[----:B-----5:R-:W-:Y:S01]  /*20bc0*/  VIADD R5, R21, 0x20 ;  /* 0x0000002015057836 */ /* 0x020fe20000000000 */
        /* <DEDUP_REMOVED lines=10> */
[-C--:B----4-:R-:W-:Y:S02]  /*20c70*/  @!P2 LEA.HI.X R5, R203, R0.reuse, R7, 0x1, P0 ;  /* 0x00000000cb05a211 */ /* 0x090fe400000f0c07 */
[----:B------:R-:W-:-:S03]  /*20c80*/  @!P3 LEA.HI.X R15, R209, R0, R6, 0x1, P1 ;  /* 0x00000000d10fb211 */ /* 0x000fc600008f0c06 */
[----:B------:R3:W-:Y:S04]  /*20c90*/  @!P2 ST.E.128 desc[UR54][R4.64], R24 ;  /* 0x000000180400a985 */ /* 0x0007e8000c101d36 */
[----:B------:R3:W-:Y:S02]  /*20ca0*/  @!P3 ST.E.128 desc[UR54][R14.64], R40 ;  /* 0x000000280e00b985 */ /* 0x0007e4000c101d36 */
.L_x_505:
[----:B------:R-:W-:Y:S05]  /*20cb0*/  BSYNC B1 ;  /* 0x0000000000017941 */ /* 0x000fea0003800000 */
.L_x_504:
[----:B------:R-:W-:-:S03]  /*20cc0*/  UMOV UR4, 0xffffffff ;  /* 0xffffffff00047882 */ /* 0x000fc60000000000 */
[----:B------:R-:W-:Y:S05]  /*20cd0*/  BRA.DIV UR4, `(.L_x_506) ;  /* 0x000000b604ec7947 */ /* 0x000fea000b800000 */
[----:B----4-:R4:W0:Y:S04]  /*20ce0*/  SHFL.IDX PT, R0, R3, 0x2, 0x181f ;  /* 0x00581f0003007f89 */ /* 0x01082800000e0000 */
[----:B--23--:R4:W2:Y:S02]  /*20cf0*/  SHFL.IDX PT, R14, R2, 0x2, 0x181f ;  /* 0x00581f00020e7f89 */ /* 0x00c8a400000e0000 */
.L_x_759:
[----:B------:R-:W-:Y:S01]  /*20d00*/  VIADD R5, R21, 0x40 ;  /* 0x0000004015057836 */ /* 0x000fe20000000000 */
        /* <DEDUP_REMOVED lines=10> */
[-C--:B0-----:R-:W-:Y:S02]  /*20db0*/  @!P2 LEA.HI.X R5, R203, R0.reuse, R7, 0x1, P0 ;  /* 0x00000000cb05a211 */ /* 0x081fe400000f0c07 */
[----:B------:R-:W-:-:S03]  /*20dc0*/  @!P3 LEA.HI.X R15, R209, R0, R6, 0x1, P1 ;  /* 0x00000000d10fb211 */ /* 0x000fc600008f0c06 */
[----:B------:R3:W-:Y:S04]  /*20dd0*/  @!P2 ST.E.128 desc[UR54][R4.64], R28 ;  /* 0x0000001c0400a985 */ /* 0x0007e8000c101d36 */
[----:B------:R3:W-:Y:S02]  /*20de0*/  @!P3 ST.E.128 desc[UR54][R14.64], R44 ;  /* 0x0000002c0e00b985 */ /* 0x0007e4000c101d36 */
.L_x_508:
[----:B------:R-:W-:Y:S05]  /*20df0*/  BSYNC B1 ;  /* 0x0000000000017941 */ /* 0x000fea0003800000 */
.L_x_507:
[----:B------:R-:W-:-:S03]  /*20e00*/  UMOV UR4, 0xffffffff ;  /* 0xffffffff00047882 */ /* 0x000fc60000000000 */
[----:B------:R-:W-:Y:S05]  /*20e10*/  BRA.DIV UR4, `(.L_x_509) ;  /* 0x000000b604e47947 */ /* 0x000fea000b800000 */
[----:B0-----:R0:W0:Y:S04]  /*20e20*/  SHFL.IDX PT, R0, R3, 0x3, 0x181f ;  /* 0x00781f0003007f89 */ /* 0x00102800000e0000 */
[----:B--23--:R2:W3:Y:S02]  /*20e30*/  SHFL.IDX PT, R14, R2, 0x3, 0x181f ;  /* 0x00781f00020e7f89 */ /* 0x00c4e400000e0000 */
.L_x_763:
[----:B01--4-:R-:W-:-:S05]  /*20e40*/  VIADD R3, R21, 0x60 ;  /* 0x0000006015037836 */ /* 0x013fca0000000000 */
[----:B------:R-:W-:-:S13]  /*20e50*/  ISETP.GE.AND P0, PT, R3, R10, PT ;  /* 0x0000000a0300720c */ /* 0x000fda0003f06270 */
[----:B------:R-:W-:Y:S05]  /*20e60*/  @P0 BRA `(.L_x_510) ;  /* 0x0000001c00880947 */ /* 0x000fea0003800000 */
[----:B------:R-:W-:Y:S01]  /*20e70*/  ULDC UR4, c[0x0][0xac8] ;  /* 0x0002b20000047ab9 */ /* 0x000fe20000000800 */
[----:B------:R-:W-:Y:S02]  /*20e80*/  SHF.R.S32.HI R4, RZ, 0x1f, R203 ;  /* 0x0000001fff047819 */ /* 0x000fe400000114cb */
[----:B------:R-:W-:-:S13]  /*20e90*/  ISETP.GE.AND P1, PT, R203, UR4, PT ;  /* 0x00000004cb007c0c */ /* 0x000fda000bf26270 */
[----:B--23--:R-:W-:-:S04]  /*20ea0*/  @!P1 LEA R2, P0, R203, R14, 0x1 ;  /* 0x0000000ecb029211 */ /* 0x00cfc800078008ff */
[----:B------:R-:W-:Y:S02]  /*20eb0*/  @!P1 LEA.HI.X R3, R203, R0, R4, 0x1, P0 ;  /* 0x00000000cb039211 */ /* 0x000fe400000f0c04 */
[----:B------:R-:W-:-:S03]  /*20ec0*/  ISETP.GE.AND P0, PT, R209, UR4, PT ;  /* 0x00000004d1007c0c */ /* 0x000fc6000bf06270 */
[----:B------:R4:W-:Y:S10]  /*20ed0*/  @!P1 ST.E.128 desc[UR54][R2.64], R32 ;  /* 0x0000002002009985 */ /* 0x0009f4000c101d36 */
[----:B------:R-:W-:Y:S05]  /*20ee0*/  @P0 BRA `(.L_x_510) ;  /* 0x0000001c00680947 */ /* 0x000fea0003800000 */
[----:B------:R-:W-:Y:S02]  /*20ef0*/  SHF.R.S32.HI R4, RZ, 0x1f, R209 ;  /* 0x0000001fff047819 */ /* 0x000fe400000114d1 */
[----:B------:R-:W-:-:S04]  /*20f00*/  LEA R14, P0, R209, R14, 0x1 ;  /* 0x0000000ed10e7211 */ /* 0x000fc800078008ff */
[----:B------:R-:W-:-:S05]  /*20f10*/  LEA.HI.X R15, R209, R0, R4, 0x1, P0 ;  /* 0x00000000d10f7211 */ /* 0x000fca00000f0c04 */
[----:B------:R0:W-:Y:S01]  /*20f20*/  ST.E.128 desc[UR54][R14.64], R48 ;  /* 0x000000300e007985 */ /* 0x0001e2000c101d36 */
[----:B------:R-:W-:Y:S05]  /*20f30*/  BRA `(.L_x_510) ;  /* 0x0000001c00547947 */ /* 0x000fea0003800000 */
.L_x_499:
[----:B------:R-:W-:Y:S01]  /*20f40*/  ULDC.64 UR4, c[0x0][0xb08] ;  /* 0x0002c20000047ab9 */ /* 0x000fe20000000a00 */
[----:B------:R-:W1:Y:S01]  /*20f50*/  @P1 LDC R8, c[0x0][0xbec] ;  /* 0x0002fb00ff081b82 */ /* 0x000e620000000800 */
[----:B0-----:R-:W-:Y:S01]  /*20f60*/  IMAD R7, R100, UR4, RZ ;  /* 0x0000000464077c24 */ /* 0x001fe2000f8e02ff */
[----:B------:R-:W-:Y:S01]  /*20f70*/  SHF.R.S32.HI R6, RZ, 0x1f, R15 ;  /* 0x0000001fff067819 */ /* 0x000fe2000001140f */
[----:B------:R-:W-:Y:S01]  /*20f80*/  IMAD.WIDE.U32 R4, R98, UR4, RZ ;  /* 0x0000000462047c25 */ /* 0x000fe2000f8e00ff */
[----:B------:R-:W-:-:S03]  /*20f90*/  SHF.R.S32.HI R28, RZ, 0x1f, R218 ;  /* 0x0000001fff1c7819 */ /* 0x000fc600000114da */
[----:B------:R-:W-:Y:S01]  /*20fa0*/  IMAD R7, R98, UR5, R7 ;  /* 0x0000000562077c24 */ /* 0x000fe2000f8e0207 */
[----:B------:R-:W0:Y:S01]  /*20fb0*/  @P1 LDC R11, c[0x0][0xbf0] ;  /* 0x0002fc00ff0b1b82 */ /* 0x000e220000000800 */
[----:B------:R-:W-:-:S03]  /*20fc0*/  ULDC.64 UR4, c[0x0][0xb38] ;  /* 0x0002ce0000047ab9 */ /* 0x000fc60000000a00 */
[----:B------:R-:W-:Y:S01]  /*20fd0*/  IADD3 R5, R5, R7, RZ ;  /* 0x0000000705057210 */ /* 0x000fe20007ffe0ff */
[----:B------:R-:W-:Y:S02]  /*20fe0*/  IMAD.MOV.U32 R7, RZ, RZ, R35 ;  /* 0x000000ffff077224 */ /* 0x000fe400078e0023 */
[----:B------:R-:W-:-:S04]  /*20ff0*/  IMAD.WIDE.U32 R4, R204, UR4, R4 ;  /* 0x00000004cc047c25 */ /* 0x000fc8000f8e0004 */
[----:B------:R-:W-:Y:S01]  /*21000*/  IMAD R5, R204, UR5, R5 ;  /* 0x00000005cc057c24 */ /* 0x000fe2000f8e0205 */
[----:B------:R-:W-:Y:S02]  /*21010*/  ULDC.64 UR4, c[0x0][0xb40] ;  /* 0x0002d00000047ab9 */ /* 0x000fe40000000a00 */
[----:B------:R-:W-:Y:S02]  /*21020*/  IMAD R6, R6, UR4, RZ ;  /* 0x0000000406067c24 */ /* 0x000fe4000f8e02ff */
[----:B------:R-:W-:-:S04]  /*21030*/  IMAD.WIDE.U32 R4, R15, UR4, R4 ;  /* 0x000000040f047c25 */ /* 0x000fc8000f8e0004 */
[----:B------:R-:W-:Y:S01]  /*21040*/  IMAD R9, R15, UR5, R6 ;  /* 0x000000050f097c24 */ /* 0x000fe2000f8e0206 */
[----:B------:R-:W-:Y:S01]  /*21050*/  ULDC.64 UR4, c[0x0][0xb48] ;  /* 0x0002d20000047ab9 */ /* 0x000fe20000000a00 */
[----:B-1----:R-:W-:-:S04]  /*21060*/  @P1 IMAD.HI.U32 R8, R35, R8, RZ ;  /* 0x0000000823081227 */ /* 0x002fc800078e00ff */
[----:B------:R-:W-:Y:S01]  /*21070*/  IMAD.IADD R5, R5, 0x1, R9 ;  /* 0x0000000105057824 */ /* 0x000fe200078e0209 */
[----:B0-----:R-:W-:Y:S01]  /*21080*/  @P1 SHF.R.U32.HI R7, RZ, R11, R8 ;  /* 0x0000000bff071219 */ /* 0x001fe20000011608 */
[----:B------:R-:W-:Y:S02]  /*21090*/  VIADD R8, R16, 0x29820 ;  /* 0x0002982010087836 */ /* 0x000fe40000000000 */
[C---:B------:R-:W-:Y:S01]  /*210a0*/  IMAD.WIDE.U32 R4, R217.reuse, UR4, R4 ;  /* 0x00000004d9047c25 */ /* 0x040fe2000f8e0004 */
[--C-:B------:R-:W-:Y:S02]  /*210b0*/  SHF.R.S32.HI R6, RZ, 0x1f, R7.reuse ;  /* 0x0000001fff067819 */ /* 0x100fe40000011407 */
[----:B------:R-:W-:Y:S01]  /*210c0*/  PRMT R8, RZ, 0x654, R8 ;  /* 0x00000654ff087816 */ /* 0x000fe20000000008 */
[----:B------:R-:W-:Y:S02]  /*210d0*/  IMAD.MOV R9, RZ, RZ, -R7 ;  /* 0x000000ffff097224 */ /* 0x000fe400078e0a07 */
[----:B------:R-:W-:Y:S01]  /*210e0*/  IMAD R5, R217, UR5, R5 ;  /* 0x00000005d9057c24 */ /* 0x000fe2000f8e0205 */
[----:B------:R-:W-:Y:S01]  /*210f0*/  ULDC.64 UR4, c[0x0][0xb30] ;  /* 0x0002cc0000047ab9 */ /* 0x000fe20000000a00 */
[----:B------:R-:W-:Y:S01]  /*21100*/  IMAD R9, R14, R9, R35 ;  /* 0x000000090e097224 */ /* 0x000fe200078e0223 */
[----:B------:R0:W-:Y:S01]  /*21110*/  SYNCS.ARRIVE.TRANS64.RED.A1T0 RZ, [R8+URZ], RZ ;  /* 0x000000ff08ff79a7 */ /* 0x0001e2000810043f */
[----:B------:R-:W-:-:S02]  /*21120*/  IMAD R6, R6, UR4, RZ ;  /* 0x0000000406067c24 */ /* 0x000fc4000f8e02ff */
[----:B------:R-:W-:-:S04]  /*21130*/  IMAD.WIDE.U32 R4, R7, UR4, R4 ;  /* 0x0000000407047c25 */ /* 0x000fc8000f8e0004 */
[----:B------:R-:W-:Y:S01]  /*21140*/  IMAD R11, R7, UR5, R6 ;  /* 0x00000005070b7c24 */ /* 0x000fe2000f8e0206 */
[----:B------:R-:W-:Y:S01]  /*21150*/  SHF.R.S32.HI R6, RZ, 0x1f, R9 ;  /* 0x0000001fff067819 */ /* 0x000fe20000011409 */
[----:B------:R-:W-:Y:S02]  /*21160*/  ULDC.64 UR4, c[0x0][0xb28] ;  /* 0x0002ca0000047ab9 */ /* 0x000fe40000000a00 */
[----:B------:R-:W-:Y:S02]  /*21170*/  IMAD.IADD R5, R5, 0x1, R11 ;  /* 0x0000000105057824 */ /* 0x000fe400078e020b */
[----:B------:R-:W-:Y:S02]  /*21180*/  IMAD R6, R6, UR4, RZ ;  /* 0x0000000406067c24 */ /* 0x000fe4000f8e02ff */
[----:B------:R-:W-:-:S04]  /*21190*/  IMAD.WIDE.U32 R4, R9, UR4, R4 ;  /* 0x0000000409047c25 */ /* 0x000fc8000f8e0004 */
[----:B------:R-:W-:Y:S01]  /*211a0*/  IMAD R27, R9, UR5, R6 ;  /* 0x00000005091b7c24 */ /* 0x000fe2000f8e0206 */
[----:B------:R-:W-:Y:S02]  /*211b0*/  ULDC.64 UR4, c[0x0][0xb00] ;  /* 0x0002c00000047ab9 */ /* 0x000fe40000000a00 */
[----:B------:R-:W-:Y:S01]  /*211c0*/  LEA R26, P0, R4, UR4, 0x2 ;  /* 0x00000004041a7c11 */ /* 0x000fe2000f8010ff */
[----:B------:R-:W-:Y:S01]  /*211d0*/  UMOV UR4, 0xffffffff ;  /* 0xffffffff00047882 */ /* 0x000fe20000000000 */
[----:B------:R-:W-:-:S04]  /*211e0*/  IADD3 R27, R5, R27, RZ ;  /* 0x0000001b051b7210 */ /* 0x000fc80007ffe0ff */
[----:B------:R-:W-:Y:S01]  /*211f0*/  LEA.HI.X R27, R4, UR5, R27, 0x2, P0 ;  /* 0x00000005041b7c11 */ /* 0x000fe200080f141b */
[----:B0-----:R-:W-:Y:S06]  /*21200*/  BRA.DIV UR4, `(.L_x_511) ;  /* 0x000000b604307947 */ /* 0x001fec000b800000 */
[----:B------:R0:W1:Y:S04]  /*21210*/  SHFL.IDX PT, R25, R27, RZ, 0x1c1f ;  /* 0x001c1fff1b197589 */ /* 0x00006800000e0000 */
[----:B------:R0:W2:Y:S02]  /*21220*/  SHFL.IDX PT, R14, R26, RZ, 0x1c1f ;  /* 0x001c1fff1a0e7589 */ /* 0x0000a400000e0000 */
.L_x_766:
[----:B------:R-:W-:Y:S01]  /*21230*/  ISETP.GE.AND P0, PT, R29, R10, PT ;  /* 0x0000000a1d00720c */ /* 0x000fe20003f06270 */
[----:B------:R-:W-:-:S12]  /*21240*/  BSSY B1, `(.L_x_512) ;  /* 0x0000072000017945 */ /* 0x000fd80003800000 */
[----:B------:R-:W-:Y:S05]  /*21250*/  @P0 BRA `(.L_x_513) ;  /* 0x0000000400c00947 */ /* 0x000fea0003800000 */
[----:B------:R-:W-:Y:S01]  /*21260*/  ULDC UR4, c[0x0][0xac8] ;  /* 0x0002b20000047ab9 */ /* 0x000fe20000000800 */
[----:B------:R-:W-:Y:S02]  /*21270*/  SHF.R.S32.HI R12, RZ, 0x1f, R233 ;  /* 0x0000001fff0c7819 */ /* 0x000fe400000114e9 */
[----:B------:R-:W-:Y:S02]  /*21280*/  ISETP.GE.AND P0, PT, R235, UR4, PT ;  /* 0x00000004eb007c0c */ /* 0x000fe4000bf06270 */
[----:B------:R-:W-:Y:S02]  /*21290*/  ISETP.GE.AND P3, PT, R218, UR4, PT ;  /* 0x00000004da007c0c */ /* 0x000fe4000bf66270 */
[----:B------:R-:W-:Y:S02]  /*212a0*/  ISETP.GE.AND P2, PT, R233, UR4, PT ;  /* 0x00000004e9007c0c */ /* 0x000fe4000bf46270 */
[----:B------:R-:W-:Y:S02]  /*212b0*/  ISETP.GE.AND P1, PT, R232, UR4, PT ;  /* 0x00000004e8007c0c */ /* 0x000fe4000bf26270 */
[----:B------:R-:W-:-:S05]  /*212c0*/  SHF.R.S32.HI R11, RZ, 0x1f, R232 ;  /* 0x0000001fff0b7819 */ /* 0x000fca00000114e8 */
[----:B--2---:R-:W-:Y:S02]  /*212d0*/  @!P0 IMAD.MOV.U32 R6, RZ, RZ, R14 ;  /* 0x000000ffff068224 */ /* 0x004fe400078e000e */
[----:B-1----:R-:W-:Y:S01]  /*212e0*/  @!P0 IMAD.MOV.U32 R7, RZ, RZ, R25 ;  /* 0x000000ffff078224 */ /* 0x002fe200078e0019 */
[C---:B------:R-:W-:Y:S01]  /*212f0*/  @!P3 LEA R4, P4, R218.reuse, R14, 0x2 ;  /* 0x0000000eda04b211 */ /* 0x040fe200078810ff */
[----:B------:R-:W-:Y:S02]  /*21300*/  @!P0 IMAD.MOV.U32 R8, RZ, RZ, R99 ;  /* 0x000000ffff088224 */ /* 0x000fe400078e0063 */
[----:B------:R-:W-:Y:S01]  /*21310*/  @!P0 IMAD.WIDE R6, R235, 0x4, R6 ;  /* 0x00000004eb068825 */ /* 0x000fe200078e0206 */
[----:B------:R-:W-:Y:S02]  /*21320*/  @!P3 LEA.HI.X R5, R218, R25, R28, 0x2, P4 ;  /* 0x00000019da05b211 */ /* 0x000fe400020f141c */
[----:B------:R-:W-:Y:S01]  /*21330*/  @!P1 LOP3.LUT R75, R75, R74, RZ, 0x3c, !PT ;  /* 0x0000004a4b4b9212 */ /* 0x000fe200078e3cff */
[----:B------:R-:W-:-:S03]  /*21340*/  @!P0 IMAD.MOV.U32 R9, RZ, RZ, R96 ;  /* 0x000000ffff098224 */ /* 0x000fc600078e0060 */
[----:B------:R-:W-:Y:S02]  /*21350*/  @!P1 LOP3.LUT R74, R75, R74, RZ, 0x3c, !PT ;  /* 0x0000004a4b4a9212 */ /* 0x000fe400078e3cff */
[----:B------:R1:W-:Y:S01]  /*21360*/  @!P0 ST.E.64 desc[UR54][R6.64], R8 ;  /* 0x0000000806008985 */ /* 0x0003e2000c101b36 */
[----:B------:R-:W-:Y:S02]  /*21370*/  ISETP.GE.AND P0, PT, R231, UR4, PT ;  /* 0x00000004e7007c0c */ /* 0x000fe4000bf06270 */
[----:B------:R-:W-:Y:S01]  /*21380*/  @!P1 LOP3.LUT R75, R75, R74, RZ, 0x3c, !PT ;  /* 0x0000004a4b4b9212 */ /* 0x000fe200078e3cff */
[----:B-1----:R-:W-:Y:S01]  /*21390*/  @!P3 IMAD.MOV.U32 R8, RZ, RZ, R97 ;  /* 0x000000ffff08b224 */ /* 0x002fe200078e0061 */
[----:B------:R-:W-:Y:S02]  /*213a0*/  @!P3 MOV R9, R95 ;  /* 0x0000005f0009b202 */ /* 0x000fe40000000f00 */
[----:B------:R-:W-:-:S03]  /*213b0*/  @!P2 LEA R6, P4, R233, R14, 0x2 ;  /* 0x0000000ee906a211 */ /* 0x000fc600078810ff */
[----:B------:R1:W-:Y:S01]  /*213c0*/  @!P3 ST.E.64 desc[UR54][R4.64], R8 ;  /* 0x000000080400b985 */ /* 0x0003e2000c101b36 */
[----:B------:R-:W-:Y:S02]  /*213d0*/  ISETP.GE.AND P3, PT, R230, UR4, PT ;  /* 0x00000004e6007c0c */ /* 0x000fe4000bf66270 */
[----:B------:R-:W-:Y:S02]  /*213e0*/  @!P2 LEA.HI.X R7, R233, R25, R12, 0x2, P4 ;  /* 0x00000019e907a211 */ /* 0x000fe400020f140c */
[----:B------:R-:W-:Y:S01]  /*213f0*/  SHF.R.S32.HI R12, RZ, 0x1f, R231 ;  /* 0x0000001fff0c7819 */ /* 0x000fe200000114e7 */
[----:B-1----:R-:W-:Y:S01]  /*21400*/  @!P2 IMAD.MOV.U32 R8, RZ, RZ, R94 ;  /* 0x000000ffff08a224 */ /* 0x002fe200078e005e */
[----:B------:R-:W-:Y:S01]  /*21410*/  @!P1 LEA R4, P5, R232, R14, 0x2 ;  /* 0x0000000ee8049211 */ /* 0x000fe200078a10ff */
[----:B------:R-:W-:-:S03]  /*21420*/  @!P2 IMAD.MOV.U32 R9, RZ, RZ, R93 ;  /* 0x000000ffff09a224 */ /* 0x000fc600078e005d */
[----:B------:R-:W-:Y:S02]  /*21430*/  @!P1 LEA.HI.X R5, R232, R25, R11, 0x2, P5 ;  /* 0x00000019e8059211 */ /* 0x000fe400028f140b */
[----:B------:R1:W-:Y:S01]  /*21440*/  @!P2 ST.E.64 desc[UR54][R6.64], R8 ;  /* 0x000000080600a985 */ /* 0x0003e2000c101b36 */
[----:B------:R-:W-:Y:S02]  /*21450*/  ISETP.GE.AND P2, PT, R229, UR4, PT ;  /* 0x00000004e5007c0c */ /* 0x000fe4000bf46270 */
[----:B------:R-:W-:Y:S01]  /*21460*/  SHF.R.S32.HI R11, RZ, 0x1f, R230 ;  /* 0x0000001fff0b7819 */ /* 0x000fe200000114e6 */
[----:B------:R2:W-:Y:S01]  /*21470*/  @!P1 ST.E.64 desc[UR54][R4.64], R74 ;  /* 0x0000004a04009985 */ /* 0x0005e2000c101b36 */
[----:B------:R-:W-:Y:S02]  /*21480*/  ISETP.GE.AND P1, PT, R228, UR4, PT ;  /* 0x00000004e4007c0c */ /* 0x000fe4000bf26270 */
[----:B-1----:R-:W-:Y:S01]  /*21490*/  @!P0 LEA R6, P4, R231, R14, 0x2 ;  /* 0x0000000ee7068211 */ /* 0x002fe200078810ff */
[----:B------:R-:W-:-:S02]  /*214a0*/  @!P0 IMAD.MOV.U32 R8, RZ, RZ, R2 ;  /* 0x000000ffff088224 */ /* 0x000fc400078e0002 */
[----:B------:R-:W-:Y:S01]  /*214b0*/  @!P0 IMAD.MOV.U32 R9, RZ, RZ, R76 ;  /* 0x000000ffff098224 */ /* 0x000fe200078e004c */
[-C--:B------:R-:W-:Y:S01]  /*214c0*/  @!P0 LEA.HI.X R7, R231, R25.reuse, R12, 0x2, P4 ;  /* 0x00000019e7078211 */ /* 0x080fe200020f140c */
[----:B------:R-:W-:Y:S01]  /*214d0*/  @!P3 IMAD.MOV.U32 R2, RZ, RZ, R3 ;  /* 0x000000ffff02b224 */ /* 0x000fe200078e0003 */
[C---:B--2---:R-:W-:Y:S02]  /*214e0*/  @!P3 LEA R4, P5, R230.reuse, R14, 0x2 ;  /* 0x0000000ee604b211 */ /* 0x044fe400078a10ff */
[----:B------:R-:W-:Y:S01]  /*214f0*/  @!P3 MOV R3, R0 ;  /* 0x000000000003b202 */ /* 0x000fe20000000f00 */
[----:B------:R1:W-:Y:S01]  /*21500*/  @!P0 ST.E.64 desc[UR54][R6.64], R8 ;  /* 0x0000000806008985 */ /* 0x0003e2000c101b36 */
[----:B------:R-:W-:Y:S02]  /*21510*/  @!P3 LEA.HI.X R5, R230, R25, R11, 0x2, P5 ;  /* 0x00000019e605b211 */ /* 0x000fe400028f140b */
[----:B------:R-:W-:Y:S02]  /*21520*/  ISETP.GE.AND P0, PT, R227, UR4, PT ;  /* 0x00000004e3007c0c */ /* 0x000fe4000bf06270 */
[----:B------:R-:W-:Y:S01]  /*21530*/  SHF.R.S32.HI R12, RZ, 0x1f, R229 ;  /* 0x0000001fff0c7819 */ /* 0x000fe200000114e5 */
[----:B------:R2:W-:Y:S01]  /*21540*/  @!P3 ST.E.64 desc[UR54][R4.64], R2 ;  /* 0x000000020400b985 */ /* 0x0005e2000c101b36 */
[----:B------:R-:W-:-:S02]  /*21550*/  ISETP.GE.AND P3, PT, R226, UR4, PT ;  /* 0x00000004e2007c0c */ /* 0x000fc4000bf66270 */
[----:B------:R-:W-:Y:S02]  /*21560*/  SHF.R.S32.HI R11, RZ, 0x1f, R228 ;  /* 0x0000001fff0b7819 */ /* 0x000fe400000114e4 */
[----:B------:R-:W-:Y:S02]  /*21570*/  SHF.R.S32.HI R0, RZ, 0x1f, R220 ;  /* 0x0000001fff007819 */ /* 0x000fe400000114dc */
[----:B-1----:R-:W-:-:S04]  /*21580*/  @!P2 LEA R6, P5, R229, R14, 0x2 ;  /* 0x0000000ee506a211 */ /* 0x002fc800078a10ff */
[-C--:B------:R-:W-:Y:S01]  /*21590*/  @!P2 LEA.HI.X R7, R229, R25.reuse, R12, 0x2, P5 ;  /* 0x00000019e507a211 */ /* 0x080fe200028f140c */
[----:B--2---:R-:W-:Y:S01]  /*215a0*/  @!P2 IMAD.MOV.U32 R4, RZ, RZ, R36 ;  /* 0x000000ffff04a224 */ /* 0x004fe200078e0024 */
[CC--:B------:R-:W-:Y:S01]  /*215b0*/  @!P1 LEA R2, P4, R228.reuse, R14.reuse, 0x2 ;  /* 0x0000000ee4029211 */ /* 0x0c0fe200078810ff */
[----:B------:R-:W-:Y:S01]  /*215c0*/  @!P2 IMAD.MOV.U32 R5, RZ, RZ, R20 ;  /* 0x000000ffff05a224 */ /* 0x000fe200078e0014 */
[----:B------:R-:W-:Y:S02]  /*215d0*/  ISETP.GE.AND P5, PT, R225, UR4, PT ;  /* 0x00000004e1007c0c */ /* 0x000fe4000bfa6270 */
[----:B------:R-:W-:Y:S02]  /*215e0*/  @!P1 LEA.HI.X R3, R228, R25, R11, 0x2, P4 ;  /* 0x00000019e4039211 */ /* 0x000fe400020f140b */
[----:B------:R1:W-:Y:S01]  /*215f0*/  @!P2 ST.E.64 desc[UR54][R6.64], R4 ;  /* 0x000000040600a985 */ /* 0x0003e2000c101b36 */
[----:B------:R-:W-:Y:S02]  /*21600*/  SHF.R.S32.HI R11, RZ, 0x1f, R227 ;  /* 0x0000001fff0b7819 */ /* 0x000fe400000114e3 */
[----:B------:R-:W-:Y:S01]  /*21610*/  SHF.R.S32.HI R12, RZ, 0x1f, R224 ;  /* 0x0000001fff0c7819 */ /* 0x000fe200000114e0 */
[----:B-1----:R-:W-:Y:S01]  /*21620*/  @!P1 IMAD.MOV.U32 R4, RZ, RZ, R37 ;  /* 0x000000ffff049224 */ /* 0x002fe200078e0025 */
[----:B------:R-:W-:Y:S01]  /*21630*/  @!P0 LEA R6, P2, R227, R14, 0x2 ;  /* 0x0000000ee3068211 */ /* 0x000fe200078410ff */
[----:B------:R-:W-:-:S03]  /*21640*/  @!P1 IMAD.MOV.U32 R5, RZ, RZ, R21 ;  /* 0x000000ffff059224 */ /* 0x000fc600078e0015 */
[----:B------:R-:W-:Y:S02]  /*21650*/  @!P0 LEA.HI.X R7, R227, R25, R11, 0x2, P2 ;  /* 0x00000019e3078211 */ /* 0x000fe400010f140b */
[----:B------:R1:W-:Y:S01]  /*21660*/  @!P1 ST.E.64 desc[UR54][R2.64], R4 ;  /* 0x0000000402009985 */ /* 0x0003e2000c101b36 */
[----:B------:R-:W-:Y:S02]  /*21670*/  SHF.R.S32.HI R11, RZ, 0x1f, R226 ;  /* 0x0000001fff0b7819 */ /* 0x000fe400000114e2 */
[----:B------:R-:W-:Y:S02]  /*21680*/  ISETP.GE.AND P1, PT, R224, UR4, PT ;  /* 0x00000004e0007c0c */ /* 0x000fe4000bf26270 */
[----:B------:R-:W-:Y:S01]  /*21690*/  @!P5 LEA R8, P2, R225, R14, 0x2 ;  /* 0x0000000ee108d211 */ /* 0x000fe200078410ff */
[----:B-1----:R-:W-:Y:S01]  /*216a0*/  @!P0 IMAD.MOV.U32 R4, RZ, RZ, R40 ;  /* 0x000000ffff048224 */ /* 0x002fe200078e0028 */
[----:B------:R-:W-:Y:S02]  /*216b0*/  @!P0 MOV R5, R38 ;  /* 0x0000002600058202 */ /* 0x000fe40000000f00 */
[----:B------:R-:W-:-:S03]  /*216c0*/  @!P3 LEA R2, P4, R226, R14, 0x2 ;  /* 0x0000000ee202b211 */ /* 0x000fc600078810ff */
[----:B------:R1:W-:Y:S01]  /*216d0*/  @!P0 ST.E.64 desc[UR54][R6.64], R4 ;  /* 0x0000000406008985 */ /* 0x0003e2000c101b36 */
[-C--:B------:R-:W-:Y:S02]  /*216e0*/  @!P3 LEA.HI.X R3, R226, R25.reuse, R11, 0x2, P4 ;  /* 0x00000019e203b211 */ /* 0x080fe400020f140b */
[----:B------:R-:W-:Y:S02]  /*216f0*/  SHF.R.S32.HI R11, RZ, 0x1f, R225 ;  /* 0x0000001fff0b7819 */ /* 0x000fe400000114e1 */
[----:B------:R-:W-:Y:S02]  /*21700*/  ISETP.GE.AND P0, PT, R223, UR4, PT ;  /* 0x00000004df007c0c */ /* 0x000fe4000bf06270 */
[----:B------:R-:W-:Y:S02]  /*21710*/  @!P5 LEA.HI.X R9, R225, R25, R11, 0x2, P2 ;  /* 0x00000019e109d211 */ /* 0x000fe400010f140b */
[----:B------:R-:W-:Y:S02]  /*21720*/  ISETP.GE.AND P4, PT, R220, UR4, PT ;  /* 0x00000004dc007c0c */ /* 0x000fe4000bf86270 */
[----:B------:R-:W-:Y:S01]  /*21730*/  SHF.R.S32.HI R11, RZ, 0x1f, R223 ;  /* 0x0000001fff0b7819 */ /* 0x000fe200000114df */
[----:B-1----:R-:W-:Y:S01]  /*21740*/  @!P3 IMAD.MOV.U32 R4, RZ, RZ, R41 ;  /* 0x000000ffff04b224 */ /* 0x002fe200078e0029 */
[----:B------:R-:W-:Y:S01]  /*21750*/  @!P1 MOV R6, R45 ;  /* 0x0000002d00069202 */ /* 0x000fe20000000f00 */
[----:B------:R-:W-:-:S02]  /*21760*/  @!P3 IMAD.MOV.U32 R5, RZ, RZ, R39 ;  /* 0x000000ffff05b224 */ /* 0x000fc400078e0027 */
[----:B------:R-:W-:-:S03]  /*21770*/  @!P1 IMAD.MOV.U32 R7, RZ, RZ, R43 ;  /* 0x000000ffff079224 */ /* 0x000fc600078e002b */
[----:B------:R1:W-:Y:S01]  /*21780*/  @!P3 ST.E.64 desc[UR54][R2.64], R4 ;  /* 0x000000040200b985 */ /* 0x0003e2000c101b36 */
[----:B------:R-:W-:Y:S01]  /*21790*/  ISETP.GE.AND P3, PT, R222, UR4, PT ;  /* 0x00000004de007c0c */ /* 0x000fe2000bf66270 */
        /* <DEDUP_REMOVED lines=8> */
[CC--:B-1----:R-:W-:Y:S01]  /*21820*/  @!P0 LEA R2, P2, R223.reuse, R14.reuse, 0x2 ;  /* 0x0000000edf028211 */ /* 0x0c2fe200078410ff */
[----:B------:R-:W-:Y:S01]  /*21830*/  @!P3 IMAD.MOV.U32 R8, RZ, RZ, R77 ;  /* 0x000000ffff08b224 */ /* 0x000fe200078e004d */
[----:B------:R-:W-:Y:S02]  /*21840*/  @!P3 MOV R9, R47 ;  /* 0x0000002f0009b202 */ /* 0x000fe40000000f00 */
[----:B------:R-:W-:Y:S01]  /*21850*/  @!P0 LEA.HI.X R3, R223, R25, R11, 0x2, P2 ;  /* 0x00000019df038211 */ /* 0x000fe200010f140b */
[----:B--2---:R-:W-:Y:S01]  /*21860*/  @!P0 IMAD.MOV.U32 R6, RZ, RZ, R48 ;  /* 0x000000ffff068224 */ /* 0x004fe200078e0030 */
[----:B------:R-:W-:Y:S01]  /*21870*/  @!P3 LEA R4, P1, R222, R14, 0x2 ;  /* 0x0000000ede04b211 */ /* 0x000fe200078210ff */
[----:B------:R-:W-:Y:S01]  /*21880*/  @!P0 IMAD.MOV.U32 R7, RZ, RZ, R46 ;  /* 0x000000ffff078224 */ /* 0x000fe200078e002e */
[----:B------:R-:W-:-:S02]  /*21890*/  SHF.R.S32.HI R11, RZ, 0x1f, R221 ;  /* 0x0000001fff0b7819 */ /* 0x000fc400000114dd */
[-C--:B------:R-:W-:Y:S02]  /*218a0*/  @!P3 LEA.HI.X R5, R222, R25.reuse, R12, 0x2, P1 ;  /* 0x00000019de05b211 */ /* 0x080fe400008f140c */
[----:B------:R1:W-:Y:S04]  /*218b0*/  @!P0 ST.E.64 desc[UR54][R2.64], R6 ;  /* 0x0000000602008985 */ /* 0x0003e8000c101b36 */
[----:B------:R2:W-:Y:S01]  /*218c0*/  @!P3 ST.E.64 desc[UR54][R4.64], R8 ;  /* 0x000000080400b985 */ /* 0x0005e2000c101b36 */
[CC--:B-1----:R-:W-:Y:S02]  /*218d0*/  @!P5 LEA R2, P0, R221.reuse, R14.reuse, 0x2 ;  /* 0x0000000edd02d211 */ /* 0x0c2fe400078010ff */
[C---:B------:R-:W-:Y:S02]  /*218e0*/  @!P4 LEA R6, P2, R220.reuse, R14, 0x2 ;  /* 0x0000000edc06c211 */ /* 0x040fe400078410ff */
[-C--:B------:R-:W-:Y:S01]  /*218f0*/  @!P5 LEA.HI.X R3, R221, R25.reuse, R11, 0x2, P0 ;  /* 0x00000019dd03d211 */ /* 0x080fe200000f140b */
[----:B--2---:R-:W-:Y:S01]  /*21900*/  @!P5 IMAD.MOV.U32 R4, RZ, RZ, R80 ;  /* 0x000000ffff04d224 */ /* 0x004fe200078e0050 */
[----:B------:R-:W-:Y:S01]  /*21910*/  @!P4 LEA.HI.X R7, R220, R25, R0, 0x2, P2 ;  /* 0x00000019dc07c211 */ /* 0x000fe200010f1400 */
[----:B------:R-:W-:-:S02]  /*21920*/  @!P5 IMAD.MOV.U32 R5, RZ, RZ, R78 ;  /* 0x000000ffff05d224 */ /* 0x000fc400078e004e */
[----:B------:R-:W-:-:S03]  /*21930*/  @!P4 IMAD.MOV.U32 R78, RZ, RZ, R81 ;  /* 0x000000ffff4ec224 */ /* 0x000fc600078e0051 */
[----:B------:R3:W-:Y:S04]  /*21940*/  @!P5 ST.E.64 desc[UR54][R2.64], R4 ;  /* 0x000000040200d985 */ /* 0x0007e8000c101b36 */
[----:B------:R3:W-:Y:S02]  /*21950*/  @!P4 ST.E.64 desc[UR54][R6.64], R78 ;  /* 0x0000004e0600c985 */ /* 0x0007e4000c101b36 */
.L_x_513:
[----:B------:R-:W-:Y:S05]  /*21960*/  BSYNC B1 ;  /* 0x0000000000017941 */ /* 0x000fea0003800000 */
.L_x_512:
[----:B------:R-:W-:-:S03]  /*21970*/  UMOV UR4, 0xffffffff ;  /* 0xffffffff00047882 */ /* 0x000fc60000000000 */
[----:B------:R-:W-:Y:S05]  /*21980*/  BRA.DIV UR4, `(.L_x_514) ;  /* 0x000000ae04847947 */ /* 0x000fea000b800000 */
[----:B---3--:R3:W4:Y:S04]  /*21990*/  SHFL.IDX PT, R3, R27, 0x1, 0x1c1f ;  /* 0x003c1f001b037f89 */ /* 0x00872800000e0000 */
[----:B--2---:R3:W2:Y:S02]  /*219a0*/  SHFL.IDX PT, R14, R26, 0x1, 0x1c1f ;  /* 0x003c1f001a0e7f89 */ /* 0x0046a400000e0000 */
.L_x_770:
[----:B------:R-:W-:-:S13]  /*219b0*/  ISETP.GE.AND P0, PT, R24, R10, PT ;  /* 0x0000000a1800720c */ /* 0x000fda0003f06270 */
[----:B------:R-:W-:Y:S05]  /*219c0*/  @P0 BRA `(.L_x_510) ;  /* 0x0000001000b00947 */ /* 0x000fea0003800000 */
[----:B------:R-:W-:Y:S01]  /*219d0*/  ULDC UR4, c[0x0][0xac8] ;  /* 0x0002b20000047ab9 */ /* 0x000fe20000000800 */
[----:B------:R-:W-:Y:S02]  /*219e0*/  SHF.R.S32.HI R0, RZ, 0x1f, R233 ;  /* 0x0000001fff007819 */ /* 0x000fe400000114e9 */
[----:B------:R-:W-:Y:S02]  /*219f0*/  ISETP.GE.AND P1, PT, R235, UR4, PT ;  /* 0x00000004eb007c0c */ /* 0x000fe4000bf26270 */
[----:B------:R-:W-:Y:S02]  /*21a00*/  ISETP.GE.AND P3, PT, R218, UR4, PT ;  /* 0x00000004da007c0c */ /* 0x000fe4000bf66270 */
[----:B------:R-:W-:Y:S02]  /*21a10*/  ISETP.GE.AND P2, PT, R233, UR4, PT ;  /* 0x00000004e9007c0c */ /* 0x000fe4000bf46270 */
[----:B------:R-:W-:Y:S02]  /*21a20*/  ISETP.GE.AND P0, PT, R232, UR4, PT ;  /* 0x00000004e8007c0c */ /* 0x000fe4000bf06270 */
[----:B------:R-:W-:-:S02]  /*21a30*/  SHF.R.S32.HI R15, RZ, 0x1f, R232 ;  /* 0x0000001fff0f7819 */ /* 0x000fc400000114e8 */
[----:B------:R-:W-:-:S03]  /*21a40*/  SHF.R.S32.HI R20, RZ, 0x1f, R223 ;  /* 0x0000001fff147819 */ /* 0x000fc600000114df */
[----:B--2---:R-:W-:Y:S01]  /*21a50*/  @!P1 IMAD.MOV.U32 R2, RZ, RZ, R14 ;  /* 0x000000ffff029224 */ /* 0x004fe200078e000e */
[----:B------:R-:W-:Y:S01]  /*21a60*/  @!P1 MOV R6, R49 ;  /* 0x0000003100069202 */ /* 0x000fe20000000f00 */
[----:B------:R-:W-:Y:S01]  /*21a70*/  @!P1 IMAD.MOV.U32 R7, RZ, RZ, R82 ;  /* 0x000000ffff079224 */ /* 0x000fe200078e0052 */
[CC--:B------:R-:W-:Y:S01]  /*21a80*/  @!P3 LEA R8, P4, R218.reuse, R14.reuse, 0x2 ;  /* 0x0000000eda08b211 */ /* 0x0c0fe200078810ff */
[----:B----4-:R-:W-:Y:S01]  /*21a90*/  @!P1 IMAD.WIDE R4, R235, 0x4, R2 ;  /* 0x00000004eb049825 */ /* 0x010fe200078e0202 */
[-C--:B------:R-:W-:Y:S02]  /*21aa0*/  @!P2 LEA R10, P5, R233, R14.reuse, 0x2 ;  /* 0x0000000ee90aa211 */ /* 0x080fe400078a10ff */
[-C--:B------:R-:W-:Y:S01]  /*21ab0*/  @!P3 LEA.HI.X R9, R218, R3.reuse, R28, 0x2, P4 ;  /* 0x00000003da09b211 */ /* 0x080fe200020f141c */
[----:B------:R-:W-:Y:S01]  /*21ac0*/  @!P3 IMAD.MOV.U32 R82, RZ, RZ, R50 ;  /* 0x000000ffff52b224 */ /* 0x000fe200078e0032 */
[----:B------:R2:W-:Y:S01]  /*21ad0*/  @!P1 ST.E.64 desc[UR54][R4.64], R6 ;  /* 0x0000000604009985 */ /* 0x0005e2000c101b36 */
[----:B------:R-:W-:Y:S01]  /*21ae0*/  ISETP.GE.AND P1, PT, R231, UR4, PT ;  /* 0x00000004e7007c0c */ /* 0x000fe2000bf26270 */
[----:B------:R-:W-:Y:S01]  /*21af0*/  @!P2 IMAD.MOV.U32 R50, RZ, RZ, R53 ;  /* 0x000000ffff32a224 */ /* 0x000fe200078e0035 */
[----:B------:R-:W-:Y:S01]  /*21b00*/  @!P2 LEA.HI.X R11, R233, R3, R0, 0x2, P5 ;  /* 0x00000003e90ba211 */ /* 0x000fe200028f1400 */
[----:B------:R4:W-:Y:S01]  /*21b10*/  @!P3 ST.E.64 desc[UR54][R8.64], R82 ;  /* 0x000000520800b985 */ /* 0x0009e2000c101b36 */
[----:B------:R-:W-:Y:S01]  /*21b20*/  ISETP.GE.AND P4, PT, R230, UR4, PT ;  /* 0x00000004e6007c0c */ /* 0x000fe2000bf86270 */
[----:B------:R-:W-:Y:S01]  /*21b30*/  @!P0 IMAD.MOV.U32 R53, RZ, RZ, R52 ;  /* 0x000000ffff358224 */ /* 0x000fe200078e0034 */
[----:B------:R-:W-:Y:S01]  /*21b40*/  @!P0 LEA R12, P5, R232, R14, 0x2 ;  /* 0x0000000ee80c8211 */ /* 0x000fe200078a10ff */
[----:B------:R5:W-:Y:S01]  /*21b50*/  @!P2 ST.E.64 desc[UR54][R10.64], R50 ;  /* 0x000000320a00a985 */ /* 0x000be2000c101b36 */
[----:B------:R-:W-:-:S02]  /*21b60*/  ISETP.GE.AND P3, PT, R229, UR4, PT ;  /* 0x00000004e5007c0c */ /* 0x000fc4000bf66270 */
[----:B------:R-:W-:Y:S02]  /*21b70*/  SHF.R.S32.HI R0, RZ, 0x1f, R231 ;  /* 0x0000001fff007819 */ /* 0x000fe400000114e7 */
[-C--:B------:R-:W-:Y:S02]  /*21b80*/  @!P0 LEA.HI.X R13, R232, R3.reuse, R15, 0x2, P5 ;  /* 0x00000003e80d8211 */ /* 0x080fe400028f140f */
[C---:B--2---:R-:W-:Y:S02]  /*21b90*/  @!P1 LEA R4, P2, R231.reuse, R14, 0x2 ;  /* 0x0000000ee7049211 */ /* 0x044fe400078410ff */
[----:B------:R-:W-:Y:S01]  /*21ba0*/  @!P0 MOV R52, R54 ;  /* 0x0000003600348202 */ /* 0x000fe20000000f00 */
[----:B------:R-:W-:Y:S01]  /*21bb0*/  @!P1 IMAD.MOV.U32 R54, RZ, RZ, R63 ;  /* 0x000000ffff369224 */ /* 0x000fe200078e003f */
[-C--:B------:R-:W-:Y:S01]  /*21bc0*/  @!P1 LEA.HI.X R5, R231, R3.reuse, R0, 0x2, P2 ;  /* 0x00000003e7059211 */ /* 0x080fe200010f1400 */
[----:B------:R-:W-:Y:S01]  /*21bd0*/  @!P4 IMAD.MOV.U32 R63, RZ, RZ, R62 ;  /* 0x000000ffff3fc224 */ /* 0x000fe200078e003e */
[----:B------:R-:W-:Y:S01]  /*21be0*/  ISETP.GE.AND P2, PT, R228, UR4, PT ;  /* 0x00000004e4007c0c */ /* 0x000fe2000bf46270 */
[----:B------:R-:W-:Y:S01]  /*21bf0*/  @!P0 ST.E.64 desc[UR54][R12.64], R52 ;  /* 0x000000340c008985 */ /* 0x000fe2000c101b36 */
[C---:B------:R-:W-:Y:S01]  /*21c00*/  @!P4 LEA R6, P0, R230.reuse, R14, 0x2 ;  /* 0x0000000ee606c211 */ /* 0x040fe200078010ff */
[----:B------:R-:W-:Y:S01]  /*21c10*/  @!P4 IMAD.MOV.U32 R62, RZ, RZ, R64 ;  /* 0x000000ffff3ec224 */ /* 0x000fe200078e0040 */
[----:B------:R-:W-:Y:S01]  /*21c20*/  SHF.R.S32.HI R15, RZ, 0x1f, R230 ;  /* 0x0000001fff0f7819 */ /* 0x000fe200000114e6 */
[----:B------:R2:W-:Y:S01]  /*21c30*/  @!P1 ST.E.64 desc[UR54][R4.64], R54 ;  /* 0x0000003604009985 */ /* 0x0005e2000c101b36 */
[----:B------:R-:W-:Y:S01]  /*21c40*/  ISETP.GE.AND P1, PT, R227, UR4, PT ;  /* 0x00000004e3007c0c */ /* 0x000fe2000bf26270 */
[----:B------:R-:W-:Y:S01]  /*21c50*/  @!P3 IMAD.MOV.U32 R64, RZ, RZ, R67 ;  /* 0x000000ffff40b224 */ /* 0x000fe200078e0043 */
[----:B------:R-:W-:-:S02]  /*21c60*/  @!P4 LEA.HI.X R7, R230, R3, R15, 0x2, P0 ;  /* 0x00000003e607c211 */ /* 0x000fc400000f140f */
[CC--:B----4-:R-:W-:Y:S02]  /*21c70*/  @!P3 LEA R8, P5, R229.reuse, R14.reuse, 0x2 ;  /* 0x0000000ee508b211 */ /* 0x0d0fe400078a10ff */
[----:B------:R-:W-:Y:S01]  /*21c80*/  SHF.R.S32.HI R0, RZ, 0x1f, R229 ;  /* 0x0000001fff007819 */ /* 0x000fe200000114e5 */
[----:B------:R4:W-:Y:S01]  /*21c90*/  @!P4 ST.E.64 desc[UR54][R6.64], R62 ;  /* 0x0000003e0600c985 */ /* 0x0009e2000c101b36 */
[----:B------:R-:W-:Y:S02]  /*21ca0*/  ISETP.GE.AND P0, PT, R226, UR4, PT ;  /* 0x00000004e2007c0c */ /* 0x000fe4000bf06270 */
[-C--:B------:R-:W-:Y:S02]  /*21cb0*/  @!P3 LEA.HI.X R9, R229, R3.reuse, R0, 0x2, P5 ;  /* 0x00000003e509b211 */ /* 0x080fe400028f1400 */
[----:B------:R-:W-:Y:S02]  /*21cc0*/  SHF.R.S32.HI R0, RZ, 0x1f, R228 ;  /* 0x0000001fff007819 */ /* 0x000fe400000114e4 */
[C---:B-----5:R-:W-:Y:S01]  /*21cd0*/  @!P2 LEA R10, P4, R228.reuse, R14, 0x2 ;  /* 0x0000000ee40aa211 */ /* 0x060fe200078810ff */
[----:B------:R5:W-:Y:S01]  /*21ce0*/  @!P3 ST.E.64 desc[UR54][R8.64], R64 ;  /* 0x000000400800b985 */ /* 0x000be2000c101b36 */
[----:B------:R-:W-:Y:S01]  /*21cf0*/  @!P2 MOV R67, R66 ;  /* 0x000000420043a202 */ /* 0x000fe20000000f00 */
[----:B------:R-:W-:Y:S01]  /*21d00*/  @!P2 IMAD.MOV.U32 R66, RZ, RZ, R68 ;  /* 0x000000ffff42a224 */ /* 0x000fe200078e0044 */
[----:B------:R-:W-:Y:S01]  /*21d10*/  @!P2 LEA.HI.X R11, R228, R3, R0, 0x2, P4 ;  /* 0x00000003e40ba211 */ /* 0x000fe200020f1400 */
[----:B------:R-:W-:Y:S01]  /*21d20*/  @!P1 IMAD.MOV.U32 R68, RZ, RZ, R71 ;  /* 0x000000ffff449224 */ /* 0x000fe200078e0047 */
[----:B------:R-:W-:Y:S01]  /*21d30*/  ISETP.GE.AND P3, PT, R225, UR4, PT ;  /* 0x00000004e1007c0c */ /* 0x000fe2000bf66270 */
[----:B------:R-:W-:Y:S01]  /*21d40*/  @!P0 IMAD.MOV.U32 R71, RZ, RZ, R70 ;  /* 0x000000ffff478224 */ /* 0x000fe200078e0046 */
[----:B--2---:R-:W-:Y:S01]  /*21d50*/  @!P1 LEA R4, P5, R227, R14, 0x2 ;  /* 0x0000000ee3049211 */ /* 0x004fe200078a10ff */
[----:B------:R-:W-:Y:S01]  /*21d60*/  @!P2 ST.E.64 desc[UR54][R10.64], R66 ;  /* 0x000000420a00a985 */ /* 0x000fe2000c101b36 */
[----:B------:R-:W-:Y:S01]  /*21d70*/  SHF.R.S32.HI R0, RZ, 0x1f, R227 ;  /* 0x0000001fff007819 */ /* 0x000fe200000114e3 */
[----:B------:R-:W-:Y:S01]  /*21d80*/  @!P0 IMAD.MOV.U32 R70, RZ, RZ, R72 ;  /* 0x000000ffff468224 */ /* 0x000fe200078e0048 */
[----:B------:R-:W-:-:S02]  /*21d90*/  ISETP.GE.AND P2, PT, R224, UR4, PT ;  /* 0x00000004e0007c0c */ /* 0x000fc4000bf46270 */
[-C--:B------:R-:W-:Y:S02]  /*21da0*/  @!P1 LEA.HI.X R5, R227, R3.reuse, R0, 0x2, P5 ;  /* 0x00000003e3059211 */ /* 0x080fe400028f1400 */
[CC--:B------:R-:W-:Y:S02]  /*21db0*/  @!P0 LEA R12, P4, R226.reuse, R14.reuse, 0x2 ;  /* 0x0000000ee20c8211 */ /* 0x0c0fe400078810ff */
[----:B------:R-:W-:Y:S01]  /*21dc0*/  SHF.R.S32.HI R0, RZ, 0x1f, R226 ;  /* 0x0000001fff007819 */ /* 0x000fe200000114e2 */
[----:B------:R2:W-:Y:S01]  /*21dd0*/  @!P1 ST.E.64 desc[UR54][R4.64], R68 ;  /* 0x0000004404009985 */ /* 0x0005e2000c101b36 */
[----:B----4-:R-:W-:Y:S02]  /*21de0*/  @!P3 LEA R6, P1, R225, R14, 0x2 ;  /* 0x0000000ee106b211 */ /* 0x010fe400078210ff */
[----:B------:R-:W-:Y:S02]  /*21df0*/  @!P0 LEA.HI.X R13, R226, R3, R0, 0x2, P4 ;  /* 0x00000003e20d8211 */ /* 0x000fe400020f1400 */
[----:B------:R-:W-:-:S02]  /*21e00*/  SHF.R.S32.HI R15, RZ, 0x1f, R225 ;  /* 0x0000001fff0f7819 */ /* 0x000fc400000114e1 */
[----:B------:R-:W-:Y:S01]  /*21e10*/  ISETP.GE.AND P4, PT, R223, UR4, PT ;  /* 0x00000004df007c0c */ /* 0x000fe2000bf86270 */
[----:B------:R4:W-:Y:S01]  /*21e20*/  @!P0 ST.E.64 desc[UR54][R12.64], R70 ;  /* 0x000000460c008985 */ /* 0x0009e2000c101b36 */
[----:B------:R-:W-:Y:S02]  /*21e30*/  ISETP.GE.AND P5, PT, R222, UR4, PT ;  /* 0x00000004de007c0c */ /* 0x000fe4000bfa6270 */
[----:B------:R-:W-:Y:S02]  /*21e40*/  ISETP.GE.AND P0, PT, R221, UR4, PT ;  /* 0x00000004dd007c0c */ /* 0x000fe4000bf06270 */
[----:B------:R-:W-:Y:S02]  /*21e50*/  @!P3 LEA.HI.X R7, R225, R3, R15, 0x2, P1 ;  /* 0x00000003e107b211 */ /* 0x000fe400008f140f */
[----:B------:R-:W-:Y:S02]  /*21e60*/  SHF.R.S32.HI R0, RZ, 0x1f, R224 ;  /* 0x0000001fff007819 */ /* 0x000fe400000114e0 */
[----:B-----5:R-:W-:-:S02]  /*21e70*/  @!P2 LEA R8, P1, R224, R14, 0x2 ;  /* 0x0000000ee008a211 */ /* 0x020fc400078210ff */
[----:B------:R-:W-:Y:S01]  /*21e80*/  @!P3 MOV R72, R85 ;  /* 0x000000550048b202 */ /* 0x000fe20000000f00 */
[----:B------:R-:W-:Y:S01]  /*21e90*/  @!P2 IMAD.MOV.U32 R85, RZ, RZ, R84 ;  /* 0x000000ffff55a224 */ /* 0x000fe200078e0054 */
[----:B------:R-:W-:Y:S01]  /*21ea0*/  @!P2 LEA.HI.X R9, R224, R3, R0, 0x2, P1 ;  /* 0x00000003e009a211 */ /* 0x000fe200008f1400 */
[----:B------:R-:W-:Y:S01]  /*21eb0*/  @!P2 IMAD.MOV.U32 R84, RZ, RZ, R86 ;  /* 0x000000ffff54a224 */ /* 0x000fe200078e0056 */
[-C--:B--2---:R-:W-:Y:S01]  /*21ec0*/  @!P4 LEA R4, P1, R223, R14.reuse, 0x2 ;  /* 0x0000000edf04c211 */ /* 0x084fe200078210ff */
[----:B------:R2:W-:Y:S01]  /*21ed0*/  @!P3 ST.E.64 desc[UR54][R6.64], R72 ;  /* 0x000000480600b985 */ /* 0x0005e2000c101b36 */
[----:B------:R-:W-:Y:S01]  /*21ee0*/  SHF.R.S32.HI R15, RZ, 0x1f, R222 ;  /* 0x0000001fff0f7819 */ /* 0x000fe200000114de */
[----:B------:R-:W-:Y:S01]  /*21ef0*/  @!P4 IMAD.MOV.U32 R86, RZ, RZ, R91 ;  /* 0x000000ffff56c224 */ /* 0x000fe200078e005b */
[-C--:B----4-:R-:W-:Y:S01]  /*21f00*/  @!P0 LEA R12, P3, R221, R14.reuse, 0x2 ;  /* 0x0000000edd0c8211 */ /* 0x090fe200078610ff */
[----:B------:R2:W-:Y:S01]  /*21f10*/  @!P2 ST.E.64 desc[UR54][R8.64], R84 ;  /* 0x000000540800a985 */ /* 0x0005e2000c101b36 */
[----:B------:R-:W-:Y:S01]  /*21f20*/  @!P5 LEA R10, P2, R222, R14, 0x2 ;  /* 0x0000000ede0ad211 */ /* 0x000fe200078410ff */
[----:B------:R-:W-:Y:S01]  /*21f30*/  @!P5 IMAD.MOV.U32 R93, RZ, RZ, R90 ;  /* 0x000000ffff5dd224 */ /* 0x000fe200078e005a */
[----:B------:R-:W-:-:S02]  /*21f40*/  SHF.R.S32.HI R0, RZ, 0x1f, R221 ;  /* 0x0000001fff007819 */ /* 0x000fc400000114dd */
[-C--:B------:R-:W-:Y:S02]  /*21f50*/  @!P4 LEA.HI.X R5, R223, R3.reuse, R20, 0x2, P1 ;  /* 0x00000003df05c211 */ /* 0x080fe400008f1414 */
[-C--:B------:R-:W-:Y:S02]  /*21f60*/  @!P5 LEA.HI.X R11, R222, R3.reuse, R15, 0x2, P2 ;  /* 0x00000003de0bd211 */ /* 0x080fe400010f140f */
[----:B------:R-:W-:Y:S01]  /*21f70*/  @!P0 LEA.HI.X R13, R221, R3, R0, 0x2, P3 ;  /* 0x00000003dd0d8211 */ /* 0x000fe200018f1400 */
[----:B------:R2:W-:Y:S04]  /*21f80*/  @!P4 ST.E.64 desc[UR54][R4.64], R86 ;  /* 0x000000560400c985 */ /* 0x0005e8000c101b36 */
[----:B------:R2:W-:Y:S04]  /*21f90*/  @!P5 ST.E.64 desc[UR54][R10.64], R92 ;  /* 0x0000005c0a00d985 */ /* 0x0005e8000c101b36 */
[----:B------:R2:W-:Y:S01]  /*21fa0*/  @!P0 ST.E.64 desc[UR54][R12.64], R58 ;  /* 0x0000003a0c008985 */ /* 0x0005e2000c101b36 */
[----:B------:R-:W-:-:S13]  /*21fb0*/  ISETP.GE.AND P0, PT, R220, UR4, PT ;  /* 0x00000004dc007c0c */ /* 0x000fda000bf06270 */
[----:B--2---:R-:W-:Y:S05]  /*21fc0*/  @P0 BRA `(.L_x_510) ;  /* 0x0000000c00300947 */ /* 0x004fea0003800000 */
[----:B------:R-:W-:Y:S02]  /*21fd0*/  SHF.R.S32.HI R0, RZ, 0x1f, R220 ;  /* 0x0000001fff007819 */ /* 0x000fe400000114dc */
[----:B------:R-:W-:-:S04]  /*21fe0*/  LEA R14, P0, R220, R14, 0x2 ;  /* 0x0000000edc0e7211 */ /* 0x000fc800078010ff */
[----:B------:R-:W-:-:S05]  /*21ff0*/  LEA.HI.X R15, R220, R3, R0, 0x2, P0 ;  /* 0x00000003dc0f7211 */ /* 0x000fca00000f1400 */
[----:B------:R2:W-:Y:S01]  /*22000*/  ST.E.64 desc[UR54][R14.64], R60 ;  /* 0x0000003c0e007985 */ /* 0x0005e2000c101b36 */
[----:B------:R-:W-:Y:S05]  /*22010*/  BRA `(.L_x_510) ;  /* 0x0000000c001c7947 */ /* 0x000fea0003800000 */
.L_x_496:
[----:B------:R-:W-:Y:S01]  /*22020*/  ULDC.64 UR6, c[0x0][0xc08] ;  /* 0x0003020000067ab9 */ /* 0x000fe20000000a00 */
[----:B------:R-:W-:Y:S01]  /*22030*/  ULDC.64 UR4, c[0x0][0xc00] ;  /* 0x0003000000047ab9 */ /* 0x000fe20000000a00 */
[----:B------:R-:W-:Y:S01]  /*22040*/  ISETP.NE.U32.AND P1, PT, RZ, UR6, PT ;  /* 0x00000006ff007c0c */ /* 0x000fe2000bf25070 */
[----:B------:R-:W3:Y:S01]  /*22050*/  S2R R0, SR_TID.X ;  /* 0x0000000000007919 */ /* 0x000ee20000002100 */
[----:B------:R-:W-:Y:S02]  /*22060*/  ISETP.NE.U32.AND P0, PT, RZ, UR4, PT ;  /* 0x00000004ff007c0c */ /* 0x000fe4000bf05070 */
[----:B------:R-:W-:Y:S02]  /*22070*/  ISETP.NE.AND.EX P1, PT, RZ, UR7, PT, P1 ;  /* 0x00000007ff007c0c */ /* 0x000fe4000bf25310 */
[----:B------:R-:W-:Y:S02]  /*22080*/  IADD3 R2, P2, R212, UR4, RZ ;  /* 0x00000004d4027c10 */ /* 0x000fe4000ff5e0ff */
[----:B------:R-:W-:-:S02]  /*22090*/  ISETP.NE.AND.EX P0, PT, RZ, UR5, PT, P0 ;  /* 0x00000005ff007c0c */ /* 0x000fc4000bf05300 */
[----:B------:R-:W-:Y:S01]  /*220a0*/  IADD3.X R3, R213, UR5, RZ, P2, !PT ;  /* 0x00000005d5037c10 */ /* 0x000fe200097fe4ff */
[----:B------:R-:W-:Y:S01]  /*220b0*/  ULDC UR4, c[0x0][0xa88] ;  /* 0x0002a20000047ab9 */ /* 0x000fe20000000800 */
[----:B------:R-:W-:Y:S01]  /*220c0*/  MOV R15, RZ ;  /* 0x000000ff000f7202 */ /* 0x000fe20000000f00 */
[----:B------:R-:W-:-:S04]  /*220d0*/  IMAD.U32 R20, RZ, RZ, UR4 ;  /* 0x00000004ff147e24 */ /* 0x000fc8000f8e00ff */
[----:B------:R-:W-:-:S04]  /*220e0*/  @P1 IADD3 R212, P2, R212, UR6, RZ ;  /* 0x00000006d4d41c10 */ /* 0x000fc8000ff5e0ff */
[----:B------:R-:W-:Y:S01]  /*220f0*/  @P1 IADD3.X R213, R213, UR7, RZ, P2, !PT ;  /* 0x00000007d5d51c10 */ /* 0x000fe200097fe4ff */
[----:B------:R4:W5:Y:S04]  /*22100*/  @P0 LDG.E R15, desc[UR54][R2.64] ;  /* 0x00000036020f0981 */ /* 0x000968000c1e1900 */
[----:B------:R4:W5:Y:S01]  /*22110*/  @P1 LDG.E R20, desc[UR54][R212.64] ;  /* 0x00000036d4141981 */ /* 0x000962000c1e1900 */
[----:B-1----:R-:W-:Y:S01]  /*22120*/  ISETP.GT.AND P2, PT, R211, 0x1, PT ;  /* 0x00000001d300780c */ /* 0x002fe20003f44270 */
[----:B---3--:R-:W-:-:S05]  /*22130*/  VIADD R0, R0, 0xffffff80 ;  /* 0xffffff8000007836 */ /* 0x008fca0000000000 */
[----:B------:R-:W-:Y:S01]  /*22140*/  ISETP.GT.AND P3, PT, R0, 0x7f, PT ;  /* 0x0000007f0000780c */ /* 0x000fe20003f64270 */
[----:B----4-:R-:W-:-:S12]  /*22150*/  @P1 BRA `(.L_x_515) ;  /* 0x0000000000101947 */ /* 0x010fd80003800000 */
[----:B------:R-:W-:Y:S05]  /*22160*/  @!P0 BRA `(.L_x_515) ;  /* 0x00000000000c8947 */ /* 0x000fea0003800000 */
[----:B------:R-:W3:Y:S04]  /*22170*/  LDG.E R5, desc[UR54][R2.64] ;  /* 0x0000003602057981 */ /* 0x000ee8000c1e1900 */
[----:B-----5:R-:W3:Y:S02]  /*22180*/  LDG.E R20, desc[UR54][R2.64+0x4] ;  /* 0x0000043602147981 */ /* 0x020ee4000c1e1900 */
[----:B---3--:R-:W-:-:S07]  /*22190*/  IMAD.IADD R20, R20, 0x1, -R5 ;  /* 0x0000000114147824 */ /* 0x008fce00078e0a05 */
.L_x_515:
[----:B------:R-:W-:Y:S01]  /*221a0*/  BSSY B1, `(.L_x_516) ;  /* 0x0000037000017945 */ /* 0x000fe20003800000 */
[----:B------:R-:W-:Y:S02]  /*221b0*/  SEL R25, R206, RZ, !P0 ;  /* 0x000000ffce197207 */ /* 0x000fe40004000000 */
[----:B------:R-:W-:Y:S02]  /*221c0*/  SEL R214, R214, RZ, !P0 ;  /* 0x000000ffd6d67207 */ /* 0x000fe40004000000 */
[----:B-----5:R-:W-:Y:S01]  /*221d0*/  SHF.R.S32.HI R14, RZ, 0x1f, R15 ;  /* 0x0000001fff0e7819 */ /* 0x020fe2000001140f */
[----:B------:R-:W-:Y:S06]  /*221e0*/  @P3 BRA `(.L_x_517) ;  /* 0x0000000000c83947 */ /* 0x000fec0003800000 */
[----:B------:R-:W1:Y:S01]  /*221f0*/  S2R R0, SR_TID.X ;  /* 0x0000000000007919 */ /* 0x000e620000002100 */
[----:B------:R-:W3:Y:S02]  /*22200*/  LDC R29, c[0x0][0xbe8] ;  /* 0x0002fa00ff1d7b82 */ /* 0x000ee40000000800 */
[----:B---3--:R-:W-:Y:S02]  /*22210*/  IMAD R2, R20, R29, RZ ;  /* 0x0000001d14027224 */ /* 0x008fe400078e02ff */
[----:B-1----:R-:W-:-:S05]  /*22220*/  IMAD R0, R215, 0x80, R0 ;  /* 0x00000080d7007824 */ /* 0x002fca00078e0200 */
[----:B------:R-:W-:-:S04]  /*22230*/  IADD3 R27, R0, -0x80, RZ ;  /* 0xffffff80001b7810 */ /* 0x000fc80007ffe0ff */
[----:B------:R-:W-:-:S13]  /*22240*/  ISETP.GE.AND P0, PT, R27, R2, PT ;  /* 0x000000021b00720c */ /* 0x000fda0003f06270 */
[----:B------:R-:W-:Y:S05]  /*22250*/  @P0 BRA `(.L_x_517) ;  /* 0x0000000000ac0947 */ /* 0x000fea0003800000 */
[----:B------:R-:W-:Y:S01]  /*22260*/  IMAD.MOV.U32 R0, RZ, RZ, 0x9b8 ;  /* 0x000009b8ff007424 */ /* 0x000fe200078e00ff */
[----:B------:R-:W-:Y:S01]  /*22270*/  ISETP.GT.AND P3, PT, R211, 0x1, PT ;  /* 0x00000001d300780c */ /* 0x000fe20003f64270 */
[----:B------:R-:W1:Y:S01]  /*22280*/  LDC.64 R2, c[0x0][0xba8] ;  /* 0x0002ea00ff027b82 */ /* 0x000e620000000a00 */
[----:B------:R-:W-:Y:S01]  /*22290*/  ISETP.NE.AND P0, PT, R29, 0x1, PT ;  /* 0x000000011d00780c */ /* 0x000fe20003f05270 */
[----:B------:R-:W-:Y:S01]  /*222a0*/  IMAD.MOV.U32 R21, RZ, RZ, R27 ;  /* 0x000000ffff157224 */ /* 0x000fe200078e001b */
[----:B------:R-:W-:Y:S02]  /*222b0*/  SEL R24, R0, 0x978, P3 ;  /* 0x0000097800187807 */ /* 0x000fe40001800000 */
[----:B------:R-:W-:-:S03]  /*222c0*/  SEL R217, R217, RZ, P3 ;  /* 0x000000ffd9d97207 */ /* 0x000fc60001800000 */
[----:B------:R-:W3:Y:S08]  /*222d0*/  LDC.64 R8, c[0x0][R24+0x220] ;  /* 0x0000880018087b82 */ /* 0x000ef00000000a00 */
[----:B------:R-:W4:Y:S08]  /*222e0*/  LDC.64 R4, c[0x0][R24+0x218] ;  /* 0x0000860018047b82 */ /* 0x000f300000000a00 */
[----:B------:R-:W5:Y:S08]  /*222f0*/  LDC.64 R10, c[0x0][R24+0x228] ;  /* 0x00008a00180a7b82 */ /* 0x000f700000000a00 */
[----:B------:R-:W0:Y:S08]  /*22300*/  LDC.64 R6, c[0x0][R24+0x210] ;  /* 0x0000840018067b82 */ /* 0x000e300000000a00 */
[----:B------:R-:W2:Y:S08]  /*22310*/  @P0 LDC R0, c[0x0][0xbec] ;  /* 0x0002fb00ff000b82 */ /* 0x000eb00000000800 */
[----:B------:R-:W5:Y:S01]  /*22320*/  @P0 LDC R33, c[0x0][0xbf0] ;  /* 0x0002fc00ff210b82 */ /* 0x000f620000000800 */
[----:B---3--:R-:W-:-:S07]  /*22330*/  IMAD R9, R9, R25, RZ ;  /* 0x0000001909097224 */ /* 0x008fce00078e02ff */
[----:B-1----:R-:W1:Y:S01]  /*22340*/  @!P3 LDC R2, c[0x0][0xb50] ;  /* 0x0002d400ff02bb82 */ /* 0x002e620000000800 */
[----:B------:R-:W-:Y:S02]  /*22350*/  IMAD R9, R8, R214, R9 ;  /* 0x000000d608097224 */ /* 0x000fe400078e0209 */
[----:B--2---:R-:W-:-:S05]  /*22360*/  @P0 IMAD.HI.U32 R0, R27, R0, RZ ;  /* 0x000000001b000227 */ /* 0x004fca00078e00ff */
[----:B------:R-:W2:Y:S01]  /*22370*/  @!P3 LDC R3, c[0x0][0xb54] ;  /* 0x0002d500ff03bb82 */ /* 0x000ea20000000800 */
[-C--:B----4-:R-:W-:Y:S02]  /*22380*/  IMAD R31, R5, R204.reuse, RZ ;  /* 0x000000cc051f7224 */ /* 0x090fe400078e02ff */
[----:B------:R-:W-:Y:S01]  /*22390*/  IMAD.WIDE.U32 R12, R4, R204, RZ ;  /* 0x000000cc040c7225 */ /* 0x000fe200078e00ff */
[----:B-----5:R-:W-:-:S03]  /*223a0*/  @P0 SHF.R.U32.HI R21, RZ, R33, R0 ;  /* 0x00000021ff150219 */ /* 0x020fc60000011600 */
[----:B------:R-:W-:-:S04]  /*223b0*/  IMAD.WIDE.U32 R4, R8, R25, RZ ;  /* 0x0000001908047225 */ /* 0x000fc800078e00ff */
[----:B------:R-:W-:Y:S01]  /*223c0*/  IMAD.IADD R13, R31, 0x1, R13 ;  /* 0x000000011f0d7824 */ /* 0x000fe200078e020d */
[----:B------:R-:W-:Y:S01]  /*223d0*/  IADD3 R12, P0, P1, R4, R12, R15 ;  /* 0x0000000c040c7210 */ /* 0x000fe2000791e00f */
[----:B------:R-:W-:Y:S01]  /*223e0*/  IMAD.MOV R0, RZ, RZ, -R21 ;  /* 0x000000ffff007224 */ /* 0x000fe200078e0a15 */
[----:B------:R-:W-:Y:S01]  /*223f0*/  IADD3 R8, R5, R9, RZ ;  /* 0x0000000905087210 */ /* 0x000fe20007ffe0ff */
[----:B------:R-:W-:-:S04]  /*22400*/  IMAD.WIDE.U32 R4, R10, R217, RZ ;  /* 0x000000d90a047225 */ /* 0x000fc800078e00ff */
[----:B------:R-:W-:Y:S02]  /*22410*/  IMAD R11, R11, R217, RZ ;  /* 0x000000d90b0b7224 */ /* 0x000fe400078e02ff */
[----:B------:R-:W-:Y:S01]  /*22420*/  IMAD R9, R29, R0, R27 ;  /* 0x000000001d097224 */ /* 0x000fe200078e021b */
[----:B------:R-:W-:Y:S01]  /*22430*/  IADD3.X R0, R8, R13, R14, P0, P1 ;  /* 0x0000000d08007210 */ /* 0x000fe200007e240e */
[----:B------:R-:W-:Y:S01]  /*22440*/  IMAD.IADD R5, R11, 0x1, R5 ;  /* 0x000000010b057824 */ /* 0x000fe200078e0205 */
[----:B------:R-:W-:Y:S02]  /*22450*/  IADD3 R4, P0, P1, R21, R12, R4 ;  /* 0x0000000c15047210 */ /* 0x000fe4000791e004 */
[----:B------:R-:W-:Y:S02]  /*22460*/  SHF.R.S32.HI R21, RZ, 0x1f, R21 ;  /* 0x0000001fff157819 */ /* 0x000fe40000011415 */
[----:B------:R-:W-:Y:S02]  /*22470*/  SHF.R.S32.HI R11, RZ, 0x1f, R9 ;  /* 0x0000001fff0b7819 */ /* 0x000fe40000011409 */
[----:B------:R-:W-:Y:S01]  /*22480*/  IADD3.X R5, R21, R0, R5, P0, P1 ;  /* 0x0000000015057210 */ /* 0x000fe200007e2405 */
[----:B0-----:R-:W-:-:S04]  /*22490*/  IMAD R0, R7, R9, RZ ;  /* 0x0000000907007224 */ /* 0x001fc800078e02ff */
[C---:B------:R-:W-:Y:S02]  /*224a0*/  IMAD R11, R6.reuse, R11, R0 ;  /* 0x0000000b060b7224 */ /* 0x040fe400078e0200 */
[----:B------:R-:W-:-:S04]  /*224b0*/  IMAD.WIDE.U32 R4, R6, R9, R4 ;  /* 0x0000000906047225 */ /* 0x000fc800078e0004 */
[----:B------:R-:W-:Y:S01]  /*224c0*/  IMAD.IADD R0, R5, 0x1, R11 ;  /* 0x0000000105007824 */ /* 0x000fe200078e020b */
[----:B-1----:R-:W-:Y:S01]  /*224d0*/  LEA R2, P0, R4, R2, 0x2 ;  /* 0x0000000204027211 */ /* 0x002fe200078010ff */
[----:B------:R-:W-:-:S03]  /*224e0*/  IMAD.MOV.U32 R5, RZ, RZ, -0x800000 ;  /* 0xff800000ff057424 */ /* 0x000fc600078e00ff */
[----:B--2---:R-:W-:-:S05]  /*224f0*/  LEA.HI.X R3, R4, R3, R0, 0x2, P0 ;  /* 0x0000000304037211 */ /* 0x004fca00000f1400 */
[----:B------:R1:W-:Y:S04]  /*22500*/  STG.E desc[UR54][R2.64], R5 ;  /* 0x0000000502007986 */ /* 0x0003e8000c101936 */
.L_x_517:
[----:B------:R-:W-:Y:S05]  /*22510*/  BSYNC B1 ;  /* 0x0000000000017941 */ /* 0x000fea0003800000 */
.L_x_516:
[----:B------:R-:W-:Y:S05]  /*22520*/  @P2 BRA `(.L_x_510) ;  /* 0x0000000400d82947 */ /* 0x000fea0003800000 */
[----:B------:R-:W3:Y:S01]  /*22530*/  LDC R21, c[0x0][0xbe8] ;  /* 0x0002fa00ff157b82 */ /* 0x000ee20000000800 */
[----:B------:R-:W-:Y:S01]  /*22540*/  ULDC.64 UR4, c[0x0][0xaa0] ;  /* 0x0002a80000047ab9 */ /* 0x000fe20000000a00 */
[----:B------:R-:W-:Y:S01]  /*22550*/  ULDC.64 UR6, c[0x0][0xaf0] ;  /* 0x0002bc0000067ab9 */ /* 0x000fe20000000a00 */
[----:B------:R-:W-:Y:S02]  /*22560*/  IMAD R0, R14, UR4, RZ ;  /* 0x000000040e007c24 */ /* 0x000fe4000f8e02ff */
[----:B-1----:R-:W-:-:S04]  /*22570*/  IMAD.WIDE.U32 R2, R15, UR4, RZ ;  /* 0x000000040f027c25 */ /* 0x002fc8000f8e00ff */
[----:B------:R-:W-:Y:S01]  /*22580*/  IMAD R5, R15, UR5, R0 ;  /* 0x000000050f057c24 */ /* 0x000fe2000f8e0200 */
[----:B------:R-:W-:Y:S01]  /*22590*/  ULDC.64 UR4, c[0x0][0xae8] ;  /* 0x0002ba0000047ab9 */ /* 0x000fe20000000a00 */
[----:B------:R-:W-:-:S03]  /*225a0*/  IMAD R0, R210, 0x20, R237 ;  /* 0x00000020d2007824 */ /* 0x000fc600078e02ed */
[----:B------:R-:W-:Y:S01]  /*225b0*/  IADD3 R3, R3, R5, RZ ;  /* 0x0000000503037210 */ /* 0x000fe20007ffe0ff */
[----:B------:R-:W-:Y:S02]  /*225c0*/  IMAD R9, R215, 0x80, R0 ;  /* 0x00000080d7097824 */ /* 0x000fe400078e0200 */
[----:B------:R-:W-:-:S04]  /*225d0*/  IMAD.WIDE.U32 R2, R204, UR4, R2 ;  /* 0x00000004cc027c25 */ /* 0x000fc8000f8e0002 */
[----:B------:R-:W-:Y:S01]  /*225e0*/  IMAD.MOV.U32 R5, RZ, RZ, R9 ;  /* 0x000000ffff057224 */ /* 0x000fe200078e0009 */
[----:B---3--:R-:W-:Y:S01]  /*225f0*/  ISETP.NE.AND P0, PT, R21, 0x1, PT ;  /* 0x000000011500780c */ /* 0x008fe20003f05270 */
[----:B------:R-:W-:Y:S01]  /*22600*/  IMAD R3, R204, UR5, R3 ;  /* 0x00000005cc037c24 */ /* 0x000fe2000f8e0203 */
[----:B------:R-:W-:Y:S01]  /*22610*/  ULDC.64 UR4, c[0x0][0xae0] ;  /* 0x0002b80000047ab9 */ /* 0x000fe20000000a00 */
[----:B------:R-:W-:-:S10]  /*22620*/  IMAD.WIDE.U32 R2, R25, UR6, R2 ;  /* 0x0000000619027c25 */ /* 0x000fd4000f8e0002 */
[----:B------:R-:W1:Y:S08]  /*22630*/  @P0 LDC R4, c[0x0][0xbec] ;  /* 0x0002fb00ff040b82 */ /* 0x000e700000000800 */
[----:B------:R-:W3:Y:S01]  /*22640*/  @P0 LDC R7, c[0x0][0xbf0] ;  /* 0x0002fc00ff070b82 */ /* 0x000ee20000000800 */
[----:B-1----:R-:W-:-:S04]  /*22650*/  @P0 IMAD.HI.U32 R0, R9, R4, RZ ;  /* 0x0000000409000227 */ /* 0x002fc800078e00ff */
[----:B------:R-:W-:Y:S01]  /*22660*/  IMAD R4, R214, UR6, RZ ;  /* 0x00000006d6047c24 */ /* 0x000fe2000f8e02ff */
[----:B---3--:R-:W-:-:S03]  /*22670*/  @P0 SHF.R.U32.HI R5, RZ, R7, R0 ;  /* 0x00000007ff050219 */ /* 0x008fc60000011600 */
[----:B------:R-:W-:Y:S01]  /*22680*/  IMAD R7, R25, UR7, R4 ;  /* 0x0000000719077c24 */ /* 0x000fe2000f8e0204 */
[--C-:B------:R-:W-:Y:S01]  /*22690*/  SHF.R.S32.HI R0, RZ, 0x1f, R5.reuse ;  /* 0x0000001fff007819 */ /* 0x100fe20000011405 */
[----:B------:R-:W-:Y:S02]  /*226a0*/  IMAD.MOV R4, RZ, RZ, -R5 ;  /* 0x000000ffff047224 */ /* 0x000fe400078e0a05 */
[----:B------:R-:W-:Y:S02]  /*226b0*/  IMAD.IADD R3, R3, 0x1, R7 ;  /* 0x0000000103037824 */ /* 0x000fe400078e0207 */
[----:B------:R-:W-:Y:S02]  /*226c0*/  IMAD R0, R0, UR4, RZ ;  /* 0x0000000400007c24 */ /* 0x000fe4000f8e02ff */
[----:B------:R-:W-:Y:S02]  /*226d0*/  IMAD R7, R21, R4, R9 ;  /* 0x0000000415077224 */ /* 0x000fe400078e0209 */
[----:B------:R-:W-:-:S02]  /*226e0*/  IMAD R9, R5, UR5, R0 ;  /* 0x0000000505097c24 */ /* 0x000fc4000f8e0200 */
[----:B------:R-:W-:Y:S01]  /*226f0*/  IMAD.WIDE.U32 R2, R5, UR4, R2 ;  /* 0x0000000405027c25 */ /* 0x000fe2000f8e0002 */
[----:B------:R-:W-:Y:S01]  /*22700*/  SHF.R.S32.HI R0, RZ, 0x1f, R7 ;  /* 0x0000001fff007819 */ /* 0x000fe20000011407 */
[----:B------:R-:W-:-:S03]  /*22710*/  ULDC.64 UR4, c[0x0][0xad8] ;  /* 0x0002b60000047ab9 */ /* 0x000fc60000000a00 */
[----:B------:R-:W-:Y:S01]  /*22720*/  IADD3 R3, R3, R9, RZ ;  /* 0x0000000903037210 */ /* 0x000fe20007ffe0ff */
        /* <DEDUP_REMOVED lines=8> */
[----:B------:R-:W-:Y:S06]  /*227b0*/  BRA.DIV UR4, `(.L_x_518) ;  /* 0x000000a204407947 */ /* 0x000fec000b800000 */
[----:B------:R1:W3:Y:S04]  /*227c0*/  SHFL.IDX PT, R0, R3, RZ, 0x181f ;  /* 0x00181fff03007589 */ /* 0x0002e800000e0000 */
[----:B------:R1:W4:Y:S02]  /*227d0*/  SHFL.IDX PT, R14, R2, RZ, 0x181f ;  /* 0x00181fff020e7589 */ /* 0x00032400000e0000 */
.L_x_773:
[----:B------:R-:W-:Y:S01]  /*227e0*/  IMAD R21, R20, R21, RZ ;  /* 0x0000001514157224 */ /* 0x000fe200078e02ff */
[----:B------:R-:W-:Y:S01]  /*227f0*/  BSSY B1, `(.L_x_519) ;  /* 0x000000f000017945 */ /* 0x000fe20003800000 */
[----:B------:R-:W-:-:S05]  /*22800*/  IMAD R6, R215, 0x80, R237 ;  /* 0x00000080d7067824 */ /* 0x000fca00078e02ed */
[----:B------:R-:W-:-:S13]  /*22810*/  ISETP.GE.AND P0, PT, R6, R21, PT ;  /* 0x000000150600720c */ /* 0x000fda0003f06270 */
[----:B------:R-:W-:Y:S05]  /*22820*/  @P0 BRA `(.L_x_520) ;  /* 0x00000000002c0947 */ /* 0x000fea0003800000 */
[----:B------:R-:W-:Y:S01]  /*22830*/  ULDC UR4, c[0x0][0xac8] ;  /* 0x0002b20000047ab9 */ /* 0x000fe20000000800 */
[----:B------:R-:W-:Y:S02]  /*22840*/  SHF.R.S32.HI R8, RZ, 0x1f, R203 ;  /* 0x0000001fff087819 */ /* 0x000fe400000114cb */
[----:B------:R-:W-:Y:S02]  /*22850*/  ISETP.GE.AND P2, PT, R203, UR4, PT ;  /* 0x00000004cb007c0c */ /* 0x000fe4000bf46270 */
[----:B------:R-:W-:Y:S02]  /*22860*/  ISETP.GE.AND P3, PT, R209, UR4, PT ;  /* 0x00000004d1007c0c */ /* 0x000fe4000bf66270 */
[----:B------:R-:W-:-:S09]  /*22870*/  SHF.R.S32.HI R7, RZ, 0x1f, R209 ;  /* 0x0000001fff077819 */ /* 0x000fd200000114d1 */
[-C--:B----4-:R-:W-:Y:S02]  /*22880*/  @!P2 LEA R4, P0, R203, R14.reuse, 0x1 ;  /* 0x0000000ecb04a211 */ /* 0x090fe400078008ff */
[----:B------:R-:W-:Y:S02]  /*22890*/  @!P3 LEA R14, P1, R209, R14, 0x1 ;  /* 0x0000000ed10eb211 */ /* 0x000fe400078208ff */
[-C--:B---3--:R-:W-:Y:S02]  /*228a0*/  @!P2 LEA.HI.X R5, R203, R0.reuse, R8, 0x1, P0 ;  /* 0x00000000cb05a211 */ /* 0x088fe400000f0c08 */
[----:B------:R-:W-:-:S03]  /*228b0*/  @!P3 LEA.HI.X R15, R209, R0, R7, 0x1, P1 ;  /* 0x00000000d10fb211 */ /* 0x000fc600008f0c07 */
[----:B------:R3:W-:Y:S04]  /*228c0*/  @!P2 ST.E.128 desc[UR54][R4.64], RZ ;  /* 0x000000ff0400a985 */ /* 0x0007e8000c101d36 */
[----:B------:R3:W-:Y:S02]  /*228d0*/  @!P3 ST.E.128 desc[UR54][R14.64], RZ ;  /* 0x000000ff0e00b985 */ /* 0x0007e4000c101d36 */
.L_x_520:
[----:B------:R-:W-:Y:S05]  /*228e0*/  BSYNC B1 ;  /* 0x0000000000017941 */ /* 0x000fea0003800000 */
.L_x_519:
[----:B------:R-:W-:-:S03]  /*228f0*/  UMOV UR4, 0xffffffff ;  /* 0xffffffff00047882 */ /* 0x000fc60000000000 */
[----:B------:R-:W-:Y:S05]  /*22900*/  BRA.DIV UR4, `(.L_x_521) ;  /* 0x000000a204207947 */ /* 0x000fea000b800000 */
[----:B---3--:R3:W0:Y:S04]  /*22910*/  SHFL.IDX PT, R0, R3, 0x1, 0x181f ;  /* 0x00381f0003007f89 */ /* 0x00862800000e0000 */
[----:B----4-:R3:W4:Y:S02]  /*22920*/  SHFL.IDX PT, R14, R2, 0x1, 0x181f ;  /* 0x00381f00020e7f89 */ /* 0x01072400000e0000 */
.L_x_777:
        /* <DEDUP_REMOVED lines=11> */
[-C--:B0-----:R-:W-:Y:S02]  /*229e0*/  @!P2 LEA.HI.X R5, R203, R0.reuse, R8, 0x1, P0 ;  /* 0x00000000cb05a211 */ /* 0x081fe400000f0c08 */
[----:B------:R-:W-:-:S03]  /*229f0*/  @!P3 LEA.HI.X R15, R209, R0, R7, 0x1, P1 ;  /* 0x00000000d10fb211 */ /* 0x000fc600008f0c07 */
[----:B------:R0:W-:Y:S04]  /*22a00*/  @!P2 ST.E.128 desc[UR54][R4.64], RZ ;  /* 0x000000ff0400a985 */ /* 0x0001e8000c101d36 */
[----:B------:R0:W-:Y:S02]  /*22a10*/  @!P3 ST.E.128 desc[UR54][R14.64], RZ ;  /* 0x000000ff0e00b985 */ /* 0x0001e4000c101d36 */
.L_x_523:
[----:B------:R-:W-:Y:S05]  /*22a20*/  BSYNC B1 ;  /* 0x0000000000017941 */ /* 0x000fea0003800000 */
.L_x_522:
[----:B------:R-:W-:-:S03]  /*22a30*/  UMOV UR4, 0xffffffff ;  /* 0xffffffff00047882 */ /* 0x000fc60000000000 */
[----:B------:R-:W-:Y:S05]  /*22a40*/  BRA.DIV UR4, `(.L_x_524) ;  /* 0x000000a204187947 */ /* 0x000fea000b800000 */
[----:B0-----:R0:W0:Y:S04]  /*22a50*/  SHFL.IDX PT, R0, R3, 0x2, 0x181f ;  /* 0x00581f0003007f89 */ /* 0x00102800000e0000 */
[----:B----4-:R4:W0:Y:S02]  /*22a60*/  SHFL.IDX PT, R14, R2, 0x2, 0x181f ;  /* 0x00581f00020e7f89 */ /* 0x01082400000e0000 */
.L_x_781:
        /* <DEDUP_REMOVED lines=9> */
[-C--:B0-----:R-:W-:Y:S02]  /*22b00*/  @!P2 LEA R4, P0, R203, R14.reuse, 0x1 ;  /* 0x0000000ecb04a211 */ /* 0x081fe400078008ff */
[----:B------:R-:W-:Y:S02]  /*22b10*/  @!P3 LEA R14, P1, R209, R14, 0x1 ;  /* 0x0000000ed10eb211 */ /* 0x000fe400078208ff */
[-C--:B------:R-:W-:Y:S02]  /*22b20*/  @!P2 LEA.HI.X R5, R203, R0.reuse, R8, 0x1, P0 ;  /* 0x00000000cb05a211 */ /* 0x080fe400000f0c08 */
[----:B------:R-:W-:-:S03]  /*22b30*/  @!P3 LEA.HI.X R15, R209, R0, R7, 0x1, P1 ;  /* 0x00000000d10fb211 */ /* 0x000fc600008f0c07 */
[----:B------:R0:W-:Y:S04]  /*22b40*/  @!P2 ST.E.128 desc[UR54][R4.64], RZ ;  /* 0x000000ff0400a985 */ /* 0x0001e8000c101d36 */
[----:B------:R0:W-:Y:S02]  /*22b50*/  @!P3 ST.E.128 desc[UR54][R14.64], RZ ;  /* 0x000000ff0e00b985 */ /* 0x0001e4000c101d36 */
.L_x_526:
[----:B------:R-:W-:Y:S05]  /*22b60*/  BSYNC B1 ;  /* 0x0000000000017941 */ /* 0x000fea0003800000 */
.L_x_525:
[----:B------:R-:W-:-:S03]  /*22b70*/  UMOV UR4, 0xffffffff ;  /* 0xffffffff00047882 */ /* 0x000fc60000000000 */
[----:B------:R-:W-:Y:S05]  /*22b80*/  BRA.DIV UR4, `(.L_x_527) ;  /* 0x000000a204107947 */ /* 0x000fea000b800000 */
[----:B0-----:R0:W0:Y:S04]  /*22b90*/  SHFL.IDX PT, R0, R3, 0x3, 0x181f ;  /* 0x00781f0003007f89 */ /* 0x00102800000e0000 */
[----:B------:R0:W0:Y:S02]  /*22ba0*/  SHFL.IDX PT, R14, R2, 0x3, 0x181f ;  /* 0x00781f00020e7f89 */ /* 0x00002400000e0000 */
.L_x_785:
[----:B01-34-:R-:W-:-:S04]  /*22bb0*/  IADD3 R2, R6, 0x60, RZ ;  /* 0x0000006006027810 */ /* 0x01bfc80007ffe0ff */
[----:B------:R-:W-:-:S13]  /*22bc0*/  ISETP.GE.AND P0, PT, R2, R21, PT ;  /* 0x000000150200720c */ /* 0x000fda0003f06270 */
[----:B------:R-:W-:Y:S05]  /*22bd0*/  @P0 BRA `(.L_x_510) ;  /* 0x00000000002c0947 */ /* 0x000fea0003800000 */
[----:B------:R-:W-:Y:S01]  /*22be0*/  ULDC UR4, c[0x0][0xac8] ;  /* 0x0002b20000047ab9 */ /* 0x000fe20000000800 */
[----:B------:R-:W-:Y:S02]  /*22bf0*/  SHF.R.S32.HI R5, RZ, 0x1f, R203 ;  /* 0x0000001fff057819 */ /* 0x000fe400000114cb */
[----:B------:R-:W-:Y:S02]  /*22c00*/  ISETP.GE.AND P2, PT, R203, UR4, PT ;  /* 0x00000004cb007c0c */ /* 0x000fe4000bf46270 */
[----:B------:R-:W-:Y:S02]  /*22c10*/  ISETP.GE.AND P3, PT, R209, UR4, PT ;  /* 0x00000004d1007c0c */ /* 0x000fe4000bf66270 */
[----:B------:R-:W-:-:S09]  /*22c20*/  SHF.R.S32.HI R4, RZ, 0x1f, R209 ;  /* 0x0000001fff047819 */ /* 0x000fd200000114d1 */
[-C--:B------:R-:W-:Y:S02]  /*22c30*/  @!P2 LEA R2, P0, R203, R14.reuse, 0x1 ;  /* 0x0000000ecb02a211 */ /* 0x080fe400078008ff */
[----:B------:R-:W-:Y:S02]  /*22c40*/  @!P3 LEA R14, P1, R209, R14, 0x1 ;  /* 0x0000000ed10eb211 */ /* 0x000fe400078208ff */
[-C--:B------:R-:W-:Y:S02]  /*22c50*/  @!P2 LEA.HI.X R3, R203, R0.reuse, R5, 0x1, P0 ;  /* 0x00000000cb03a211 */ /* 0x080fe400000f0c05 */
[----:B------:R-:W-:-:S03]  /*22c60*/  @!P3 LEA.HI.X R15, R209, R0, R4, 0x1, P1 ;  /* 0x00000000d10fb211 */ /* 0x000fc600008f0c04 */
[----:B------:R3:W-:Y:S04]  /*22c70*/  @!P2 ST.E.128 desc[UR54][R2.64], RZ ;  /* 0x000000ff0200a985 */ /* 0x0007e8000c101d36 */
[----:B------:R3:W-:Y:S02]  /*22c80*/  @!P3 ST.E.128 desc[UR54][R14.64], RZ ;  /* 0x000000ff0e00b985 */ /* 0x0007e4000c101d36 */
.L_x_510:
[----:B------:R-:W-:Y:S05]  /*22c90*/  BSYNC B0 ;  /* 0x0000000000007941 */ /* 0x000fea0003800000 */
.L_x_495:
[----:B------:R-:W-:Y:S02]  /*22ca0*/  ULDC UR4, c[0x0][0xc3c] ;  /* 0x00030f0000047ab9 */ /* 0x000fe40000000800 */
[----:B--2---:R-:W-:-:S13]  /*22cb0*/  ISETP.GE.AND P0, PT, R147, UR4, PT ;  /* 0x0000000493007c0c */ /* 0x004fda000bf06270 */
[----:B------:R-:W-:Y:S05]  /*22cc0*/  @!P0 BRA `(.L_x_528) ;  /* 0xfffffde800648947 */ /* 0x000fea000383ffff */
[----:B------:R-:W-:Y:S05]  /*22cd0*/  BRA `(.L_x_324) ;  /* 0x0000007000107947 */ /* 0x000fea0003800000 */
.L_x_322:
        /* <DEDUP_REMOVED lines=16> */
[----:B-1----:R2:W-:Y:S04]  /*22de0*/  STL.64 [R1], R4 ;  /* 0x0000000401007387 */ /* 0x0025e80000100a00 */
[----:B------:R2:W-:Y:S01]  /*22df0*/  STL.64 [R1+0x8], R6 ;  /* 0x0000080601007387 */ /* 0x0005e20000100a00 */
[----:B------:R-:W-:Y:S06]  /*22e00*/  BAR.ARV 0x4, 0x180 ;  /* 0x0106000000007b1d */ /* 0x000fec0000002000 */
[----:B------:R-:W-:Y:S05]  /*22e10*/  BRA `(.L_x_530) ;  /* 0x0000000800a87947 */ /* 0x000fea0003800000 */
.L_x_529:
[----:B------:R-:W1:Y:S01]  /*22e20*/  S2R R0, SR_TID.X ;  /* 0x0000000000007919 */ /* 0x000e620000002100 */
[----:B------:R-:W-:Y:S01]  /*22e30*/  ULDC UR4, c[0x0][0xc3c] ;  /* 0x00030f0000047ab9 */ /* 0x000fe20000000800 */
[----:B------:R-:W-:Y:S01]  /*22e40*/  IMAD.MOV.U32 R9, RZ, RZ, RZ ;  /* 0x000000ffff097224 */ /* 0x000fe200078e00ff */
[----:B------:R-:W2:Y:S01]  /*22e50*/  S2UR UR6, SR_CTAID.X ;  /* 0x00000000000679c3 */ /* 0x000ea20000002500 */
[----:B------:R-:W-:Y:S01]  /*22e60*/  ULDC UR5, c[0x0][0xc38] ;  /* 0x00030e0000057ab9 */ /* 0x000fe20000000800 */
[----:B-1----:R-:W-:-:S04]  /*22e70*/  LOP3.LUT R0, R0, 0x1f, RZ, 0xc0, !PT ;  /* 0x0000001f00007812 */ /* 0x002fc800078ec0ff */
[----:B------:R-:W-:-:S04]  /*22e80*/  ISETP.NE.AND P0, PT, R0, 0x1f, PT ;  /* 0x0000001f0000780c */ /* 0x000fc80003f05270 */
[----:B------:R-:W-:-:S13]  /*22e90*/  ISETP.GE.OR P1, PT, R0, UR4, !P0 ;  /* 0x0000000400007c0c */ /* 0x000fda000c726670 */
[----:B0-----:R-:W0:Y:S08]  /*22ea0*/  @!P1 LDC.64 R2, c[0x0][0xc80] ;  /* 0x00032000ff029b82 */ /* 0x001e300000000a00 */
[----:B------:R-:W1:Y:S01]  /*22eb0*/  @!P1 LDC.64 R4, c[0x0][0xc78] ;  /* 0x00031e00ff049b82 */ /* 0x000e620000000a00 */
[----:B0-----:R-:W-:-:S05]  /*22ec0*/  @!P1 IMAD.WIDE.U32 R2, R0, 0x4, R2 ;  /* 0x0000000400029825 */ /* 0x001fca00078e0002 */
[----:B------:R1:W3:Y:S02]  /*22ed0*/  @!P1 LDG.E R6, desc[UR54][R2.64] ;  /* 0x0000003602069981 */ /* 0x0002e4000c1e1900 */
[----:B-1----:R-:W-:-:S05]  /*22ee0*/  @!P1 IMAD.WIDE.U32 R2, R0, 0x4, R4 ;  /* 0x0000000400029825 */ /* 0x002fca00078e0004 */
[----:B------:R-:W3:Y:S01]  /*22ef0*/  @!P1 LDG.E R9, desc[UR54][R2.64] ;  /* 0x0000003602099981 */ /* 0x000ee2000c1e1900 */
[C---:B------:R-:W-:Y:S01]  /*22f00*/  ISETP.NE.AND P1, PT, R0.reuse, RZ, PT ;  /* 0x000000ff0000720c */ /* 0x040fe20003f25270 */
[----:B------:R-:W-:Y:S01]  /*22f10*/  UMOV UR4, URZ ;  /* 0x0000003f00047c82 */ /* 0x000fe20008000000 */
[C---:B------:R-:W-:Y:S02]  /*22f20*/  ISETP.GE.U32.AND P2, PT, R0.reuse, 0x2, PT ;  /* 0x000000020000780c */ /* 0x040fe40003f46070 */
[C---:B------:R-:W-:Y:S02]  /*22f30*/  ISETP.GE.U32.AND P3, PT, R0.reuse, 0x4, PT ;  /* 0x000000040000780c */ /* 0x040fe40003f66070 */
[C---:B------:R-:W-:Y:S02]  /*22f40*/  ISETP.GE.U32.AND P4, PT, R0.reuse, 0x8, PT ;  /* 0x000000080000780c */ /* 0x040fe40003f86070 */
[----:B------:R-:W-:Y:S01]  /*22f50*/  ISETP.GE.U32.AND P5, PT, R0, 0x10, PT ;  /* 0x000000100000780c */ /* 0x000fe20003fa6070 */
[----:B---3--:R-:W-:-:S05]  /*22f60*/  IMAD R4, R6, R9, RZ ;  /* 0x0000000906047224 */ /* 0x008fca00078e02ff */
[----:B------:R-:W0:Y:S02]  /*22f70*/  SHFL.UP PT, R5, R4, 0x1, RZ ;  /* 0x0420000004057989 */ /* 0x000e2400000e00ff */
[----:B0-----:R-:W-:-:S05]  /*22f80*/  SEL R5, R5, RZ, P1 ;  /* 0x000000ff05057207 */ /* 0x001fca0000800000 */
[----:B------:R-:W-:-:S05]  /*22f90*/  IMAD.IADD R5, R4, 0x1, R5 ;  /* 0x0000000104057824 */ /* 0x000fca00078e0205 */
[----:B------:R-:W0:Y:S02]  /*22fa0*/  SHFL.UP PT, R7, R5, 0x2, RZ ;  /* 0x0440000005077989 */ /* 0x000e2400000e00ff */
[----:B0-----:R-:W-:-:S05]  /*22fb0*/  SEL R8, R7, RZ, P2 ;  /* 0x000000ff07087207 */ /* 0x001fca0001000000 */
[----:B------:R-:W-:-:S05]  /*22fc0*/  IMAD.IADD R8, R5, 0x1, R8 ;  /* 0x0000000105087824 */ /* 0x000fca00078e0208 */
[----:B------:R-:W0:Y:S02]  /*22fd0*/  SHFL.UP PT, R7, R8, 0x4, RZ ;  /* 0x0480000008077989 */ /* 0x000e2400000e00ff */
[----:B0-----:R-:W-:-:S04]  /*22fe0*/  SEL R7, R7, RZ, P3 ;  /* 0x000000ff07077207 */ /* 0x001fc80001800000 */
[----:B------:R-:W-:-:S05]  /*22ff0*/  IADD3 R7, R8, R7, RZ ;  /* 0x0000000708077210 */ /* 0x000fca0007ffe0ff */
[----:B------:R-:W0:Y:S02]  /*23000*/  SHFL.UP PT, R2, R7, 0x8, RZ ;  /* 0x0500000007027989 */ /* 0x000e2400000e00ff */
[----:B0-----:R-:W-:-:S05]  /*23010*/  SEL R2, R2, RZ, P4 ;  /* 0x000000ff02027207 */ /* 0x001fca0002000000 */
[----:B------:R-:W-:-:S05]  /*23020*/  IMAD.IADD R3, R7, 0x1, R2 ;  /* 0x0000000107037824 */ /* 0x000fca00078e0202 */
[----:B------:R-:W0:Y:S02]  /*23030*/  SHFL.UP PT, R2, R3, 0x10, RZ ;  /* 0x0600000003027989 */ /* 0x000e2400000e00ff */
[----:B0-----:R-:W-:-:S05]  /*23040*/  SEL R2, R2, RZ, P5 ;  /* 0x000000ff02027207 */ /* 0x001fca0002800000 */
[----:B------:R-:W-:-:S05]  /*23050*/  IMAD.IADD R2, R3, 0x1, R2 ;  /* 0x0000000103027824 */ /* 0x000fca00078e0202 */
[----:B------:R-:W0:Y:S02]  /*23060*/  SHFL.IDX PT, R4, R2, 0x1f, 0x1f ;  /* 0x03e01f0002047f89 */ /* 0x000e2400000e0000 */
[----:B0-----:R-:W-:-:S04]  /*23070*/  IMAD R7, R4, UR5, RZ ;  /* 0x0000000504077c24 */ /* 0x001fc8000f8e02ff */
[----:B------:R-:W-:Y:S01]  /*23080*/  IMAD.MOV.U32 R4, RZ, RZ, R7 ;  /* 0x000000ffff047224 */ /* 0x000fe200078e0007 */
[----:B--2---:R-:W-:-:S13]  /*23090*/  ISETP.GT.AND P6, PT, R7, UR6, PT ;  /* 0x0000000607007c0c */ /* 0x004fda000bfc4270 */
[----:B------:R-:W-:Y:S05]  /*230a0*/  @P6 BRA `(.L_x_531) ;  /* 0x0000000000a46947 */ /* 0x000fea0003800000 */
[----:B------:R-:W-:Y:S01]  /*230b0*/  IMAD.MOV.U32 R7, RZ, RZ, R4 ;  /* 0x000000ffff077224 */ /* 0x000fe200078e0004 */
[----:B------:R-:W-:Y:S01]  /*230c0*/  UMOV UR4, URZ ;  /* 0x0000003f00047c82 */ /* 0x000fe20008000000 */
[----:B------:R-:W-:-:S05]  /*230d0*/  ULDC UR5, c[0x0][0xc38] ;  /* 0x00030e0000057ab9 */ /* 0x000fca0000000800 */
.L_x_533:
[----:B------:R-:W0:Y:S01]  /*230e0*/  LDC R2, c[0x0][0xc3c] ;  /* 0x00030f00ff027b82 */ /* 0x000e220000000800 */
[----:B------:R-:W-:Y:S01]  /*230f0*/  ULDC UR7, c[0x0][0xc3c] ;  /* 0x00030f0000077ab9 */ /* 0x000fe20000000800 */
[----:B------:R-:W-:Y:S01]  /*23100*/  UIADD3 UR4, UR4, 0x1f, URZ ;  /* 0x0000001f04047890 */ /* 0x000fe2000fffe03f */
[----:B------:R-:W-:-:S05]  /*23110*/  MOV R3, UR7 ;  /* 0x0000000700037c02 */ /* 0x000fca0008000f00 */
[----:B------:R1:W-:Y:S01]  /*23120*/  STL [R1+0xc], R3 ;  /* 0x00000c0301007387 */ /* 0x0003e20000100800 */
[----:B0-----:R-:W-:-:S13]  /*23130*/  ISETP.LE.AND P6, PT, R2, UR4, PT ;  /* 0x0000000402007c0c */ /* 0x001fda000bfc3270 */
[----:B-1----:R-:W-:Y:S05]  /*23140*/  @P6 BRA `(.L_x_532) ;  /* 0x0000000400a46947 */ /* 0x002fea0003800000 */
[----:B------:R-:W-:Y:S02]  /*23150*/  VIADD R9, R0, UR4 ;  /* 0x0000000400097c36 */ /* 0x000fe40008000000 */
[----:B------:R-:W-:-:S03]  /*23160*/  IMAD.MOV.U32 R6, RZ, RZ, RZ ;  /* 0x000000ffff067224 */ /* 0x000fc600078e00ff */
[----:B------:R-:W-:-:S13]  /*23170*/  ISETP.GE.OR P6, PT, R9, R2, !P0 ;  /* 0x000000020900720c */ /* 0x000fda00047c6670 */
        /* <DEDUP_REMOVED lines=25> */
[----:B------:R-:W-:-:S05]  /*23310*/  IMAD.IADD R7, R4, 0x1, R7 ;  /* 0x0000000104077824 */ /* 0x000fca00078e0207 */
[----:B------:R-:W-:-:S13]  /*23320*/  ISETP.GT.AND P6, PT, R7, UR6, PT ;  /* 0x0000000607007c0c */ /* 0x000fda000bfc4270 */
[----:B------:R-:W-:Y:S05]  /*23330*/  @!P6 BRA `(.L_x_533) ;  /* 0xfffffffc0068e947 */ /* 0x000fea000383ffff */
.L_x_531:
[----:B------:R-:W-:-:S05]  /*23340*/  IADD3 R11, -R4, R7, RZ ;  /* 0x00000007040b7210 */ /* 0x000fca0007ffe1ff */
[----:B------:R-:W-:-:S05]  /*23350*/  IMAD R3, R2, UR5, R11 ;  /* 0x0000000502037c24 */ /* 0x000fca000f8e020b */
[----:B------:R-:W-:-:S13]  /*23360*/  ISETP.GT.AND P0, PT, R3, UR6, PT ;  /* 0x0000000603007c0c */ /* 0x000fda000bf04270 */
[----:B------:R-:W-:-:S04]  /*23370*/  VOTE.ANY R10, PT, !P0 ;  /* 0x00000000000a7806 */ /* 0x000fc800040e0100 */
[----:B------:R0:W1:Y:S01]  /*23380*/  POPC R5, R10 ;  /* 0x0000000a00057309 */ /* 0x0000620000000000 */
[----:B------:R-:W-:Y:S01]  /*23390*/  ISETP.NE.AND P0, PT, R10, RZ, PT ;  /* 0x000000ff0a00720c */ /* 0x000fe20003f05270 */
[----:B0-----:R-:W-:Y:S01]  /*233a0*/  IMAD.MOV.U32 R10, RZ, RZ, RZ ;  /* 0x000000ffff0a7224 */ /* 0x001fe200078e00ff */
[----:B-1----:R-:W0:Y:S04]  /*233b0*/  SHFL.IDX PT, R6, R6, R5, 0x1f ;  /* 0x00001f0506067589 */ /* 0x002e2800000e0000 */
[----:B------:R-:W1:Y:S01]  /*233c0*/  SHFL.IDX PT, R8, R9, R5, 0x1f ;  /* 0x00001f0509087589 */ /* 0x000e6200000e0000 */
[----:B0-----:R-:W-:-:S04]  /*233d0*/  IABS R4, R6 ;  /* 0x0000000600047213 */ /* 0x001fc80000000000 */
[----:B------:R-:W0:Y:S01]  /*233e0*/  I2F.RP R13, R4 ;  /* 0x00000004000d7306 */ /* 0x000e220000209400 */
[----:B-1----:R-:W-:-:S07]  /*233f0*/  IABS R7, R8 ;  /* 0x0000000800077213 */ /* 0x002fce0000000000 */
[----:B------:R-:W-:Y:S08]  /*23400*/  I2F.RP R12, R7 ;  /* 0x00000007000c7306 */ /* 0x000ff00000209400 */
[----:B0-----:R-:W0:Y:S02]  /*23410*/  MUFU.RCP R13, R13 ;  /* 0x0000000d000d7308 */ /* 0x001e240000001000 */
[----:B0-----:R-:W-:-:S06]  /*23420*/  VIADD R3, R13, 0xffffffe ;  /* 0x0ffffffe0d037836 */ /* 0x001fcc0000000000 */
[----:B------:R-:W0:Y:S02]  /*23430*/  F2I.FTZ.U32.TRUNC.NTZ R3, R3 ;  /* 0x0000000300037305 */ /* 0x000e24000021f000 */
[----:B0-----:R-:W-:Y:S01]  /*23440*/  IMAD.MOV R15, RZ, RZ, -R3 ;  /* 0x000000ffff0f7224 */ /* 0x001fe200078e0a03 */
[----:B------:R-:W-:Y:S06]  /*23450*/  @!P0 BRA `(.L_x_534) ;  /* 0x0000000000088947 */ /* 0x000fec0003800000 */
[----:B------:R-:W-:-:S05]  /*23460*/  VIADD R9, R5, 0xffffffff ;  /* 0xffffffff05097836 */ /* 0x000fca0000000000 */
[----:B------:R0:W1:Y:S02]  /*23470*/  SHFL.IDX PT, R10, R2, R9, 0x1f ;  /* 0x00001f09020a7589 */ /* 0x00006400000e0000 */
.L_x_534:
[----:B0-----:R-:W-:Y:S01]  /*23480*/  MOV R2, RZ ;  /* 0x000000ff00027202 */ /* 0x001fe20000000f00 */
[----:B-1----:R-:W-:Y:S01]  /*23490*/  IMAD R10, R10, UR5, R11 ;  /* 0x000000050a0a7c24 */ /* 0x002fe2000f8e020b */
[----:B------:R-:W0:Y:S01]  /*234a0*/  MUFU.RCP R12, R12 ;  /* 0x0000000c000c7308 */ /* 0x000e220000001000 */
[----:B------:R-:W-:-:S03]  /*234b0*/  IMAD R9, R15, R4, RZ ;  /* 0x000000040f097224 */ /* 0x000fc600078e02ff */
[----:B------:R1:W-:Y:S01]  /*234c0*/  STL [R1], R10 ;  /* 0x0000000a01007387 */ /* 0x0003e20000100800 */
[----:B------:R-:W-:Y:S01]  /*234d0*/  IMAD.HI.U32 R2, R3, R9, R2 ;  /* 0x0000000903027227 */ /* 0x000fe200078e0002 */
[----:B------:R-:W-:Y:S02]  /*234e0*/  IADD3 R9, -R10, UR6, RZ ;  /* 0x000000060a097c10 */ /* 0x000fe4000fffe1ff */
[----:B------:R-:W-:Y:S02]  /*234f0*/  IABS R3, R6 ;  /* 0x0000000600037213 */ /* 0x000fe40000000000 */
[----:B------:R-:W-:-:S03]  /*23500*/  IABS R11, R9 ;  /* 0x00000009000b7213 */ /* 0x000fc60000000000 */
[----:B------:R-:W-:Y:S02]  /*23510*/  IMAD.MOV R3, RZ, RZ, -R3 ;  /* 0x000000ffff037224 */ /* 0x000fe400078e0a03 */
[----:B-1----:R-:W-:-:S04]  /*23520*/  IMAD.HI.U32 R10, R2, R11, RZ ;  /* 0x0000000b020a7227 */ /* 0x002fc800078e00ff */
[----:B------:R-:W-:Y:S02]  /*23530*/  IMAD R11, R10, R3, R11 ;  /* 0x000000030a0b7224 */ /* 0x000fe400078e020b */
[----:B0-----:R-:W-:-:S03]  /*23540*/  VIADD R3, R12, 0xffffffe ;  /* 0x0ffffffe0c037836 */ /* 0x001fc60000000000 */
[----:B------:R-:W-:-:S03]  /*23550*/  ISETP.GT.U32.AND P1, PT, R4, R11, PT ;  /* 0x0000000b0400720c */ /* 0x000fc60003f24070 */
[----:B------:R-:W0:Y:S10]  /*23560*/  F2I.FTZ.U32.TRUNC.NTZ R3, R3 ;  /* 0x0000000300037305 */ /* 0x000e34000021f000 */
[----:B------:R-:W-:-:S02]  /*23570*/  @!P1 IMAD.IADD R11, R11, 0x1, -R4 ;  /* 0x000000010b0b9824 */ /* 0x000fc400078e0a04 */
[----:B------:R-:W-:Y:S01]  /*23580*/  @!P1 VIADD R10, R10, 0x1 ;  /* 0x000000010a0a9836 */ /* 0x000fe20000000000 */
[----:B------:R-:W-:Y:S01]  /*23590*/  ISETP.NE.AND P1, PT, R6, RZ, PT ;  /* 0x000000ff0600720c */ /* 0x000fe20003f25270 */
[----:B0-----:R-:W-:Y:S01]  /*235a0*/  IMAD.MOV R2, RZ, RZ, -R3 ;  /* 0x000000ffff027224 */ /* 0x001fe200078e0a03 */
[----:B------:R-:W-:-:S03]  /*235b0*/  ISETP.GE.U32.AND P0, PT, R11, R4, PT ;  /* 0x000000040b00720c */ /* 0x000fc60003f06070 */
[----:B------:R-:W-:Y:S01]  /*235c0*/  IMAD R11, R2, R7, RZ ;  /* 0x00000007020b7224 */ /* 0x000fe200078e02ff */
[----:B------:R-:W-:-:S05]  /*235d0*/  MOV R2, RZ ;  /* 0x000000ff00027202 */ /* 0x000fca0000000f00 */
[----:B------:R-:W-:Y:S01]  /*235e0*/  IMAD.HI.U32 R4, R3, R11, R2 ;  /* 0x0000000b03047227 */ /* 0x000fe200078e0002 */
[----:B------:R-:W-:-:S03]  /*235f0*/  LOP3.LUT R2, R9, R6, RZ, 0x3c, !PT ;  /* 0x0000000609027212 */ /* 0x000fc600078e3cff */
[----:B------:R-:W-:Y:S01]  /*23600*/  @P0 VIADD R10, R10, 0x1 ;  /* 0x000000010a0a0836 */ /* 0x000fe20000000000 */
        /* <DEDUP_REMOVED lines=8> */
[----:B------:R-:W-:-:S05]  /*23690*/  IMAD R2, R4, R2, R3 ;  /* 0x0000000204027224 */ /* 0x000fca00078e0203 */
[----:B------:R-:W-:-:S13]  /*236a0*/  ISETP.GT.U32.AND P1, PT, R7, R2, PT ;  /* 0x000000020700720c */ /* 0x000fda0003f24070 */
[-C--:B------:R-:W-:Y:S01]  /*236b0*/  @!P1 IADD3 R2, R2, -R7.reuse, RZ ;  /* 0x8000000702029210 */ /* 0x080fe20007ffe0ff */
[----:B------:R-:W-:Y:S01]  /*236c0*/  @!P1 VIADD R4, R4, 0x1 ;  /* 0x0000000104049836 */ /* 0x000fe20000000000 */
[----:B------:R-:W-:Y:S02]  /*236d0*/  ISETP.NE.AND P1, PT, R8, RZ, PT ;  /* 0x000000ff0800720c */ /* 0x000fe40003f25270 */
[----:B------:R-:W-:Y:S02]  /*236e0*/  ISETP.GE.U32.AND P0, PT, R2, R7, PT ;  /* 0x000000070200720c */ /* 0x000fe40003f06070 */
[----:B------:R-:W-:-:S04]  /*236f0*/  LOP3.LUT R2, R10, R8, RZ, 0x3c, !PT ;  /* 0x000000080a027212 */ /* 0x000fc800078e3cff */
[----:B------:R-:W-:Y:S01]  /*23700*/  ISETP.GE.AND P2, PT, R2, RZ, PT ;  /* 0x000000ff0200720c */ /* 0x000fe20003f46270 */
[----:B------:R-:W-:-:S06]  /*23710*/  VIADD R2, R5, UR4 ;  /* 0x0000000405027c36 */ /* 0x000fcc0008000000 */
[----:B------:R-:W-:-:S06]  /*23720*/  @P0 VIADD R4, R4, 0x1 ;  /* 0x0000000104040836 */ /* 0x000fcc0000000000 */
[----:B------:R-:W-:Y:S01]  /*23730*/  @!P2 IMAD.MOV R4, RZ, RZ, -R4 ;  /* 0x000000ffff04a224 */ /* 0x000fe200078e0a04 */
[----:B------:R-:W-:-:S05]  /*23740*/  @!P1 LOP3.LUT R4, RZ, R8, RZ, 0x33, !PT ;  /* 0x00000008ff049212 */ /* 0x000fca00078e33ff */
[----:B------:R-:W-:-:S04]  /*23750*/  IMAD.MOV R3, RZ, RZ, -R4 ;  /* 0x000000ffff037224 */ /* 0x000fc800078e0a04 */
[C---:B------:R-:W-:Y:S01]  /*23760*/  IMAD R10, R8.reuse, R3, R10 ;  /* 0x00000003080a7224 */ /* 0x040fe200078e020a */
[----:B------:R-:W-:Y:S01]  /*23770*/  LEA R3, R8, R4, 0x18 ;  /* 0x0000000408037211 */ /* 0x000fe200078ec0ff */
[----:B------:R-:W-:-:S04]  /*23780*/  IMAD.IADD R4, R9, 0x1, -R6 ;  /* 0x0000000109047824 */ /* 0x000fc800078e0a06 */
[----:B------:R-:W-:Y:S01]  /*23790*/  IMAD R3, R10, 0x10000, R3 ;  /* 0x000100000a037824 */ /* 0x000fe200078e0203 */
[----:B------:R1:W-:Y:S04]  /*237a0*/  STL [R1+0x4], R4 ;  /* 0x0000040401007387 */ /* 0x0003e80000100800 */
[----:B------:R1:W-:Y:S04]  /*237b0*/  STL [R1+0xc], R2 ;  /* 0x00000c0201007387 */ /* 0x0003e80000100800 */
[----:B------:R1:W-:Y:S01]  /*237c0*/  STL [R1+0x8], R3 ;  /* 0x0000080301007387 */ /* 0x0003e20000100800 */
[----:B------:R-:W-:Y:S05]  /*237d0*/  BRA `(.L_x_535) ;  /* 0x0000000000107947 */ /* 0x000fea0003800000 */
.L_x_532:
[----:B------:R-:W-:Y:S01]  /*237e0*/  IMAD.U32 R2, RZ, RZ, UR6 ;  /* 0x00000006ff027e24 */ /* 0x000fe2000f8e00ff */
[----:B------:R0:W-:Y:S04]  /*237f0*/  STL [R1+0x4], RZ ;  /* 0x000004ff01007387 */ /* 0x0001e80000100800 */
[----:B------:R0:W-:Y:S04]  /*23800*/  STL [R1+0x8], RZ ;  /* 0x000008ff01007387 */ /* 0x0001e80000100800 */
[----:B------:R0:W-:Y:S02]  /*23810*/  STL [R1], R2 ;  /* 0x0000000201007387 */ /* 0x0001e40000100800 */
.L_x_535:
[----:B-1----:R-:W2:Y:S04]  /*23820*/  LDL R4, [R1] ;  /* 0x0000000001047983 */ /* 0x002ea80000100800 */
[----:B------:R-:W2:Y:S04]  /*23830*/  LDL R5, [R1+0x4] ;  /* 0x0000040001057983 */ /* 0x000ea80000100800 */
[----:B------:R-:W2:Y:S04]  /*23840*/  LDL R6, [R1+0x8] ;  /* 0x0000080001067983 */ /* 0x000ea80000100800 */
[----:B------:R-:W2:Y:S01]  /*23850*/  LDL R7, [R1+0xc] ;  /* 0x00000c0001077983 */ /* 0x000ea20000100800 */
[----:B------:R-:W-:-:S13]  /*23860*/  ISETP.NE.AND P0, PT, R0, RZ, PT ;  /* 0x000000ff0000720c */ /* 0x000fda0003f05270 */
[----:B------:R-:W1:Y:S01]  /*23870*/  @!P0 S2R R3, SR_CgaCtaId ;  /* 0x0000000000038919 */ /* 0x000e620000008800 */
[----:B------:R-:W-:-:S04]  /*23880*/  @!P0 MOV R0, 0x400 ;  /* 0x0000040000008802 */ /* 0x000fc80000000f00 */
[----:B-1----:R-:W-:-:S05]  /*23890*/  @!P0 LEA R0, R3, R0, 0x18 ;  /* 0x0000000003008211 */ /* 0x002fca00078ec0ff */
[----:B--2---:R1:W-:Y:S01]  /*238a0*/  @!P0 STS.128 [R0+0x298d0], R4 ;  /* 0x0298d00400008388 */ /* 0x0043e20000000c00 */
[----:B------:R-:W-:Y:S06]  /*238b0*/  BAR.ARV 0x5, 0x180 ;  /* 0x0146000000007b1d */ /* 0x000fec0000002000 */
.L_x_530:
[----:B-1----:R-:W3:Y:S01]  /*238c0*/  LDL R0, [R1+0xc] ;  /* 0x00000c0001007983 */ /* 0x002ee20000100800 */
[----:B------:R-:W-:Y:S01]  /*238d0*/  ULDC UR4, c[0x0][0xc3c] ;  /* 0x00030f0000047ab9 */ /* 0x000fe20000000800 */
[----:B------:R-:W-:Y:S01]  /*238e0*/  IMAD.MOV.U32 R19, RZ, RZ, RZ ;  /* 0x000000ffff137224 */ /* 0x000fe200078e00ff */
[----:B---3--:R-:W-:Y:S02]  /*238f0*/  ISETP.GE.AND P0, PT, R0, UR4, PT ;  /* 0x0000000400007c0c */ /* 0x008fe4000bf06270 */
[----:B------:R-:W-:-:S05]  /*23900*/  MOV R0, 0x1 ;  /* 0x0000000100007802 */ /* 0x000fca0000000f00 */
[----:B------:R1:W-:Y:S04]  /*23910*/  STL [R1+0x18], R0 ;  /* 0x0000180001007387 */ /* 0x0003e80000100800 */
[----:B------:R1:W-:Y:S02]  /*23920*/  STL [R1+0x5c], RZ ;  /* 0x00005cff01007387 */ /* 0x0003e40000100800 */
[----:B------:R-:W-:Y:S05]  /*23930*/  @P0 BRA `(.L_x_536) ;  /* 0x0000005c00fc0947 */ /* 0x000fea0003800000 */
[----:B------:R-:W3:Y:S01]  /*23940*/  S2R R10, SR_TID.X ;  /* 0x00000000000a7919 */ /* 0x000ee20000002100 */
[----:B------:R-:W4:Y:S01]  /*23950*/  S2UR UR5, SR_CgaCtaId ;  /* 0x00000000000579c3 */ /* 0x000f220000008800 */
[----:B------:R-:W-:Y:S01]  /*23960*/  UMOV UR4, 0x400 ;  /* 0x0000040000047882 */ /* 0x000fe20000000000 */
[----:B------:R-:W-:Y:S01]  /*23970*/  BSSY B7, `(.L_x_536) ;  /* 0x00005fb000077945 */ /* 0x000fe20003800000 */
[----:B------:R-:W-:Y:S01]  /*23980*/  IMAD.MOV.U32 R19, RZ, RZ, RZ ;  /* 0x000000ffff137224 */ /* 0x000fe200078e00ff */
[----:B------:R-:W-:Y:S01]  /*23990*/  ULDC.64 UR40, c[0x0][0x198] ;  /* 0x0000660000287ab9 */ /* 0x000fe20000000a00 */
[----:B------:R-:W-:Y:S02]  /*239a0*/  ULOP3.LUT UR37, UR36, 0x1, URZ, 0xfc, !UPT ;  /* 0x0000000124257892 */ /* 0x000fe4000f8efc3f */
[----:B------:R-:W-:Y:S01]  /*239b0*/  ULOP3.LUT UR39, UR36, 0x2, URZ, 0xfc, !UPT ;  /* 0x0000000224277892 */ /* 0x000fe2000f8efc3f */
[----:B------:R-:W-:Y:S01]  /*239c0*/  ULDC UR38, c[0x0][0xc] ;  /* 0x0000030000267ab9 */ /* 0x000fe20000000800 */
[----:B----4-:R-:W-:-:S06]  /*239d0*/  ULEA UR4, UR5, UR4, 0x18 ;  /* 0x0000000405047291 */ /* 0x010fcc000f8ec03f */
[----:B------:R-:W-:Y:S01]  /*239e0*/  IMAD.U32 R18, RZ, RZ, UR4 ;  /* 0x00000004ff127e24 */ /* 0x000fe2000f8e00ff */
[C---:B---3--:R-:W-:Y:S01]  /*239f0*/  LOP3.LUT R8, R10.reuse, 0x7f, RZ, 0xc0, !PT ;  /* 0x0000007f0a087812 */ /* 0x048fe200078ec0ff */
[C---:B--2---:R-:W-:Y:S01]  /*23a00*/  IMAD.SHL.U32 R4, R10.reuse, 0x80, RZ ;  /* 0x000000800a047824 */ /* 0x044fe200078e00ff */
[----:B-1----:R-:W-:Y:S01]  /*23a10*/  SHF.R.U32.HI R0, RZ, 0x1, R10 ;  /* 0x00000001ff007819 */ /* 0x002fe2000001160a */
[C---:B0-----:R-:W-:Y:S01]  /*23a20*/  IMAD.SHL.U32 R2, R10.reuse, 0x10, RZ ;  /* 0x000000100a027824 */ /* 0x041fe200078e00ff */
[C---:B------:R-:W-:Y:S01]  /*23a30*/  SHF.L.U32 R3, R10.reuse, 0x1, RZ ;  /* 0x000000010a037819 */ /* 0x040fe200000006ff */
[----:B------:R-:W-:Y:S01]  /*23a40*/  IMAD.SHL.U32 R9, R10, 0x4, RZ ;  /* 0x000000040a097824 */ /* 0x000fe200078e00ff */
[----:B------:R-:W-:Y:S02]  /*23a50*/  LOP3.LUT R5, R4, 0x380, RZ, 0xc0, !PT ;  /* 0x0000038004057812 */ /* 0x000fe400078ec0ff */
[----:B------:R-:W-:Y:S02]  /*23a60*/  LOP3.LUT P0, RZ, R10, 0x4, RZ, 0xc0, !PT ;  /* 0x000000040aff7812 */ /* 0x000fe4000780c0ff */
[----:B------:R-:W-:Y:S01]  /*23a70*/  LOP3.LUT R5, R5, 0x30, R0, 0xf8, !PT ;  /* 0x0000003005057812 */ /* 0x000fe200078ef800 */
[----:B------:R-:W-:-:S03]  /*23a80*/  IMAD.SHL.U32 R0, R8, 0x10, RZ ;  /* 0x0000001008007824 */ /* 0x000fc600078e00ff */
[----:B------:R-:W-:Y:S02]  /*23a90*/  LOP3.LUT R5, R5, 0x70, R2, 0x78, !PT ;  /* 0x0000007005057812 */ /* 0x000fe400078e7802 */
[----:B------:R-:W-:Y:S02]  /*23aa0*/  LOP3.LUT R7, R0, 0x600, RZ, 0xc0, !PT ;  /* 0x0000060000077812 */ /* 0x000fe400078ec0ff */
[----:B------:R-:W-:Y:S02]  /*23ab0*/  LOP3.LUT R0, R2, 0x1b0, RZ, 0xc0, !PT ;  /* 0x000001b002007812 */ /* 0x000fe400078ec0ff */
[----:B------:R-:W-:Y:S02]  /*23ac0*/  LOP3.LUT R5, R5, 0xc00, R4, 0xf8, !PT ;  /* 0x00000c0005057812 */ /* 0x000fe400078ef804 */
[----:B------:R-:W-:Y:S02]  /*23ad0*/  LOP3.LUT R3, R0, 0x30, R3, 0x78, !PT ;  /* 0x0000003000037812 */ /* 0x000fe400078e7803 */
[----:B------:R-:W-:Y:S01]  /*23ae0*/  LOP3.LUT R0, R7, 0x40, R2, 0xf8, !PT ;  /* 0x0000004007007812 */ /* 0x000fe200078ef802 */
[----:B------:R0:W-:Y:S03]  /*23af0*/  STL [R1+0x30], R5 ;  /* 0x0000300501007387 */ /* 0x0001e60000100800 */
[----:B------:R-:W-:Y:S01]  /*23b00*/  LOP3.LUT R3, R0, R3, RZ, 0xfc, !PT ;  /* 0x0000000300037212 */ /* 0x000fe200078efcff */
[----:B------:R-:W-:-:S05]  /*23b10*/  IMAD.SHL.U32 R0, R10, 0x20, RZ ;  /* 0x000000200a007824 */ /* 0x000fca00078e00ff */
[----:B------:R-:W-:Y:S02]  /*23b20*/  LOP3.LUT R6, R0, 0x80, RZ, 0xc0, !PT ;  /* 0x0000008000067812 */ /* 0x000fe400078ec0ff */
[----:B------:R-:W-:Y:S02]  /*23b30*/  LOP3.LUT R7, R7, 0x60, R0, 0xf8, !PT ;  /* 0x0000006007077812 */ /* 0x000fe400078ef800 */
[----:B------:R-:W-:Y:S02]  /*23b40*/  LOP3.LUT R6, R6, 0x10, R10, 0xf8, !PT ;  /* 0x0000001006067812 */ /* 0x000fe400078ef80a */
[----:B------:R-:W-:Y:S02]  /*23b50*/  LOP3.LUT R7, R7, 0x100, R0, 0xf8, !PT ;  /* 0x0000010007077812 */ /* 0x000fe400078ef800 */
[----:B------:R-:W-:Y:S02]  /*23b60*/  LOP3.LUT R6, R6, 0x10, R9, 0x78, !PT ;  /* 0x0000001006067812 */ /* 0x000fe400078e7809 */
[----:B0-----:R-:W-:-:S02]  /*23b70*/  SHF.R.U32.HI R5, RZ, 0x2, R8 ;  /* 0x00000002ff057819 */ /* 0x001fc40000011608 */
[----:B------:R-:W-:Y:S02]  /*23b80*/  LOP3.LUT R4, R7, R6, RZ, 0xfc, !PT ;  /* 0x0000000607047212 */ /* 0x000fe400078efcff */
[----:B------:R-:W-:Y:S01]  /*23b90*/  LOP3.LUT R5, R5, 0x60, R0, 0xf8, !PT ;  /* 0x0000006005057812 */ /* 0x000fe200078ef800 */
[----:B------:R-:W-:Y:S02]  /*23ba0*/  IMAD.MOV.U32 R0, RZ, RZ, 0x1 ;  /* 0x00000001ff007424 */ /* 0x000fe400078e00ff */
[----:B------:R0:W-:Y:S02]  /*23bb0*/  STL [R1+0x2c], R4 ;  /* 0x00002c0401007387 */ /* 0x0001e40000100800 */
[----:B0-----:R-:W-:Y:S01]  /*23bc0*/  LOP3.LUT R4, R2, 0x30, RZ, 0xc0, !PT ;  /* 0x0000003002047812 */ /* 0x001fe200078ec0ff */
[----:B------:R-:W-:-:S05]  /*23bd0*/  IMAD.MOV.U32 R2, RZ, RZ, 0x40 ;  /* 0x00000040ff027424 */ /* 0x000fca00078e00ff */
[----:B------:R-:W-:Y:S02]  /*23be0*/  SEL R6, R2, 0xffffffc0, !P0 ;  /* 0xffffffc002067807 */ /* 0x000fe40004000000 */
[----:B------:R-:W-:Y:S01]  /*23bf0*/  IADD3 R2, R18, R3, RZ ;  /* 0x0000000312027210 */ /* 0x000fe20007ffe0ff */
[----:B------:R-:W-:Y:S02]  /*23c00*/  IMAD.MOV.U32 R3, RZ, RZ, 0x1 ;  /* 0x00000001ff037424 */ /* 0x000fe400078e00ff */
[----:B------:R-:W-:Y:S04]  /*23c10*/  STL [R1+0x34], R6 ;  /* 0x0000340601007387 */ /* 0x000fe80000100800 */
[----:B------:R0:W-:Y:S04]  /*23c20*/  STL [R1+0x40], R2 ;  /* 0x0000400201007387 */ /* 0x0001e80000100800 */
[----:B------:R-:W-:Y:S04]  /*23c30*/  STL [R1+0x5c], RZ ;  /* 0x00005cff01007387 */ /* 0x000fe80000100800 */
[----:B------:R1:W-:Y:S01]  /*23c40*/  STL [R1+0x1c], R0 ;  /* 0x00001c0001007387 */ /* 0x0003e20000100800 */
[----:B0-----:R-:W-:-:S03]  /*23c50*/  LOP3.LUT R2, R4, 0x40, RZ, 0xfc, !PT ;  /* 0x0000004004027812 */ /* 0x001fc600078efcff */
[----:B------:R0:W-:Y:S04]  /*23c60*/  STL [R1+0x14], RZ ;  /* 0x000014ff01007387 */ /* 0x0001e80000100800 */
[----:B------:R0:W-:Y:S01]  /*23c70*/  STL [R1+0x18], R3 ;  /* 0x0000180301007387 */ /* 0x0001e20000100800 */
[----:B-1----:R-:W-:-:S07]  /*23c80*/  LOP3.LUT R0, R4, 0x80, RZ, 0xfc, !PT ;  /* 0x0000008004007812 */ /* 0x002fce00078efcff */
.L_x_648:
[----:B------:R-:W2:Y:S01]  /*23c90*/  LDL R0, [R1+0xc] ;  /* 0x00000c0001007983 */ /* 0x000ea20000100800 */
[----:B0-----:R-:W2:Y:S01]  /*23ca0*/  LDC.64 R2, c[0x0][0xc88] ;  /* 0x00032200ff027b82 */ /* 0x001ea20000000a00 */
[----:B------:R-:W-:Y:S05]  /*23cb0*/  YIELD ;  /* 0x0000000000007946 */ /* 0x000fea0003800000 */
[----:B------:R-:W-:Y:S01]  /*23cc0*/  ULDC.64 UR4, c[0x0][0xa28] ;  /* 0x00028a0000047ab9 */ /* 0x000fe20000000a00 */
[----:B------:R-:W-:Y:S02]  /*23cd0*/  CS2R R8, SRZ ;  /* 0x0000000000087805 */ /* 0x000fe4000001ff00 */
[----:B------:R-:W-:Y:S01]  /*23ce0*/  ISETP.NE.U32.AND P0, PT, RZ, UR4, PT ;  /* 0x00000004ff007c0c */ /* 0x000fe2000bf05070 */
[----:B------:R-:W-:Y:S01]  /*23cf0*/  ULDC.64 UR10, c[0x0][0xa18] ;  /* 0x00028600000a7ab9 */ /* 0x000fe20000000a00 */
[----:B------:R-:W-:Y:S01]  /*23d00*/  ULDC.64 UR8, c[0x0][0xa10] ;  /* 0x0002840000087ab9 */ /* 0x000fe20000000a00 */
[----:B------:R-:W-:Y:S01]  /*23d10*/  ULDC.64 UR6, c[0x0][0xa08] ;  /* 0x0002820000067ab9 */ /* 0x000fe20000000a00 */
[----:B--2---:R-:W-:-:S05]  /*23d20*/  IMAD.WIDE R2, R0, 0x4, R2 ;  /* 0x0000000400027825 */ /* 0x004fca00078e0202 */
[----:B------:R-:W2:Y:S01]  /*23d30*/  LDG.E R15, desc[UR54][R2.64] ;  /* 0x00000036020f7981 */ /* 0x000ea2000c1e1900 */
[----:B------:R-:W-:Y:S02]  /*23d40*/  ISETP.NE.AND.EX P0, PT, RZ, UR5, PT, P0 ;  /* 0x00000005ff007c0c */ /* 0x000fe4000bf05300 */
[----:B--2---:R-:W-:Y:S01]  /*23d50*/  SHF.R.S32.HI R0, RZ, 0x1f, R15 ;  /* 0x0000001fff007819 */ /* 0x004fe2000001140f */
[----:B------:R-:W-:-:S10]  /*23d60*/  IMAD.SHL.U32 R14, R15, 0x4, RZ ;  /* 0x000000040f0e7824 */ /* 0x000fd400078e00ff */
[C---:B------:R-:W-:Y:S01]  /*23d70*/  @P0 LEA R2, P1, R15.reuse, UR4, 0x2 ;  /* 0x000000040f020c11 */ /* 0x040fe2000f8210ff */
[----:B------:R-:W-:Y:S03]  /*23d80*/  STL [R1+0x38], R15 ;  /* 0x0000380f01007387 */ /* 0x000fe60000100800 */
[C-C-:B------:R-:W-:Y:S01]  /*23d90*/  @P0 LEA.HI.X R3, R15.reuse, UR5, R0.reuse, 0x2, P1 ;  /* 0x000000050f030c11 */ /* 0x140fe200088f1400 */
[----:B------:R-:W-:Y:S01]  /*23da0*/  ULDC.64 UR4, c[0x0][0xa00] ;  /* 0x0002800000047ab9 */ /* 0x000fe20000000a00 */
[----:B------:R-:W-:Y:S01]  /*23db0*/  SHF.L.U64.HI R13, R15, 0x2, R0 ;  /* 0x000000020f0d7819 */ /* 0x000fe20000010200 */
[----:B------:R0:W-:Y:S01]  /*23dc0*/  STL [R1+0x4c], R0 ;  /* 0x00004c0001007387 */ /* 0x0001e20000100800 */
[----:B------:R-:W-:-:S03]  /*23dd0*/  ISETP.NE.U32.AND P1, PT, RZ, UR4, PT ;  /* 0x00000004ff007c0c */ /* 0x000fc6000bf25070 */
[----:B-1----:R1:W5:Y:S01]  /*23de0*/  @P0 LDG.E R8, desc[UR54][R2.64] ;  /* 0x0000003602080981 */ /* 0x002362000c1e1900 */
[----:B------:R-:W-:Y:S02]  /*23df0*/  ISETP.NE.AND.EX P1, PT, RZ, UR5, PT, P1 ;  /* 0x00000005ff007c0c */ /* 0x000fe4000bf25310 */
[----:B------:R-:W-:Y:S01]  /*23e00*/  ISETP.NE.U32.AND P3, PT, RZ, UR10, PT ;  /* 0x0000000aff007c0c */ /* 0x000fe2000bf65070 */
[----:B------:R-:W-:Y:S01]  /*23e10*/  STL [R1+0x24], R14 ;  /* 0x0000240e01007387 */ /* 0x000fe20000100800 */
[----:B------:R-:W-:Y:S01]  /*23e20*/  ISETP.NE.U32.AND P0, PT, RZ, UR6, PT ;  /* 0x00000006ff007c0c */ /* 0x000fe2000bf05070 */
[----:B0-----:R-:W-:Y:S01]  /*23e30*/  IMAD.MOV.U32 R0, RZ, RZ, RZ ;  /* 0x000000ffff007224 */ /* 0x001fe200078e00ff */
[----:B------:R-:W-:Y:S01]  /*23e40*/  ISETP.NE.U32.AND P2, PT, RZ, UR8, PT ;  /* 0x00000008ff007c0c */ /* 0x000fe2000bf45070 */
[----:B------:R-:W-:Y:S01]  /*23e50*/  STL [R1+0x3c], R13 ;  /* 0x00003c0d01007387 */ /* 0x000fe20000100800 */
[C---:B------:R-:W-:Y:S02]  /*23e60*/  IADD3 R6, P5, R14.reuse, UR6, RZ ;  /* 0x000000060e067c10 */ /* 0x040fe4000ffbe0ff */
[----:B-1----:R-:W-:-:S02]  /*23e70*/  IADD3 R2, P4, R14, UR4, RZ ;  /* 0x000000040e027c10 */ /* 0x002fc4000ff9e0ff */
[----:B------:R-:W-:Y:S02]  /*23e80*/  ISETP.NE.AND.EX P3, PT, RZ, UR11, PT, P3 ;  /* 0x0000000bff007c0c */ /* 0x000fe4000bf65330 */
[C---:B------:R-:W-:Y:S02]  /*23e90*/  IADD3.X R3, R13.reuse, UR5, RZ, P4, !PT ;  /* 0x000000050d037c10 */ /* 0x040fe4000a7fe4ff */
[----:B------:R-:W-:Y:S02]  /*23ea0*/  IADD3 R4, P4, R14, UR8, RZ ;  /* 0x000000080e047c10 */ /* 0x000fe4000ff9e0ff */
[----:B------:R-:W-:Y:S01]  /*23eb0*/  ISETP.NE.AND.EX P0, PT, RZ, UR7, PT, P0 ;  /* 0x00000007ff007c0c */ /* 0x000fe2000bf05300 */
[----:B------:R-:W2:Y:S01]  /*23ec0*/  @P1 LDG.E R9, desc[UR54][R2.64] ;  /* 0x0000003602091981 */ /* 0x000ea2000c1e1900 */
[----:B------:R-:W-:Y:S01]  /*23ed0*/  IADD3.X R5, R13, UR9, RZ, P4, !PT ;  /* 0x000000090d057c10 */ /* 0x000fe2000a7fe4ff */
[----:B------:R-:W-:Y:S01]  /*23ee0*/  ULDC UR4, c[0x0][0x288] ;  /* 0x0000a20000047ab9 */ /* 0x000fe20000000800 */
[----:B------:R-:W-:-:S02]  /*23ef0*/  ISETP.NE.AND.EX P2, PT, RZ, UR9, PT, P2 ;  /* 0x00000009ff007c0c */ /* 0x000fc4000bf45320 */
[----:B---3--:R-:W-:Y:S02]  /*23f00*/  MOV R12, RZ ;  /* 0x000000ff000c7202 */ /* 0x008fe40000000f00 */
[----:B------:R-:W-:Y:S02]  /*23f10*/  @P3 IADD3 R10, P4, R14, UR10, RZ ;  /* 0x0000000a0e0a3c10 */ /* 0x000fe4000ff9e0ff */
[C---:B------:R-:W-:Y:S02]  /*23f20*/  IADD3.X R7, R13.reuse, UR7, RZ, P5, !PT ;  /* 0x000000070d077c10 */ /* 0x040fe4000affe4ff */
[----:B------:R-:W-:-:S03]  /*23f30*/  @P3 IADD3.X R11, R13, UR11, RZ, P4, !PT ;  /* 0x0000000b0d0b3c10 */ /* 0x000fc6000a7fe4ff */
[----:B------:R-:W5:Y:S04]  /*23f40*/  @P0 LDG.E R12, desc[UR54][R6.64] ;  /* 0x00000036060c0981 */ /* 0x000f68000c1e1900 */
[----:B------:R-:W5:Y:S04]  /*23f50*/  @P2 LDG.E R0, desc[UR54][R4.64] ;  /* 0x0000003604002981 */ /* 0x000f68000c1e1900 */
[----:B--2---:R0:W-:Y:S02]  /*23f60*/  STL [R1+0x44], R9 ;  /* 0x0000440901007387 */ /* 0x0041e40000100800 */
[----:B0-----:R-:W-:Y:S01]  /*23f70*/  IMAD.U32 R9, RZ, RZ, UR4 ;  /* 0x00000004ff097e24 */ /* 0x001fe2000f8e00ff */
[----:B------:R-:W-:-:S05]  /*23f80*/  ULDC.64 UR4, c[0x0][0x418] ;  /* 0x0001060000047ab9 */ /* 0x000fca0000000a00 */
[----:B------:R0:W2:Y:S01]  /*23f90*/  @P3 LDG.E R9, desc[UR54][R10.64] ;  /* 0x000000360a093981 */ /* 0x0000a2000c1e1900 */
[----:B------:R-:W-:-:S03]  /*23fa0*/  UISETP.NE.U32.AND UP0, UPT, UR4, URZ, UPT ;  /* 0x0000003f0400728c */ /* 0x000fc6000bf05070 */
[----:B------:R-:W-:Y:S01]  /*23fb0*/  ULDC UR4, c[0x0][0x424] ;  /* 0x0001090000047ab9 */ /* 0x000fe20000000800 */
[----:B------:R-:W-:-:S03]  /*23fc0*/  UISETP.NE.AND.EX UP0, UPT, UR5, URZ, UPT, UP0 ;  /* 0x0000003f0500728c */ /* 0x000fc6000bf05300 */
[----:B------:R-:W-:Y:S01]  /*23fd0*/  ULDC UR5, c[0x0][0x2f0] ;  /* 0x0000bc0000057ab9 */ /* 0x000fe20000000800 */
[----:B------:R-:W-:-:S04]  /*23fe0*/  USEL UR4, UR4, 0x1, UP0 ;  /* 0x0000000104047887 */ /* 0x000fc80008000000 */
[----:B------:R-:W-:-:S03]  /*23ff0*/  UIMAD UR4, UR4, UR5, URZ ;  /* 0x00000005040472a4 */ /* 0x000fc6000f8e023f */
[----:B------:R-:W-:Y:S02]  /*24000*/  ULDC UR5, c[0x0][0x348] ;  /* 0x0000d20000057ab9 */ /* 0x000fe40000000800 */
[----:B0-----:R-:W-:Y:S01]  /*24010*/  IMAD.U32 R10, RZ, RZ, UR5 ;  /* 0x00000005ff0a7e24 */ /* 0x001fe2000f8e00ff */
[----:B--2---:R0:W-:Y:S02]  /*24020*/  STL [R1+0x58], R9 ;  /* 0x0000580901007387 */ /* 0x0041e40000100800 */
[----:B0-----:R-:W-:Y:S01]  /*24030*/  IMAD.U32 R9, RZ, RZ, UR4 ;  /* 0x00000004ff097e24 */ /* 0x001fe2000f8e00ff */
[----:B------:R-:W-:Y:S06]  /*24040*/  @P3 BRA `(.L_x_537) ;  /* 0x0000000000143947 */ /* 0x000fec0003800000 */
[----:B------:R-:W-:Y:S05]  /*24050*/  @!P1 BRA `(.L_x_537) ;  /* 0x0000000000109947 */ /* 0x000fea0003800000 */
[----:B------:R-:W2:Y:S04]  /*24060*/  LDG.E R11, desc[UR54][R2.64] ;  /* 0x00000036020b7981 */ /* 0x000ea8000c1e1900 */
[----:B------:R-:W2:Y:S02]  /*24070*/  LDG.E R2, desc[UR54][R2.64+0x4] ;  /* 0x0000043602027981 */ /* 0x000ea4000c1e1900 */
[----:B--2---:R-:W-:-:S05]  /*24080*/  IADD3 R2, -R11, R2, RZ ;  /* 0x000000020b027210 */ /* 0x004fca0007ffe1ff */
[----:B------:R0:W-:Y:S02]  /*24090*/  STL [R1+0x58], R2 ;  /* 0x0000580201007387 */ /* 0x0001e40000100800 */
.L_x_537:
[----:B------:R-:W2:Y:S01]  /*240a0*/  LDL.LU R3, [R1+0x8] ;  /* 0x0000080001037983 */ /* 0x000ea20000300800 */
[----:B------:R-:W-:Y:S01]  /*240b0*/  IMAD.MOV.U32 R11, RZ, RZ, R15 ;  /* 0x000000ffff0b7224 */ /* 0x000fe200078e000f */
[----:B------:R-:W-:Y:S02]  /*240c0*/  ULDC.64 UR4, c[0x0][0xa20] ;  /* 0x0002880000047ab9 */ /* 0x000fe40000000a00 */
[----:B------:R-:W-:Y:S02]  /*240d0*/  ISETP.NE.U32.AND P1, PT, RZ, UR4, PT ;  /* 0x00000004ff007c0c */ /* 0x000fe4000bf25070 */
[----:B------:R1:W-:Y:S02]  /*240e0*/  STL [R1+0x8], R11 ;  /* 0x0000080b01007387 */ /* 0x0003e40000100800 */
[----:B------:R-:W-:Y:S02]  /*240f0*/  ISETP.NE.AND.EX P1, PT, RZ, UR5, PT, P1 ;  /* 0x00000005ff007c0c */ /* 0x000fe4000bf25310 */
[----:B--2---:R-:W-:-:S02]  /*24100*/  LOP3.LUT R17, R3, 0xff000000, RZ, 0xc0, !PT ;  /* 0xff00000003117812 */ /* 0x004fc400078ec0ff */
[C---:B0-----:R-:W-:Y:S02]  /*24110*/  LOP3.LUT R2, R3.reuse, 0xff0000, RZ, 0xc0, !PT ;  /* 0x00ff000003027812 */ /* 0x041fe400078ec0ff */
[----:B------:R-:W-:Y:S02]  /*24120*/  SHF.R.U32.HI R17, RZ, 0x8, R17 ;  /* 0x00000008ff117819 */ /* 0x000fe40000011611 */
[----:B------:R-:W-:Y:S02]  /*24130*/  LOP3.LUT R16, R3, 0xffff, RZ, 0xc0, !PT ;  /* 0x0000ffff03107812 */ /* 0x000fe400078ec0ff */
[----:B------:R-:W-:Y:S01]  /*24140*/  LEA.HI R17, R2, R17, RZ, 0x10 ;  /* 0x0000001102117211 */ /* 0x000fe200078f80ff */
[----:B-----5:R-:W-:-:S05]  /*24150*/  IMAD.IADD R2, R12, 0x1, R8 ;  /* 0x000000010c027824 */ /* 0x020fca00078e0208 */
[----:B------:R1:W-:Y:S01]  /*24160*/  STL [R1+0x28], R2 ;  /* 0x0000280201007387 */ /* 0x0003e20000100800 */
[----:B------:R-:W-:Y:S05]  /*24170*/  @!P1 BRA `(.L_x_538) ;  /* 0x0000000000109947 */ /* 0x000fea0003800000 */
[----:B-1----:R-:W-:-:S04]  /*24180*/  IADD3 R2, P0, R14, UR4, RZ ;  /* 0x000000040e027c10 */ /* 0x002fc8000ff1e0ff */
[----:B------:R-:W-:-:S05]  /*24190*/  IADD3.X R3, R13, UR5, RZ, P0, !PT ;  /* 0x000000050d037c10 */ /* 0x000fca00087fe4ff */
[----:B------:R0:W5:Y:S01]  /*241a0*/  LDG.E R9, desc[UR54][R2.64] ;  /* 0x0000003602097981 */ /* 0x000162000c1e1900 */
[----:B------:R-:W-:Y:S05]  /*241b0*/  BRA `(.L_x_539) ;  /* 0x0000000000107947 */ /* 0x000fea0003800000 */
.L_x_538:
[----:B------:R-:W-:Y:S05]  /*241c0*/  @!P0 BRA `(.L_x_539) ;  /* 0x00000000000c8947 */ /* 0x000fea0003800000 */
[----:B------:R-:W2:Y:S04]  /*241d0*/  LDG.E R9, desc[UR54][R6.64] ;  /* 0x0000003606097981 */ /* 0x000ea8000c1e1900 */
[----:B------:R-:W2:Y:S02]  /*241e0*/  LDG.E R6, desc[UR54][R6.64+0x4] ;  /* 0x0000043606067981 */ /* 0x000ea4000c1e1900 */
[----:B--2---:R-:W-:-:S07]  /*241f0*/  IMAD.IADD R9, R6, 0x1, -R9 ;  /* 0x0000000106097824 */ /* 0x004fce00078e0a09 */
.L_x_539:
[----:B01----:R-:W2:Y:S01]  /*24200*/  @P2 LDG.E R2, desc[UR54][R4.64] ;  /* 0x0000003604022981 */ /* 0x003ea2000c1e1900 */
[----:B-----5:R-:W-:-:S03]  /*24210*/  IMAD.IADD R8, R9, 0x1, -R8 ;  /* 0x0000000109087824 */ /* 0x020fc600078e0a08 */
[----:B------:R-:W2:Y:S01]  /*24220*/  @P2 LDG.E R4, desc[UR54][R4.64+0x4] ;  /* 0x0000043604042981 */ /* 0x000ea2000c1e1900 */
[----:B------:R-:W-:Y:S01]  /*24230*/  BSSY B0, `(.L_x_540) ;  /* 0x0000029000007945 */ /* 0x000fe20003800000 */
[----:B------:R-:W-:Y:S02]  /*24240*/  LOP3.LUT R21, R17, 0xff, RZ, 0xc0, !PT ;  /* 0x000000ff11157812 */ /* 0x000fe400078ec0ff */
[----:B------:R-:W-:Y:S02]  /*24250*/  SHF.R.U32.HI R17, RZ, 0x10, R17 ;  /* 0x00000010ff117819 */ /* 0x000fe40000011611 */
[----:B--2---:R-:W-:-:S05]  /*24260*/  @P2 IADD3 R10, -R2, R4, RZ ;  /* 0x00000004020a2210 */ /* 0x004fca0007ffe1ff */
[----:B------:R-:W-:-:S04]  /*24270*/  IMAD.IADD R2, R8, 0x1, R10 ;  /* 0x0000000108027824 */ /* 0x000fc800078e020a */
[C---:B------:R-:W-:Y:S01]  /*24280*/  VIADD R20, R2.reuse, 0x9f ;  /* 0x0000009f02147836 */ /* 0x040fe20000000000 */
[----:B------:R-:W-:-:S03]  /*24290*/  ISETP.GE.AND P1, PT, R2, 0x1, PT ;  /* 0x000000010200780c */ /* 0x000fc60003f26270 */
[----:B------:R-:W-:-:S05]  /*242a0*/  IMAD.HI R20, R20, 0x66666667, RZ ;  /* 0x6666666714147827 */ /* 0x000fca00078e02ff */
[----:B------:R-:W-:-:S04]  /*242b0*/  SHF.R.U32.HI R2, RZ, 0x1f, R20 ;  /* 0x0000001fff027819 */ /* 0x000fc80000011614 */
[----:B------:R-:W-:Y:S01]  /*242c0*/  LEA.HI.SX32 R20, R20, R2, 0x1a ;  /* 0x0000000214147211 */ /* 0x000fe200078fd2ff */
[----:B------:R-:W-:Y:S01]  /*242d0*/  IMAD.MOV.U32 R2, RZ, RZ, RZ ;  /* 0x000000ffff027224 */ /* 0x000fe200078e00ff */
[----:B------:R-:W-:Y:S06]  /*242e0*/  @!P1 BRA `(.L_x_541) ;  /* 0x0000000000749947 */ /* 0x000fec0003800000 */
[----:B------:R-:W-:Y:S01]  /*242f0*/  ISETP.NE.AND P0, PT, R17, RZ, PT ;  /* 0x000000ff1100720c */ /* 0x000fe20003f05270 */
[----:B------:R-:W-:-:S03]  /*24300*/  ULDC UR4, c[0x0][0x9f0] ;  /* 0x00027c0000047ab9 */ /* 0x000fc60000000800 */
[----:B------:R-:W-:-:S04]  /*24310*/  SEL R3, R17, UR4, P0 ;  /* 0x0000000411037c07 */ /* 0x000fc80008000000 */
[-C--:B------:R-:W-:Y:S02]  /*24320*/  IABS R4, R3.reuse ;  /* 0x0000000300047213 */ /* 0x080fe40000000000 */
[----:B------:R-:W-:Y:S02]  /*24330*/  IADD3 R2, R3, -0x1, R20 ;  /* 0xffffffff03027810 */ /* 0x000fe40007ffe014 */
[----:B------:R-:W0:Y:S02]  /*24340*/  I2F.RP R6, R4 ;  /* 0x0000000400067306 */ /* 0x000e240000209400 */
[----:B------:R-:W-:-:S04]  /*24350*/  LOP3.LUT R5, R2, R3, RZ, 0x3c, !PT ;  /* 0x0000000302057212 */ /* 0x000fc800078e3cff */
[----:B------:R-:W-:Y:S02]  /*24360*/  ISETP.GE.AND P4, PT, R5, RZ, PT ;  /* 0x000000ff0500720c */ /* 0x000fe40003f86270 */
[----:B0-----:R-:W0:Y:S02]  /*24370*/  MUFU.RCP R6, R6 ;  /* 0x0000000600067308 */ /* 0x001e240000001000 */
[----:B0-----:R-:W-:-:S06]  /*24380*/  VIADD R6, R6, 0xffffffe ;  /* 0x0ffffffe06067836 */ /* 0x001fcc0000000000 */
[----:B------:R0:W1:Y:S02]  /*24390*/  F2I.FTZ.U32.TRUNC.NTZ R7, R6 ;  /* 0x0000000600077305 */ /* 0x000064000021f000 */
[----:B0-----:R-:W-:Y:S01]  /*243a0*/  IMAD.MOV.U32 R6, RZ, RZ, RZ ;  /* 0x000000ffff067224 */ /* 0x001fe200078e00ff */
[----:B-1----:R-:W-:-:S05]  /*243b0*/  IADD3 R5, RZ, -R7, RZ ;  /* 0x80000007ff057210 */ /* 0x002fca0007ffe0ff */
[----:B------:R-:W-:-:S04]  /*243c0*/  IMAD R5, R5, R4, RZ ;  /* 0x0000000405057224 */ /* 0x000fc800078e02ff */
[----:B------:R-:W-:Y:S01]  /*243d0*/  IMAD.HI.U32 R7, R7, R5, R6 ;  /* 0x0000000507077227 */ /* 0x000fe200078e0006 */
[----:B------:R-:W-:Y:S02]  /*243e0*/  IABS R5, R2 ;  /* 0x0000000200057213 */ /* 0x000fe40000000000 */
[----:B------:R-:W-:-:S05]  /*243f0*/  IABS R2, R3 ;  /* 0x0000000300027213 */ /* 0x000fca0000000000 */
[----:B------:R-:W-:-:S04]  /*24400*/  IMAD.MOV R2, RZ, RZ, -R2 ;  /* 0x000000ffff027224 */ /* 0x000fc800078e0a02 */
[----:B------:R-:W-:Y:S02]  /*24410*/  IMAD.MOV.U32 R6, RZ, RZ, R2 ;  /* 0x000000ffff067224 */ /* 0x000fe400078e0002 */
[----:B------:R-:W-:-:S04]  /*24420*/  IMAD.HI.U32 R2, R7, R5, RZ ;  /* 0x0000000507027227 */ /* 0x000fc800078e00ff */
[----:B------:R-:W-:-:S05]  /*24430*/  IMAD R5, R2, R6, R5 ;  /* 0x0000000602057224 */ /* 0x000fca00078e0205 */
[----:B------:R-:W-:-:S13]  /*24440*/  ISETP.GT.U32.AND P3, PT, R4, R5, PT ;  /* 0x000000050400720c */ /* 0x000fda0003f64070 */
[----:B------:R-:W-:Y:S01]  /*24450*/  @!P3 IMAD.IADD R5, R5, 0x1, -R4 ;  /* 0x000000010505b824 */ /* 0x000fe200078e0a04 */
[----:B------:R-:W-:Y:S02]  /*24460*/  @!P3 IADD3 R2, R2, 0x1, RZ ;  /* 0x000000010202b810 */ /* 0x000fe40007ffe0ff */
[----:B------:R-:W-:Y:S02]  /*24470*/  ISETP.NE.AND P3, PT, R3, RZ, PT ;  /* 0x000000ff0300720c */ /* 0x000fe40003f65270 */
[----:B------:R-:W-:-:S13]  /*24480*/  ISETP.GE.U32.AND P0, PT, R5, R4, PT ;  /* 0x000000040500720c */ /* 0x000fda0003f06070 */
[----:B------:R-:W-:-:S04]  /*24490*/  @P0 VIADD R2, R2, 0x1 ;  /* 0x0000000102020836 */ /* 0x000fc80000000000 */
[----:B------:R-:W-:Y:S01]  /*244a0*/  @!P4 IMAD.MOV R2, RZ, RZ, -R2 ;  /* 0x000000ffff02c224 */ /* 0x000fe200078e0a02 */
[----:B------:R-:W-:-:S07]  /*244b0*/  @!P3 LOP3.LUT R2, RZ, R3, RZ, 0x33, !PT ;  /* 0x00000003ff02b212 */ /* 0x000fce00078e33ff */
.L_x_541:
[----:B------:R-:W-:Y:S05]  /*244c0*/  BSYNC B0 ;  /* 0x0000000000007941 */ /* 0x000fea0003800000 */
.L_x_540:
[-C--:B------:R-:W-:Y:S01]  /*244d0*/  IMAD R3, R21, R2.reuse, RZ ;  /* 0x0000000215037224 */ /* 0x080fe200078e02ff */
[----:B------:R-:W-:Y:S04]  /*244e0*/  BSSY B0, `(.L_x_542) ;  /* 0x0000123000007945 */ /* 0x000fe80003800000 */
[C---:B------:R-:W-:Y:S01]  /*244f0*/  VIADDMNMX R2, R3.reuse, R2, R20, PT ;  /* 0x0000000203027246 */ /* 0x040fe20003800114 */
[----:B------:R-:W-:-:S04]  /*24500*/  IMAD R3, R3, 0xa0, -R8 ;  /* 0x000000a003037824 */ /* 0x000fc800078e0a08 */
[----:B------:R-:W-:Y:S01]  /*24510*/  IMAD R8, R2, 0xa0, -R8 ;  /* 0x000000a002087824 */ /* 0x000fe200078e0a08 */
[----:B------:R-:W-:-:S04]  /*24520*/  VIMNMX R2, RZ, R3, !PT ;  /* 0x00000003ff027248 */ /* 0x000fc80007fe0100 */
[----:B------:R-:W-:-:S04]  /*24530*/  VIMNMX R10, R8, R10, PT ;  /* 0x0000000a080a7248 */ /* 0x000fc80003fe0100 */
[----:B------:R-:W-:Y:S01]  /*24540*/  ISETP.GT.AND P0, PT, R10, R2, PT ;  /* 0x000000020a00720c */ /* 0x000fe20003f04270 */
[----:B------:R-:W-:-:S05]  /*24550*/  IMAD.WIDE.U32 R2, R2, -0x33333333, RZ ;  /* 0xcccccccd02027825 */ /* 0x000fca00078e00ff */
[----:B------:R-:W-:-:S05]  /*24560*/  SHF.R.U32.HI R3, RZ, 0x7, R3 ;  /* 0x00000007ff037819 */ /* 0x000fca0000011603 */
[----:B------:R-:W-:Y:S02]  /*24570*/  IMAD.MOV.U32 R8, RZ, RZ, R3 ;  /* 0x000000ffff087224 */ /* 0x000fe400078e0003 */
[----:B------:R-:W-:-:S04]  /*24580*/  @P0 VIADD R10, R10, 0x9f ;  /* 0x0000009f0a0a0836 */ /* 0x000fc80000000000 */
[----:B------:R-:W-:-:S05]  /*24590*/  @P0 IMAD.HI R2, R10, 0x66666667, RZ ;  /* 0x666666670a020827 */ /* 0x000fca00078e02ff */
[----:B------:R-:W-:-:S04]  /*245a0*/  @P0 SHF.R.U32.HI R4, RZ, 0x1f, R2 ;  /* 0x0000001fff040819 */ /* 0x000fc80000011602 */
[----:B------:R-:W-:Y:S02]  /*245b0*/  @P0 LEA.HI.SX32 R8, R2, R4, 0x1a ;  /* 0x0000000402080211 */ /* 0x000fe400078fd2ff */
[----:B------:R-:W-:Y:S02]  /*245c0*/  PLOP3.LUT P0, PT, PT, PT, PT, 0x80, 0x0 ;  /* 0x000000000000781c */ /* 0x000fe40003f0f070 */
[----:B------:R-:W-:-:S13]  /*245d0*/  ISETP.GT.AND P3, PT, R8, R3, PT ;  /* 0x000000030800720c */ /* 0x000fda0003f64270 */
[----:B------:R-:W-:Y:S05]  /*245e0*/  @!P3 BRA `(.L_x_543) ;  /* 0x000000100048b947 */ /* 0x000fea0003800000 */
[----:B------:R-:W-:Y:S01]  /*245f0*/  UMOV UR4, 0xffffffff ;  /* 0xffffffff00047882 */ /* 0x000fe20000000000 */
[----:B------:R-:W-:Y:S02]  /*24600*/  SEL R2, R11, RZ, !P2 ;  /* 0x000000ff0b027207 */ /* 0x000fe40005000000 */
[----:B------:R-:W-:Y:S05]  /*24610*/  BRA.DIV UR4, `(.L_x_544) ;  /* 0x0000008604b47947 */ /* 0x000fea000b800000 */
[----:B------:R-:W0:Y:S02]  /*24620*/  S2R R4, SR_TID.X ;  /* 0x0000000000047919 */ /* 0x000e240000002100 */
[----:B0-----:R-:W-:-:S04]  /*24630*/  SHF.R.U32.HI R4, RZ, 0x5, R4 ;  /* 0x00000005ff047819 */ /* 0x001fc80000011604 */
[----:B------:R-:W-:-:S05]  /*24640*/  LOP3.LUT R4, R4, 0x3, RZ, 0xc0, !PT ;  /* 0x0000000304047812 */ /* 0x000fca00078ec0ff */
[----:B------:R0:W1:Y:S02]  /*24650*/  SHFL.IDX PT, R14, R4, RZ, 0x1f ;  /* 0x00001fff040e7589 */ /* 0x00006400000e0000 */
.L_x_788:
[----:B-1----:R-:W-:Y:S02]  /*24660*/  ISETP.NE.AND P0, PT, R14, RZ, PT ;  /* 0x000000ff0e00720c */ /* 0x002fe40003f05270 */
[----:B------:R-:W-:-:S11]  /*24670*/  PLOP3.LUT P6, PT, PT, PT, PT, 0x8, 0x0 ;  /* 0x000000000000781c */ /* 0x000fd60003fce170 */
[----:B------:R-:W-:Y:S05]  /*24680*/  @P0 BRA `(.L_x_545) ;  /* 0x00000000000c0947 */ /* 0x000fea0003800000 */
[----:B------:R-:W-:-:S03]  /*24690*/  UMOV UR4, 0xffffffff ;  /* 0xffffffff00047882 */ /* 0x000fc60000000000 */
[----:B------:R-:W-:Y:S05]  /*246a0*/  BRA.DIV UR4, `(.L_x_546) ;  /* 0x0000008604c47947 */ /* 0x000fea000b800000 */
[----:B------:R-:W-:-:S13]  /*246b0*/  ELECT P6, URZ, PT ;  /* 0x00000000003f782f */ /* 0x000fda00038c0000 */
.L_x_545:
[----:B0-----:R-:W2:Y:S01]  /*246c0*/  LDL R4, [R1+0x5c] ;  /* 0x00005c0001047983 */ /* 0x001ea20000100800 */
[----:B------:R-:W-:Y:S01]  /*246d0*/  BSSY B1, `(.L_x_547) ;  /* 0x0000008000017945 */ /* 0x000fe20003800000 */
[----:B--2---:R-:W-:-:S04]  /*246e0*/  IADD3 R4, R4, 0x1, RZ ;  /* 0x0000000104047810 */ /* 0x004fc80007ffe0ff */
[----:B------:R-:W-:-:S04]  /*246f0*/  LEA.HI R5, R4, R4, RZ, 0x1 ;  /* 0x0000000404057211 */ /* 0x000fc800078f08ff */
[----:B------:R-:W-:-:S05]  /*24700*/  LOP3.LUT R5, R5, 0xfffffffe, RZ, 0xc0, !PT ;  /* 0xfffffffe05057812 */ /* 0x000fca00078ec0ff */
[----:B------:R-:W-:-:S05]  /*24710*/  IMAD.IADD R4, R4, 0x1, -R5 ;  /* 0x0000000104047824 */ /* 0x000fca00078e0a05 */
[----:B------:R-:W-:-:S04]  /*24720*/  SHF.L.U32 R4, R4, 0x1f, RZ ;  /* 0x0000001f04047819 */ /* 0x000fc800000006ff */
[----:B------:R-:W0:Y:S02]  /*24730*/  SYNCS.PHASECHK.TRANS64.TRYWAIT P0, [R18+URZ+0x29820], R4 ;  /* 0x02982004120075a7 */ /* 0x000e24000800017f */
[----:B0-----:R-:W-:Y:S05]  /*24740*/  @!P0 BRA `(.L_x_548) ;  /* 0x0000008400bc8947 */ /* 0x001fea0003800000 */
.L_x_791:
[----:B------:R-:W-:Y:S05]  /*24750*/  BSYNC B1 ;  /* 0x0000000000017941 */ /* 0x000fea0003800000 */
.L_x_547:
[----:B------:R-:W-:Y:S04]  /*24760*/  BSSY B1, `(.L_x_549) ;  /* 0x0000070000017945 */ /* 0x000fe80003800000 */
[----:B------:R-:W-:Y:S05]  /*24770*/  @!P6 BRA `(.L_x_550) ;  /* 0x0000000400b8e947 */ /* 0x000fea0003800000 */
[----:B------:R-:W2:Y:S04]  /*24780*/  LDL R7, [R1+0x14] ;  /* 0x0000140001077983 */ /* 0x000ea80000100800 */
[----:B------:R-:W3:Y:S01]  /*24790*/  LDL R6, [R1+0x1c] ;  /* 0x00001c0001067983 */ /* 0x000ee20000100800 */
[----:B------:R-:W1:Y:S01]  /*247a0*/  S2R R5, SR_TID.X ;  /* 0x0000000000057919 */ /* 0x000e620000002100 */
[----:B------:R-:W-:Y:S01]  /*247b0*/  BSSY B2, `(.L_x_551) ;  /* 0x0000007000027945 */ /* 0x000fe20003800000 */
[----:B-1----:R-:W-:-:S04]  /*247c0*/  LOP3.LUT R5, R5, 0x7f, RZ, 0xc0, !PT ;  /* 0x0000007f05057812 */ /* 0x002fc800078ec0ff */
[----:B------:R-:W-:Y:S01]  /*247d0*/  ISETP.NE.AND P2, PT, R5, RZ, PT ;  /* 0x000000ff0500720c */ /* 0x000fe20003f45270 */
[----:B--2---:R-:W-:Y:S01]  /*247e0*/  IMAD R7, R7, 0x8, R18 ;  /* 0x0000000807077824 */ /* 0x004fe200078e0212 */
[----:B---3--:R-:W-:-:S04]  /*247f0*/  SHF.L.U32 R10, R6, 0x1f, RZ ;  /* 0x0000001f060a7819 */ /* 0x008fc800000006ff */
[----:B------:R-:W1:Y:S02]  /*24800*/  SYNCS.PHASECHK.TRANS64.TRYWAIT P0, [R7+URZ+0x298a0], R10 ;  /* 0x0298a00a070075a7 */ /* 0x000e64000800017f */
[----:B-1----:R-:W-:Y:S05]  /*24810*/  @!P0 BRA `(.L_x_552) ;  /* 0x00000084009c8947 */ /* 0x002fea0003800000 */
.L_x_792:
[----:B------:R-:W-:Y:S05]  /*24820*/  BSYNC B2 ;  /* 0x0000000000027941 */ /* 0x000fea0003800000 */
.L_x_551:
[----:B------:R-:W-:Y:S04]  /*24830*/  BSSY B2, `(.L_x_553) ;  /* 0x0000009000027945 */ /* 0x000fe80003800000 */
[----:B------:R-:W-:Y:S05]  /*24840*/  @P2 BRA `(.L_x_554) ;  /* 0x00000000001c2947 */ /* 0x000fea0003800000 */
[----:B0-----:R-:W0:Y:S02]  /*24850*/  S2R R4, SR_TID.X ;  /* 0x0000000000047919 */ /* 0x001e240000002100 */
[----:B0-----:R-:W-:Y:S01]  /*24860*/  LOP3.LUT R5, R4, 0x1f, RZ, 0xc0, !PT ;  /* 0x0000001f04057812 */ /* 0x001fe200078ec0ff */
[----:B------:R-:W-:-:S03]  /*24870*/  IMAD.MOV.U32 R4, RZ, RZ, 0x7800 ;  /* 0x00007800ff047424 */ /* 0x000fc600078e00ff */
[----:B------:R-:W-:Y:S01]  /*24880*/  ISETP.NE.AND P0, PT, R5, RZ, PT ;  /* 0x000000ff0500720c */ /* 0x000fe20003f05270 */
[----:B------:R2:W-:-:S12]  /*24890*/  SYNCS.ARRIVE.TRANS64 RZ, [R7+URZ+0x29890], R4 ;  /* 0x0298900407ff79a7 */ /* 0x0005d8000800003f */
[----:B--2---:R-:W-:Y:S05]  /*248a0*/  @!P0 BRA `(.L_x_554) ;  /* 0x0000000000048947 */ /* 0x004fea0003800000 */
[----:B------:R-:W-:Y:S01]  /*248b0*/  BPT.TRAP 0x1 ;  /* 0x000000040000795c */ /* 0x000fe20000300000 */
.L_x_554:
[----:B------:R-:W-:Y:S05]  /*248c0*/  BSYNC B2 ;  /* 0x0000000000027941 */ /* 0x000fea0003800000 */
.L_x_553:
[----:B0-----:R-:W2:Y:S01]  /*248d0*/  LDL R4, [R1+0x14] ;  /* 0x0000140001047983 */ /* 0x001ea20000100800 */
[----:B------:R-:W-:Y:S01]  /*248e0*/  IMAD.MOV.U32 R11, RZ, RZ, RZ ;  /* 0x000000ffff0b7224 */ /* 0x000fe200078e00ff */
[----:B------:R-:W-:Y:S01]  /*248f0*/  UIADD3 UR4, UP0, UR40, 0x570, URZ ;  /* 0x0000057028047890 */ /* 0x000fe2000ff1e03f */
[----:B------:R-:W-:Y:S01]  /*24900*/  IMAD R5, R8, 0xa0, R0 ;  /* 0x000000a008057824 */ /* 0x000fe200078e0200 */
[----:B------:R-:W-:Y:S01]  /*24910*/  PLOP3.LUT P0, PT, PT, PT, PT, 0x80, 0x0 ;  /* 0x000000000000781c */ /* 0x000fe20003f0f070 */
[----:B------:R-:W-:Y:S01]  /*24920*/  UMOV UR6, 0x0 ;  /* 0x0000000000067882 */ /* 0x000fe20000000000 */
[----:B------:R-:W-:Y:S01]  /*24930*/  R2UR UR10, R11 ;  /* 0x000000000b0a72ca */ /* 0x000fe200000e0000 */
[----:B------:R-:W-:Y:S01]  /*24940*/  UIADD3.X UR5, URZ, UR41, URZ, UP0, !UPT ;  /* 0x000000293f057290 */ /* 0x000fe200087fe43f */
[----:B------:R-:W-:Y:S01]  /*24950*/  IADD3 R5, R5, -0xa0, RZ ;  /* 0xffffff6005057810 */ /* 0x000fe20007ffe0ff */
[----:B------:R-:W-:Y:S01]  /*24960*/  UMOV UR7, 0x12f00000 ;  /* 0x12f0000000077882 */ /* 0x000fe20000000000 */
[----:B--2---:R-:W-:-:S02]  /*24970*/  IMAD R9, R4, 0x7800, R18 ;  /* 0x0000780004097824 */ /* 0x004fc400078e0212 */
[----:B------:R-:W-:Y:S02]  /*24980*/  VIADD R4, R7, 0x29890 ;  /* 0x0002989007047836 */ /* 0x000fe40000000000 */
[----:B------:R-:W-:-:S07]  /*24990*/  VIADD R6, R9, 0x1a400 ;  /* 0x0001a40009067836 */ /* 0x000fce0000000000 */
.L_x_555:
[----:B------:R-:W-:-:S13]  /*249a0*/  @P0 ELECT P3, URZ, PT ;  /* 0x00000000003f082f */ /* 0x000fda0003860000 */
[----:B------:R-:W-:Y:S02]  /*249b0*/  @P3 R2UR UR13, R2 ;  /* 0x00000000020d32ca */ /* 0x000fe400000e0000 */
[----:B------:R-:W-:Y:S02]  /*249c0*/  @P3 R2UR UR12, R16 ;  /* 0x00000000100c32ca */ /* 0x000fe400000e0000 */
[----:B------:R-:W-:Y:S02]  /*249d0*/  @P3 R2UR UR11, R5 ;  /* 0x00000000050b32ca */ /* 0x000fe400000e0000 */
[----:B------:R-:W-:Y:S02]  /*249e0*/  @P3 R2UR UR9, R4 ;  /* 0x00000000040932ca */ /* 0x000fe400000e0000 */
[----:B------:R-:W-:Y:S02]  /*249f0*/  @P3 R2UR UR8, R6 ;  /* 0x00000000060832ca */ /* 0x000fe400000e0000 */
[----:B------:R-:W-:-:S02]  /*24a00*/  @P3 PLOP3.LUT P0, PT, P3, PT, PT, 0x8, 0x0 ;  /* 0x000000000000381c */ /* 0x000fc40001f0e170 */
[----:B------:R-:W-:-:S09]  /*24a10*/  PLOP3.LUT P3, PT, PT, PT, PT, 0x8, 0x0 ;  /* 0x000000000000781c */ /* 0x000fd20003f6e170 */
[----:B------:R0:W-:Y:S02]  /*24a20*/  UTMALDG.4D [UR8], [UR4], desc[UR6] ;  /* 0x00000608040075b4 */ /* 0x0001e40008019000 */
[----:B0-----:R-:W-:Y:S05]  /*24a30*/  @P0 BRA.U.ANY `(.L_x_555) ;  /* 0xfffffffd00d80947 */ /* 0x001fea000393ffff */
[----:B------:R-:W-:Y:S01]  /*24a40*/  PLOP3.LUT P0, PT, PT, PT, PT, 0x80, 0x0 ;  /* 0x000000000000781c */ /* 0x000fe20003f0f070 */
[----:B------:R-:W-:Y:S01]  /*24a50*/  VIADD R6, R9, 0x1cc00 ;  /* 0x0001cc0009067836 */ /* 0x000fe20000000000 */
[----:B------:R-:W-:Y:S01]  /*24a60*/  UMOV UR6, 0x0 ;  /* 0x0000000000067882 */ /* 0x000fe20000000000 */
[----:B------:R-:W-:Y:S01]  /*24a70*/  UMOV UR7, 0x12f00000 ;  /* 0x12f0000000077882 */ /* 0x000fe20000000000 */
[----:B------:R-:W-:-:S09]  /*24a80*/  UMOV UR10, 0x40 ;  /* 0x00000040000a7882 */ /* 0x000fd20000000000 */
.L_x_556:
        /* <DEDUP_REMOVED lines=15> */
.L_x_557:
        /* <DEDUP_REMOVED lines=10> */
[----:B------:R-:W0:Y:S01]  /*24c20*/  SYNCS.PHASECHK.TRANS64.TRYWAIT P0, [R7+URZ+0x298c0], R10 ;  /* 0x0298c00a070075a7 */ /* 0x000e22000800017f */
[----:B------:R-:W-:Y:S04]  /*24c30*/  BSSY B2, `(.L_x_558) ;  /* 0x0000002000027945 */ /* 0x000fe80003800000 */
[----:B0-----:R-:W-:Y:S05]  /*24c40*/  @!P0 BRA `(.L_x_559) ;  /* 0x0000008000a48947 */ /* 0x001fea0003800000 */
.L_x_793:
[----:B------:R-:W-:Y:S05]  /*24c50*/  BSYNC B2 ;  /* 0x0000000000027941 */ /* 0x000fea0003800000 */
.L_x_558:
[----:B------:R-:W-:Y:S01]  /*24c60*/  BSSY B2, `(.L_x_560) ;  /* 0x000000b000027945 */ /* 0x000fe20003800000 */
[----:B------:R-:W-:Y:S01]  /*24c70*/  MOV R12, 0x0 ;  /* 0x00000000000c7802 */ /* 0x000fe20000000f00 */
[----:B------:R-:W-:Y:S02]  /*24c80*/  IMAD.MOV.U32 R13, RZ, RZ, 0x12f00000 ;  /* 0x12f00000ff0d7424 */ /* 0x000fe400078e00ff */
[----:B------:R-:W-:Y:S05]  /*24c90*/  @P2 BRA `(.L_x_561) ;  /* 0x00000000001c2947 */ /* 0x000fea0003800000 */
[----:B------:R-:W2:Y:S02]  /*24ca0*/  S2R R4, SR_TID.X ;  /* 0x0000000000047919 */ /* 0x000ea40000002100 */
[----:B--2---:R-:W-:Y:S01]  /*24cb0*/  LOP3.LUT R6, R4, 0x1f, RZ, 0xc0, !PT ;  /* 0x0000001f04067812 */ /* 0x004fe200078ec0ff */
[----:B------:R-:W-:-:S03]  /*24cc0*/  IMAD.MOV.U32 R4, RZ, RZ, 0x5000 ;  /* 0x00005000ff047424 */ /* 0x000fc600078e00ff */
[----:B------:R-:W-:Y:S01]  /*24cd0*/  ISETP.NE.AND P0, PT, R6, RZ, PT ;  /* 0x000000ff0600720c */ /* 0x000fe20003f05270 */
[----:B------:R2:W-:-:S12]  /*24ce0*/  SYNCS.ARRIVE.TRANS64 RZ, [R7+URZ+0x298b0], R4 ;  /* 0x0298b00407ff79a7 */ /* 0x0005d8000800003f */
[----:B--2---:R-:W-:Y:S05]  /*24cf0*/  @!P0 BRA `(.L_x_561) ;  /* 0x0000000000048947 */ /* 0x004fea0003800000 */
[----:B------:R-:W-:Y:S01]  /*24d00*/  BPT.TRAP 0x1 ;  /* 0x000000040000795c */ /* 0x000fe20000300000 */
.L_x_561:
[----:B------:R-:W-:Y:S05]  /*24d10*/  BSYNC B2 ;  /* 0x0000000000027941 */ /* 0x000fea0003800000 */
.L_x_560:
[----:B------:R-:W2:Y:S01]  /*24d20*/  LDL R4, [R1+0x14] ;  /* 0x0000140001047983 */ /* 0x000ea20000100800 */
[----:B------:R-:W-:Y:S01]  /*24d30*/  R2UR UR10, R11 ;  /* 0x000000000b0a72ca */ /* 0x000fe200000e0000 */
[----:B------:R-:W-:Y:S01]  /*24d40*/  UIADD3 UR4, UP0, UR40, 0x670, URZ ;  /* 0x0000067028047890 */ /* 0x000fe2000ff1e03f */
[----:B------:R-:W-:Y:S02]  /*24d50*/  R2UR UR6, R12 ;  /* 0x000000000c0672ca */ /* 0x000fe400000e0000 */
[----:B------:R-:W-:Y:S01]  /*24d60*/  R2UR UR7, R13 ;  /* 0x000000000d0772ca */ /* 0x000fe200000e0000 */
[----:B------:R-:W-:Y:S01]  /*24d70*/  UIADD3.X UR5, URZ, UR41, URZ, UP0, !UPT ;  /* 0x000000293f057290 */ /* 0x000fe200087fe43f */
[----:B------:R-:W-:Y:S01]  /*24d80*/  PLOP3.LUT P0, PT, PT, PT, PT, 0x80, 0x0 ;  /* 0x000000000000781c */ /* 0x000fe20003f0f070 */
[----:B--2---:R-:W-:Y:S02]  /*24d90*/  IMAD R6, R4, 0x5000, R18 ;  /* 0x0000500004067824 */ /* 0x004fe400078e0212 */
[----:B------:R-:W-:-:S02]  /*24da0*/  VIADD R4, R7, 0x298b0 ;  /* 0x000298b007047836 */ /* 0x000fc40000000000 */
[----:B------:R-:W-:-:S08]  /*24db0*/  VIADD R6, R6, 0xa400 ;  /* 0x0000a40006067836 */ /* 0x000fd00000000000 */
.L_x_562:
        /* <DEDUP_REMOVED lines=9> */
[----:B--2---:R-:W-:Y:S05]  /*24e50*/  @P0 BRA.U.ANY `(.L_x_562) ;  /* 0xfffffffd00d80947 */ /* 0x004fea000393ffff */
.L_x_550:
[----:B------:R-:W-:Y:S05]  /*24e60*/  BSYNC B1 ;  /* 0x0000000000017941 */ /* 0x000fea0003800000 */
.L_x_549:
[----:B------:R-:W2:Y:S04]  /*24e70*/  LDL.LU R9, [R1+0x14] ;  /* 0x0000140001097983 */ /* 0x000ea80000300800 */
[----:B01----:R-:W3:Y:S01]  /*24e80*/  LDL.LU R7, [R1+0x1c] ;  /* 0x00001c0001077983 */ /* 0x003ee20000300800 */
[----:B------:R-:W-:Y:S02]  /*24e90*/  PLOP3.LUT P0, PT, PT, PT, PT, 0x8, 0x0 ;  /* 0x000000000000781c */ /* 0x000fe40003f0e170 */
[----:B--2---:R-:W-:Y:S01]  /*24ea0*/  IADD3 R4, R9, 0x1, RZ ;  /* 0x0000000109047810 */ /* 0x004fe20007ffe0ff */
[----:B------:R-:W-:-:S03]  /*24eb0*/  VIADD R9, R8, 0xfffffffe ;  /* 0xfffffffe08097836 */ /* 0x000fc60000000000 */
[C---:B------:R-:W-:Y:S02]  /*24ec0*/  ISETP.NE.AND P2, PT, R4.reuse, 0x2, PT ;  /* 0x000000020400780c */ /* 0x040fe40003f45270 */
[----:B------:R-:W-:Y:S02]  /*24ed0*/  ISETP.GE.AND P3, PT, R9, R3, PT ;  /* 0x000000030900720c */ /* 0x000fe40003f66270 */
[----:B------:R-:W-:Y:S02]  /*24ee0*/  SEL R5, RZ, 0x1, P2 ;  /* 0x00000001ff057807 */ /* 0x000fe40001000000 */
[----:B------:R-:W-:Y:S02]  /*24ef0*/  SEL R4, R4, RZ, P2 ;  /* 0x000000ff04047207 */ /* 0x000fe40001000000 */
[----:B---3--:R-:W-:-:S03]  /*24f00*/  LOP3.LUT R7, R7, R5, RZ, 0x3c, !PT ;  /* 0x0000000507077212 */ /* 0x008fc600078e3cff */
[----:B------:R0:W-:Y:S04]  /*24f10*/  STL [R1+0x14], R4 ;  /* 0x0000140401007387 */ /* 0x0001e80000100800 */
[----:B------:R0:W-:Y:S01]  /*24f20*/  STL [R1+0x1c], R7 ;  /* 0x00001c0701007387 */ /* 0x0001e20000100800 */
[----:B------:R-:W-:Y:S05]  /*24f30*/  @!P3 BRA `(.L_x_543) ;  /* 0x0000000400f4b947 */ /* 0x000fea0003800000 */
.L_x_577:
[----:B------:R-:W-:Y:S05]  /*24f40*/  YIELD ;  /* 0x0000000000007946 */ /* 0x000fea0003800000 */
[----:B------:R-:W-:Y:S04]  /*24f50*/  BSSY B1, `(.L_x_563) ;  /* 0x000006f000017945 */ /* 0x000fe80003800000 */
[----:B-1----:R-:W-:Y:S05]  /*24f60*/  @!P6 BRA `(.L_x_564) ;  /* 0x0000000400b4e947 */ /* 0x002fea0003800000 */
[----:B------:R-:W2:Y:S04]  /*24f70*/  LDL R6, [R1+0x14] ;  /* 0x0000140001067983 */ /* 0x000ea80000100800 */
[----:B------:R-:W3:Y:S01]  /*24f80*/  LDL R5, [R1+0x1c] ;  /* 0x00001c0001057983 */ /* 0x000ee20000100800 */
[----:B0-----:R-:W0:Y:S01]  /*24f90*/  S2R R4, SR_TID.X ;  /* 0x0000000000047919 */ /* 0x001e220000002100 */
[----:B------:R-:W-:Y:S01]  /*24fa0*/  BSSY B2, `(.L_x_565) ;  /* 0x0000007000027945 */ /* 0x000fe20003800000 */
[----:B0-----:R-:W-:-:S04]  /*24fb0*/  LOP3.LUT R4, R4, 0x7f, RZ, 0xc0, !PT ;  /* 0x0000007f04047812 */ /* 0x001fc800078ec0ff */
[----:B------:R-:W-:Y:S01]  /*24fc0*/  ISETP.NE.AND P3, PT, R4, RZ, PT ;  /* 0x000000ff0400720c */ /* 0x000fe20003f65270 */
[----:B--2---:R-:W-:Y:S01]  /*24fd0*/  IMAD R8, R6, 0x8, R18 ;  /* 0x0000000806087824 */ /* 0x004fe200078e0212 */
[----:B---3--:R-:W-:-:S04]  /*24fe0*/  SHF.L.U32 R7, R5, 0x1f, RZ ;  /* 0x0000001f05077819 */ /* 0x008fc800000006ff */
[----:B------:R-:W0:Y:S02]  /*24ff0*/  SYNCS.PHASECHK.TRANS64.TRYWAIT P2, [R8+URZ+0x298a0], R7 ;  /* 0x0298a007080075a7 */ /* 0x000e24000804017f */
[----:B0-----:R-:W-:Y:S05]  /*25000*/  @!P2 BRA `(.L_x_566) ;  /* 0x0000007c00c8a947 */ /* 0x001fea0003800000 */
.L_x_794:
[----:B------:R-:W-:Y:S05]  /*25010*/  BSYNC B2 ;  /* 0x0000000000027941 */ /* 0x000fea0003800000 */
.L_x_565:
[----:B------:R-:W-:Y:S04]  /*25020*/  BSSY B2, `(.L_x_567) ;  /* 0x0000009000027945 */ /* 0x000fe80003800000 */
        /* <DEDUP_REMOVED lines=8> */
.L_x_568:
[----:B------:R-:W-:Y:S05]  /*250b0*/  BSYNC B2 ;  /* 0x0000000000027941 */ /* 0x000fea0003800000 */
.L_x_567:
[----:B------:R-:W2:Y:S01]  /*250c0*/  LDL R4, [R1+0x14] ;  /* 0x0000140001047983 */ /* 0x000ea20000100800 */
[----:B------:R-:W-:Y:S01]  /*250d0*/  IMAD.MOV.U32 R11, RZ, RZ, RZ ;  /* 0x000000ffff0b7224 */ /* 0x000fe200078e00ff */
[----:B------:R-:W-:Y:S01]  /*250e0*/  UIADD3 UR4, UP0, UR40, 0x570, URZ ;  /* 0x0000057028047890 */ /* 0x000fe2000ff1e03f */
[----:B------:R-:W-:Y:S01]  /*250f0*/  PLOP3.LUT P2, PT, PT, PT, PT, 0x80, 0x0 ;  /* 0x000000000000781c */ /* 0x000fe20003f4f070 */
[----:B------:R-:W-:Y:S01]  /*25100*/  IMAD R5, R9, 0xa0, R0 ;  /* 0x000000a009057824 */ /* 0x000fe200078e0200 */
[----:B------:R-:W-:Y:S01]  /*25110*/  UMOV UR6, 0x0 ;  /* 0x0000000000067882 */ /* 0x000fe20000000000 */
[----:B------:R-:W-:Y:S01]  /*25120*/  R2UR UR10, R11 ;  /* 0x000000000b0a72ca */ /* 0x000fe200000e0000 */
[----:B------:R-:W-:Y:S01]  /*25130*/  UIADD3.X UR5, URZ, UR41, URZ, UP0, !UPT ;  /* 0x000000293f057290 */ /* 0x000fe200087fe43f */
[----:B------:R-:W-:Y:S01]  /*25140*/  UMOV UR7, 0x12f00000 ;  /* 0x12f0000000077882 */ /* 0x000fe20000000000 */
[----:B--2---:R-:W-:Y:S01]  /*25150*/  IMAD R6, R4, 0x7800, R18 ;  /* 0x0000780004067824 */ /* 0x004fe200078e0212 */
[----:B------:R-:W-:-:S03]  /*25160*/  IADD3 R4, R8, 0x29890, RZ ;  /* 0x0002989008047810 */ /* 0x000fc60007ffe0ff */
[----:B------:R-:W-:-:S08]  /*25170*/  VIADD R10, R6, 0x1a400 ;  /* 0x0001a400060a7836 */ /* 0x000fd00000000000 */
.L_x_569:
        /* <DEDUP_REMOVED lines=9> */
[----:B-1----:R-:W-:Y:S05]  /*25210*/  @P2 BRA.U.ANY `(.L_x_569) ;  /* 0xfffffffd00d82947 */ /* 0x002fea000393ffff */
[----:B------:R-:W-:Y:S01]  /*25220*/  PLOP3.LUT P2, PT, PT, PT, PT, 0x80, 0x0 ;  /* 0x000000000000781c */ /* 0x000fe20003f4f070 */
[----:B------:R-:W-:Y:S01]  /*25230*/  VIADD R10, R6, 0x1cc00 ;  /* 0x0001cc00060a7836 */ /* 0x000fe20000000000 */
[----:B------:R-:W-:Y:S01]  /*25240*/  UMOV UR6, 0x0 ;  /* 0x0000000000067882 */ /* 0x000fe20000000000 */
[----:B------:R-:W-:Y:S01]  /*25250*/  UMOV UR7, 0x12f00000 ;  /* 0x12f0000000077882 */ /* 0x000fe20000000000 */
[----:B------:R-:W-:-:S09]  /*25260*/  UMOV UR10, 0x40 ;  /* 0x00000040000a7882 */ /* 0x000fd20000000000 */
.L_x_570:
        /* <DEDUP_REMOVED lines=15> */
.L_x_571:
        /* <DEDUP_REMOVED lines=10> */
[----:B------:R-:W1:Y:S01]  /*25400*/  SYNCS.PHASECHK.TRANS64.TRYWAIT P2, [R8+URZ+0x298c0], R7 ;  /* 0x0298c007080075a7 */ /* 0x000e62000804017f */
[----:B------:R-:W-:Y:S04]  /*25410*/  BSSY B2, `(.L_x_572) ;  /* 0x0000002000027945 */ /* 0x000fe80003800000 */
[----:B-1----:R-:W-:Y:S05]  /*25420*/  @!P2 BRA `(.L_x_573) ;  /* 0x0000007800d4a947 */ /* 0x002fea0003800000 */
.L_x_795:
[----:B------:R-:W-:Y:S05]  /*25430*/  BSYNC B2 ;  /* 0x0000000000027941 */ /* 0x000fea0003800000 */
.L_x_572:
[----:B------:R-:W-:Y:S01]  /*25440*/  BSSY B2, `(.L_x_574) ;  /* 0x000000b000027945 */ /* 0x000fe20003800000 */
[----:B------:R-:W-:Y:S01]  /*25450*/  IMAD.MOV.U32 R6, RZ, RZ, 0x0 ;  /* 0x00000000ff067424 */ /* 0x000fe200078e00ff */
[----:B01----:R-:W-:Y:S02]  /*25460*/  MOV R7, 0x12f00000 ;  /* 0x12f0000000077802 */ /* 0x003fe40000000f00 */
[----:B------:R-:W-:Y:S05]  /*25470*/  @P3 BRA `(.L_x_575) ;  /* 0x00000000001c3947 */ /* 0x000fea0003800000 */
[----:B------:R-:W0:Y:S02]  /*25480*/  S2R R4, SR_TID.X ;  /* 0x0000000000047919 */ /* 0x000e240000002100 */
[----:B0-----:R-:W-:Y:S01]  /*25490*/  LOP3.LUT R10, R4, 0x1f, RZ, 0xc0, !PT ;  /* 0x0000001f040a7812 */ /* 0x001fe200078ec0ff */
[----:B------:R-:W-:-:S03]  /*254a0*/  IMAD.MOV.U32 R4, RZ, RZ, 0x5000 ;  /* 0x00005000ff047424 */ /* 0x000fc600078e00ff */
[----:B------:R-:W-:Y:S01]  /*254b0*/  ISETP.NE.AND P2, PT, R10, RZ, PT ;  /* 0x000000ff0a00720c */ /* 0x000fe20003f45270 */
[----:B------:R0:W-:-:S12]  /*254c0*/  SYNCS.ARRIVE.TRANS64 RZ, [R8+URZ+0x298b0], R4 ;  /* 0x0298b00408ff79a7 */ /* 0x0001d8000800003f */
[----:B0-----:R-:W-:Y:S05]  /*254d0*/  @!P2 BRA `(.L_x_575) ;  /* 0x000000000004a947 */ /* 0x001fea0003800000 */
[----:B------:R-:W-:Y:S01]  /*254e0*/  BPT.TRAP 0x1 ;  /* 0x000000040000795c */ /* 0x000fe20000300000 */
.L_x_575:
[----:B------:R-:W-:Y:S05]  /*254f0*/  BSYNC B2 ;  /* 0x0000000000027941 */ /* 0x000fea0003800000 */
.L_x_574:
[----:B------:R-:W2:Y:S01]  /*25500*/  LDL R4, [R1+0x14] ;  /* 0x0000140001047983 */ /* 0x000ea20000100800 */
[----:B------:R-:W-:Y:S01]  /*25510*/  R2UR UR10, R11 ;  /* 0x000000000b0a72ca */ /* 0x000fe200000e0000 */
[----:B------:R-:W-:Y:S01]  /*25520*/  UIADD3 UR4, UP0, UR40, 0x670, URZ ;  /* 0x0000067028047890 */ /* 0x000fe2000ff1e03f */
[----:B------:R-:W-:Y:S01]  /*25530*/  R2UR UR6, R6 ;  /* 0x00000000060672ca */ /* 0x000fe200000e0000 */
[----:B------:R-:W-:Y:S01]  /*25540*/  VIADD R8, R8, 0x298b0 ;  /* 0x000298b008087836 */ /* 0x000fe20000000000 */
[----:B------:R-:W-:Y:S01]  /*25550*/  R2UR UR7, R7 ;  /* 0x00000000070772ca */ /* 0x000fe200000e0000 */
[----:B------:R-:W-:Y:S01]  /*25560*/  UIADD3.X UR5, URZ, UR41, URZ, UP0, !UPT ;  /* 0x000000293f057290 */ /* 0x000fe200087fe43f */
[----:B------:R-:W-:Y:S01]  /*25570*/  PLOP3.LUT P2, PT, PT, PT, PT, 0x80, 0x0 ;  /* 0x000000000000781c */ /* 0x000fe20003f4f070 */
[----:B--2---:R-:W-:-:S04]  /*25580*/  IMAD R4, R4, 0x5000, R18 ;  /* 0x0000500004047824 */ /* 0x004fc800078e0212 */
[----:B------:R-:W-:-:S08]  /*25590*/  VIADD R4, R4, 0xa400 ;  /* 0x0000a40004047836 */ /* 0x000fd00000000000 */
.L_x_576:
        /* <DEDUP_REMOVED lines=10> */
.L_x_564:
[----:B------:R-:W-:Y:S05]  /*25640*/  BSYNC B1 ;  /* 0x0000000000017941 */ /* 0x000fea0003800000 */
.L_x_563:
[----:B0-----:R-:W2:Y:S04]  /*25650*/  LDL.LU R7, [R1+0x14] ;  /* 0x0000140001077983 */ /* 0x001ea80000300800 */
[----:B------:R-:W3:Y:S01]  /*25660*/  LDL.LU R6, [R1+0x1c] ;  /* 0x00001c0001067983 */ /* 0x000ee20000300800 */
[C---:B------:R-:W-:Y:S02]  /*25670*/  ISETP.GT.AND P3, PT, R9.reuse, R3, PT ;  /* 0x000000030900720c */ /* 0x040fe40003f64270 */
[----:B------:R-:W-:Y:S01]  /*25680*/  IADD3 R9, R9, -0x1, RZ ;  /* 0xffffffff09097810 */ /* 0x000fe20007ffe0ff */
[----:B--2---:R-:W-:-:S05]  /*25690*/  VIADD R4, R7, 0x1 ;  /* 0x0000000107047836 */ /* 0x004fca0000000000 */
[----:B------:R-:W-:-:S04]  /*256a0*/  ISETP.NE.AND P2, PT, R4, 0x2, PT ;  /* 0x000000020400780c */ /* 0x000fc80003f45270 */
[----:B------:R-:W-:Y:S02]  /*256b0*/  SEL R5, RZ, 0x1, P2 ;  /* 0x00000001ff057807 */ /* 0x000fe40001000000 */
[----:B------:R-:W-:Y:S02]  /*256c0*/  SEL R4, R4, RZ, P2 ;  /* 0x000000ff04047207 */ /* 0x000fe40001000000 */
[----:B---3--:R-:W-:-:S05]  /*256d0*/  LOP3.LUT R6, R6, R5, RZ, 0x3c, !PT ;  /* 0x0000000506067212 */ /* 0x008fca00078e3cff */
[----:B------:R1:W-:Y:S04]  /*256e0*/  STL [R1+0x1c], R6 ;  /* 0x00001c0601007387 */ /* 0x0003e80000100800 */
[----:B------:R1:W-:Y:S01]  /*256f0*/  STL [R1+0x14], R4 ;  /* 0x0000140401007387 */ /* 0x0003e20000100800 */
[----:B------:R-:W-:Y:S05]  /*25700*/  @P3 BRA `(.L_x_577) ;  /* 0xfffffff8000c3947 */ /* 0x000fea000383ffff */
.L_x_543:
[----:B------:R-:W-:Y:S05]  /*25710*/  BSYNC B0 ;  /* 0x0000000000007941 */ /* 0x000fea0003800000 */
.L_x_542:
[----:B------:R-:W-:Y:S05]  /*25720*/  @!P0 WARPSYNC.ALL ;  /* 0x0000000000008948 */ /* 0x000fea0003800000 */
[----:B------:R-:W-:Y:S01]  /*25730*/  @!P0 BAR.SYNC.DEFER_BLOCKING 0xc, 0x180 ;  /* 0x0306000000008b1d */ /* 0x000fe20000010000 */
[----:B------:R-:W-:-:S05]  /*25740*/  IMAD.MOV.U32 R0, RZ, RZ, RZ ;  /* 0x000000ffff007224 */ /* 0x000fca00078e00ff */
[----:B------:R-:W-:Y:S04]  /*25750*/  BSSY B0, `(.L_x_578) ;  /* 0x000001e000007945 */ /* 0x000fe80003800000 */
[----:B------:R-:W-:Y:S05]  /*25760*/  @!P1 BRA `(.L_x_579) ;  /* 0x0000000000709947 */ /* 0x000fea0003800000 */
[----:B------:R-:W-:-:S13]  /*25770*/  ISETP.NE.AND P0, PT, R17, RZ, PT ;  /* 0x000000ff1100720c */ /* 0x000fda0003f05270 */
[----:B------:R-:W2:Y:S02]  /*25780*/  @!P0 LDC R17, c[0x0][0x9f0] ;  /* 0x00027c00ff118b82 */ /* 0x000ea40000000800 */
[----:B--2---:R-:W-:-:S04]  /*25790*/  IABS R2, R17 ;  /* 0x0000001100027213 */ /* 0x004fc80000000000 */
[----:B01----:R-:W0:Y:S08]  /*257a0*/  I2F.RP R4, R2 ;  /* 0x0000000200047306 */ /* 0x003e300000209400 */
[----:B0-----:R-:W0:Y:S02]  /*257b0*/  MUFU.RCP R4, R4 ;  /* 0x0000000400047308 */ /* 0x001e240000001000 */
[----:B0-----:R-:W-:-:S06]  /*257c0*/  VIADD R4, R4, 0xffffffe ;  /* 0x0ffffffe04047836 */ /* 0x001fcc0000000000 */
[----:B------:R0:W1:Y:S02]  /*257d0*/  F2I.FTZ.U32.TRUNC.NTZ R5, R4 ;  /* 0x0000000400057305 */ /* 0x000064000021f000 */
[----:B0-----:R-:W-:Y:S02]  /*257e0*/  IMAD.MOV.U32 R4, RZ, RZ, RZ ;  /* 0x000000ffff047224 */ /* 0x001fe400078e00ff */
[----:B-1----:R-:W-:-:S04]  /*257f0*/  IMAD.MOV R0, RZ, RZ, -R5 ;  /* 0x000000ffff007224 */ /* 0x002fc800078e0a05 */
[----:B------:R-:W-:-:S04]  /*25800*/  IMAD R0, R0, R2, RZ ;  /* 0x0000000200007224 */ /* 0x000fc800078e02ff */
[----:B------:R-:W-:Y:S01]  /*25810*/  IMAD.HI.U32 R6, R5, R0, R4 ;  /* 0x0000000005067227 */ /* 0x000fe200078e0004 */
[-C--:B------:R-:W-:Y:S02]  /*25820*/  IABS R0, R17.reuse ;  /* 0x0000001100007213 */ /* 0x080fe40000000000 */
[----:B------:R-:W-:Y:S02]  /*25830*/  IADD3 R4, R20, -0x1, R17 ;  /* 0xffffffff14047810 */ /* 0x000fe40007ffe011 */
[----:B------:R-:W-:Y:S02]  /*25840*/  IADD3 R0, RZ, -R0, RZ ;  /* 0x80000000ff007210 */ /* 0x000fe40007ffe0ff */
[----:B------:R-:W-:Y:S02]  /*25850*/  IABS R3, R4 ;  /* 0x0000000400037213 */ /* 0x000fe40000000000 */
[----:B------:R-:W-:Y:S01]  /*25860*/  LOP3.LUT R4, R4, R17, RZ, 0x3c, !PT ;  /* 0x0000001104047212 */ /* 0x000fe200078e3cff */
[----:B------:R-:W-:-:S02]  /*25870*/  IMAD.MOV.U32 R5, RZ, RZ, R0 ;  /* 0x000000ffff057224 */ /* 0x000fc400078e0000 */
[----:B------:R-:W-:Y:S01]  /*25880*/  IMAD.HI.U32 R0, R6, R3, RZ ;  /* 0x0000000306007227 */ /* 0x000fe200078e00ff */
[----:B------:R-:W-:-:S03]  /*25890*/  ISETP.GE.AND P2, PT, R4, RZ, PT ;  /* 0x000000ff0400720c */ /* 0x000fc60003f46270 */
[----:B------:R-:W-:-:S05]  /*258a0*/  IMAD R3, R0, R5, R3 ;  /* 0x0000000500037224 */ /* 0x000fca00078e0203 */
[----:B------:R-:W-:-:S13]  /*258b0*/  ISETP.GT.U32.AND P1, PT, R2, R3, PT ;  /* 0x000000030200720c */ /* 0x000fda0003f24070 */
[----:B------:R-:W-:Y:S02]  /*258c0*/  @!P1 IMAD.IADD R3, R3, 0x1, -R2 ;  /* 0x0000000103039824 */ /* 0x000fe400078e0a02 */
[----:B------:R-:W-:Y:S01]  /*258d0*/  @!P1 VIADD R0, R0, 0x1 ;  /* 0x0000000100009836 */ /* 0x000fe20000000000 */
[----:B------:R-:W-:Y:S02]  /*258e0*/  ISETP.NE.AND P1, PT, R17, RZ, PT ;  /* 0x000000ff1100720c */ /* 0x000fe40003f25270 */
[----:B------:R-:W-:-:S13]  /*258f0*/  ISETP.GE.U32.AND P0, PT, R3, R2, PT ;  /* 0x000000020300720c */ /* 0x000fda0003f06070 */
[----:B------:R-:W-:-:S05]  /*25900*/  @P0 VIADD R0, R0, 0x1 ;  /* 0x0000000100000836 */ /* 0x000fca0000000000 */
[----:B------:R-:W-:Y:S02]  /*25910*/  @!P2 IADD3 R0, -R0, RZ, RZ ;  /* 0x000000ff0000a210 */ /* 0x000fe40007ffe1ff */
[----:B------:R-:W-:-:S07]  /*25920*/  @!P1 LOP3.LUT R0, RZ, R17, RZ, 0x33, !PT ;  /* 0x00000011ff009212 */ /* 0x000fce00078e33ff */
.L_x_579:
[----:B------:R-:W-:Y:S05]  /*25930*/  BSYNC B0 ;  /* 0x0000000000007941 */ /* 0x000fea0003800000 */
.L_x_578:
[----:B------:R-:W-:-:S05]  /*25940*/  IMAD R3, R21, R0, RZ ;  /* 0x0000000015037224 */ /* 0x000fca00078e02ff */
[----:B------:R-:W-:Y:S01]  /*25950*/  VIADDMNMX R2, R3, R0, R20, PT ;  /* 0x0000000003027246 */ /* 0x000fe20003800114 */
[----:B------:R2:W-:Y:S03]  /*25960*/  STL [R1+0x20], R3 ;  /* 0x0000200301007387 */ /* 0x0005e60000100800 */
[----:B------:R-:W-:Y:S01]  /*25970*/  ISETP.GT.AND P0, PT, R2, R3, PT ;  /* 0x000000030200720c */ /* 0x000fe20003f04270 */
[----:B------:R2:W-:-:S12]  /*25980*/  STL [R1+0x48], R2 ;  /* 0x0000480201007387 */ /* 0x0005d80000100800 */
[----:B--2---:R-:W-:Y:S05]  /*25990*/  @P0 BRA `(.L_x_580) ;  /* 0x0000000000480947 */ /* 0x004fea0003800000 */
[----:B------:R-:W2:Y:S02]  /*259a0*/  S2R R2, SR_TID.X ;  /* 0x0000000000027919 */ /* 0x000ea40000002100 */
[----:B--2---:R-:W-:-:S04]  /*259b0*/  LOP3.LUT R2, R2, 0x7f, RZ, 0xc0, !PT ;  /* 0x0000007f02027812 */ /* 0x004fc800078ec0ff */
[----:B------:R-:W-:-:S13]  /*259c0*/  ISETP.NE.AND P0, PT, R2, RZ, PT ;  /* 0x000000ff0200720c */ /* 0x000fda0003f05270 */
[----:B------:R-:W-:Y:S05]  /*259d0*/  @P0 BRA `(.L_x_581) ;  /* 0x0000003000640947 */ /* 0x000fea0003800000 */
[----:B------:R-:W2:Y:S01]  /*259e0*/  S2R R2, SR_LANEID ;  /* 0x0000000000027919 */ /* 0x000ea20000000000 */
[----:B------:R-:W-:Y:S01]  /*259f0*/  VOTEU.ANY UR4, UPT, PT ;  /* 0x0000000000047886 */ /* 0x000fe200038e0100 */
[----:B01----:R-:W0:Y:S01]  /*25a00*/  LDC.64 R4, c[0x0][0xc60] ;  /* 0x00031800ff047b82 */ /* 0x003e220000000a00 */
[----:B------:R-:W2:Y:S02]  /*25a10*/  FLO.U32 R0, UR4 ;  /* 0x0000000400007d00 */ /* 0x000ea400080e0000 */
[----:B--2---:R-:W-:-:S06]  /*25a20*/  ISETP.EQ.U32.AND P0, PT, R0, R2, PT ;  /* 0x000000020000720c */ /* 0x004fcc0003f02070 */
[----:B------:R-:W0:Y:S07]  /*25a30*/  POPC R2, UR4 ;  /* 0x0000000400027d09 */ /* 0x000e2e0008000000 */
[----:B0-----:R-:W2:Y:S04]  /*25a40*/  @P0 ATOMG.E.ADD.STRONG.GPU PT, R2, desc[UR54][R4.64], R2 ;  /* 0x00000002040209a8 */ /* 0x001ea800081ee1f6 */
[----:B--2---:R0:W1:Y:S02]  /*25a50*/  SHFL.IDX PT, R2, R2, R0, 0x1f ;  /* 0x00001f0002027589 */ /* 0x00406400000e0000 */
[----:B0-----:R-:W0:Y:S02]  /*25a60*/  S2R R0, SR_LTMASK ;  /* 0x0000000000007919 */ /* 0x001e240000003900 */
[----:B0-----:R-:W-:-:S06]  /*25a70*/  LOP3.LUT R0, R0, UR4, RZ, 0xc0, !PT ;  /* 0x0000000400007c12 */ /* 0x001fcc000f8ec0ff */
[----:B------:R-:W1:Y:S02]  /*25a80*/  POPC R0, R0 ;  /* 0x0000000000007309 */ /* 0x000e640000000000 */
[----:B-1----:R-:W-:-:S05]  /*25a90*/  IADD3 R0, R2, UR38, R0 ;  /* 0x0000002602007c10 */ /* 0x002fca000fffe000 */
[----:B------:R2:W-:Y:S01]  /*25aa0*/  STL [R1], R0 ;  /* 0x0000000001007387 */ /* 0x0005e20000100800 */
[----:B------:R-:W-:Y:S05]  /*25ab0*/  BRA `(.L_x_581) ;  /* 0x00000030002c7947 */ /* 0x000fea0003800000 */
.L_x_580:
        /* <DEDUP_REMOVED lines=8> */
[----:B01----:R-:W-:Y:S01]  /*25b40*/  IMAD.U32 R4, RZ, RZ, UR6 ;  /* 0x00000006ff047e24 */ /* 0x003fe2000f8e00ff */
[----:B------:R-:W-:Y:S01]  /*25b50*/  MOV R7, UR9 ;  /* 0x0000000900077c02 */ /* 0x000fe20008000f00 */
[----:B------:R-:W0:Y:S01]  /*25b60*/  LDC.64 R2, c[0x4][R2] ;  /* 0x0100000002027b82 */ /* 0x000e220000000a00 */
[----:B------:R-:W-:Y:S01]  /*25b70*/  IMAD.U32 R5, RZ, RZ, UR7 ;  /* 0x00000007ff057e24 */ /* 0x000fe2000f8e00ff */
[----:B------:R-:W-:Y:S01]  /*25b80*/  MOV R13, RZ ;  /* 0x000000ff000d7202 */ /* 0x000fe20000000f00 */
[----:B------:R-:W-:Y:S02]  /*25b90*/  IMAD.U32 R6, RZ, RZ, UR8 ;  /* 0x00000008ff067e24 */ /* 0x000fe4000f8e00ff */
[----:B------:R-:W-:-:S02]  /*25ba0*/  IMAD.U32 R10, RZ, RZ, UR4 ;  /* 0x00000004ff0a7e24 */ /* 0x000fc4000f8e00ff */
[----:B------:R-:W-:Y:S02]  /*25bb0*/  IMAD.U32 R11, RZ, RZ, UR5 ;  /* 0x00000005ff0b7e24 */ /* 0x000fe4000f8e00ff */
[----:B------:R-:W-:Y:S02]  /*25bc0*/  IMAD.MOV.U32 R8, RZ, RZ, 0x70 ;  /* 0x00000070ff087424 */ /* 0x000fe400078e00ff */
[----:B------:R-:W-:-:S07]  /*25bd0*/  IMAD.MOV.U32 R12, RZ, RZ, 0x1 ;  /* 0x00000001ff0c7424 */ /* 0x000fce00078e00ff */
[----:B------:R-:W-:-:S07]  /*25be0*/  LEPC R20, `(.L_x_583) ;  /* 0x000000001014794e */ /* 0x000fce0000000000 */
[----:B0-----:R-:W-:Y:S05]  /*25bf0*/  CALL.ABS.NOINC R2 ;  /* 0x0000000002007343 */ /* 0x001fea0003c00000 */
.L_x_583:
[----:B------:R-:W-:Y:S05]  /*25c00*/  BSYNC B6 ;  /* 0x0000000000067941 */ /* 0x000fea0003800000 */
.L_x_582:
        /* <DEDUP_REMOVED lines=23> */
[----:B0-2---:R-:W-:Y:S05]  /*25d80*/  CALL.ABS.NOINC R2 ;  /* 0x0000000002007343 */ /* 0x005fea0003c00000 */
.L_x_585:
[----:B------:R-:W-:Y:S05]  /*25d90*/  BSYNC B6 ;  /* 0x0000000000067941 */ /* 0x000fea0003800000 */
.L_x_584:
        /* <DEDUP_REMOVED lines=20> */
.L_x_587:
[----:B------:R-:W-:Y:S05]  /*25ee0*/  BSYNC B6 ;  /* 0x0000000000067941 */ /* 0x000fea0003800000 */
.L_x_586:
[----:B------:R-:W-:Y:S01]  /*25ef0*/  LOP3.LUT P6, RZ, R17, 0x1, RZ, 0xc0, !PT ;  /* 0x0000000111ff7812 */ /* 0x000fe200078cc0ff */
[----:B------:R-:W-:-:S12]  /*25f00*/  BSSY B6, `(.L_x_588) ;  /* 0x0000012000067945 */ /* 0x000fd80003800000 */
        /* <DEDUP_REMOVED lines=8> */
[----:B------:R-:W-:Y:S02]  /*25f90*/  IMAD.U32 R5, RZ, RZ, UR5 ;  /* 0x00000005ff057e24 */ /* 0x000fe4000f8e00ff */
[----:B------:R-:W-:Y:S02]  /*25fa0*/  IMAD.U32 R6, RZ, RZ, UR6 ;  /* 0x00000006ff067e24 */ /* 0x000fe4000f8e00ff */
[----:B------:R-:W-:-:S02]  /*25fb0*/  IMAD.U32 R7, RZ, RZ, UR7 ;  /* 0x00000007ff077e24 */ /* 0x000fc4000f8e00ff */
[----:B------:R-:W-:Y:S02]  /*25fc0*/  IMAD.U32 R11, RZ, RZ, UR9 ;  /* 0x00000009ff0b7e24 */ /* 0x000fe4000f8e00ff */
[----:B------:R-:W-:Y:S02]  /*25fd0*/  IMAD.MOV.U32 R8, RZ, RZ, 0x70 ;  /* 0x00000070ff087424 */ /* 0x000fe400078e00ff */
[----:B------:R-:W-:Y:S02]  /*25fe0*/  IMAD.MOV.U32 R12, RZ, RZ, 0x1 ;  /* 0x00000001ff0c7424 */ /* 0x000fe400078e00ff */
[----:B------:R-:W-:-:S07]  /*25ff0*/  IMAD.MOV.U32 R13, RZ, RZ, RZ ;  /* 0x000000ffff0d7224 */ /* 0x000fce00078e00ff */
[----:B------:R-:W-:-:S07]  /*26000*/  LEPC R20, `(.L_x_589) ;  /* 0x000000001014794e */ /* 0x000fce0000000000 */
[----:B0-2---:R-:W-:Y:S05]  /*26010*/  CALL.ABS.NOINC R2 ;  /* 0x0000000002007343 */ /* 0x005fea0003c00000 */
.L_x_589:
[----:B------:R-:W-:Y:S05]  /*26020*/  BSYNC B6 ;  /* 0x0000000000067941 */ /* 0x000fea0003800000 */
.L_x_588:
[----:B------:R-:W3:Y:S01]  /*26030*/  LDL.LU R2, [R1+0x24] ;  /* 0x0000240001027983 */ /* 0x000ee20000300800 */
[----:B------:R-:W-:-:S03]  /*26040*/  ULDC.64 UR4, c[0x0][0x9f8] ;  /* 0x00027e0000047ab9 */ /* 0x000fc60000000a00 */
[----:B--2---:R-:W2:Y:S04]  /*26050*/  LDL.LU R17, [R1+0x3c] ;  /* 0x00003c0001117983 */ /* 0x004ea80000300800 */
[----:B------:R-:W4:Y:S01]  /*26060*/  LDL R8, [R1+0x8] ;  /* 0x0000080001087983 */ /* 0x000f220000100800 */
[----:B------:R-:W-:-:S04]  /*26070*/  ISETP.NE.U32.AND P0, PT, RZ, UR4, PT ;  /* 0x00000004ff007c0c */ /* 0x000fc8000bf05070 */
[----:B------:R-:W-:-:S13]  /*26080*/  ISETP.NE.AND.EX P0, PT, RZ, UR5, PT, P0 ;  /* 0x00000005ff007c0c */ /* 0x000fda000bf05300 */
[----:B---3--:R-:W-:-:S04]  /*26090*/  @P0 IADD3 R2, P1, R2, UR4, RZ ;  /* 0x0000000402020c10 */ /* 0x008fc8000ff3e0ff */
[----:B--2---:R-:W-:Y:S01]  /*260a0*/  @P0 IADD3.X R3, R17, UR5, RZ, P1, !PT ;  /* 0x0000000511030c10 */ /* 0x004fe20008ffe4ff */
[----:B------:R-:W-:-:S04]  /*260b0*/  ULDC.64 UR4, c[0x0][0xa08] ;  /* 0x0002820000047ab9 */ /* 0x000fc80000000a00 */
[----:B----4-:R2:W3:Y:S02]  /*260c0*/  @P0 LDG.E R8, desc[UR54][R2.64] ;  /* 0x0000003602080981 */ /* 0x0104e4000c1e1900 */
[----:B--2---:R-:W2:Y:S01]  /*260d0*/  LDC.64 R2, c[0x0][0x418] ;  /* 0x00010600ff027b82 */ /* 0x004ea20000000a00 */
[----:B---3--:R-:W-:Y:S01]  /*260e0*/  SHF.R.S32.HI R9, RZ, 0x1f, R8 ;  /* 0x0000001fff097819 */ /* 0x008fe20000011408 */
[----:B------:R3:W-:Y:S01]  /*260f0*/  @P0 STL [R1+0x8], R8 ;  /* 0x0000080801000387 */ /* 0x0007e20000100800 */
[----:B--2---:R-:W-:Y:S01]  /*26100*/  LOP3.LUT P0, RZ, R2, UR4, RZ, 0xfc, !PT ;  /* 0x0000000402ff7c12 */ /* 0x004fe2000f80fcff */
[----:B------:R-:W-:Y:S02]  /*26110*/  UMOV UR4, 0xffffffff ;  /* 0xffffffff00047882 */ /* 0x000fe40000000000 */
[----:B------:R3:W-:Y:S01]  /*26120*/  STL [R1+0x24], R9 ;  /* 0x0000240901007387 */ /* 0x0007e20000100800 */
[----:B------:R-:W-:-:S04]  /*26130*/  LOP3.LUT P0, RZ, R3, UR5, RZ, 0xfc, P0 ;  /* 0x0000000503ff7c12 */ /* 0x000fc8000800fcff */
[----:B------:R-:W-:Y:S01]  /*26140*/  SEL R17, R8, RZ, !P0 ;  /* 0x000000ff08117207 */ /* 0x000fe20004000000 */
[----:B------:R-:W-:Y:S08]  /*26150*/  BRA.DIV UR4, `(.L_x_590) ;  /* 0x0000006e049c7947 */ /* 0x000ff0000b800000 */
[----:B------:R-:W2:Y:S02]  /*26160*/  S2R R0, SR_TID.X ;  /* 0x0000000000007919 */ /* 0x000ea40000002100 */
[----:B--2---:R-:W-:-:S04]  /*26170*/  SHF.R.U32.HI R0, RZ, 0x5, R0 ;  /* 0x00000005ff007819 */ /* 0x004fc80000011600 */
[----:B------:R-:W-:-:S05]  /*26180*/  LOP3.LUT R0, R0, 0x3, RZ, 0xc0, !PT ;  /* 0x0000000300007812 */ /* 0x000fca00078ec0ff */
[----:B------:R2:W4:Y:S02]  /*26190*/  SHFL.IDX PT, R14, R0, RZ, 0x1f ;  /* 0x00001fff000e7589 */ /* 0x00052400000e0000 */
.L_x_798:
[----:B--2---:R-:W2:Y:S01]  /*261a0*/  LDL.LU R0, [R1+0x10] ;  /* 0x0000100001007983 */ /* 0x004ea20000300800 */
[----:B------:R-:W-:Y:S02]  /*261b0*/  PLOP3.LUT P1, PT, PT, PT, PT, 0x8, 0x0 ;  /* 0x000000000000781c */ /* 0x000fe40003f2e170 */
[----:B----4-:R-:W-:Y:S02]  /*261c0*/  ISETP.NE.AND P0, PT, R14, RZ, PT ;  /* 0x000000ff0e00720c */ /* 0x010fe40003f05270 */
[----:B--2---:R-:W-:-:S09]  /*261d0*/  LOP3.LUT R0, R0, 0xfffffffe, RZ, 0xc0, !PT ;  /* 0xfffffffe00007812 */ /* 0x004fd200078ec0ff */
[----:B------:R-:W-:-:S05]  /*261e0*/  @P1 LOP3.LUT R0, R0, 0x1, RZ, 0xfc, !PT ;  /* 0x0000000100001812 */ /* 0x000fca00078efcff */
[----:B------:R2:W-:Y:S01]  /*261f0*/  STL [R1+0x10], R0 ;  /* 0x0000100001007387 */ /* 0x0005e20000100800 */
[----:B------:R-:W-:Y:S05]  /*26200*/  @P0 BRA `(.L_x_591) ;  /* 0x00000004008c0947 */ /* 0x000fea0003800000 */
[----:B------:R-:W-:-:S03]  /*26210*/  UMOV UR4, 0xffffffff ;  /* 0xffffffff00047882 */ /* 0x000fc60000000000 */
[----:B------:R-:W-:Y:S05]  /*26220*/  BRA.DIV UR4, `(.L_x_592) ;  /* 0x0000006e049c7947 */ /* 0x000fea000b800000 */
[----:B------:R-:W-:-:S13]  /*26230*/  ELECT P6, URZ, PT ;  /* 0x00000000003f782f */ /* 0x000fda00038c0000 */
.L_x_801:
[----:B------:R-:W-:Y:S05]  /*26240*/  @!P6 BRA `(.L_x_591) ;  /* 0x00000004007ce947 */ /* 0x000fea0003800000 */
[----:B--2---:R-:W2:Y:S01]  /*26250*/  LDL R0, [R1+0x48] ;  /* 0x0000480001007983 */ /* 0x004ea20000100800 */
[----:B------:R-:W-:-:S04]  /*26260*/  ISETP.NE.U32.AND P0, PT, R2, RZ, PT ;  /* 0x000000ff0200720c */ /* 0x000fc80003f05070 */
[----:B------:R-:W-:Y:S02]  /*26270*/  ISETP.NE.AND.EX P0, PT, R3, RZ, PT, P0 ;  /* 0x000000ff0300720c */ /* 0x000fe40003f05300 */
[----:B--2---:R-:W-:-:S11]  /*26280*/  IADD3 R0, R0, -0x1, RZ ;  /* 0xffffffff00007810 */ /* 0x004fd60007ffe0ff */
[----:B------:R-:W-:Y:S05]  /*26290*/  @!P0 BRA `(.L_x_593) ;  /* 0x0000000000448947 */ /* 0x000fea0003800000 */
[----:B0-----:R-:W0:Y:S01]  /*262a0*/  LDC R7, c[0x0][0x43c] ;  /* 0x00010f00ff077b82 */ /* 0x001e220000000800 */
[----:B------:R-:W-:Y:S01]  /*262b0*/  ULDC.64 UR4, c[0x0][0x428] ;  /* 0x00010a0000047ab9 */ /* 0x000fe20000000a00 */
[----:B0-----:R-:W-:-:S13]  /*262c0*/  ISETP.NE.AND P0, PT, R7, 0x1, PT ;  /* 0x000000010700780c */ /* 0x001fda0003f05270 */
[----:B-1----:R-:W0:Y:S02]  /*262d0*/  @P0 LDC.64 R4, c[0x0][0x440] ;  /* 0x00011000ff040b82 */ /* 0x002e240000000a00 */
        /* <DEDUP_REMOVED lines=13> */
.L_x_593:
[----:B--2---:R-:W2:Y:S01]  /*263b0*/  LDL R3, [R1+0x18] ;  /* 0x0000180001037983 */ /* 0x004ea20000100800 */
[----:B------:R-:W-:Y:S01]  /*263c0*/  IMAD R2, R19, 0x8, R18 ;  /* 0x0000000813027824 */ /* 0x000fe200078e0212 */
[----:B---3--:R-:W3:Y:S02]  /*263d0*/  S2R R8, SR_TID.X ;  /* 0x0000000000087919 */ /* 0x008ee40000002100 */
[----:B---3--:R-:W-:-:S04]  /*263e0*/  LOP3.LUT R8, R8, 0x7f, RZ, 0xc0, !PT ;  /* 0x0000007f08087812 */ /* 0x008fc800078ec0ff */
[----:B------:R-:W-:Y:S02]  /*263f0*/  ISETP.NE.AND P1, PT, R8, RZ, PT ;  /* 0x000000ff0800720c */ /* 0x000fe40003f25270 */
[----:B--2---:R-:W-:-:S04]  /*26400*/  SHF.L.U32 R3, R3, 0x1f, RZ ;  /* 0x0000001f03037819 */ /* 0x004fc800000006ff */
[----:B------:R-:W2:Y:S02]  /*26410*/  SYNCS.PHASECHK.TRANS64.TRYWAIT P0, [R2+URZ+0x29880], R3 ;  /* 0x02988003020075a7 */ /* 0x000ea4000800017f */
[----:B--2---:R-:W-:Y:S05]  /*26420*/  @!P0 BRA `(.L_x_594) ;  /* 0x0000006c003c8947 */ /* 0x004fea0003800000 */
.L_x_802:
[----:B------:R-:W-:Y:S05]  /*26430*/  @P1 BRA `(.L_x_595) ;  /* 0x00000000001c1947 */ /* 0x000fea0003800000 */
[----:B01----:R-:W0:Y:S02]  /*26440*/  S2R R4, SR_TID.X ;  /* 0x0000000000047919 */ /* 0x003e240000002100 */
[----:B0-----:R-:W-:Y:S02]  /*26450*/  LOP3.LUT R5, R4, 0x1f, RZ, 0xc0, !PT ;  /* 0x0000001f04057812 */ /* 0x001fe400078ec0ff */
[----:B------:R-:W-:Y:S02]  /*26460*/  MOV R4, 0x5000 ;  /* 0x0000500000047802 */ /* 0x000fe40000000f00 */
[----:B------:R-:W-:Y:S02]  /*26470*/  ISETP.NE.AND P0, PT, R5, RZ, PT ;  /* 0x000000ff0500720c */ /* 0x000fe40003f05270 */
[----:B------:R3:W-:Y:S11]  /*26480*/  SYNCS.ARRIVE.TRANS64 RZ, [R2+URZ+0x29870], R4 ;  /* 0x0298700402ff79a7 */ /* 0x0007f6000800003f */
[----:B---3--:R-:W-:Y:S05]  /*26490*/  @!P0 BRA `(.L_x_595) ;  /* 0x0000000000048947 */ /* 0x008fea0003800000 */
[----:B------:R-:W-:Y:S01]  /*264a0*/  BPT.TRAP 0x1 ;  /* 0x000000040000795c */ /* 0x000fe20000300000 */
.L_x_595:
[----:B------:R-:W3:Y:S01]  /*264b0*/  LDL R5, [R1+0x28] ;  /* 0x0000280001057983 */ /* 0x000ee20000100800 */
[----:B01----:R-:W-:Y:S01]  /*264c0*/  IMAD R4, R19, 0x5000, R18 ;  /* 0x0000500013047824 */ /* 0x003fe200078e0212 */
[----:B------:R-:W-:Y:S01]  /*264d0*/  R2UR UR9, R2 ;  /* 0x00000000020972ca */ /* 0x000fe200000e0000 */
[----:B------:R-:W-:Y:S01]  /*264e0*/  UIADD3 UR4, UP0, UR40, 0x470, URZ ;  /* 0x0000047028047890 */ /* 0x000fe2000ff1e03f */
[----:B------:R-:W-:Y:S01]  /*264f0*/  R2UR UR12, R16 ;  /* 0x00000000100c72ca */ /* 0x000fe200000e0000 */
[----:B------:R-:W-:Y:S01]  /*26500*/  UMOV UR6, 0x0 ;  /* 0x0000000000067882 */ /* 0x000fe20000000000 */
[----:B------:R-:W-:Y:S01]  /*26510*/  R2UR UR8, R4 ;  /* 0x00000000040872ca */ /* 0x000fe200000e0000 */
[----:B------:R-:W-:Y:S01]  /*26520*/  UIADD3.X UR5, URZ, UR41, URZ, UP0, !UPT ;  /* 0x000000293f057290 */ /* 0x000fe200087fe43f */
[----:B-----5:R-:W-:Y:S01]  /*26530*/  R2UR UR13, R17 ;  /* 0x00000000110d72ca */ /* 0x020fe200000e0000 */
[----:B------:R-:W-:Y:S01]  /*26540*/  UMOV UR7, 0x14f00000 ;  /* 0x14f0000000077882 */ /* 0x000fe20000000000 */
[----:B------:R-:W-:-:S05]  /*26550*/  UMOV UR10, URZ ;  /* 0x0000003f000a7c82 */ /* 0x000fca0008000000 */
[----:B------:R-:W-:-:S04]  /*26560*/  UIADD3 UR9, UR9, 0x29870, URZ ;  /* 0x0002987009097890 */ /* 0x000fc8000fffe03f */
[----:B------:R-:W-:Y:S01]  /*26570*/  UIADD3 UR8, UR8, 0xa400, URZ ;  /* 0x0000a40008087890 */ /* 0x000fe2000fffe03f */
[----:B---3--:R-:W-:-:S05]  /*26580*/  IMAD R0, R0, 0xa0, R5 ;  /* 0x000000a000007824 */ /* 0x008fca00078e0205 */
[----:B------:R-:W-:-:S13]  /*26590*/  R2UR UR11, R0 ;  /* 0x00000000000b72ca */ /* 0x000fda00000e0000 */
[----:B------:R0:W-:Y:S01]  /*265a0*/  UTMALDG.4D [UR8], [UR4], desc[UR6] ;  /* 0x00000608040075b4 */ /* 0x0001e20008019000 */
[----:B------:R-:W1:Y:S02]  /*265b0*/  SYNCS.PHASECHK.TRANS64.TRYWAIT P0, [R2+URZ+0x29840], R3 ;  /* 0x02984003020075a7 */ /* 0x000e64000800017f */
[----:B01----:R-:W-:Y:S05]  /*265c0*/  @!P0 BRA `(.L_x_596) ;  /* 0x0000006800e88947 */ /* 0x003fea0003800000 */
.L_x_803:
[----:B------:R-:W-:Y:S05]  /*265d0*/  @P1 BRA `(.L_x_597) ;  /* 0x00000000001c1947 */ /* 0x000fea0003800000 */
[----:B------:R-:W1:Y:S01]  /*265e0*/  S2R R4, SR_TID.X ;  /* 0x0000000000047919 */ /* 0x000e620000002100 */
[----:B0-2---:R-:W-:-:S04]  /*265f0*/  IMAD.MOV.U32 R3, RZ, RZ, 0x7800 ;  /* 0x00007800ff037424 */ /* 0x005fc800078e00ff */
[----:B------:R3:W-:Y:S01]  /*26600*/  SYNCS.ARRIVE.TRANS64 RZ, [R2+URZ+0x29830], R3 ;  /* 0x0298300302ff79a7 */ /* 0x0007e2000800003f */
[----:B-1----:R-:W-:-:S04]  /*26610*/  LOP3.LUT R4, R4, 0x1f, RZ, 0xc0, !PT ;  /* 0x0000001f04047812 */ /* 0x002fc800078ec0ff */
[----:B------:R-:W-:-:S13]  /*26620*/  ISETP.NE.AND P0, PT, R4, RZ, PT ;  /* 0x000000ff0400720c */ /* 0x000fda0003f05270 */
[----:B---3--:R-:W-:Y:S05]  /*26630*/  @!P0 BRA `(.L_x_597) ;  /* 0x0000000000048947 */ /* 0x008fea0003800000 */
[----:B------:R-:W-:Y:S01]  /*26640*/  BPT.TRAP 0x1 ;  /* 0x000000040000795c */ /* 0x000fe20000300000 */
.L_x_597:
[----:B0-2---:R-:W2:Y:S01]  /*26650*/  LDL.LU R3, [R1+0x10] ;  /* 0x0000100001037983 */ /* 0x005ea20000300800 */
[----:B------:R-:W-:Y:S01]  /*26660*/  R2UR UR11, R0 ;  /* 0x00000000000b72ca */ /* 0x000fe200000e0000 */
[----:B------:R-:W-:Y:S01]  /*26670*/  IMAD R0, R19, 0x7800, R18 ;  /* 0x0000780013007824 */ /* 0x000fe200078e0212 */
[----:B------:R-:W-:Y:S01]  /*26680*/  R2UR UR9, R2 ;  /* 0x00000000020972ca */ /* 0x000fe200000e0000 */
[----:B------:R-:W-:Y:S01]  /*26690*/  UIADD3 UR4, UP0, UR40, 0x370, URZ ;  /* 0x0000037028047890 */ /* 0x000fe2000ff1e03f */
[----:B------:R-:W-:Y:S01]  /*266a0*/  R2UR UR12, R16 ;  /* 0x00000000100c72ca */ /* 0x000fe200000e0000 */
[----:B------:R-:W-:Y:S01]  /*266b0*/  UMOV UR10, URZ ;  /* 0x0000003f000a7c82 */ /* 0x000fe20008000000 */
[----:B------:R-:W-:Y:S01]  /*266c0*/  R2UR UR8, R0 ;  /* 0x00000000000872ca */ /* 0x000fe200000e0000 */
[----:B------:R-:W-:Y:S01]  /*266d0*/  UIADD3.X UR5, URZ, UR41, URZ, UP0, !UPT ;  /* 0x000000293f057290 */ /* 0x000fe200087fe43f */
[----:B------:R-:W-:Y:S01]  /*266e0*/  R2UR UR13, R17 ;  /* 0x00000000110d72ca */ /* 0x000fe200000e0000 */
[----:B------:R-:W-:Y:S01]  /*266f0*/  UMOV UR6, 0x0 ;  /* 0x0000000000067882 */ /* 0x000fe20000000000 */
[----:B------:R-:W-:Y:S01]  /*26700*/  PLOP3.LUT P0, PT, PT, PT, PT, 0x80, 0x0 ;  /* 0x000000000000781c */ /* 0x000fe20003f0f070 */
[----:B------:R-:W-:Y:S01]  /*26710*/  UMOV UR7, 0x14f00000 ;  /* 0x14f0000000077882 */ /* 0x000fe20000000000 */
[----:B------:R-:W-:-:S03]  /*26720*/  UMOV UR17, 0x40 ;  /* 0x0000004000117882 */ /* 0x000fc60000000000 */
[----:B------:R-:W-:-:S04]  /*26730*/  UIADD3 UR9, UR9, 0x29830, URZ ;  /* 0x0002983009097890 */ /* 0x000fc8000fffe03f */
[----:B------:R-:W-:Y:S02]  /*26740*/  UIADD3 UR14, UR8, 0x1a400, URZ ;  /* 0x0001a400080e7890 */ /* 0x000fe4000fffe03f */
[----:B------:R-:W-:Y:S02]  /*26750*/  UIADD3 UR15, UR8, 0x1cc00, URZ ;  /* 0x0001cc00080f7890 */ /* 0x000fe4000fffe03f */
[----:B------:R-:W-:-:S03]  /*26760*/  UIADD3 UR16, UR8, 0x1f400, URZ ;  /* 0x0001f40008107890 */ /* 0x000fc6000fffe03f */
[----:B------:R-:W-:Y:S01]  /*26770*/  UMOV UR8, UR14 ;  /* 0x0000000e00087c82 */ /* 0x000fe20008000000 */
[----:B------:R-:W-:Y:S01]  /*26780*/  UMOV UR14, 0x80 ;  /* 0x00000080000e7882 */ /* 0x000fe20000000000 */
[----:B------:R0:W-:Y:S02]  /*26790*/  UTMALDG.4D [UR8], [UR4], desc[UR6] ;  /* 0x00000608040075b4 */ /* 0x0001e40008019000 */
[----:B0-----:R-:W-:Y:S01]  /*267a0*/  UMOV UR8, UR15 ;  /* 0x0000000f00087c82 */ /* 0x001fe20008000000 */
[----:B------:R-:W-:Y:S02]  /*267b0*/  UMOV UR10, UR17 ;  /* 0x00000011000a7c82 */ /* 0x000fe40008000000 */
[----:B------:R0:W-:Y:S02]  /*267c0*/  UTMALDG.4D [UR8], [UR4], desc[UR6] ;  /* 0x00000608040075b4 */ /* 0x0001e40008019000 */
[----:B0-----:R-:W-:Y:S01]  /*267d0*/  UMOV UR8, UR16 ;  /* 0x0000001000087c82 */ /* 0x001fe20008000000 */
[----:B------:R-:W-:-:S02]  /*267e0*/  UMOV UR10, UR14 ;  /* 0x0000000e000a7c82 */ /* 0x000fc40008000000 */
[----:B------:R4:W-:Y:S01]  /*267f0*/  UTMALDG.4D [UR8], [UR4], desc[UR6] ;  /* 0x00000608040075b4 */ /* 0x0009e20008019000 */
[----:B--2---:R-:W-:-:S04]  /*26800*/  LOP3.LUT R3, R3, 0xfffffffe, RZ, 0xc0, !PT ;  /* 0xfffffffe03037812 */ /* 0x004fc800078ec0ff */
[----:B------:R-:W-:-:S05]  /*26810*/  @P0 LOP3.LUT R3, R3, 0x1, RZ, 0xfc, !PT ;  /* 0x0000000103030812 */ /* 0x000fca00078efcff */
[----:B------:R4:W-:Y:S01]  /*26820*/  STL [R1+0x10], R3 ;  /* 0x0000100301007387 */ /* 0x0009e20000100800 */
[----:B------:R-:W-:Y:S01]  /*26830*/  NOP ;  /* 0x0000000000007918 */ /* 0x000fe20000000000 */
.L_x_591:
[----:B----4-:R-:W2:Y:S04]  /*26840*/  LDL.LU R3, [R1+0x44] ;  /* 0x0000440001037983 */ /* 0x010ea80000300800 */
[----:B------:R-:W4:Y:S04]  /*26850*/  LDL.LU R5, [R1+0x38] ;  /* 0x0000380001057983 */ /* 0x000f280000300800 */
[----:B01----:R-:W5:Y:S01]  /*26860*/  LDL.LU R4, [R1+0x4c] ;  /* 0x00004c0001047983 */ /* 0x003f620000300800 */
[----:B------:R-:W-:Y:S05]  /*26870*/  WARPSYNC.ALL ;  /* 0x0000000000007948 */ /* 0x000fea0003800000 */
[----:B------:R-:W-:Y:S01]  /*26880*/  ULDC.64 UR6, c[0x0][0xa00] ;  /* 0x0002800000067ab9 */ /* 0x000fe20000000a00 */
[----:B------:R-:W-:Y:S01]  /*26890*/  ULDC.64 UR4, c[0x0][0x298] ;  /* 0x0000a60000047ab9 */ /* 0x000fe20000000a00 */
[----:B------:R-:W-:Y:S01]  /*268a0*/  BAR.SYNC.DEFER_BLOCKING 0x8, 0x180 ;  /* 0x0206000000007b1d */ /* 0x000fe20000010000 */
[----:B------:R-:W-:Y:S01]  /*268b0*/  ISETP.NE.U32.AND P0, PT, RZ, UR6, PT ;  /* 0x00000006ff007c0c */ /* 0x000fe2000bf05070 */
[----:B------:R-:W-:-:S03]  /*268c0*/  VIADD R2, R18, 0x14400 ;  /* 0x0001440012027836 */ /* 0x000fc60000000000 */
[----:B------:R-:W-:Y:S01]  /*268d0*/  ISETP.NE.AND.EX P0, PT, RZ, UR7, PT, P0 ;  /* 0x00000007ff007c0c */ /* 0x000fe2000bf05300 */
[----:B------:R-:W-:Y:S01]  /*268e0*/  BSSY B6, `(.L_x_598) ;  /* 0x000001e000067945 */ /* 0x000fe20003800000 */
[----:B------:R-:W-:Y:S02]  /*268f0*/  LOP3.LUT P1, RZ, R2, 0x1bf, RZ, 0xc0, !PT ;  /* 0x000001bf02ff7812 */ /* 0x000fe4000782c0ff */
[----:B--2---:R-:W-:Y:S02]  /*26900*/  SHF.R.S32.HI R0, RZ, 0x1f, R3 ;  /* 0x0000001fff007819 */ /* 0x004fe40000011403 */
[----:B----4-:R-:W-:-:S03]  /*26910*/  SEL R5, R5, RZ, !P0 ;  /* 0x000000ff05057207 */ /* 0x010fc60004000000 */
[----:B------:R-:W-:Y:S01]  /*26920*/  IMAD R0, R0, UR4, RZ ;  /* 0x0000000400007c24 */ /* 0x000fe2000f8e02ff */
[----:B-----5:R-:W-:-:S03]  /*26930*/  SEL R4, R4, RZ, !P0 ;  /* 0x000000ff04047207 */ /* 0x020fc60004000000 */
[C---:B------:R-:W-:Y:S02]  /*26940*/  IMAD R0, R3.reuse, UR5, R0 ;  /* 0x0000000503007c24 */ /* 0x040fe4000f8e0200 */
[----:B------:R-:W-:-:S04]  /*26950*/  IMAD.WIDE.U32 R2, R3, UR4, RZ ;  /* 0x0000000403027c25 */ /* 0x000fc8000f8e00ff */
[----:B------:R-:W-:Y:S01]  /*26960*/  IMAD.IADD R0, R3, 0x1, R0 ;  /* 0x0000000103007824 */ /* 0x000fe200078e0200 */
[----:B------:R0:W-:Y:S04]  /*26970*/  STL.64 [R1+0x50], R2 ;  /* 0x0000500201007387 */ /* 0x0001e80000100a00 */
[----:B------:R0:W-:Y:S04]  /*26980*/  STL [R1+0x38], R5 ;  /* 0x0000380501007387 */ /* 0x0001e80000100800 */
[----:B------:R0:W-:Y:S04]  /*26990*/  STL [R1+0x44], R4 ;  /* 0x0000440401007387 */ /* 0x0001e80000100800 */
[----:B------:R0:W-:Y:S01]  /*269a0*/  STL [R1+0x3c], R0 ;  /* 0x00003c0001007387 */ /* 0x0001e20000100800 */
[----:B------:R-:W-:Y:S05]  /*269b0*/  @!P1 BRA `(.L_x_599) ;  /* 0x0000000000409947 */ /* 0x000fea0003800000 */
[----:B0-----:R-:W-:Y:S01]  /*269c0*/  MOV R2, 0x0 ;  /* 0x0000000000027802 */ /* 0x001fe20000000f00 */
[----:B------:R-:W-:Y:S01]  /*269d0*/  ULDC.64 UR4, c[0x4][0xa0] ;  /* 0x0100280000047ab9 */ /* 0x000fe20000000a00 */
[----:B------:R-:W-:Y:S01]  /*269e0*/  ULDC.64 UR6, c[0x4][0xa8] ;  /* 0x01002a0000067ab9 */ /* 0x000fe20000000a00 */
[----:B------:R-:W-:Y:S01]  /*269f0*/  ULDC.64 UR8, c[0x4][0x28] ;  /* 0x01000a0000087ab9 */ /* 0x000fe20000000a00 */
[----:B------:R-:W-:Y:S01]  /*26a00*/  IMAD.U32 R4, RZ, RZ, UR4 ;  /* 0x00000004ff047e24 */ /* 0x000fe2000f8e00ff */
[----:B------:R-:W-:Y:S01]  /*26a10*/  MOV R5, UR5 ;  /* 0x0000000500057c02 */ /* 0x000fe20008000f00 */
[----:B------:R-:W0:Y:S01]  /*26a20*/  LDC.64 R2, c[0x4][R2] ;  /* 0x0100000002027b82 */ /* 0x000e220000000a00 */
[----:B------:R-:W-:Y:S01]  /*26a30*/  IMAD.U32 R6, RZ, RZ, UR6 ;  /* 0x00000006ff067e24 */ /* 0x000fe2000f8e00ff */
[----:B---3--:R-:W-:Y:S01]  /*26a40*/  MOV R8, 0x70 ;  /* 0x0000007000087802 */ /* 0x008fe20000000f00 */
[----:B------:R-:W-:Y:S02]  /*26a50*/  IMAD.U32 R7, RZ, RZ, UR7 ;  /* 0x00000007ff077e24 */ /* 0x000fe4000f8e00ff */
[----:B------:R-:W-:-:S02]  /*26a60*/  IMAD.U32 R10, RZ, RZ, UR8 ;  /* 0x00000008ff0a7e24 */ /* 0x000fc4000f8e00ff */
[----:B------:R-:W-:Y:S02]  /*26a70*/  IMAD.U32 R11, RZ, RZ, UR9 ;  /* 0x00000009ff0b7e24 */ /* 0x000fe4000f8e00ff */
[----:B------:R-:W-:Y:S02]  /*26a80*/  IMAD.MOV.U32 R12, RZ, RZ, 0x1 ;  /* 0x00000001ff0c7424 */ /* 0x000fe400078e00ff */
[----:B------:R-:W-:-:S07]  /*26a90*/  IMAD.MOV.U32 R13, RZ, RZ, RZ ;  /* 0x000000ffff0d7224 */ /* 0x000fce00078e00ff */
[----:B------:R-:W-:-:S07]  /*26aa0*/  LEPC R20, `(.L_x_599) ;  /* 0x000000001014794e */ /* 0x000fce0000000000 */
[----:B0-----:R-:W-:Y:S05]  /*26ab0*/  CALL.ABS.NOINC R2 ;  /* 0x0000000002007343 */ /* 0x001fea0003c00000 */
.L_x_599:
[----:B------:R-:W-:Y:S05]  /*26ac0*/  BSYNC B6 ;  /* 0x0000000000067941 */ /* 0x000fea0003800000 */
.L_x_598:
[----:B0-----:R-:W2:Y:S01]  /*26ad0*/  LDL.LU R0, [R1+0x44] ;  /* 0x0000440001007983 */ /* 0x001ea20000300800 */
[----:B---3--:R-:W0:Y:S01]  /*26ae0*/  LDC R8, c[0x0][0x448] ;  /* 0x00011200ff087b82 */ /* 0x008e220000000800 */
[----:B------:R-:W-:Y:S01]  /*26af0*/  ULDC.64 UR4, c[0x0][0x2d8] ;  /* 0x0000b60000047ab9 */ /* 0x000fe20000000a00 */
[----:B------:R-:W-:Y:S01]  /*26b00*/  ULDC.64 UR6, c[0x0][0x280] ;  /* 0x0000a00000067ab9 */ /* 0x000fe20000000a00 */
[----:B------:R-:W3:Y:S04]  /*26b10*/  LDL.LU R4, [R1+0x3c] ;  /* 0x00003c0001047983 */ /* 0x000ee80000300800 */
[----:B------:R-:W3:Y:S04]  /*26b20*/  LDL.LU.64 R2, [R1+0x50] ;  /* 0x0000500001027983 */ /* 0x000ee80000300a00 */
[----:B------:R-:W4:Y:S04]  /*26b30*/  LDL.LU R6, [R1+0x38] ;  /* 0x0000380001067983 */ /* 0x000f280000300800 */
[----:B------:R-:W4:Y:S01]  /*26b40*/  LDL.LU R5, [R1+0x4] ;  /* 0x0000040001057983 */ /* 0x000f220000300800 */
[----:B0-----:R-:W-:Y:S01]  /*26b50*/  ISETP.NE.AND P0, PT, R8, 0x1, PT ;  /* 0x000000010800780c */ /* 0x001fe20003f05270 */
[----:B------:R-:W0:-:S12]  /*26b60*/  S2R R9, SR_TID.X ;  /* 0x0000000000097919 */ /* 0x000e180000002100 */
[----:B------:R-:W1:Y:S01]  /*26b70*/  @P0 LDC R7, c[0x0][0x450] ;  /* 0x00011400ff070b82 */ /* 0x000e620000000800 */
[----:B0-----:R-:W-:-:S05]  /*26b80*/  IMAD.SHL.U32 R9, R9, 0x10, RZ ;  /* 0x0000001009097824 */ /* 0x001fca00078e00ff */
[----:B------:R-:W-:-:S04]  /*26b90*/  LOP3.LUT R9, R9, 0x30, RZ, 0xc0, !PT ;  /* 0x0000003009097812 */ /* 0x000fc800078ec0ff */
[C---:B------:R-:W-:Y:S02]  /*26ba0*/  LOP3.LUT R11, R9.reuse, 0x40, RZ, 0xfc, !PT ;  /* 0x00000040090b7812 */ /* 0x040fe400078efcff */
[----:B------:R-:W-:Y:S01]  /*26bb0*/  LOP3.LUT R9, R9, 0x80, RZ, 0xfc, !PT ;  /* 0x0000008009097812 */ /* 0x000fe200078efcff */
[----:B---3--:R-:W-:Y:S02]  /*26bc0*/  IMAD.MOV.U32 R3, RZ, RZ, R4 ;  /* 0x000000ffff037224 */ /* 0x008fe400078e0004 */
[----:B------:R-:W0:Y:S01]  /*26bd0*/  S2R R4, SR_TID.X ;  /* 0x0000000000047919 */ /* 0x000e220000002100 */
[----:B------:R-:W-:-:S04]  /*26be0*/  IMAD.WIDE.U32 R2, R16, UR4, R2 ;  /* 0x0000000410027c25 */ /* 0x000fc8000f8e0002 */
[----:B------:R-:W-:Y:S01]  /*26bf0*/  IMAD R3, R16, UR5, R3 ;  /* 0x0000000510037c24 */ /* 0x000fe2000f8e0203 */
[----:B------:R-:W-:Y:S02]  /*26c00*/  ULDC.64 UR4, c[0x0][0x2e0] ;  /* 0x0000b80000047ab9 */ /* 0x000fe40000000a00 */
[----:B--2---:R-:W-:Y:S02]  /*26c10*/  IMAD R0, R0, UR4, RZ ;  /* 0x0000000400007c24 */ /* 0x004fe4000f8e02ff */
[----:B----4-:R-:W-:-:S04]  /*26c20*/  IMAD.WIDE.U32 R2, R6, UR4, R2 ;  /* 0x0000000406027c25 */ /* 0x010fc8000f8e0002 */
[----:B------:R-:W-:Y:S01]  /*26c30*/  IMAD R0, R6, UR5, R0 ;  /* 0x0000000506007c24 */ /* 0x000fe2000f8e0200 */
[----:B------:R-:W-:Y:S01]  /*26c40*/  ULDC.64 UR4, c[0x0][0x2d0] ;  /* 0x0000b40000047ab9 */ /* 0x000fe20000000a00 */
[C---:B0-----:R-:W-:Y:S02]  /*26c50*/  LOP3.LUT R6, R4.reuse, 0x7f, RZ, 0xc0, !PT ;  /* 0x0000007f04067812 */ /* 0x041fe400078ec0ff */
[----:B------:R-:W-:Y:S02]  /*26c60*/  SHF.L.U32 R4, R4, 0x5, RZ ;  /* 0x0000000504047819 */ /* 0x000fe400000006ff */
[----:B------:R-:W-:-:S04]  /*26c70*/  SHF.R.U32.HI R6, RZ, 0x2, R6 ;  /* 0x00000002ff067819 */ /* 0x000fc80000011606 */
[----:B------:R-:W-:Y:S02]  /*26c80*/  LOP3.LUT R4, R6, 0x60, R4, 0xf8, !PT ;  /* 0x0000006006047812 */ /* 0x000fe400078ef804 */
[----:B------:R-:W0:Y:S01]  /*26c90*/  @P0 LDC R6, c[0x0][0x44c] ;  /* 0x00011300ff060b82 */ /* 0x000e220000000800 */
[----:B------:R-:W-:-:S05]  /*26ca0*/  IMAD.SHL.U32 R5, R5, 0x80, RZ ;  /* 0x0000008005057824 */ /* 0x000fca00078e00ff */
[----:B------:R-:W-:Y:S01]  /*26cb0*/  LOP3.LUT R4, R4, R5, RZ, 0xfc, !PT ;  /* 0x0000000504047212 */ /* 0x000fe200078efcff */
[----:B------:R-:W-:-:S04]  /*26cc0*/  IMAD.IADD R3, R3, 0x1, R0 ;  /* 0x0000000103037824 */ /* 0x000fc800078e0200 */
[----:B------:R-:W-:Y:S02]  /*26cd0*/  IMAD.MOV.U32 R0, RZ, RZ, R4 ;  /* 0x000000ffff007224 */ /* 0x000fe400078e0004 */
[----:B0-----:R-:W-:-:S05]  /*26ce0*/  @P0 IMAD.HI.U32 R6, R4, R6, RZ ;  /* 0x0000000604060227 */ /* 0x001fca00078e00ff */
[----:B-1----:R-:W-:-:S05]  /*26cf0*/  @P0 SHF.R.U32.HI R0, RZ, R7, R6 ;  /* 0x00000007ff000219 */ /* 0x002fca0000011606 */
[----:B------:R-:W-:-:S04]  /*26d00*/  IMAD.MOV R6, RZ, RZ, -R0 ;  /* 0x000000ffff067224 */ /* 0x000fc800078e0a00 */
[----:B------:R-:W-:Y:S01]  /*26d10*/  IMAD R4, R8, R6, R4 ;  /* 0x0000000608047224 */ /* 0x000fe200078e0204 */
[----:B------:R-:W-:Y:S01]  /*26d20*/  SHF.R.S32.HI R6, RZ, 0x1f, R0 ;  /* 0x0000001fff067819 */ /* 0x000fe20000011400 */
[----:B------:R-:W-:-:S04]  /*26d30*/  IMAD.WIDE.U32 R2, R0, UR4, R2 ;  /* 0x0000000400027c25 */ /* 0x000fc8000f8e0002 */
[----:B------:R-:W-:-:S04]  /*26d40*/  IMAD R6, R6, UR4, RZ ;  /* 0x0000000406067c24 */ /* 0x000fc8000f8e02ff */
[----:B------:R-:W-:Y:S01]  /*26d50*/  IMAD R0, R0, UR5, R6 ;  /* 0x0000000500007c24 */ /* 0x000fe2000f8e0206 */
[----:B------:R-:W-:-:S03]  /*26d60*/  ULDC.64 UR4, c[0x0][0x2c8] ;  /* 0x0000b20000047ab9 */ /* 0x000fc60000000a00 */
[----:B------:R-:W-:Y:S01]  /*26d70*/  IMAD.IADD R3, R3, 0x1, R0 ;  /* 0x0000000103037824 */ /* 0x000fe200078e0200 */
[----:B------:R-:W-:Y:S01]  /*26d80*/  SHF.R.S32.HI R0, RZ, 0x1f, R4 ;  /* 0x0000001fff007819 */ /* 0x000fe20000011404 */
[----:B------:R-:W-:-:S04]  /*26d90*/  IMAD.WIDE.U32 R2, R4, UR4, R2 ;  /* 0x0000000404027c25 */ /* 0x000fc8000f8e0002 */
[----:B------:R-:W-:Y:S01]  /*26da0*/  IMAD R0, R0, UR4, RZ ;  /* 0x0000000400007c24 */ /* 0x000fe2000f8e02ff */
[----:B------:R-:W-:Y:S02]  /*26db0*/  ULDC UR4, c[0x0][0x2b8] ;  /* 0x0000ae0000047ab9 */ /* 0x000fe40000000800 */
[----:B------:R-:W-:Y:S02]  /*26dc0*/  ISETP.GE.AND P2, PT, R9, UR4, PT ;  /* 0x0000000409007c0c */ /* 0x000fe4000bf46270 */
[----:B------:R0:W5:Y:S01]  /*26dd0*/  LDL R9, [R1+0x40] ;  /* 0x0000400001097983 */ /* 0x0001620000100800 */
[----:B------:R-:W1:Y:S01]  /*26de0*/  S2R R7, SR_TID.X ;  /* 0x0000000000077919 */ /* 0x000e620000002100 */
[----:B------:R-:W-:Y:S01]  /*26df0*/  IMAD R0, R4, UR5, R0 ;  /* 0x0000000504007c24 */ /* 0x000fe2000f8e0200 */
[----:B------:R-:W-:Y:S02]  /*26e00*/  IADD3 R4, P3, R2, UR6, RZ ;  /* 0x0000000602047c10 */ /* 0x000fe4000ff7e0ff */
[----:B------:R-:W-:-:S02]  /*26e10*/  ISETP.GE.AND P1, PT, R11, UR4, PT ;  /* 0x000000040b007c0c */ /* 0x000fc4000bf26270 */
[----:B------:R-:W-:Y:S02]  /*26e20*/  IADD3.X R3, R3, UR7, R0, P3, !PT ;  /* 0x0000000703037c10 */ /* 0x000fe40009ffe400 */
[----:B-1----:R-:W-:-:S04]  /*26e30*/  SHF.L.U32 R10, R7, 0x4, RZ ;  /* 0x00000004070a7819 */ /* 0x002fc800000006ff */
[----:B------:R-:W-:-:S04]  /*26e40*/  LOP3.LUT R10, R10, 0x30, RZ, 0xc0, !PT ;  /* 0x000000300a0a7812 */ /* 0x000fc800078ec0ff */
[----:B------:R-:W-:Y:S01]  /*26e50*/  ISETP.GE.AND P0, PT, R10, UR4, PT ;  /* 0x000000040a007c0c */ /* 0x000fe2000bf06270 */
[----:B------:R-:W-:-:S03]  /*26e60*/  UMOV UR4, 0xffffffff ;  /* 0xffffffff00047882 */ /* 0x000fc60000000000 */
[----:B0-----:R-:W-:Y:S09]  /*26e70*/  BRA.DIV UR4, `(.L_x_600) ;  /* 0x0000006204d07947 */ /* 0x001ff2000b800000 */
[----:B------:R-:W0:Y:S02]  /*26e80*/  S2R R6, SR_TID.X ;  /* 0x0000000000067919 */ /* 0x000e240000002100 */
[----:B0-----:R-:W-:Y:S02]  /*26e90*/  LOP3.LUT R7, R6, 0x7f, RZ, 0xc0, !PT ;  /* 0x0000007f06077812 */ /* 0x001fe400078ec0ff */
[----:B------:R-:W2:Y:S02]  /*26ea0*/  LDL.LU R6, [R1+0x58] ;  /* 0x0000580001067983 */ /* 0x000ea40000300800 */
[----:B------:R-:W-:Y:S02]  /*26eb0*/  SHF.R.U32.HI R11, RZ, 0x2, R7 ;  /* 0x00000002ff0b7819 */ /* 0x000fe40000011607 */
[----:B------:R-:W0:Y:S03]  /*26ec0*/  SHFL.IDX PT, R7, R4, RZ, 0x1c1f ;  /* 0x001c1fff04077589 */ /* 0x000e2600000e0000 */
[----:B------:R-:W-:-:S04]  /*26ed0*/  IMAD.IADD R0, R11, 0x1, R5 ;  /* 0x000000010b007824 */ /* 0x000fc800078e0205 */
[----:B------:R-:W-:Y:S02]  /*26ee0*/  VIADD R5, R0, 0x20 ;  /* 0x0000002000057836 */ /* 0x000fe40000000000 */
[----:B--2---:R-:W-:Y:S02]  /*26ef0*/  IMAD R2, R6, R8, RZ ;  /* 0x0000000806027224 */ /* 0x004fe400078e02ff */
[----:B------:R-:W1:Y:S03]  /*26f00*/  SHFL.IDX PT, R6, R3, RZ, 0x1c1f ;  /* 0x001c1fff03067589 */ /* 0x000e6600000e0000 */
[----:B------:R-:W-:-:S13]  /*26f10*/  ISETP.GE.AND P4, PT, R0, R2, PT ;  /* 0x000000020000720c */ /* 0x000fda0003f86270 */
[----:B0-----:R-:W-:-:S05]  /*26f20*/  @!P4 IADD3 R7, P3, R10, R7, RZ ;  /* 0x000000070a07c210 */ /* 0x001fca0007f7e0ff */
[----:B-1----:R-:W-:Y:S01]  /*26f30*/  @!P4 IMAD.X R6, RZ, RZ, R6, P3 ;  /* 0x000000ffff06c224 */ /* 0x002fe200018e0606 */
[----:B------:R-:W-:Y:S02]  /*26f40*/  ISETP.GE.AND P3, PT, R5, R2, PT ;  /* 0x000000020500720c */ /* 0x000fe40003f66270 */
[----:B------:R-:W0:Y:S02]  /*26f50*/  SHFL.IDX PT, R5, R4, 0x1, 0x1c1f ;  /* 0x003c1f0004057f89 */ /* 0x000e2400000e0000 */
[----:B------:R-:W-:-:S04]  /*26f60*/  @!P4 LOP3.LUT R7, R7, R6, RZ, 0x3c, !PT ;  /* 0x000000060707c212 */ /* 0x000fc800078e3cff */
[----:B------:R-:W-:-:S04]  /*26f70*/  @!P4 LOP3.LUT R6, R7, R6, RZ, 0x3c, !PT ;  /* 0x000000060706c212 */ /* 0x000fc800078e3cff */
[----:B------:R-:W-:-:S05]  /*26f80*/  @!P4 LOP3.LUT R7, R7, R6, RZ, 0x3c, !PT ;  /* 0x000000060707c212 */ /* 0x000fca00078e3cff */
[----:B-----5:R-:W-:Y:S04]  /*26f90*/  @!P4 LDGSTS.E.BYPASS.LTC128B.128 [R9+0x14400], desc[UR54][R6.64], !P0 ;  /* 0x144000000609cfae */ /* 0x020fe8000c101d76 */
[----:B------:R-:W-:Y:S04]  /*26fa0*/  @!P4 LDGSTS.E.BYPASS.LTC128B.128 [R9+0x16400], desc[UR54][R6.64+0x40], !P1 ;  /* 0x164000400609cfae */ /* 0x000fe8000c901d76 */
[----:B------:R1:W-:Y:S01]  /*26fb0*/  @!P4 LDGSTS.E.BYPASS.LTC128B.128 [R9+0x18400], desc[UR54][R6.64+0x80], !P2 ;  /* 0x184000800609cfae */ /* 0x0003e2000d101d76 */
[----:B0-----:R-:W-:-:S03]  /*26fc0*/  @!P3 IADD3 R5, P4, R10, R5, RZ ;  /* 0x000000050a05b210 */ /* 0x001fc60007f9e0ff */
[----:B-1----:R-:W0:Y:S02]  /*26fd0*/  SHFL.IDX PT, R6, R3, 0x1, 0x1c1f ;  /* 0x003c1f0003067f89 */ /* 0x002e2400000e0000 */
[----:B0-----:R-:W-:-:S05]  /*26fe0*/  @!P3 IADD3.X R6, RZ, R6, RZ, P4, !PT ;  /* 0x00000006ff06b210 */ /* 0x001fca00027fe4ff */
[----:B------:R-:W-:Y:S02]  /*26ff0*/  @!P3 IMAD.MOV.U32 R7, RZ, RZ, R6 ;  /* 0x000000ffff07b224 */ /* 0x000fe400078e0006 */
[----:B------:R-:W-:Y:S02]  /*27000*/  @!P3 IMAD.MOV.U32 R6, RZ, RZ, R5 ;  /* 0x000000ffff06b224 */ /* 0x000fe400078e0005 */
[----:B------:R-:W-:-:S03]  /*27010*/  VIADD R5, R0, 0x40 ;  /* 0x0000004000057836 */ /* 0x000fc60000000000 */
[----:B------:R-:W-:Y:S04]  /*27020*/  @!P3 LDGSTS.E.BYPASS.LTC128B.128 [R9+0x14c00], desc[UR54][R6.64], !P0 ;  /* 0x14c000000609bfae */ /* 0x000fe8000c101d76 */
[----:B------:R-:W-:Y:S04]  /*27030*/  @!P3 LDGSTS.E.BYPASS.LTC128B.128 [R9+0x16c00], desc[UR54][R6.64+0x40], !P1 ;  /* 0x16c000400609bfae */ /* 0x000fe8000c901d76 */
[----:B------:R0:W-:Y:S01]  /*27040*/  @!P3 LDGSTS.E.BYPASS.LTC128B.128 [R9+0x18c00], desc[UR54][R6.64+0x80], !P2 ;  /* 0x18c000800609bfae */ /* 0x0001e2000d101d76 */
[----:B------:R-:W-:-:S03]  /*27050*/  ISETP.GE.AND P3, PT, R5, R2, PT ;  /* 0x000000020500720c */ /* 0x000fc60003f66270 */
[----:B------:R-:W1:Y:S04]  /*27060*/  SHFL.IDX PT, R5, R4, 0x2, 0x1c1f ;  /* 0x005c1f0004057f89 */ /* 0x000e6800000e0000 */
[----:B0-----:R-:W0:Y:S06]  /*27070*/  SHFL.IDX PT, R6, R3, 0x2, 0x1c1f ;  /* 0x005c1f0003067f89 */ /* 0x001e2c00000e0000 */
[----:B-1----:R-:W-:-:S05]  /*27080*/  @!P3 IADD3 R5, P4, R10, R5, RZ ;  /* 0x000000050a05b210 */ /* 0x002fca0007f9e0ff */
[----:B0-----:R-:W-:-:S05]  /*27090*/  @!P3 IMAD.X R6, RZ, RZ, R6, P4 ;  /* 0x000000ffff06b224 */ /* 0x001fca00020e0606 */
[----:B------:R-:W-:Y:S01]  /*270a0*/  @!P3 MOV R7, R6 ;  /* 0x000000060007b202 */ /* 0x000fe20000000f00 */
[----:B------:R-:W-:Y:S02]  /*270b0*/  @!P3 IMAD.MOV.U32 R6, RZ, RZ, R5 ;  /* 0x000000ffff06b224 */ /* 0x000fe400078e0005 */
[----:B------:R1:W2:Y:S04]  /*270c0*/  SHFL.IDX PT, R5, R3, 0x3, 0x1c1f ;  /* 0x007c1f0003057f89 */ /* 0x0002a800000e0000 */
[----:B------:R1:W-:Y:S04]  /*270d0*/  @!P3 LDGSTS.E.BYPASS.LTC128B.128 [R9+0x15400], desc[UR54][R6.64], !P0 ;  /* 0x154000000609bfae */ /* 0x0003e8000c101d76 */
[----:B------:R1:W-:Y:S04]  /*270e0*/  @!P3 LDGSTS.E.BYPASS.LTC128B.128 [R9+0x17400], desc[UR54][R6.64+0x40], !P1 ;  /* 0x174000400609bfae */ /* 0x0003e8000c901d76 */
[----:B------:R1:W-:Y:S04]  /*270f0*/  @!P3 LDGSTS.E.BYPASS.LTC128B.128 [R9+0x19400], desc[UR54][R6.64+0x80], !P2 ;  /* 0x194000800609bfae */ /* 0x0003e8000d101d76 */
[----:B------:R1:W3:Y:S02]  /*27100*/  SHFL.IDX PT, R3, R4, 0x3, 0x1c1f ;  /* 0x007c1f0004037f89 */ /* 0x0002e400000e0000 */
.L_x_812:
[----:B------:R-:W-:Y:S01]  /*27110*/  VIADD R0, R0, 0x60 ;  /* 0x0000006000007836 */ /* 0x000fe20000000000 */
[----:B------:R-:W-:Y:S04]  /*27120*/  BSSY B0, `(.L_x_601) ;  /* 0x000000b000007945 */ /* 0x000fe80003800000 */
[----:B------:R-:W-:-:S13]  /*27130*/  ISETP.GE.AND P3, PT, R0, R2, PT ;  /* 0x000000020000720c */ /* 0x000fda0003f66270 */
[----:B------:R-:W-:Y:S05]  /*27140*/  @P3 BRA `(.L_x_602) ;  /* 0x0000000000203947 */ /* 0x000fea0003800000 */
[----:B---3--:R-:W-:-:S05]  /*27150*/  IADD3 R2, P3, R10, R3, RZ ;  /* 0x000000030a027210 */ /* 0x008fca0007f7e0ff */
[----:B-12---:R-:W-:-:S05]  /*27160*/  IMAD.X R3, RZ, RZ, R5, P3 ;  /* 0x000000ffff037224 */ /* 0x006fca00018e0605 */
[----:B------:R-:W-:Y:S01]  /*27170*/  @!PT LDS RZ, [RZ] ;  /* 0x00000000fffff984 */ /* 0x000fe20000000800 */
[----:B------:R-:W-:Y:S01]  /*27180*/  @!PT LDS RZ, [RZ] ;  /* 0x00000000fffff984 */ /* 0x000fe20000000800 */
[----:B------:R-:W-:Y:S01]  /*27190*/  @!PT LDS RZ, [RZ] ;  /* 0x00000000fffff984 */ /* 0x000fe20000000800 */
[----:B------:R4:W-:Y:S04]  /*271a0*/  LDGSTS.E.BYPASS.LTC128B.128 [R9+0x15c00], desc[UR54][R2.64], !P0 ;  /* 0x15c0000002097fae */ /* 0x0009e8000c101d76 */
[----:B------:R4:W-:Y:S04]  /*271b0*/  LDGSTS.E.BYPASS.LTC128B.128 [R9+0x17c00], desc[UR54][R2.64+0x40], !P1 ;  /* 0x17c0004002097fae */ /* 0x0009e8000c901d76 */
[----:B------:R4:W-:Y:S02]  /*271c0*/  LDGSTS.E.BYPASS.LTC128B.128 [R9+0x19c00], desc[UR54][R2.64+0x80], !P2 ;  /* 0x19c0008002097fae */ /* 0x0009e4000d101d76 */
.L_x_602:
[----:B------:R-:W-:Y:S05]  /*271d0*/  BSYNC B0 ;  /* 0x0000000000007941 */ /* 0x000fea0003800000 */
.L_x_601:
[----:B------:R-:W-:Y:S01]  /*271e0*/  NOP ;  /* 0x0000000000007918 */ /* 0x000fe20000000000 */
[----:B------:R-:W-:-:S13]  /*271f0*/  PLOP3.LUT P0, PT, PT, PT, PT, 0x80, 0x0 ;  /* 0x000000000000781c */ /* 0x000fda0003f0f070 */
.L_x_603:
[----:B------:R-:W-:Y:S02]  /*27200*/  PLOP3.LUT P1, PT, P1, P0, PT, 0xa2, 0x0 ;  /* 0x000000000000781c */ /* 0x000fe40000f21472 */
[----:B------:R-:W-:-:S08]  /*27210*/  @P0 R2UR P1, UR4, R18 ;  /* 0x00000000120402ca */ /* 0x000fd00000020000 */
[----:B------:R-:W-:-:S05]  /*27220*/  @P0 PLOP3.LUT P0, PT, P1, PT, PT, 0x80, 0x0 ;  /* 0x000000000000081c */ /* 0x000fca0000f0f070 */
[----:B------:R-:W-:Y:S01]  /*27230*/  @!P1 SYNCS.ARRIVE.TRANS64.RED.A0T1 RZ, [UR4+0x29800], RZ ;  /* 0x029800ffffff99a7 */ /* 0x000fe20008200404 */
[----:B------:R-:W-:Y:S07]  /*27240*/  @!P1 ARRIVES.LDGSTSBAR.64.TRANSCNT [UR4+0x29800] ;  /* 0x02980000ff0099b0 */ /* 0x000fee0008000a84 */
[----:B------:R-:W-:Y:S05]  /*27250*/  @P0 BRA.U.ANY `(.L_x_603) ;  /* 0xfffffffd00e80947 */ /* 0x000fea000393ffff */
[----:B----4-:R-:W4:Y:S02]  /*27260*/  LDL.LU R2, [R1+0x5c] ;  /* 0x00005c0001027983 */ /* 0x010f240000300800 */
[----:B----4-:R-:W-:-:S05]  /*27270*/  VIADD R2, R2, 0x1 ;  /* 0x0000000102027836 */ /* 0x010fca0000000000 */
[----:B------:R4:W-:Y:S01]  /*27280*/  STL [R1+0x5c], R2 ;  /* 0x00005c0201007387 */ /* 0x0009e20000100800 */
[----:B------:R-:W-:-:S04]  /*27290*/  LEA.HI R0, R2, R2, RZ, 0x1 ;  /* 0x0000000202007211 */ /* 0x000fc800078f08ff */
[----:B------:R-:W-:-:S04]  /*272a0*/  LOP3.LUT R0, R0, 0xfffffffe, RZ, 0xc0, !PT ;  /* 0xfffffffe00007812 */ /* 0x000fc800078ec0ff */
[----:B------:R-:W-:-:S04]  /*272b0*/  IADD3 R0, R2, -R0, RZ ;  /* 0x8000000002007210 */ /* 0x000fc80007ffe0ff */
[----:B------:R-:W-:Y:S01]  /*272c0*/  SHF.L.U32 R0, R0, 0x1f, RZ ;  /* 0x0000001f00007819 */ /* 0x000fe200000006ff */
[----:B------:R-:W-:Y:S01]  /*272d0*/  NOP ;  /* 0x0000000000007918 */ /* 0x000fe20000000000 */
[----:B------:R4:W-:Y:S01]  /*272e0*/  SYNCS.ARRIVE.TRANS64.A1T0 RZ, [R18+URZ+0x29800], RZ ;  /* 0x029800ff12ff79a7 */ /* 0x0009e2000810003f */
[----:B------:R-:W-:Y:S01]  /*272f0*/  BSSY B0, `(.L_x_604) ;  /* 0x0000003000007945 */ /* 0x000fe20003800000 */
[----:B------:R-:W5:Y:S03]  /*27300*/  SYNCS.PHASECHK.TRANS64.TRYWAIT P0, [R18+URZ+0x29820], R0 ;  /* 0x02982000120075a7 */ /* 0x000f66000800017f */
[----:B----45:R-:W-:Y:S05]  /*27310*/  @!P0 BRA `(.L_x_605) ;  /* 0x0000006400148947 */ /* 0x030fea0003800000 */
.L_x_813:
[----:B------:R-:W-:Y:S05]  /*27320*/  BSYNC B0 ;  /* 0x0000000000007941 */ /* 0x000fea0003800000 */
.L_x_604:
[----:B------:R-:W5:Y:S04]  /*27330*/  LDL.LU R2, [R1+0x48] ;  /* 0x0000480001027983 */ /* 0x000f680000300800 */
[----:B-1-3--:R-:W3:Y:S01]  /*27340*/  LDL R3, [R1+0x20] ;  /* 0x0000200001037983 */ /* 0x00aee20000100800 */
[----:B-----5:R-:W-:-:S05]  /*27350*/  VIADD R2, R2, 0xfffffffe ;  /* 0xfffffffe02027836 */ /* 0x020fca0000000000 */
[----:B---3--:R-:W-:-:S13]  /*27360*/  ISETP.GE.AND P0, PT, R2, R3, PT ;  /* 0x000000030200720c */ /* 0x008fda0003f06270 */
[----:B------:R-:W-:Y:S05]  /*27370*/  @!P0 BRA `(.L_x_606) ;  /* 0x0000000c00f88947 */ /* 0x000fea0003800000 */
[----:B------:R1:W5:Y:S01]  /*27380*/  LDL.LU R3, [R1+0x18] ;  /* 0x0000180001037983 */ /* 0x0003620000300800 */
[----:B----4-:R-:W-:-:S07]  /*27390*/  IMAD.MOV.U32 R0, RZ, RZ, R19 ;  /* 0x000000ffff007224 */ /* 0x010fce00078e0013 */
.L_x_628:
[----:B------:R-:W3:Y:S01]  /*273a0*/  LDL R4, [R1+0x10] ;  /* 0x0000100001047983 */ /* 0x000ee20000100800 */
[----:B------:R-:W-:Y:S01]  /*273b0*/  VIADD R19, R0, 0x1 ;  /* 0x0000000100137836 */ /* 0x000fe20000000000 */
[----:B------:R-:W-:Y:S05]  /*273c0*/  YIELD ;  /* 0x0000000000007946 */ /* 0x000fea0003800000 */
[C---:B------:R-:W-:Y:S01]  /*273d0*/  ISETP.NE.AND P0, PT, R19.reuse, 0x2, PT ;  /* 0x000000021300780c */ /* 0x040fe20003f05270 */
[----:B------:R-:W-:Y:S03]  /*273e0*/  BSSY B0, `(.L_x_607) ;  /* 0x0000089000007945 */ /* 0x000fe60003800000 */
[----:B------:R-:W-:-:S02]  /*273f0*/  SEL R19, R19, RZ, P0 ;  /* 0x000000ff13137207 */ /* 0x000fc40000000000 */
[----:B---3--:R-:W-:Y:S02]  /*27400*/  LOP3.LUT P1, RZ, R4, 0x1, RZ, 0xc0, !PT ;  /* 0x0000000104ff7812 */ /* 0x008fe4000782c0ff */
[----:B------:R-:W-:-:S04]  /*27410*/  SEL R4, RZ, 0x1, P0 ;  /* 0x00000001ff047807 */ /* 0x000fc80000000000 */
[----:B0-2--5:R-:W-:-:S05]  /*27420*/  LOP3.LUT R9, R3, R4, RZ, 0x3c, !PT ;  /* 0x0000000403097212 */ /* 0x025fca00078e3cff */
[----:B------:R0:W-:Y:S02]  /*27430*/  STL [R1+0x18], R9 ;  /* 0x0000180901007387 */ /* 0x0001e40000100800 */
[----:B------:R-:W-:Y:S05]  /*27440*/  @!P1 BRA `(.L_x_608) ;  /* 0x0000000800089947 */ /* 0x000fea0003800000 */
[----:B------:R-:W-:Y:S01]  /*27450*/  ULDC.64 UR4, c[0x0][0x418] ;  /* 0x0001060000047ab9 */ /* 0x000fe20000000a00 */
[----:B------:R-:W-:Y:S01]  /*27460*/  IMAD.MOV.U32 R8, RZ, RZ, R2 ;  /* 0x000000ffff087224 */ /* 0x000fe200078e0002 */
[----:B------:R-:W-:-:S04]  /*27470*/  ISETP.NE.U32.AND P0, PT, RZ, UR4, PT ;  /* 0x00000004ff007c0c */ /* 0x000fc8000bf05070 */
[----:B------:R-:W-:-:S13]  /*27480*/  ISETP.NE.AND.EX P0, PT, RZ, UR5, PT, P0 ;  /* 0x00000005ff007c0c */ /* 0x000fda000bf05300 */
[----:B------:R-:W-:Y:S05]  /*27490*/  @!P0 BRA `(.L_x_609) ;  /* 0x00000000004c8947 */ /* 0x000fea0003800000 */
[----:B------:R-:W3:Y:S01]  /*274a0*/  LDL R11, [R1+0x24] ;  /* 0x00002400010b7983 */ /* 0x000ee20000100800 */
[----:B------:R-:W4:Y:S01]  /*274b0*/  LDC R7, c[0x0][0x43c] ;  /* 0x00010f00ff077b82 */ /* 0x000f220000000800 */
[----:B------:R-:W-:Y:S02]  /*274c0*/  ULDC.64 UR6, c[0x0][0x428] ;  /* 0x00010a0000067ab9 */ /* 0x000fe40000000a00 */
[----:B------:R-:W3:Y:S01]  /*274d0*/  LDL R10, [R1+0x8] ;  /* 0x00000800010a7983 */ /* 0x000ee20000100800 */
[----:B----4-:R-:W-:-:S13]  /*274e0*/  ISETP.NE.AND P0, PT, R7, 0x1, PT ;  /* 0x000000010700780c */ /* 0x010fda0003f05270 */
[----:B--2---:R-:W2:Y:S02]  /*274f0*/  @P0 LDC.64 R4, c[0x0][0x440] ;  /* 0x00011000ff040b82 */ /* 0x004ea40000000a00 */
[----:B--2---:R-:W-:Y:S01]  /*27500*/  @P0 IMAD.HI.U32 R6, R2, R4, RZ ;  /* 0x0000000402060227 */ /* 0x004fe200078e00ff */
[----:B------:R-:W-:-:S04]  /*27510*/  MOV R4, R2 ;  /* 0x0000000200047202 */ /* 0x000fc80000000f00 */
[----:B------:R-:W-:-:S04]  /*27520*/  @P0 SHF.R.U32.HI R4, RZ, R5, R6 ;  /* 0x00000005ff040219 */ /* 0x000fc80000011606 */
[--C-:B------:R-:W-:Y:S01]  /*27530*/  SHF.R.S32.HI R5, RZ, 0x1f, R4.reuse ;  /* 0x0000001fff057819 */ /* 0x100fe20000011404 */
[----:B------:R-:W-:-:S04]  /*27540*/  IMAD.MOV R8, RZ, RZ, -R4 ;  /* 0x000000ffff087224 */ /* 0x000fc800078e0a04 */
[----:B------:R-:W-:Y:S02]  /*27550*/  IMAD R8, R7, R8, R2 ;  /* 0x0000000807087224 */ /* 0x000fe400078e0202 */
[----:B---3--:R-:W-:-:S04]  /*27560*/  IMAD R6, R11, UR6, RZ ;  /* 0x000000060b067c24 */ /* 0x008fc8000f8e02ff */
[C---:B------:R-:W-:Y:S02]  /*27570*/  IMAD R6, R10.reuse, UR7, R6 ;  /* 0x000000070a067c24 */ /* 0x040fe4000f8e0206 */
[----:B------:R-:W-:-:S04]  /*27580*/  IMAD.WIDE.U32 R4, R10, UR6, R4 ;  /* 0x000000060a047c25 */ /* 0x000fc8000f8e0004 */
[----:B------:R-:W-:Y:S01]  /*27590*/  IMAD.IADD R5, R6, 0x1, R5 ;  /* 0x0000000106057824 */ /* 0x000fe200078e0205 */
[----:B------:R-:W-:-:S04]  /*275a0*/  LEA R6, P0, R4, UR4, 0x2 ;  /* 0x0000000404067c11 */ /* 0x000fc8000f8010ff */
[----:B------:R-:W-:-:S05]  /*275b0*/  LEA.HI.X R7, R4, UR5, R5, 0x2, P0 ;  /* 0x0000000504077c11 */ /* 0x000fca00080f1405 */
[----:B------:R3:W5:Y:S04]  /*275c0*/  LDG.E R17, desc[UR54][R6.64] ;  /* 0x0000003606117981 */ /* 0x000768000c1e1900 */
.L_x_609:
[----:B------:R-:W3:Y:S01]  /*275d0*/  S2R R4, SR_TID.X ;  /* 0x0000000000047919 */ /* 0x000ee20000002100 */
[----:B--2---:R-:W-:Y:S01]  /*275e0*/  IMAD R5, R19, 0x8, R18 ;  /* 0x0000000813057824 */ /* 0x004fe200078e0212 */
[----:B------:R-:W-:Y:S01]  /*275f0*/  BSSY B1, `(.L_x_610) ;  /* 0x0000006000017945 */ /* 0x000fe20003800000 */
[----:B---3--:R-:W-:Y:S02]  /*27600*/  LOP3.LUT R6, R4, 0x7f, RZ, 0xc0, !PT ;  /* 0x0000007f04067812 */ /* 0x008fe400078ec0ff */
[----:B------:R-:W-:Y:S02]  /*27610*/  SHF.L.U32 R4, R9, 0x1f, RZ ;  /* 0x0000001f09047819 */ /* 0x000fe400000006ff */
[----:B------:R-:W-:Y:S02]  /*27620*/  ISETP.NE.AND P1, PT, R6, RZ, PT ;  /* 0x000000ff0600720c */ /* 0x000fe40003f25270 */
[----:B------:R-:W2:Y:S02]  /*27630*/  SYNCS.PHASECHK.TRANS64.TRYWAIT P0, [R5+URZ+0x29880], R4 ;  /* 0x02988004050075a7 */ /* 0x000ea4000800017f */
[----:B--2---:R-:W-:Y:S09]  /*27640*/  @!P0 BRA `(.L_x_611) ;  /* 0x00000060005c8947 */ /* 0x004ff20003800000 */
.L_x_814:
[----:B------:R-:W-:Y:S05]  /*27650*/  BSYNC B1 ;  /* 0x0000000000017941 */ /* 0x000fea0003800000 */
.L_x_610:
        /* <DEDUP_REMOVED lines=9> */
.L_x_613:
[----:B------:R-:W-:Y:S05]  /*276f0*/  BSYNC B1 ;  /* 0x0000000000017941 */ /* 0x000fea0003800000 */
.L_x_612:
[----:B------:R-:W3:Y:S01]  /*27700*/  LDL R6, [R1+0x28] ;  /* 0x0000280001067983 */ /* 0x000ee20000100800 */
[----:B------:R-:W-:Y:S01]  /*27710*/  MOV R10, RZ ;  /* 0x000000ff000a7202 */ /* 0x000fe20000000f00 */
[----:B------:R-:W-:Y:S01]  /*27720*/  IMAD R7, R19, 0x5000, R18 ;  /* 0x0000500013077824 */ /* 0x000fe200078e0212 */
[----:B------:R-:W-:Y:S01]  /*27730*/  UIADD3 UR4, UP0, UR40, 0x470, URZ ;  /* 0x0000047028047890 */ /* 0x000fe2000ff1e03f */
[----:B------:R-:W-:Y:S01]  /*27740*/  PLOP3.LUT P0, PT, PT, PT, PT, 0x80, 0x0 ;  /* 0x000000000000781c */ /* 0x000fe20003f0f070 */
[----:B------:R-:W-:Y:S01]  /*27750*/  UMOV UR6, 0x0 ;  /* 0x0000000000067882 */ /* 0x000fe20000000000 */
[----:B------:R-:W-:Y:S01]  /*27760*/  R2UR UR10, R10 ;  /* 0x000000000a0a72ca */ /* 0x000fe200000e0000 */
[----:B------:R-:W-:Y:S01]  /*27770*/  VIADD R7, R7, 0xa400 ;  /* 0x0000a40007077836 */ /* 0x000fe20000000000 */
[----:B------:R-:W-:Y:S01]  /*27780*/  UIADD3.X UR5, URZ, UR41, URZ, UP0, !UPT ;  /* 0x000000293f057290 */ /* 0x000fe200087fe43f */
[----:B------:R-:W-:Y:S01]  /*27790*/  UMOV UR7, 0x14f00000 ;  /* 0x14f0000000077882 */ /* 0x000fe20000000000 */
[----:B---3--:R-:W-:-:S02]  /*277a0*/  IMAD R6, R8, 0xa0, R6 ;  /* 0x000000a008067824 */ /* 0x008fc400078e0206 */
[----:B------:R-:W-:-:S09]  /*277b0*/  VIADD R8, R5, 0x29870 ;  /* 0x0002987005087836 */ /* 0x000fd20000000000 */
.L_x_614:
[----:B------:R-:W-:-:S13]  /*277c0*/  @P0 ELECT P2, URZ, PT ;  /* 0x00000000003f082f */ /* 0x000fda0003840000 */
[----:B-----5:R-:W-:Y:S02]  /*277d0*/  @P2 R2UR UR13, R17 ;  /* 0x00000000110d22ca */ /* 0x020fe400000e0000 */
[----:B------:R-:W-:Y:S02]  /*277e0*/  @P2 R2UR UR12, R16 ;  /* 0x00000000100c22ca */ /* 0x000fe400000e0000 */
[----:B------:R-:W-:Y:S02]  /*277f0*/  @P2 R2UR UR11, R6 ;  /* 0x00000000060b22ca */ /* 0x000fe400000e0000 */
[----:B------:R-:W-:Y:S02]  /*27800*/  @P2 R2UR UR9, R8 ;  /* 0x00000000080922ca */ /* 0x000fe400000e0000 */
[----:B------:R-:W-:Y:S02]  /*27810*/  @P2 R2UR UR8, R7 ;  /* 0x00000000070822ca */ /* 0x000fe400000e0000 */
[----:B------:R-:W-:-:S02]  /*27820*/  @P2 PLOP3.LUT P0, PT, P2, PT, PT, 0x8, 0x0 ;  /* 0x000000000000281c */ /* 0x000fc4000170e170 */
[----:B------:R-:W-:-:S09]  /*27830*/  PLOP3.LUT P2, PT, PT, PT, PT, 0x8, 0x0 ;  /* 0x000000000000781c */ /* 0x000fd20003f4e170 */
[----:B------:R3:W-:Y:S02]  /*27840*/  UTMALDG.4D [UR8], [UR4], desc[UR6] ;  /* 0x00000608040075b4 */ /* 0x0007e40008019000 */
[----:B---3--:R-:W-:Y:S05]  /*27850*/  @P0 BRA.U.ANY `(.L_x_614) ;  /* 0xfffffffd00d80947 */ /* 0x008fea000393ffff */
[----:B------:R-:W3:Y:S01]  /*27860*/  SYNCS.PHASECHK.TRANS64.TRYWAIT P0, [R5+URZ+0x29840], R4 ;  /* 0x02984004050075a7 */ /* 0x000ee2000800017f */
[----:B------:R-:W-:Y:S04]  /*27870*/  BSSY B1, `(.L_x_615) ;  /* 0x0000002000017945 */ /* 0x000fe80003800000 */
[----:B---3--:R-:W-:Y:S05]  /*27880*/  @!P0 BRA `(.L_x_616) ;  /* 0x0000005c00e08947 */ /* 0x008fea0003800000 */
.L_x_815:
[----:B------:R-:W-:Y:S05]  /*27890*/  BSYNC B1 ;  /* 0x0000000000017941 */ /* 0x000fea0003800000 */
.L_x_615:
[----:B------:R-:W-:Y:S01]  /*278a0*/  BSSY B1, `(.L_x_617) ;  /* 0x000000b000017945 */ /* 0x000fe20003800000 */
[----:B------:R-:W-:Y:S02]  /*278b0*/  IMAD.MOV.U32 R8, RZ, RZ, 0x0 ;  /* 0x00000000ff087424 */ /* 0x000fe400078e00ff */
[----:B0-----:R-:W-:Y:S01]  /*278c0*/  IMAD.MOV.U32 R9, RZ, RZ, 0x14f00000 ;  /* 0x14f00000ff097424 */ /* 0x001fe200078e00ff */
[----:B------:R-:W-:Y:S06]  /*278d0*/  @P1 BRA `(.L_x_618) ;  /* 0x00000000001c1947 */ /* 0x000fec0003800000 */
[----:B------:R-:W0:Y:S01]  /*278e0*/  S2R R7, SR_TID.X ;  /* 0x0000000000077919 */ /* 0x000e220000002100 */
[----:B--23--:R-:W-:-:S04]  /*278f0*/  MOV R4, 0x7800 ;  /* 0x0000780000047802 */ /* 0x00cfc80000000f00 */
[----:B------:R4:W-:Y:S01]  /*27900*/  SYNCS.ARRIVE.TRANS64 RZ, [R5+URZ+0x29830], R4 ;  /* 0x0298300405ff79a7 */ /* 0x0009e2000800003f */
[----:B0-----:R-:W-:-:S04]  /*27910*/  LOP3.LUT R7, R7, 0x1f, RZ, 0xc0, !PT ;  /* 0x0000001f07077812 */ /* 0x001fc800078ec0ff */
[----:B------:R-:W-:-:S13]  /*27920*/  ISETP.NE.AND P0, PT, R7, RZ, PT ;  /* 0x000000ff0700720c */ /* 0x000fda0003f05270 */
[----:B----4-:R-:W-:Y:S05]  /*27930*/  @!P0 BRA `(.L_x_618) ;  /* 0x0000000000048947 */ /* 0x010fea0003800000 */
[----:B------:R-:W-:Y:S01]  /*27940*/  BPT.TRAP 0x1 ;  /* 0x000000040000795c */ /* 0x000fe20000300000 */
.L_x_618:
[----:B------:R-:W-:Y:S05]  /*27950*/  BSYNC B1 ;  /* 0x0000000000017941 */ /* 0x000fea0003800000 */
.L_x_617:
        /* <DEDUP_REMOVED lines=9> */
.L_x_619:
        /* <DEDUP_REMOVED lines=15> */
.L_x_620:
        /* <DEDUP_REMOVED lines=15> */
.L_x_621:
        /* <DEDUP_REMOVED lines=10> */
.L_x_608:
[----:B------:R-:W-:Y:S05]  /*27c70*/  BSYNC B0 ;  /* 0x0000000000007941 */ /* 0x000fea0003800000 */
.L_x_607:
[----:B------:R-:W-:-:S06]  /*27c80*/  UISETP.NE.AND UP0, UPT, UR37, 0x3, UPT ;  /* 0x000000032500788c */ /* 0x000fcc000bf05270 */
[----:B------:R-:W-:-:S13]  /*27c90*/  PLOP3.LUT P0, PT, PT, PT, UP0, 0x80, 0x0 ;  /* 0x000000000000781c */ /* 0x000fda0003f0f008 */
[----:B------:R-:W-:Y:S05]  /*27ca0*/  @!P0 BRA `(.L_x_622) ;  /* 0x0000000000048947 */ /* 0x000fea0003800000 */
[----:B------:R-:W-:Y:S01]  /*27cb0*/  BPT.TRAP 0x1 ;  /* 0x000000040000795c */ /* 0x000fe20000300000 */
.L_x_622:
[----:B------:R-:W-:Y:S01]  /*27cc0*/  MOV R4, UR39 ;  /* 0x0000002700047c02 */ /* 0x000fe20008000f00 */
[----:B------:R-:W-:Y:S01]  /*27cd0*/  IMAD R20, R0, 0x8, R18 ;  /* 0x0000000800147824 */ /* 0x000fe200078e0212 */
[----:B------:R-:W-:Y:S02]  /*27ce0*/  BSSY B0, `(.L_x_623) ;  /* 0x0000006000007945 */ /* 0x000fe40003800000 */
[----:B------:R-:W-:Y:S02]  /*27cf0*/  ISETP.NE.AND P1, PT, R4, 0x3, PT ;  /* 0x000000030400780c */ /* 0x000fe40003f25270 */
[----:B------:R-:W-:-:S04]  /*27d00*/  LOP3.LUT R4, R3, 0x1, RZ, 0x3c, !PT ;  /* 0x0000000103047812 */ /* 0x000fc800078e3cff */
[----:B------:R-:W-:-:S04]  /*27d10*/  SHF.L.U32 R4, R4, 0x1f, RZ ;  /* 0x0000001f04047819 */ /* 0x000fc800000006ff */
[----:B------:R-:W3:Y:S02]  /*27d20*/  SYNCS.PHASECHK.TRANS64.TRYWAIT P0, [R20+URZ+0x29870], R4 ;  /* 0x02987004140075a7 */ /* 0x000ee4000800017f */
[----:B---3--:R-:W-:Y:S05]  /*27d30*/  @!P0 BRA `(.L_x_624) ;  /* 0x0000005800c88947 */ /* 0x008fea0003800000 */
.L_x_816:
[----:B------:R-:W-:Y:S05]  /*27d40*/  BSYNC B0 ;  /* 0x0000000000007941 */ /* 0x000fea0003800000 */
.L_x_623:
[----:B------:R-:W-:Y:S05]  /*27d50*/  @!P1 BRA `(.L_x_625) ;  /* 0x0000000000049947 */ /* 0x000fea0003800000 */
[----:B------:R-:W-:Y:S01]  /*27d60*/  BPT.TRAP 0x1 ;  /* 0x000000040000795c */ /* 0x000fe20000300000 */
.L_x_625:
[----:B------:R-:W-:Y:S01]  /*27d70*/  SHF.L.U32 R3, R3, 0x1f, RZ ;  /* 0x0000001f03037819 */ /* 0x000fe200000006ff */
[----:B------:R-:W-:-:S03]  /*27d80*/  IMAD R12, R0, 0x5000, RZ ;  /* 0x00005000000c7824 */ /* 0x000fc600078e02ff */
[----:B------:R-:W4:Y:S02]  /*27d90*/  SYNCS.PHASECHK.TRANS64.TRYWAIT P0, [R20+URZ+0x29860], R3 ;  /* 0x02986003140075a7 */ /* 0x000f24000800017f */
[----:B----4-:R-:W-:Y:S05]  /*27da0*/  @!P0 BRA `(.L_x_626) ;  /* 0x0000005800c08947 */ /* 0x010fea0003800000 */
.L_x_817:
[----:B------:R-:W5:Y:S04]  /*27db0*/  LDL R0, [R1+0x30] ;  /* 0x0000300001007983 */ /* 0x000f680000100800 */
[----:B------:R-:W4:Y:S04]  /*27dc0*/  LDL R14, [R1+0x34] ;  /* 0x00003400010e7983 */ /* 0x000f280000100800 */
[----:B------:R-:W2:Y:S01]  /*27dd0*/  LDL R13, [R1+0x2c] ;  /* 0x00002c00010d7983 */ /* 0x000ea20000100800 */
[----:B------:R-:W-:Y:S05]  /*27de0*/  WARPSYNC.ALL ;  /* 0x0000000000007948 */ /* 0x000fea0003800000 */
[----:B-----5:R-:W-:-:S05]  /*27df0*/  LOP3.LUT R0, R12, R0, RZ, 0xfc, !PT ;  /* 0x000000000c007212 */ /* 0x020fca00078efcff */
[----:B------:R-:W-:Y:S01]  /*27e00*/  IMAD.IADD R0, R18, 0x1, R0 ;  /* 0x0000000112007824 */ /* 0x000fe200078e0200 */
[----:B--2---:R-:W-:-:S03]  /*27e10*/  LOP3.LUT R21, R12, R13, RZ, 0xfc, !PT ;  /* 0x0000000d0c157212 */ /* 0x004fc600078efcff */
[----:B----4-:R-:W-:Y:S01]  /*27e20*/  IMAD.IADD R3, R14, 0x1, R0 ;  /* 0x000000010e037824 */ /* 0x010fe200078e0200 */
[----:B---3--:R-:W2:Y:S01]  /*27e30*/  LDSM.16.MT88.4 R4, [R0+0xa400] ;  /* 0x00a400000004783b */ /* 0x008ea20000004200 */
[----:B------:R-:W-:Y:S01]  /*27e40*/  IMAD.IADD R21, R18, 0x1, R21 ;  /* 0x0000000112157824 */ /* 0x000fe200078e0215 */
[C-C-:B--2---:R-:W-:Y:S02]  /*27e50*/  PRMT R8, R4.reuse, 0x6420, R5.reuse ;  /* 0x0000642004087816 */ /* 0x144fe40000000005 */
[----:B0-----:R-:W-:Y:S02]  /*27e60*/  PRMT R9, R4, 0x7531, R5 ;  /* 0x0000753104097816 */ /* 0x001fe40000000005 */
        /* <DEDUP_REMOVED lines=65> */
.L_x_627:
[----:B------:R-:W3:Y:S01]  /*28280*/  S2R R0, SR_TID.X ;  /* 0x0000000000007919 */ /* 0x000ee20000002100 */
[----:B0-----:R0:W-:Y:S01]  /*28290*/  SYNCS.ARRIVE.TRANS64.A1T0 RZ, [R20+URZ+0x29850], RZ ;  /* 0x029850ff14ff79a7 */ /* 0x0011e2000810003f */
[----:B---3--:R-:W-:Y:S02]  /*282a0*/  LOP3.LUT R3, R0, 0x7f, RZ, 0xc0, !PT ;  /* 0x0000007f00037812 */ /* 0x008fe400078ec0ff */
[----:B------:R-:W3:Y:S01]  /*282b0*/  LDL R0, [R1+0x20] ;  /* 0x0000200001007983 */ /* 0x000ee20000100800 */
[----:B------:R-:W-:Y:S01]  /*282c0*/  BAR.SYNC.DEFER_BLOCKING 0x2, 0x80 ;  /* 0x0082000000007b1d */ /* 0x000fe20000010000 */
[----:B------:R-:W-:-:S05]  /*282d0*/  ISETP.NE.AND P0, PT, R3, RZ, PT ;  /* 0x000000ff0300720c */ /* 0x000fca0003f05270 */
[----:B------:R4:W5:Y:S08]  /*282e0*/  LDL R3, [R1+0x18] ;  /* 0x0000180001037983 */ /* 0x0009700000100800 */
[----:B0-----:R-:W-:-:S04]  /*282f0*/  @!P0 IADD3 R20, R20, 0x29880, RZ ;  /* 0x0002988014148810 */ /* 0x001fc80007ffe0ff */
[----:B------:R-:W-:-:S04]  /*28300*/  @!P0 PRMT R20, RZ, 0x654, R20 ;  /* 0x00000654ff148816 */ /* 0x000fc80000000014 */
[----:B------:R4:W-:Y:S01]  /*28310*/  @!P0 SYNCS.ARRIVE.TRANS64.RED.A1T0 RZ, [R20+URZ], RZ ;  /* 0x000000ff14ff89a7 */ /* 0x0009e2000810043f */
[C---:B---3--:R-:W-:Y:S01]  /*28320*/  ISETP.GT.AND P0, PT, R2.reuse, R0, PT ;  /* 0x000000000200720c */ /* 0x048fe20003f04270 */
[----:B------:R-:W-:Y:S02]  /*28330*/  VIADD R2, R2, 0xffffffff ;  /* 0xffffffff02027836 */ /* 0x000fe40000000000 */
[----:B------:R-:W-:-:S10]  /*28340*/  IMAD.MOV.U32 R0, RZ, RZ, R19 ;  /* 0x000000ffff007224 */ /* 0x000fd400078e0013 */
[----:B----4-:R-:W-:Y:S05]  /*28350*/  @P0 BRA `(.L_x_628) ;  /* 0xfffffff000100947 */ /* 0x010fea000383ffff */
.L_x_606:
[----:B------:R-:W3:Y:S01]  /*28360*/  S2R R4, SR_TID.X ;  /* 0x0000000000047919 */ /* 0x000ee20000002100 */
[----:B------:R-:W-:Y:S01]  /*28370*/  BSSY B0, `(.L_x_629) ;  /* 0x0000011000007945 */ /* 0x000fe20003800000 */
[----:B---3--:R-:W-:-:S04]  /*28380*/  LOP3.LUT R4, R4, 0x7f, RZ, 0xc0, !PT ;  /* 0x0000007f04047812 */ /* 0x008fc800078ec0ff */
[----:B------:R-:W-:-:S13]  /*28390*/  ISETP.NE.AND P0, PT, R4, RZ, PT ;  /* 0x000000ff0400720c */ /* 0x000fda0003f05270 */
[----:B------:R-:W-:Y:S05]  /*283a0*/  @P0 BRA `(.L_x_630) ;  /* 0x0000000000340947 */ /* 0x000fea0003800000 */
[----:B------:R-:W3:Y:S01]  /*283b0*/  S2R R2, SR_LANEID ;  /* 0x0000000000027919 */ /* 0x000ee20000000000 */
[----:B------:R-:W-:Y:S01]  /*283c0*/  VOTEU.ANY UR4, UPT, PT ;  /* 0x0000000000047886 */ /* 0x000fe200038e0100 */
[----:B--2---:R-:W2:Y:S01]  /*283d0*/  LDC.64 R4, c[0x0][0xc60] ;  /* 0x00031800ff047b82 */ /* 0x004ea20000000a00 */
[----:B----4-:R-:W3:Y:S02]  /*283e0*/  FLO.U32 R0, UR4 ;  /* 0x0000000400007d00 */ /* 0x010ee400080e0000 */
[----:B---3--:R-:W-:-:S06]  /*283f0*/  ISETP.EQ.U32.AND P1, PT, R0, R2, PT ;  /* 0x000000020000720c */ /* 0x008fcc0003f22070 */
[----:B------:R-:W2:Y:S07]  /*28400*/  POPC R2, UR4 ;  /* 0x0000000400027d09 */ /* 0x000eae0008000000 */
[----:B--2---:R-:W2:Y:S04]  /*28410*/  @P1 ATOMG.E.ADD.STRONG.GPU PT, R2, desc[UR54][R4.64], R2 ;  /* 0x00000002040219a8 */ /* 0x004ea800081ee1f6 */
[----:B--2---:R2:W3:Y:S02]  /*28420*/  SHFL.IDX PT, R2, R2, R0, 0x1f ;  /* 0x00001f0002027589 */ /* 0x0044e400000e0000 */
[----:B--2---:R-:W2:Y:S02]  /*28430*/  S2R R0, SR_LTMASK ;  /* 0x0000000000007919 */ /* 0x004ea40000003900 */
[----:B--2---:R-:W-:-:S06]  /*28440*/  LOP3.LUT R0, R0, UR4, RZ, 0xc0, !PT ;  /* 0x0000000400007c12 */ /* 0x004fcc000f8ec0ff */
[----:B------:R-:W3:Y:S02]  /*28450*/  POPC R0, R0 ;  /* 0x0000000000007309 */ /* 0x000ee40000000000 */
[----:B---3--:R-:W-:-:S05]  /*28460*/  IADD3 R0, R2, UR38, R0 ;  /* 0x0000002602007c10 */ /* 0x008fca000fffe000 */
[----:B------:R3:W-:Y:S02]  /*28470*/  STL [R1], R0 ;  /* 0x0000000001007387 */ /* 0x0007e40000100800 */
.L_x_630:
[----:B------:R-:W-:Y:S05]  /*28480*/  BSYNC B0 ;  /* 0x0000000000007941 */ /* 0x000fea0003800000 */
.L_x_629:
[----:B------:R-:W-:-:S06]  /*28490*/  UISETP.NE.AND UP0, UPT, UR37, 0x3, UPT ;  /* 0x000000032500788c */ /* 0x000fcc000bf05270 */
[----:B------:R-:W-:-:S13]  /*284a0*/  PLOP3.LUT P1, PT, PT, PT, UP0, 0x80, 0x0 ;  /* 0x000000000000781c */ /* 0x000fda0003f2f008 */
[----:B------:R-:W-:Y:S05]  /*284b0*/  @!P1 BRA `(.L_x_631) ;  /* 0x0000000000049947 */ /* 0x000fea0003800000 */
[----:B------:R-:W-:Y:S01]  /*284c0*/  BPT.TRAP 0x1 ;  /* 0x000000040000795c */ /* 0x000fe20000300000 */
.L_x_631:
[----:B------:R-:W2:Y:S01]  /*284d0*/  LDL R2, [R1+0x18] ;  /* 0x0000180001027983 */ /* 0x000ea20000100800 */
[----:B---34-:R-:W-:Y:S01]  /*284e0*/  IMAD.U32 R0, RZ, RZ, UR39 ;  /* 0x00000027ff007e24 */ /* 0x018fe2000f8e00ff */
[----:B------:R-:W-:Y:S01]  /*284f0*/  BSSY B0, `(.L_x_632) ;  /* 0x0000007000007945 */ /* 0x000fe20003800000 */
[----:B------:R-:W-:-:S03]  /*28500*/  IMAD R16, R19, 0x8, R18 ;  /* 0x0000000813107824 */ /* 0x000fc600078e0212 */
[----:B------:R-:W-:Y:S02]  /*28510*/  ISETP.NE.AND P2, PT, R0, 0x3, PT ;  /* 0x000000030000780c */ /* 0x000fe40003f45270 */
[----:B--2---:R-:W-:-:S04]  /*28520*/  LOP3.LUT R0, R2, 0x1, RZ, 0x3c, !PT ;  /* 0x0000000102007812 */ /* 0x004fc800078e3cff */
[----:B------:R-:W-:-:S04]  /*28530*/  SHF.L.U32 R0, R0, 0x1f, RZ ;  /* 0x0000001f00007819 */ /* 0x000fc800000006ff */
[----:B------:R-:W2:Y:S02]  /*28540*/  SYNCS.PHASECHK.TRANS64.TRYWAIT P1, [R16+URZ+0x29870], R0 ;  /* 0x02987000100075a7 */ /* 0x000ea4000802017f */
[----:B--2---:R-:W-:Y:S05]  /*28550*/  @!P1 BRA `(.L_x_633) ;  /* 0x0000005000e89947 */ /* 0x004fea0003800000 */
.L_x_818:
[----:B------:R-:W-:Y:S05]  /*28560*/  BSYNC B0 ;  /* 0x0000000000007941 */ /* 0x000fea0003800000 */
.L_x_632:
[----:B------:R-:W-:Y:S05]  /*28570*/  @!P2 BRA `(.L_x_634) ;  /* 0x000000000004a947 */ /* 0x000fea0003800000 */
[----:B------:R-:W-:Y:S01]  /*28580*/  BPT.TRAP 0x1 ;  /* 0x000000040000795c */ /* 0x000fe20000300000 */
.L_x_634:
[----:B--2---:R-:W2:Y:S02]  /*28590*/  LDL R0, [R1+0x18] ;  /* 0x0000180001007983 */ /* 0x004ea40000100800 */
[----:B--2---:R-:W-:-:S04]  /*285a0*/  SHF.L.U32 R0, R0, 0x1f, RZ ;  /* 0x0000001f00007819 */ /* 0x004fc800000006ff */
[----:B------:R-:W2:Y:S02]  /*285b0*/  SYNCS.PHASECHK.TRANS64.TRYWAIT P1, [R16+URZ+0x29860], R0 ;  /* 0x02986000100075a7 */ /* 0x000ea4000802017f */
[----:B--2---:R-:W-:Y:S05]  /*285c0*/  @!P1 BRA `(.L_x_635) ;  /* 0x0000005000e09947 */ /* 0x004fea0003800000 */
.L_x_819:
[----:B------:R-:W3:Y:S04]  /*285d0*/  LDL R2, [R1+0x30] ;  /* 0x0000300001027983 */ /* 0x000ee80000100800 */
[----:B-----5:R-:W4:Y:S04]  /*285e0*/  LDL R3, [R1+0x34] ;  /* 0x0000340001037983 */ /* 0x020f280000100800 */
[----:B------:R-:W4:Y:S01]  /*285f0*/  LDL R12, [R1+0x2c] ;  /* 0x00002c00010c7983 */ /* 0x000f220000100800 */
[----:B--2---:R-:W-:Y:S01]  /*28600*/  IMAD R0, R19, 0x5000, RZ ;  /* 0x0000500013007824 */ /* 0x004fe200078e02ff */
[----:B------:R-:W-:Y:S05]  /*28610*/  WARPSYNC.ALL ;  /* 0x0000000000007948 */ /* 0x000fea0003800000 */
[----:B---3--:R-:W-:-:S04]  /*28620*/  LOP3.LUT R2, R0, R2, RZ, 0xfc, !PT ;  /* 0x0000000200027212 */ /* 0x008fc800078efcff */
[----:B------:R-:W-:Y:S02]  /*28630*/  IADD3 R2, R18, R2, RZ ;  /* 0x0000000212027210 */ /* 0x000fe40007ffe0ff */
[----:B----4-:R-:W-:-:S03]  /*28640*/  LOP3.LUT R0, R0, R12, RZ, 0xfc, !PT ;  /* 0x0000000c00007212 */ /* 0x010fc600078efcff */
[----:B0-----:R-:W0:Y:S01]  /*28650*/  LDSM.16.MT88.4 R4, [R2+0xa400] ;  /* 0x00a400000204783b */ /* 0x001e220000004200 */
[----:B------:R-:W-:Y:S02]  /*28660*/  IMAD.IADD R3, R3, 0x1, R2 ;  /* 0x0000000103037824 */ /* 0x000fe400078e0202 */
[----:B------:R-:W-:Y:S01]  /*28670*/  IMAD.IADD R0, R18, 0x1, R0 ;  /* 0x0000000112007824 */ /* 0x000fe200078e0200 */
[C-C-:B0-----:R-:W-:Y:S02]  /*28680*/  PRMT R8, R4.reuse, 0x6420, R5.reuse ;  /* 0x0000642004087816 */ /* 0x141fe40000000005 */
[----:B------:R-:W-:Y:S02]  /*28690*/  PRMT R9, R4, 0x7531, R5 ;  /* 0x0000753104097816 */ /* 0x000fe40000000005 */
[C-C-:B------:R-:W-:Y:S02]  /*286a0*/  PRMT R10, R6.reuse, 0x6420, R7.reuse ;  /* 0x00006420060a7816 */ /* 0x140fe40000000007 */
[----:B------:R-:W-:-:S02]  /*286b0*/  PRMT R11, R6, 0x7531, R7 ;  /* 0x00007531060b7816 */ /* 0x000fc40000000007 */
[----:B------:R-:W0:Y:S04]  /*286c0*/  LDSM.16.MT88.4 R4, [R3+0xa400] ;  /* 0x00a400000304783b */ /* 0x000e280000004200 */
[----:B------:R0:W-:Y:S02]  /*286d0*/  STSM.16.M88.4 [R0+0x400], R8 ;  /* 0x0004000800007844 */ /* 0x0001e40000000200 */
        /* <DEDUP_REMOVED lines=61> */
.L_x_636:
[----:B------:R-:W3:Y:S01]  /*28ab0*/  LDL.LU R2, [R1+0x18] ;  /* 0x0000180001027983 */ /* 0x000ee20000300800 */
[----:B0-----:R0:W-:Y:S01]  /*28ac0*/  SYNCS.ARRIVE.TRANS64.A1T0 RZ, [R16+URZ+0x29850], RZ ;  /* 0x029850ff10ff79a7 */ /* 0x0011e2000810003f */
[----:B------:R-:W-:Y:S02]  /*28ad0*/  VIADD R19, R19, 0x1 ;  /* 0x0000000113137836 */ /* 0x000fe40000000000 */
[----:B0-----:R-:W-:-:S05]  /*28ae0*/  @!P0 VIADD R16, R16, 0x29880 ;  /* 0x0002988010108836 */ /* 0x001fca0000000000 */
[----:B------:R-:W-:Y:S01]  /*28af0*/  @!P0 PRMT R16, RZ, 0x654, R16 ;  /* 0x00000654ff108816 */ /* 0x000fe20000000010 */
[----:B------:R-:W-:Y:S06]  /*28b00*/  BAR.SYNC.DEFER_BLOCKING 0x2, 0x80 ;  /* 0x0082000000007b1d */ /* 0x000fec0000010000 */
[----:B------:R0:W-:Y:S01]  /*28b10*/  @!P0 SYNCS.ARRIVE.TRANS64.RED.A1T0 RZ, [R16+URZ], RZ ;  /* 0x000000ff10ff89a7 */ /* 0x0001e2000810043f */
[----:B------:R-:W-:-:S04]  /*28b20*/  ISETP.NE.AND P0, PT, R19, 0x2, PT ;  /* 0x000000021300780c */ /* 0x000fc80003f05270 */
[----:B--2---:R-:W-:Y:S02]  /*28b30*/  SEL R0, RZ, 0x1, P0 ;  /* 0x00000001ff007807 */ /* 0x004fe40000000000 */
[----:B------:R-:W-:Y:S02]  /*28b40*/  SEL R19, R19, RZ, P0 ;  /* 0x000000ff13137207 */ /* 0x000fe40000000000 */
[----:B---3--:R-:W-:-:S05]  /*28b50*/  LOP3.LUT R2, R2, R0, RZ, 0x3c, !PT ;  /* 0x0000000002027212 */ /* 0x008fca00078e3cff */
[----:B------:R0:W-:Y:S02]  /*28b60*/  STL [R1+0x18], R2 ;  /* 0x0000180201007387 */ /* 0x0001e40000100800 */
.L_x_581:
[----:B--2---:R-:W2:Y:S02]  /*28b70*/  LDL R0, [R1+0x10] ;  /* 0x0000100001007983 */ /* 0x004ea40000100800 */
[----:B--2---:R-:W-:-:S13]  /*28b80*/  LOP3.LUT P0, RZ, R0, 0x2, RZ, 0xc0, !PT ;  /* 0x0000000200ff7812 */ /* 0x004fda000780c0ff */
[----:B------:R-:W-:Y:S05]  /*28b90*/  @!P0 BRA `(.L_x_637) ;  /* 0x00000000002c8947 */ /* 0x000fea0003800000 */
[----:B------:R-:W-:Y:S05]  /*28ba0*/  WARPSYNC.ALL ;  /* 0x0000000000007948 */ /* 0x000fea0003800000 */
[----:B------:R-:W2:Y:S08]  /*28bb0*/  S2UR UR5, SR_CgaCtaId ;  /* 0x00000000000579c3 */ /* 0x000eb00000008800 */
[----:B------:R-:W-:Y:S06]  /*28bc0*/  BAR.SYNC.DEFER_BLOCKING 0x5, 0x180 ;  /* 0x0146000000007b1d */ /* 0x000fec0000010000 */
[----:B------:R-:W-:-:S02]  /*28bd0*/  UMOV UR4, 0x400 ;  /* 0x0000040000047882 */ /* 0x000fc40000000000 */
[----:B--2---:R-:W-:-:S06]  /*28be0*/  ULEA UR4, UR5, UR4, 0x18 ;  /* 0x0000000405047291 */ /* 0x004fcc000f8ec03f */
[----:B------:R-:W-:-:S05]  /*28bf0*/  MOV R18, UR4 ;  /* 0x0000000400127c02 */ /* 0x000fca0008000f00 */
[----:B01----:R-:W0:Y:S04]  /*28c00*/  LDS.128 R4, [R18+0x298d0] ;  /* 0x0298d00012047984 */ /* 0x003e280000000c00 */
[----:B0-----:R1:W-:Y:S04]  /*28c10*/  STL.64 [R1], R4 ;  /* 0x0000000401007387 */ /* 0x0013e80000100a00 */
[----:B------:R1:W-:Y:S01]  /*28c20*/  STL.64 [R1+0x8], R6 ;  /* 0x0000080601007387 */ /* 0x0003e20000100a00 */
[----:B------:R-:W-:Y:S06]  /*28c30*/  BAR.ARV 0x4, 0x180 ;  /* 0x0106000000007b1d */ /* 0x000fec0000002000 */
[----:B------:R-:W-:Y:S05]  /*28c40*/  BRA `(.L_x_638) ;  /* 0x0000000c00247947 */ /* 0x000fea0003800000 */
.L_x_637:
[----:B------:R-:W0:Y:S01]  /*28c50*/  S2R R0, SR_TID.X ;  /* 0x0000000000007919 */ /* 0x000e220000002100 */
[----:B------:R-:W-:Y:S01]  /*28c60*/  UMOV UR4, 0xffffffff ;  /* 0xffffffff00047882 */ /* 0x000fe20000000000 */
[----:B0-----:R-:W-:-:S04]  /*28c70*/  LOP3.LUT R16, R0, 0x1f, RZ, 0xc0, !PT ;  /* 0x0000001f00107812 */ /* 0x001fc800078ec0ff */
[----:B------:R-:W-:Y:S01]  /*28c80*/  ISETP.NE.AND P0, PT, R16, 0x1f, PT ;  /* 0x0000001f1000780c */ /* 0x000fe20003f05270 */
[----:B------:R-:W-:-:S12]  /*28c90*/  BRA.DIV UR4, `(.L_x_639) ;  /* 0x0000004e04407947 */ /* 0x000fd8000b800000 */
[----:B------:R-:W2:Y:S01]  /*28ca0*/  LDL.LU R2, [R1] ;  /* 0x0000000001027983 */ /* 0x000ea20000300800 */
[----:B------:R-:W-:-:S03]  /*28cb0*/  ULDC UR4, c[0x0][0xc3c] ;  /* 0x00030f0000047ab9 */ /* 0x000fc60000000800 */
[----:B------:R-:W3:Y:S01]  /*28cc0*/  LDL R7, [R1+0xc] ;  /* 0x00000c0001077983 */ /* 0x000ee20000100800 */
[----:B--2---:R-:W-:Y:S02]  /*28cd0*/  IMAD.MOV.U32 R10, RZ, RZ, R2 ;  /* 0x000000ffff0a7224 */ /* 0x004fe400078e0002 */
[----:B---3--:R-:W-:-:S05]  /*28ce0*/  IMAD.IADD R0, R7, 0x1, R16 ;  /* 0x0000000107007824 */ /* 0x008fca00078e0210 */
[----:B------:R-:W-:-:S13]  /*28cf0*/  ISETP.GE.OR P1, PT, R0, UR4, !P0 ;  /* 0x0000000400007c0c */ /* 0x000fda000c726670 */
[----:B------:R-:W0:Y:S08]  /*28d00*/  @!P1 LDC.64 R2, c[0x0][0xc80] ;  /* 0x00032000ff029b82 */ /* 0x000e300000000a00 */
[----:B-1----:R-:W1:Y:S01]  /*28d10*/  @!P1 LDC.64 R6, c[0x0][0xc78] ;  /* 0x00031e00ff069b82 */ /* 0x002e620000000a00 */
[----:B0-----:R-:W-:-:S05]  /*28d20*/  @!P1 IMAD.WIDE R2, R0, 0x4, R2 ;  /* 0x0000000400029825 */ /* 0x001fca00078e0202 */
[----:B------:R1:W2:Y:S02]  /*28d30*/  @!P1 LDG.E R8, desc[UR54][R2.64] ;  /* 0x0000003602089981 */ /* 0x0002a4000c1e1900 */
[----:B-1----:R-:W-:-:S06]  /*28d40*/  @!P1 IMAD.WIDE R2, R0, 0x4, R6 ;  /* 0x0000000400029825 */ /* 0x002fcc00078e0206 */
[----:B------:R-:W3:Y:S01]  /*28d50*/  @!P1 LDG.E R2, desc[UR54][R2.64] ;  /* 0x0000003602029981 */ /* 0x000ee2000c1e1900 */
[----:B------:R-:W-:Y:S01]  /*28d60*/  IMAD.MOV.U32 R4, RZ, RZ, RZ ;  /* 0x000000ffff047224 */ /* 0x000fe200078e00ff */
[----:B------:R-:W-:Y:S02]  /*28d70*/  MOV R6, RZ ;  /* 0x000000ff00067202 */ /* 0x000fe40000000f00 */
[C---:B------:R-:W-:Y:S01]  /*28d80*/  ISETP.GE.U32.AND P2, PT, R16.reuse, 0x2, PT ;  /* 0x000000021000780c */ /* 0x040fe20003f46070 */
[----:B------:R-:W-:Y:S01]  /*28d90*/  SHFL.IDX PT, R5, R10, RZ, 0x1f ;  /* 0x00001fff0a057589 */ /* 0x000fe200000e0000 */
[C---:B------:R-:W-:Y:S02]  /*28da0*/  ISETP.GE.U32.AND P3, PT, R16.reuse, 0x4, PT ;  /* 0x000000041000780c */ /* 0x040fe40003f66070 */
[C---:B------:R-:W-:Y:S01]  /*28db0*/  ISETP.GE.U32.AND P4, PT, R16.reuse, 0x8, PT ;  /* 0x000000081000780c */ /* 0x040fe20003f86070 */
[----:B------:R-:W-:Y:S01]  /*28dc0*/  SHFL.IDX PT, R0, R10, 0x1, 0x1f ;  /* 0x00201f000a007f89 */ /* 0x000fe200000e0000 */
[----:B------:R-:W-:Y:S01]  /*28dd0*/  ISETP.GE.U32.AND P5, PT, R16, 0x10, PT ;  /* 0x000000101000780c */ /* 0x000fe20003fa6070 */
[----:B--2---:R-:W-:-:S02]  /*28de0*/  @!P1 IMAD.MOV.U32 R4, RZ, RZ, R8 ;  /* 0x000000ffff049224 */ /* 0x004fc400078e0008 */
[----:B------:R-:W-:Y:S02]  /*28df0*/  IMAD.MOV.U32 R8, RZ, RZ, RZ ;  /* 0x000000ffff087224 */ /* 0x000fe400078e00ff */
[----:B---3--:R-:W-:Y:S01]  /*28e00*/  @!P1 IMAD.MOV.U32 R6, RZ, RZ, R2 ;  /* 0x000000ffff069224 */ /* 0x008fe200078e0002 */
[----:B------:R-:W-:-:S03]  /*28e10*/  ISETP.NE.AND P1, PT, R16, RZ, PT ;  /* 0x000000ff1000720c */ /* 0x000fc60003f25270 */
[----:B------:R-:W-:-:S05]  /*28e20*/  IMAD R2, R6, R4, RZ ;  /* 0x0000000406027224 */ /* 0x000fca00078e02ff */
        /* <DEDUP_REMOVED lines=15> */
[----:B------:R0:W1:Y:S02]  /*28f20*/  SHFL.IDX PT, R9, R3, 0x1f, 0x1f ;  /* 0x03e01f0003097f89 */ /* 0x00006400000e0000 */
.L_x_829:
[----:B------:R-:W-:Y:S01]  /*28f30*/  ULDC UR4, c[0x0][0xc38] ;  /* 0x00030e0000047ab9 */ /* 0x000fe20000000800 */
[----:B------:R-:W-:Y:S01]  /*28f40*/  MOV R7, R3 ;  /* 0x0000000300077202 */ /* 0x000fe20000000f00 */
[----:B------:R-:W-:-:S04]  /*28f50*/  IMAD.U32 R2, RZ, RZ, UR4 ;  /* 0x00000004ff027e24 */ /* 0x000fc8000f8e00ff */
[----:B-1----:R-:W-:-:S04]  /*28f60*/  IMAD R9, R9, R2, RZ ;  /* 0x0000000209097224 */ /* 0x002fc800078e02ff */
[----:B------:R-:W-:-:S05]  /*28f70*/  IMAD.IADD R0, R0, 0x1, R9 ;  /* 0x0000000100007824 */ /* 0x000fca00078e0209 */
[----:B------:R-:W-:-:S13]  /*28f80*/  ISETP.GT.AND P6, PT, R0, R5, PT ;  /* 0x000000050000720c */ /* 0x000fda0003fc4270 */
[----:B------:R-:W-:Y:S05]  /*28f90*/  @P6 BRA `(.L_x_640) ;  /* 0x0000000000ac6947 */ /* 0x000fea0003800000 */
.L_x_643:
[----:B0-----:R-:W2:Y:S01]  /*28fa0*/  LDL.LU R3, [R1+0xc] ;  /* 0x00000c0001037983 */ /* 0x001ea20000300800 */
[----:B------:R-:W0:Y:S01]  /*28fb0*/  LDC R2, c[0x0][0xc3c] ;  /* 0x00030f00ff027b82 */ /* 0x000e220000000800 */
[----:B--2---:R-:W-:-:S05]  /*28fc0*/  VIADD R3, R3, 0x1f ;  /* 0x0000001f03037836 */ /* 0x004fca0000000000 */
[----:B0-----:R-:W-:-:S13]  /*28fd0*/  ISETP.GE.AND P6, PT, R3, R2, PT ;  /* 0x000000020300720c */ /* 0x001fda0003fc6270 */
[----:B------:R-:W-:Y:S05]  /*28fe0*/  @P6 BRA `(.L_x_641) ;  /* 0x0000000400d46947 */ /* 0x000fea0003800000 */
[----:B------:R-:W0:Y:S01]  /*28ff0*/  S2R R4, SR_TID.X ;  /* 0x0000000000047919 */ /* 0x000e220000002100 */
[----:B------:R1:W-:Y:S01]  /*29000*/  STL [R1+0xc], R3 ;  /* 0x00000c0301007387 */ /* 0x0003e20000100800 */
[----:B0-----:R-:W-:-:S05]  /*29010*/  LOP3.LUT R4, R4, 0x1f, RZ, 0xc0, !PT ;  /* 0x0000001f04047812 */ /* 0x001fca00078ec0ff */
[----:B------:R-:W-:Y:S02]  /*29020*/  IMAD.IADD R6, R3, 0x1, R4 ;  /* 0x0000000103067824 */ /* 0x000fe400078e0204 */
[----:B------:R-:W-:-:S03]  /*29030*/  IMAD.MOV.U32 R4, RZ, RZ, RZ ;  /* 0x000000ffff047224 */ /* 0x000fc600078e00ff */
[----:B------:R-:W-:-:S13]  /*29040*/  ISETP.GE.OR P6, PT, R6, R2, !P0 ;  /* 0x000000020600720c */ /* 0x000fda00047c6670 */
[----:B-1----:R-:W0:Y:S02]  /*29050*/  @!P6 LDC.64 R2, c[0x0][0xc80] ;  /* 0x00032000ff02eb82 */ /* 0x002e240000000a00 */
[----:B0-----:R-:W-:-:S05]  /*29060*/  @!P6 IMAD.WIDE R2, R6, 0x4, R2 ;  /* 0x000000040602e825 */ /* 0x001fca00078e0202 */
[----:B------:R0:W2:Y:S02]  /*29070*/  @!P6 LDG.E R4, desc[UR54][R2.64] ;  /* 0x000000360204e981 */ /* 0x0000a4000c1e1900 */
[----:B0-----:R-:W0:Y:S02]  /*29080*/  @!P6 LDC.64 R2, c[0x0][0xc78] ;  /* 0x00031e00ff02eb82 */ /* 0x001e240000000a00 */
[----:B0-----:R-:W-:-:S04]  /*29090*/  @!P6 IMAD.WIDE R2, R6, 0x4, R2 ;  /* 0x000000040602e825 */ /* 0x001fc800078e0202 */
[----:B------:R-:W-:-:S06]  /*290a0*/  IMAD.MOV.U32 R6, RZ, RZ, RZ ;  /* 0x000000ffff067224 */ /* 0x000fcc00078e00ff */
[----:B------:R-:W2:Y:S01]  /*290b0*/  @!P6 LDG.E R6, desc[UR54][R2.64] ;  /* 0x000000360206e981 */ /* 0x000ea2000c1e1900 */
[----:B------:R-:W-:Y:S01]  /*290c0*/  UMOV UR4, 0xffffffff ;  /* 0xffffffff00047882 */ /* 0x000fe20000000000 */
[----:B--2---:R-:W-:Y:S02]  /*290d0*/  IMAD R2, R6, R4, RZ ;  /* 0x0000000406027224 */ /* 0x004fe400078e02ff */
[----:B------:R-:W-:Y:S05]  /*290e0*/  BRA.DIV UR4, `(.L_x_642) ;  /* 0x0000004e048c7947 */ /* 0x000fea000b800000 */
        /* <DEDUP_REMOVED lines=15> */
[----:B------:R0:W1:Y:S02]  /*291e0*/  SHFL.IDX PT, R9, R7, 0x1f, 0x1f ;  /* 0x03e01f0007097f89 */ /* 0x00006400000e0000 */
.L_x_837:
[----:B------:R-:W-:Y:S02]  /*291f0*/  ULDC UR4, c[0x0][0xc38] ;  /* 0x00030e0000047ab9 */ /* 0x000fe40000000800 */
[----:B------:R-:W-:-:S05]  /*29200*/  MOV R2, UR4 ;  /* 0x0000000400027c02 */ /* 0x000fca0008000f00 */
[----:B-1----:R-:W-:-:S04]  /*29210*/  IMAD R9, R9, R2, RZ ;  /* 0x0000000209097224 */ /* 0x002fc800078e02ff */
[----:B------:R-:W-:-:S05]  /*29220*/  IMAD.IADD R0, R9, 0x1, R0 ;  /* 0x0000000109007824 */ /* 0x000fca00078e0200 */
[----:B------:R-:W-:-:S13]  /*29230*/  ISETP.GT.AND P6, PT, R0, R5, PT ;  /* 0x000000050000720c */ /* 0x000fda0003fc4270 */
[----:B------:R-:W-:Y:S05]  /*29240*/  @!P6 BRA `(.L_x_643) ;  /* 0xfffffffc0054e947 */ /* 0x000fea000383ffff */
.L_x_640:
[----:B------:R-:W-:Y:S01]  /*29250*/  IMAD.IADD R9, R0, 0x1, -R9 ;  /* 0x0000000100097824 */ /* 0x000fe200078e0a09 */
[----:B------:R-:W-:-:S03]  /*29260*/  UMOV UR4, 0xffffffff ;  /* 0xffffffff00047882 */ /* 0x000fc60000000000 */
[----:B------:R-:W-:-:S05]  /*29270*/  IMAD R0, R7, R2, R9 ;  /* 0x0000000207007224 */ /* 0x000fca00078e0209 */
[----:B------:R-:W-:Y:S01]  /*29280*/  ISETP.GT.AND P6, PT, R0, R5, PT ;  /* 0x000000050000720c */ /* 0x000fe20003fc4270 */
[----:B------:R-:W-:-:S12]  /*29290*/  BRA.DIV UR4, `(.L_x_644) ;  /* 0x0000004e04f87947 */ /* 0x000fd8000b800000 */
[----:B0-----:R-:W-:-:S04]  /*292a0*/  VOTE.ANY R3, PT, !P6 ;  /* 0x0000000000037806 */ /* 0x001fc800070e0100 */
[----:B------:R-:W0:Y:S02]  /*292b0*/  POPC R0, R3 ;  /* 0x0000000300007309 */ /* 0x000e240000000000 */
[----:B0-----:R0:W1:Y:S04]  /*292c0*/  SHFL.IDX PT, R4, R4, R0, 0x1f ;  /* 0x00001f0004047589 */ /* 0x00106800000e0000 */
[----:B------:R0:W2:Y:S02]  /*292d0*/  SHFL.IDX PT, R6, R6, R0, 0x1f ;  /* 0x00001f0006067589 */ /* 0x0000a400000e0000 */
.L_x_842:
[----:B------:R-:W-:-:S13]  /*292e0*/  ISETP.NE.AND P0, PT, R3, RZ, PT ;  /* 0x000000ff0300720c */ /* 0x000fda0003f05270 */
[----:B------:R-:W-:Y:S05]  /*292f0*/  @!P0 BRA `(.L_x_645) ;  /* 0x0000000000148947 */ /* 0x000fea0003800000 */
[----:B------:R-:W-:Y:S01]  /*29300*/  UMOV UR4, 0xffffffff ;  /* 0xffffffff00047882 */ /* 0x000fe20000000000 */
[----:B------:R-:W-:Y:S02]  /*29310*/  VIADD R12, R0, 0xffffffff ;  /* 0xffffffff000c7836 */ /* 0x000fe40000000000 */
[----:B------:R-:W-:Y:S05]  /*29320*/  BRA.DIV UR4, `(.L_x_646) ;  /* 0x0000005204307947 */ /* 0x000fea000b800000 */
[----:B------:R3:W4:Y:S02]  /*29330*/  SHFL.IDX PT, R7, R7, R12, 0x1f ;  /* 0x00001f0c07077589 */ /* 0x00072400000e0000 */
.L_x_845:
[----:B----4-:R-:W-:-:S07]  /*29340*/  IMAD.MOV.U32 R8, RZ, RZ, R7 ;  /* 0x000000ffff087224 */ /* 0x010fce00078e0007 */
.L_x_645:
[----:B------:R-:W4:Y:S01]  /*29350*/  LDL.LU R10, [R1+0xc] ;  /* 0x00000c00010a7983 */ /* 0x000f220000300800 */
[----:B-1----:R-:W-:Y:S01]  /*29360*/  IABS R7, R4 ;  /* 0x0000000400077213 */ /* 0x002fe20000000000 */
[----:B------:R-:W-:-:S03]  /*29370*/  IMAD R8, R8, R2, R9 ;  /* 0x0000000208087224 */ /* 0x000fc600078e0209 */
[----:B------:R-:W1:Y:S02]  /*29380*/  I2F.RP R2, R7 ;  /* 0x0000000700027306 */ /* 0x000e640000209400 */
[----:B------:R5:W-:Y:S02]  /*29390*/  STL [R1], R8 ;  /* 0x0000000801007387 */ /* 0x000be40000100800 */
[----:B-----5:R-:W-:-:S04]  /*293a0*/  IMAD.IADD R8, R5, 0x1, -R8 ;  /* 0x0000000105087824 */ /* 0x020fc800078e0a08 */
[----:B-1----:R-:W1:Y:S02]  /*293b0*/  MUFU.RCP R2, R2 ;  /* 0x0000000200027308 */ /* 0x002e640000001000 */
[----:B-1----:R-:W-:-:S06]  /*293c0*/  IADD3 R2, R2, 0xffffffe, RZ ;  /* 0x0ffffffe02027810 */ /* 0x002fcc0007ffe0ff */
[----:B------:R-:W1:Y:S02]  /*293d0*/  F2I.FTZ.U32.TRUNC.NTZ R3, R2 ;  /* 0x0000000200037305 */ /* 0x000e64000021f000 */
[----:B-1----:R-:W-:-:S04]  /*293e0*/  IMAD.MOV R2, RZ, RZ, -R3 ;  /* 0x000000ffff027224 */ /* 0x002fc800078e0a03 */
[----:B------:R-:W-:Y:S02]  /*293f0*/  IMAD R9, R2, R7, RZ ;  /* 0x0000000702097224 */ /* 0x000fe400078e02ff */
[----:B------:R-:W-:-:S04]  /*29400*/  IMAD.MOV.U32 R2, RZ, RZ, RZ ;  /* 0x000000ffff027224 */ /* 0x000fc800078e00ff */
[----:B------:R-:W-:Y:S01]  /*29410*/  IMAD.HI.U32 R9, R3, R9, R2 ;  /* 0x0000000903097227 */ /* 0x000fe200078e0002 */
[----:B------:R-:W-:Y:S02]  /*29420*/  IABS R3, R4 ;  /* 0x0000000400037213 */ /* 0x000fe40000000000 */
[----:B------:R-:W-:-:S03]  /*29430*/  IABS R2, R8 ;  /* 0x0000000800027213 */ /* 0x000fc60000000000 */
[----:B------:R-:W-:Y:S02]  /*29440*/  IMAD.MOV R3, RZ, RZ, -R3 ;  /* 0x000000ffff037224 */ /* 0x000fe400078e0a03 */
[----:B------:R-:W-:-:S04]  /*29450*/  IMAD.HI.U32 R5, R9, R2, RZ ;  /* 0x0000000209057227 */ /* 0x000fc800078e00ff */
[----:B------:R-:W-:-:S05]  /*29460*/  IMAD R2, R5, R3, R2 ;  /* 0x0000000305027224 */ /* 0x000fca00078e0202 */
[----:B------:R-:W-:-:S13]  /*29470*/  ISETP.GT.U32.AND P1, PT, R7, R2, PT ;  /* 0x000000020700720c */ /* 0x000fda0003f24070 */
[-C--:B------:R-:W-:Y:S01]  /*29480*/  @!P1 IADD3 R2, R2, -R7.reuse, RZ ;  /* 0x8000000702029210 */ /* 0x080fe20007ffe0ff */
[----:B------:R-:W-:Y:S01]  /*29490*/  @!P1 VIADD R5, R5, 0x1 ;  /* 0x0000000105059836 */ /* 0x000fe20000000000 */
[----:B------:R-:W-:Y:S02]  /*294a0*/  ISETP.NE.AND P1, PT, R4, RZ, PT ;  /* 0x000000ff0400720c */ /* 0x000fe40003f25270 */
[----:B------:R-:W-:Y:S02]  /*294b0*/  ISETP.GE.U32.AND P0, PT, R2, R7, PT ;  /* 0x000000070200720c */ /* 0x000fe40003f06070 */
[----:B--2---:R-:W-:-:S04]  /*294c0*/  IABS R7, R6 ;  /* 0x0000000600077213 */ /* 0x004fc80000000000 */
[----:B------:R-:W1:Y:S07]  /*294d0*/  I2F.RP R2, R7 ;  /* 0x0000000700027306 */ /* 0x000e6e0000209400 */
[----:B------:R-:W-:Y:S01]  /*294e0*/  @P0 IADD3 R5, R5, 0x1, RZ ;  /* 0x0000000105050810 */ /* 0x000fe20007ffe0ff */
[----:B-1----:R-:W1:Y:S02]  /*294f0*/  MUFU.RCP R2, R2 ;  /* 0x0000000200027308 */ /* 0x002e640000001000 */
[----:B-1----:R-:W-:-:S06]  /*29500*/  VIADD R2, R2, 0xffffffe ;  /* 0x0ffffffe02027836 */ /* 0x002fcc0000000000 */
[----:B------:R-:W1:Y:S02]  /*29510*/  F2I.FTZ.U32.TRUNC.NTZ R3, R2 ;  /* 0x0000000200037305 */ /* 0x000e64000021f000 */
[----:B-1----:R-:W-:-:S04]  /*29520*/  IMAD.MOV R2, RZ, RZ, -R3 ;  /* 0x000000ffff027224 */ /* 0x002fc800078e0a03 */
        /* <DEDUP_REMOVED lines=11> */
[----:B------:R-:W-:Y:S01]  /*295e0*/  IMAD.HI.U32 R2, R2, R3, RZ ;  /* 0x0000000302027227 */ /* 0x000fe200078e00ff */
[----:B------:R-:W-:-:S03]  /*295f0*/  IADD3 R4, R8, -R4, RZ ;  /* 0x8000000408047210 */ /* 0x000fc60007ffe0ff */
[----:B------:R-:W-:-:S05]  /*29600*/  IMAD R3, R2, R9, R3 ;  /* 0x0000000902037224 */ /* 0x000fca00078e0203 */
[----:B------:R-:W-:-:S13]  /*29610*/  ISETP.GT.U32.AND P1, PT, R7, R3, PT ;  /* 0x000000030700720c */ /* 0x000fda0003f24070 */
[----:B------:R-:W-:Y:S02]  /*29620*/  @!P1 IMAD.IADD R3, R3, 0x1, -R7 ;  /* 0x0000000103039824 */ /* 0x000fe400078e0a07 */
[----:B------:R-:W-:Y:S01]  /*29630*/  @!P1 VIADD R2, R2, 0x1 ;  /* 0x0000000102029836 */ /* 0x000fe20000000000 */
[----:B------:R-:W-:Y:S02]  /*29640*/  ISETP.NE.AND P1, PT, R6, RZ, PT ;  /* 0x000000ff0600720c */ /* 0x000fe40003f25270 */
[----:B------:R-:W-:Y:S02]  /*29650*/  ISETP.GE.U32.AND P0, PT, R3, R7, PT ;  /* 0x000000070300720c */ /* 0x000fe40003f06070 */
[----:B------:R-:W-:-:S04]  /*29660*/  LOP3.LUT R3, R5, R6, RZ, 0x3c, !PT ;  /* 0x0000000605037212 */ /* 0x000fc800078e3cff */
[----:B------:R-:W-:-:S07]  /*29670*/  ISETP.GE.AND P2, PT, R3, RZ, PT ;  /* 0x000000ff0300720c */ /* 0x000fce0003f46270 */
[----:B------:R-:W-:-:S06]  /*29680*/  @P0 IADD3 R2, R2, 0x1, RZ ;  /* 0x0000000102020810 */ /* 0x000fcc0007ffe0ff */
[----:B------:R-:W-:Y:S01]  /*29690*/  @!P2 IMAD.MOV R2, RZ, RZ, -R2 ;  /* 0x000000ffff02a224 */ /* 0x000fe200078e0a02 */
[----:B------:R-:W-:-:S05]  /*296a0*/  @!P1 LOP3.LUT R2, RZ, R6, RZ, 0x33, !PT ;  /* 0x00000006ff029212 */ /* 0x000fca00078e33ff */
[--C-:B------:R-:W-:Y:S02]  /*296b0*/  IMAD.MOV R3, RZ, RZ, -R2.reuse ;  /* 0x000000ffff037224 */ /* 0x100fe400078e0a02 */
[C---:B------:R-:W-:Y:S02]  /*296c0*/  IMAD R2, R6.reuse, 0x1000000, R2 ;  /* 0x0100000006027824 */ /* 0x040fe400078e0202 */
[----:B------:R-:W-:Y:S02]  /*296d0*/  IMAD R3, R6, R3, R5 ;  /* 0x0000000306037224 */ /* 0x000fe400078e0205 */
[----:B----4-:R-:W-:Y:S02]  /*296e0*/  IMAD.IADD R10, R0, 0x1, R10 ;  /* 0x00000001000a7824 */ /* 0x010fe400078e020a */
[----:B0-----:R-:W-:-:S05]  /*296f0*/  IMAD R0, R3, 0x10000, R2 ;  /* 0x0001000003007824 */ /* 0x001fca00078e0202 */
[----:B------:R1:W-:Y:S04]  /*29700*/  STL [R1+0x8], R0 ;  /* 0x0000080001007387 */ /* 0x0003e80000100800 */
[----:B------:R1:W-:Y:S04]  /*29710*/  STL [R1+0xc], R10 ;  /* 0x00000c0a01007387 */ /* 0x0003e80000100800 */
[----:B------:R1:W-:Y:S01]  /*29720*/  STL [R1+0x4], R4 ;  /* 0x0000040401007387 */ /* 0x0003e20000100800 */
[----:B------:R-:W-:Y:S05]  /*29730*/  BRA `(.L_x_647) ;  /* 0x0000000000287947 */ /* 0x000fea0003800000 */
.L_x_641:
[----:B------:R-:W-:Y:S01]  /*29740*/  UMOV UR4, URZ ;  /* 0x0000003f00047c82 */ /* 0x000fe20008000000 */
[----:B------:R-:W-:Y:S01]  /*29750*/  ULDC UR6, c[0x0][0xc3c] ;  /* 0x00030f0000067ab9 */ /* 0x000fe20000000800 */
[----:B------:R-:W-:Y:S01]  /*29760*/  UMOV UR5, URZ ;  /* 0x0000003f00057c82 */ /* 0x000fe20008000000 */
[----:B------:R-:W-:Y:S01]  /*29770*/  IMAD.U32 R3, RZ, RZ, UR4 ;  /* 0x00000004ff037e24 */ /* 0x000fe2000f8e00ff */
[----:B------:R0:W-:Y:S01]  /*29780*/  STL [R1], R5 ;  /* 0x0000000501007387 */ /* 0x0001e20000100800 */
[----:B------:R-:W-:Y:S02]  /*29790*/  IMAD.U32 R0, RZ, RZ, UR6 ;  /* 0x00000006ff007e24 */ /* 0x000fe4000f8e00ff */
[----:B------:R-:W-:Y:S01]  /*297a0*/  IMAD.U32 R2, RZ, RZ, UR5 ;  /* 0x00000005ff027e24 */ /* 0x000fe2000f8e00ff */
[----:B------:R0:W-:Y:S04]  /*297b0*/  STL [R1+0x4], R3 ;  /* 0x0000040301007387 */ /* 0x0001e80000100800 */
[----:B------:R0:W-:Y:S04]  /*297c0*/  STL [R1+0xc], R0 ;  /* 0x00000c0001007387 */ /* 0x0001e80000100800 */
[----:B------:R0:W-:Y:S02]  /*297d0*/  STL [R1+0x8], R2 ;  /* 0x0000080201007387 */ /* 0x0001e40000100800 */
.L_x_647:
[----:B0-----:R-:W2:Y:S04]  /*297e0*/  LDL R2, [R1+0xc] ;  /* 0x00000c0001027983 */ /* 0x001ea80000100800 */
[----:B------:R-:W4:Y:S04]  /*297f0*/  LDL R3, [R1+0x8] ;  /* 0x0000080001037983 */ /* 0x000f280000100800 */
[----:B-1----:R-:W5:Y:S04]  /*29800*/  LDL R4, [R1] ;  /* 0x0000000001047983 */ /* 0x002f680000100800 */
[----:B------:R-:W5:Y:S01]  /*29810*/  LDL R5, [R1+0x4] ;  /* 0x0000040001057983 */ /* 0x000f620000100800 */
[----:B------:R-:W0:Y:S01]  /*29820*/  S2R R0, SR_TID.X ;  /* 0x0000000000007919 */ /* 0x000e220000002100 */
[----:B------:R-:W-:Y:S05]  /*29830*/  WARPSYNC.ALL ;  /* 0x0000000000007948 */ /* 0x000fea0003800000 */
[----:B0-----:R-:W-:Y:S01]  /*29840*/  LOP3.LUT R0, R0, 0x1f, RZ, 0xc0, !PT ;  /* 0x0000001f00007812 */ /* 0x001fe200078ec0ff */
[----:B------:R-:W-:Y:S03]  /*29850*/  BAR.SYNC.DEFER_BLOCKING 0x4, 0x180 ;  /* 0x0106000000007b1d */ /* 0x000fe60000010000 */
[----:B------:R-:W-:-:S13]  /*29860*/  ISETP.NE.AND P0, PT, R0, RZ, PT ;  /* 0x000000ff0000720c */ /* 0x000fda0003f05270 */
[----:B------:R-:W0:Y:S01]  /*29870*/  @!P0 S2R R0, SR_CgaCtaId ;  /* 0x0000000000008919 */ /* 0x000e220000008800 */
[----:B--2---:R-:W-:Y:S01]  /*29880*/  IMAD.MOV.U32 R7, RZ, RZ, R2 ;  /* 0x000000ffff077224 */ /* 0x004fe200078e0002 */
[----:B------:R-:W-:Y:S02]  /*29890*/  @!P0 MOV R2, 0x400 ;  /* 0x0000040000028802 */ /* 0x000fe40000000f00 */
[----:B----4-:R-:W-:Y:S02]  /*298a0*/  MOV R6, R3 ;  /* 0x0000000300067202 */ /* 0x010fe40000000f00 */
[----:B0-----:R-:W-:-:S05]  /*298b0*/  @!P0 LEA R18, R0, R2, 0x18 ;  /* 0x0000000200128211 */ /* 0x001fca00078ec0ff */
[----:B-----5:R0:W-:Y:S01]  /*298c0*/  @!P0 STS.128 [R18+0x298d0], R4 ;  /* 0x0298d00412008388 */ /* 0x0201e20000000c00 */
[----:B------:R-:W-:Y:S06]  /*298d0*/  BAR.ARV 0x5, 0x180 ;  /* 0x0146000000007b1d */ /* 0x000fec0000002000 */
.L_x_638:
[----:B------:R-:W2:Y:S01]  /*298e0*/  LDL R0, [R1+0xc] ;  /* 0x00000c0001007983 */ /* 0x000ea20000100800 */
[----:B------:R-:W-:Y:S02]  /*298f0*/  ULDC UR4, c[0x0][0xc3c] ;  /* 0x00030f0000047ab9 */ /* 0x000fe40000000800 */
[----:B--2---:R-:W-:-:S13]  /*29900*/  ISETP.GE.AND P0, PT, R0, UR4, PT ;  /* 0x0000000400007c0c */ /* 0x004fda000bf06270 */
[----:B------:R-:W-:Y:S05]  /*29910*/  @!P0 BRA `(.L_x_648) ;  /* 0xffffffa000dc8947 */ /* 0x000fea000383ffff */
[----:B------:R-:W-:Y:S05]  /*29920*/  BSYNC B7 ;  /* 0x0000000000077941 */ /* 0x000fea0003800000 */
.L_x_536:
[----:B-1----:R-:W4:Y:S01]  /*29930*/  LDL.LU R0, [R1+0x5c] ;  /* 0x00005c0001007983 */ /* 0x002f220000300800 */
[----:B------:R-:W-:Y:S01]  /*29940*/  BSSY B0, `(.L_x_649) ;  /* 0x000000b000007945 */ /* 0x000fe20003800000 */
[----:B0-2---:R-:W0:Y:S01]  /*29950*/  S2R R5, SR_CgaCtaId ;  /* 0x0000000000057919 */ /* 0x005e220000008800 */
[----:B----4-:R-:W-:-:S05]  /*29960*/  VIADD R0, R0, 0x1 ;  /* 0x0000000100007836 */ /* 0x010fca0000000000 */
[----:B------:R-:W-:-:S04]  /*29970*/  LEA.HI R2, R0, R0, RZ, 0x1 ;  /* 0x0000000000027211 */ /* 0x000fc800078f08ff */
[----:B------:R-:W-:-:S05]  /*29980*/  LOP3.LUT R3, R2, 0xfffffffe, RZ, 0xc0, !PT ;  /* 0xfffffffe02037812 */ /* 0x000fca00078ec0ff */
[----:B------:R-:W-:Y:S01]  /*29990*/  IMAD.IADD R3, R0, 0x1, -R3 ;  /* 0x0000000100037824 */ /* 0x000fe200078e0a03 */
[----:B------:R-:W-:-:S04]  /*299a0*/  MOV R0, 0x400 ;  /* 0x0000040000007802 */ /* 0x000fc80000000f00 */
[----:B0-----:R-:W-:Y:S02]  /*299b0*/  LEA R0, R5, R0, 0x18 ;  /* 0x0000000005007211 */ /* 0x001fe400078ec0ff */
[----:B------:R-:W-:-:S04]  /*299c0*/  SHF.L.U32 R3, R3, 0x1f, RZ ;  /* 0x0000001f03037819 */ /* 0x000fc800000006ff */
[----:B------:R-:W0:Y:S02]  /*299d0*/  SYNCS.PHASECHK.TRANS64.TRYWAIT P0, [R0+URZ+0x29820], R3 ;  /* 0x02982003000075a7 */ /* 0x000e24000800017f */
[----:B0-----:R-:W-:Y:S05]  /*299e0*/  @!P0 BRA `(.L_x_650) ;  /* 0x0000004800a88947 */ /* 0x001fea0003800000 */
.L_x_846:
[----:B------:R-:W-:Y:S05]  /*299f0*/  BSYNC B0 ;  /* 0x0000000000007941 */ /* 0x000fea0003800000 */
.L_x_649:
[----:B------:R-:W-:-:S03]  /*29a00*/  UMOV UR4, 0xffffffff ;  /* 0xffffffff00047882 */ /* 0x000fc60000000000 */
[----:B------:R-:W-:Y:S05]  /*29a10*/  BRA.DIV UR4, `(.L_x_651) ;  /* 0x0000004a04b07947 */ /* 0x000fea000b800000 */
[----:B------:R-:W1:Y:S02]  /*29a20*/  S2R R2, SR_TID.X ;  /* 0x0000000000027919 */ /* 0x000e640000002100 */
[----:B-1----:R-:W-:-:S04]  /*29a30*/  SHF.R.U32.HI R2, RZ, 0x5, R2 ;  /* 0x00000005ff027819 */ /* 0x002fc80000011602 */
[----:B------:R-:W-:-:S05]  /*29a40*/  LOP3.LUT R2, R2, 0x3, RZ, 0xc0, !PT ;  /* 0x0000000302027812 */ /* 0x000fca00078ec0ff */
[----:B------:R1:W2:Y:S02]  /*29a50*/  SHFL.IDX PT, R14, R2, RZ, 0x1f ;  /* 0x00001fff020e7589 */ /* 0x0002a400000e0000 */
.L_x_849:
[----:B--2---:R-:W-:-:S13]  /*29a60*/  ISETP.NE.AND P0, PT, R14, RZ, PT ;  /* 0x000000ff0e00720c */ /* 0x004fda0003f05270 */
[----:B------:R-:W-:Y:S05]  /*29a70*/  @P0 BRA `(.L_x_324) ;  /* 0x0000000000a80947 */ /* 0x000fea0003800000 */
[----:B------:R-:W-:-:S03]  /*29a80*/  UMOV UR4, 0xffffffff ;  /* 0xffffffff00047882 */ /* 0x000fc60000000000 */
[----:B------:R-:W-:Y:S05]  /*29a90*/  BRA.DIV UR4, `(.L_x_652) ;  /* 0x0000004a04c47947 */ /* 0x000fea000b800000 */
[----:B------:R-:W-:-:S13]  /*29aa0*/  ELECT P6, URZ, PT ;  /* 0x00000000003f782f */ /* 0x000fda00038c0000 */
.L_x_852:
[----:B------:R-:W-:Y:S05]  /*29ab0*/  @!P6 BRA `(.L_x_324) ;  /* 0x000000000098e947 */ /* 0x000fea0003800000 */
[----:B------:R-:W-:-:S06]  /*29ac0*/  ULOP3.LUT UR4, UR36, 0x2, URZ, 0xfc, !UPT ;  /* 0x0000000224047892 */ /* 0x000fcc000f8efc3f */
[----:B-1----:R-:W-:-:S05]  /*29ad0*/  IMAD.U32 R2, RZ, RZ, UR4 ;  /* 0x00000004ff027e24 */ /* 0x002fca000f8e00ff */
[----:B------:R-:W-:-:S13]  /*29ae0*/  ISETP.NE.AND P0, PT, R2, 0x3, PT ;  /* 0x000000030200780c */ /* 0x000fda0003f05270 */
[----:B------:R-:W-:Y:S05]  /*29af0*/  @!P0 BRA `(.L_x_653) ;  /* 0x0000000000048947 */ /* 0x000fea0003800000 */
[----:B------:R-:W-:Y:S01]  /*29b00*/  BPT.TRAP 0x1 ;  /* 0x000000040000795c */ /* 0x000fe20000300000 */
.L_x_653:
[----:B------:R-:W2:Y:S01]  /*29b10*/  LDL.LU R7, [R1+0x18] ;  /* 0x0000180001077983 */ /* 0x000ea20000300800 */
[----:B------:R-:W-:Y:S01]  /*29b20*/  IADD3 R2, R0, 0x29840, RZ ;  /* 0x0002984000027810 */ /* 0x000fe20007ffe0ff */
[----:B0-----:R-:W-:-:S04]  /*29b30*/  VIADD R3, R19, 0x1 ;  /* 0x0000000113037836 */ /* 0x001fc80000000000 */
[----:B------:R-:W-:Y:S01]  /*29b40*/  IMAD R6, R19, 0x8, R2 ;  /* 0x0000000813067824 */ /* 0x000fe200078e0202 */
[----:B------:R-:W-:-:S04]  /*29b50*/  ISETP.NE.AND P2, PT, R3, 0x2, PT ;  /* 0x000000020300780c */ /* 0x000fc80003f45270 */
[----:B------:R-:W-:Y:S02]  /*29b60*/  SEL R4, RZ, 0x1, P2 ;  /* 0x00000001ff047807 */ /* 0x000fe40001000000 */
[----:B------:R-:W-:Y:S02]  /*29b70*/  SEL R3, R3, RZ, P2 ;  /* 0x000000ff03037207 */ /* 0x000fe40001000000 */
[C---:B--2---:R-:W-:Y:S02]  /*29b80*/  SHF.L.U32 R5, R7.reuse, 0x1f, RZ ;  /* 0x0000001f07057819 */ /* 0x044fe400000006ff */
[----:B------:R-:W-:Y:S01]  /*29b90*/  LOP3.LUT R4, R7, R4, RZ, 0x3c, !PT ;  /* 0x0000000407047212 */ /* 0x000fe200078e3cff */
[----:B------:R-:W-:Y:S01]  /*29ba0*/  IMAD R7, R3, 0x8, R2 ;  /* 0x0000000803077824 */ /* 0x000fe200078e0202 */
[----:B------:R-:W0:Y:S02]  /*29bb0*/  SYNCS.PHASECHK.TRANS64.TRYWAIT P1, [R6+URZ], R5 ;  /* 0x00000005060075a7 */ /* 0x000e24000802017f */
[----:B------:R-:W-:Y:S01]  /*29bc0*/  SHF.L.U32 R2, R4, 0x1f, RZ ;  /* 0x0000001f04027819 */ /* 0x000fe200000006ff */
[----:B0-----:R-:W-:Y:S06]  /*29bd0*/  @!P1 BRA `(.L_x_654) ;  /* 0x0000004800949947 */ /* 0x001fec0003800000 */
.L_x_853:
[----:B------:R-:W1:Y:S02]  /*29be0*/  SYNCS.PHASECHK.TRANS64.TRYWAIT P1, [R7+URZ], R2 ;  /* 0x00000002070075a7 */ /* 0x000e64000802017f */
[----:B-1----:R-:W-:Y:S05]  /*29bf0*/  @!P1 BRA `(.L_x_655) ;  /* 0x0000004800a09947 */ /* 0x002fea0003800000 */
.L_x_854:
[----:B------:R-:W-:Y:S05]  /*29c00*/  @!P0 BRA `(.L_x_656) ;  /* 0x0000000000048947 */ /* 0x000fea0003800000 */
[----:B------:R-:W-:Y:S01]  /*29c10*/  BPT.TRAP 0x1 ;  /* 0x000000040000795c */ /* 0x000fe20000300000 */
.L_x_656:
[----:B------:R-:W-:-:S04]  /*29c20*/  IMAD R4, R19, 0x8, R0 ;  /* 0x0000000813047824 */ /* 0x000fc800078e0200 */
[----:B------:R-:W2:Y:S02]  /*29c30*/  SYNCS.PHASECHK.TRANS64.TRYWAIT P1, [R4+URZ+0x29860], R5 ;  /* 0x02986005040075a7 */ /* 0x000ea4000802017f */
[----:B--2---:R-:W-:Y:S05]  /*29c40*/  @!P1 BRA `(.L_x_657) ;  /* 0x0000004800a09947 */ /* 0x004fea0003800000 */
.L_x_855:
[----:B------:R-:W-:Y:S05]  /*29c50*/  @!P0 BRA `(.L_x_658) ;  /* 0x0000000000048947 */ /* 0x000fea0003800000 */
[----:B------:R-:W-:Y:S01]  /*29c60*/  BPT.TRAP 0x1 ;  /* 0x000000040000795c */ /* 0x000fe20000300000 */
.L_x_658:
[----:B------:R-:W-:-:S04]  /*29c70*/  LEA R3, R3, R0, 0x3 ;  /* 0x0000000003037211 */ /* 0x000fc800078e18ff */
[----:B------:R-:W4:Y:S02]  /*29c80*/  SYNCS.PHASECHK.TRANS64.TRYWAIT P1, [R3+URZ+0x29860], R2 ;  /* 0x02986002030075a7 */ /* 0x000f24000802017f */
[----:B----4-:R-:W-:Y:S05]  /*29c90*/  @!P1 BRA `(.L_x_659) ;  /* 0x0000004800a09947 */ /* 0x010fea0003800000 */
.L_x_856:
[----:B------:R-:W-:Y:S05]  /*29ca0*/  @!P0 BRA `(.L_x_660) ;  /* 0x0000000000048947 */ /* 0x000fea0003800000 */
[----:B------:R-:W-:Y:S01]  /*29cb0*/  BPT.TRAP 0x1 ;  /* 0x000000040000795c */ /* 0x000fe20000300000 */
.L_x_660:
[----:B------:R-:W5:Y:S02]  /*29cc0*/  SYNCS.PHASECHK.TRANS64.TRYWAIT P0, [R4+URZ+0x29880], R5 ;  /* 0x02988005040075a7 */ /* 0x000f64000800017f */
[----:B-----5:R-:W-:Y:S05]  /*29cd0*/  @!P0 BRA `(.L_x_661) ;  /* 0x0000004800a48947 */ /* 0x020fea0003800000 */
.L_x_662:
[----:B------:R0:W0:Y:S02]  /*29ce0*/  SYNCS.PHASECHK.TRANS64.TRYWAIT P0, [R3+URZ+0x29880], R2 ;  /* 0x02988002030075a7 */ /* 0x000024000800017f */
[----:B0-----:R-:W-:Y:S05]  /*29cf0*/  @!P0 NANOSLEEP.SYNCS 0x989680 ;  /* 0x009896800000895d */ /* 0x001fea0003900000 */
[----:B------:R-:W0:Y:S02]  /*29d00*/  @!P0 SYNCS.PHASECHK.TRANS64 P0, [R3+URZ+0x29880], R2 ;  /* 0x02988002030085a7 */ /* 0x000e24000800007f */
[----:B0-----:R-:W-:Y:S05]  /*29d10*/  @!P0 BRA `(.L_x_662) ;  /* 0xfffffffc00f08947 */ /* 0x001fea000383ffff */
.L_x_324:
[----:B------:R-:W-:Y:S05]  /*29d20*/  BSYNC B8 ;  /* 0x0000000000087941 */ /* 0x000fea0003800000 */
.L_x_321:
[----:B------:R-:W-:Y:S05]  /*29d30*/  EXIT ;  /* 0x000000000000794d */ /* 0x000fea0003800000 */
.L_x_344:
[----:B---3--:R3:W4:Y:S02]  /*29d40*/  SYNCS.PHASECHK.TRANS64.TRYWAIT P5, [R97+URZ+0x29890], R98 ;  /* 0x02989062610075a7 */ /* 0x00872400080a017f */
[----:B----4-:R-:W-:Y:S05]  /*29d50*/  @!P5 NANOSLEEP.SYNCS 0x989680 ;  /* 0x009896800000d95d */ /* 0x010fea0003900000 */
[----:B------:R-:W4:Y:S02]  /*29d60*/  @!P5 SYNCS.PHASECHK.TRANS64 P5, [R97+URZ+0x29890], R98 ;  /* 0x029890626100d5a7 */ /* 0x000f2400080a007f */
[----:B----4-:R-:W-:Y:S05]  /*29d70*/  @!P5 BRA `(.L_x_344) ;  /* 0xfffffffc00f0d947 */ /* 0x010fea000383ffff */
[----:B------:R-:W-:Y:S05]  /*29d80*/  BRA `(.L_x_663) ;  /* 0xfffffd9800f47947 */ /* 0x000fea000383ffff */
.L_x_398:
[----:B--2---:R2:W3:Y:S02]  /*29d90*/  SYNCS.PHASECHK.TRANS64.TRYWAIT P5, [R97+URZ+0x29890], R98 ;  /* 0x02989062610075a7 */ /* 0x0044e400080a017f */
[----:B---3--:R-:W-:Y:S05]  /*29da0*/  @!P5 NANOSLEEP.SYNCS 0x989680 ;  /* 0x009896800000d95d */ /* 0x008fea0003900000 */
[----:B------:R-:W3:Y:S02]  /*29db0*/  @!P5 SYNCS.PHASECHK.TRANS64 P5, [R97+URZ+0x29890], R98 ;  /* 0x029890626100d5a7 */ /* 0x000ee400080a007f */
[----:B---3--:R-:W-:Y:S05]  /*29dc0*/  @!P5 BRA `(.L_x_398) ;  /* 0xfffffffc00f0d947 */ /* 0x008fea000383ffff */
[----:B------:R-:W-:Y:S05]  /*29dd0*/  BRA `(.L_x_664) ;  /* 0xfffffdf8004c7947 */ /* 0x000fea000383ffff */
.L_x_423:
[----:B-1----:R1:W2:Y:S02]  /*29de0*/  SYNCS.PHASECHK.TRANS64.TRYWAIT P3, [R97+URZ+0x29890], R98 ;  /* 0x02989062610075a7 */ /* 0x0022a4000806017f */
[----:B--2---:R-:W-:Y:S05]  /*29df0*/  @!P3 NANOSLEEP.SYNCS 0x989680 ;  /* 0x009896800000b95d */ /* 0x004fea0003900000 */
[----:B------:R-:W2:Y:S02]  /*29e00*/  @!P3 SYNCS.PHASECHK.TRANS64 P3, [R97+URZ+0x29890], R98 ;  /* 0x029890626100b5a7 */ /* 0x000ea4000806007f */
[----:B--2---:R-:W-:Y:S05]  /*29e10*/  @!P3 BRA `(.L_x_423) ;  /* 0xfffffffc00f0b947 */ /* 0x004fea000383ffff */
[----:B------:R-:W-:Y:S05]  /*29e20*/  BRA `(.L_x_665) ;  /* 0xfffffe58000c7947 */ /* 0x000fea000383ffff */
.L_x_429:
[----:B-1----:R1:W2:Y:S02]  /*29e30*/  SYNCS.PHASECHK.TRANS64.TRYWAIT P2, [R97+URZ+0x298b0], R98 ;  /* 0x0298b062610075a7 */ /* 0x0022a4000804017f */
[----:B--2---:R-:W-:Y:S05]  /*29e40*/  @!P2 NANOSLEEP.SYNCS 0x989680 ;  /* 0x009896800000a95d */ /* 0x004fea0003900000 */
[----:B------:R-:W2:Y:S02]  /*29e50*/  @!P2 SYNCS.PHASECHK.TRANS64 P2, [R97+URZ+0x298b0], R98 ;  /* 0x0298b0626100a5a7 */ /* 0x000ea4000804007f */
[----:B--2---:R-:W-:Y:S05]  /*29e60*/  @!P2 BRA `(.L_x_429) ;  /* 0xfffffffc00f0a947 */ /* 0x004fea000383ffff */
[----:B------:R-:W-:Y:S05]  /*29e70*/  BRA `(.L_x_666) ;  /* 0xfffffe5c00107947 */ /* 0x000fea000383ffff */
.L_x_439:
[----:B------:R-:W0:Y:S01]  /*29e80*/  S2R R3, SR_TID.X ;  /* 0x0000000000037919 */ /* 0x000e220000002100 */
[----:B------:R-:W-:Y:S01]  /*29e90*/  BSSY B0, `(.L_x_667) ;  /* 0x000000c000007945 */ /* 0x000fe20003800000 */
[----:B------:R-:W-:Y:S01]  /*29ea0*/  IMAD.MOV.U32 R12, RZ, RZ, RZ ;  /* 0x000000ffff0c7224 */ /* 0x000fe200078e00ff */
[----:B------:R-:W-:Y:S01]  /*29eb0*/  MOV R15, 0xffffffff ;  /* 0xffffffff000f7802 */ /* 0x000fe20000000f00 */
[----:B------:R-:W-:Y:S02]  /*29ec0*/  IMAD.MOV.U32 R11, RZ, RZ, 0x1f ;  /* 0x0000001fff0b7424 */ /* 0x000fe400078e00ff */
[----:B0-----:R-:W-:-:S05]  /*29ed0*/  VIADD R7, R3, 0xffffff80 ;  /* 0xffffff8003077836 */ /* 0x001fca0000000000 */
[----:B------:R-:W-:-:S04]  /*29ee0*/  SHF.R.S32.HI R3, RZ, 0x1f, R7 ;  /* 0x0000001fff037819 */ /* 0x000fc80000011407 */
[----:B------:R-:W-:-:S04]  /*29ef0*/  LEA.HI R3, R3, R7, RZ, 0x7 ;  /* 0x0000000703037211 */ /* 0x000fc800078f38ff */
[----:B------:R-:W-:-:S05]  /*29f00*/  SHF.R.S32.HI R3, RZ, 0x7, R3 ;  /* 0x00000007ff037819 */ /* 0x000fca0000011403 */
[----:B------:R-:W-:-:S07]  /*29f10*/  IMAD.MOV.U32 R13, RZ, RZ, R3 ;  /* 0x000000ffff0d7224 */ /* 0x000fce00078e0003 */
[----:B-----5:R-:W-:Y:S05]  /*29f20*/  WARPSYNC.COLLECTIVE R15, `(.L_x_668) ;  /* 0x000000000f087348 */ /* 0x020fea0003c00000 */
[----:B------:R0:W1:Y:S02]  /*29f30*/  SHFL.IDX P6, R14, R13, R12, R11 ;  /* 0x0000000c0d0e7389 */ /* 0x00006400000c000b */
[----:B01---5:R-:W-:Y:S01]  /*29f40*/  ENDCOLLECTIVE ;  /* 0x000000000000791b */ /* 0x023fe20003800000 */
.L_x_668:
[----:B------:R-:W-:Y:S05]  /*29f50*/  BSYNC B0 ;  /* 0x0000000000007941 */ /* 0x000fea0003800000 */
.L_x_667:
[----:B------:R-:W-:Y:S01]  /*29f60*/  IMAD.MOV.U32 R202, RZ, RZ, R14 ;  /* 0x000000ffffca7224 */ /* 0x000fe200078e000e */
[----:B------:R-:W-:Y:S06]  /*29f70*/  BRA `(.L_x_669) ;  /* 0xfffffe6800107947 */ /* 0x000fec000383ffff */
.L_x_449:
[----:B------:R-:W-:Y:S01]  /*29f80*/  BSSY B1, `(.L_x_670) ;  /* 0x0000008000017945 */ /* 0x000fe20003800000 */
[----:B------:R-:W-:Y:S01]  /*29f90*/  IMAD.MOV.U32 R13, RZ, RZ, R28 ;  /* 0x000000ffff0d7224 */ /* 0x000fe200078e001c */
[----:B------:R-:W-:Y:S01]  /*29fa0*/  MOV R15, 0xffffffff ;  /* 0xffffffff000f7802 */ /* 0x000fe20000000f00 */
[----:B------:R-:W-:Y:S02]  /*29fb0*/  IMAD.MOV.U32 R12, RZ, RZ, RZ ;  /* 0x000000ffff0c7224 */ /* 0x000fe400078e00ff */
[----:B------:R-:W-:-:S07]  /*29fc0*/  IMAD.MOV.U32 R11, RZ, RZ, 0x1e1f ;  /* 0x00001e1fff0b7424 */ /* 0x000fce00078e00ff */
[----:B------:R-:W-:Y:S05]  /*29fd0*/  WARPSYNC.COLLECTIVE R15, `(.L_x_671) ;  /* 0x000000000f087348 */ /* 0x000fea0003c00000 */
[----:B------:R0:W1:Y:S02]  /*29fe0*/  SHFL.IDX P6, R14, R13, R12, R11 ;  /* 0x0000000c0d0e7389 */ /* 0x00006400000c000b */
[----:B01----:R-:W-:Y:S01]  /*29ff0*/  ENDCOLLECTIVE ;  /* 0x000000000000791b */ /* 0x003fe20003800000 */
.L_x_671:
[----:B------:R-:W-:Y:S05]  /*2a000*/  BSYNC B1 ;  /* 0x0000000000017941 */ /* 0x000fea0003800000 */
.L_x_670:
[----:B------:R-:W-:Y:S01]  /*2a010*/  IMAD.MOV.U32 R13, RZ, RZ, R26 ;  /* 0x000000ffff0d7224 */ /* 0x000fe200078e001a */
[----:B------:R-:W-:Y:S01]  /*2a020*/  MOV R15, 0xffffffff ;  /* 0xffffffff000f7802 */ /* 0x000fe20000000f00 */
[----:B------:R-:W-:Y:S02]  /*2a030*/  IMAD.MOV.U32 R12, RZ, RZ, RZ ;  /* 0x000000ffff0c7224 */ /* 0x000fe400078e00ff */
[----:B------:R-:W-:Y:S02]  /*2a040*/  IMAD.MOV.U32 R11, RZ, RZ, 0x1e1f ;  /* 0x00001e1fff0b7424 */ /* 0x000fe400078e00ff */
[----:B------:R-:W-:-:S07]  /*2a050*/  IMAD.MOV.U32 R0, RZ, RZ, R14 ;  /* 0x000000ffff007224 */ /* 0x000fce00078e000e */
[----:B------:R-:W-:Y:S05]  /*2a060*/  WARPSYNC.COLLECTIVE R15, `(.L_x_672) ;  /* 0x000000000f087348 */ /* 0x000fea0003c00000 */
[----:B------:R0:W1:Y:S02]  /*2a070*/  SHFL.IDX P6, R14, R13, R12, R11 ;  /* 0x0000000c0d0e7389 */ /* 0x00006400000c000b */
[----:B01----:R-:W-:Y:S01]  /*2a080*/  ENDCOLLECTIVE ;  /* 0x000000000000791b */ /* 0x003fe20003800000 */
.L_x_672:
[----:B------:R-:W-:Y:S02]  /*2a090*/  IMAD.MOV.U32 R13, RZ, RZ, R29 ;  /* 0x000000ffff0d7224 */ /* 0x000fe400078e001d */
[----:B------:R-:W-:-:S07]  /*2a0a0*/  IMAD.MOV.U32 R27, RZ, RZ, R14 ;  /* 0x000000ffff1b7224 */ /* 0x000fce00078e000e */
[----:B------:R-:W-:Y:S05]  /*2a0b0*/  WARPSYNC.COLLECTIVE R15, `(.L_x_673) ;  /* 0x000000000f087348 */ /* 0x000fea0003c00000 */
[----:B------:R0:W1:Y:S02]  /*2a0c0*/  SHFL.IDX P6, R14, R13, R12, R11 ;  /* 0x0000000c0d0e7389 */ /* 0x00006400000c000b */
[----:B01----:R-:W-:Y:S01]  /*2a0d0*/  ENDCOLLECTIVE ;  /* 0x000000000000791b */ /* 0x003fe20003800000 */
.L_x_673:
[----:B------:R-:W-:Y:S02]  /*2a0e0*/  IMAD.MOV.U32 R13, RZ, RZ, R24 ;  /* 0x000000ffff0d7224 */ /* 0x000fe400078e0018 */
[----:B------:R-:W-:-:S07]  /*2a0f0*/  IMAD.MOV.U32 R3, RZ, RZ, R14 ;  /* 0x000000ffff037224 */ /* 0x000fce00078e000e */
[----:B------:R-:W-:Y:S05]  /*2a100*/  WARPSYNC.COLLECTIVE R15, `(.L_x_674) ;  /* 0x000000000f087348 */ /* 0x000fea0003c00000 */
[----:B------:R0:W1:Y:S02]  /*2a110*/  SHFL.IDX P6, R14, R13, R12, R11 ;  /* 0x0000000c0d0e7389 */ /* 0x00006400000c000b */
[----:B01----:R-:W-:Y:S01]  /*2a120*/  ENDCOLLECTIVE ;  /* 0x000000000000791b */ /* 0x003fe20003800000 */
.L_x_674:
[----:B------:R-:W-:Y:S05]  /*2a130*/  BRA `(.L_x_675) ;  /* 0xfffffe6800fc7947 */ /* 0x000fea000383ffff */
.L_x_453:
[----:B0-----:R0:W3:Y:S02]  /*2a140*/  SYNCS.PHASECHK.TRANS64.TRYWAIT P0, [R16+URZ+0x29800], R5 ;  /* 0x02980005100075a7 */ /* 0x0010e4000800017f */
[----:B---3--:R-:W-:Y:S05]  /*2a150*/  @!P0 NANOSLEEP.SYNCS 0x989680 ;  /* 0x009896800000895d */ /* 0x008fea0003900000 */
[----:B------:R-:W3:Y:S02]  /*2a160*/  @!P0 SYNCS.PHASECHK.TRANS64 P0, [R16+URZ+0x29800], R5 ;  /* 0x02980005100085a7 */ /* 0x000ee4000800007f */
[----:B---3--:R-:W-:Y:S05]  /*2a170*/  @!P0 BRA `(.L_x_453) ;  /* 0xfffffffc00f08947 */ /* 0x008fea000383ffff */
[----:B------:R-:W-:Y:S05]  /*2a180*/  BRA `(.L_x_676) ;  /* 0xfffffe7000507947 */ /* 0x000fea000383ffff */
.L_x_465:
[----:B------:R-:W-:Y:S01]  /*2a190*/  BSSY B1, `(.L_x_677) ;  /* 0x0000008000017945 */ /* 0x000fe20003800000 */
[----:B------:R-:W-:Y:S01]  /*2a1a0*/  MOV R13, R28 ;  /* 0x0000001c000d7202 */ /* 0x000fe20000000f00 */
[----:B------:R-:W-:Y:S02]  /*2a1b0*/  IMAD.MOV.U32 R12, RZ, RZ, RZ ;  /* 0x000000ffff0c7224 */ /* 0x000fe400078e00ff */
[----:B------:R-:W-:Y:S02]  /*2a1c0*/  IMAD.MOV.U32 R11, RZ, RZ, 0x1e1f ;  /* 0x00001e1fff0b7424 */ /* 0x000fe400078e00ff */
[----:B------:R-:W-:-:S07]  /*2a1d0*/  IMAD.MOV.U32 R15, RZ, RZ, -0x1 ;  /* 0xffffffffff0f7424 */ /* 0x000fce00078e00ff */
[----:B------:R-:W-:Y:S05]  /*2a1e0*/  WARPSYNC.COLLECTIVE R15, `(.L_x_678) ;  /* 0x000000000f087348 */ /* 0x000fea0003c00000 */
[----:B------:R0:W1:Y:S02]  /*2a1f0*/  SHFL.IDX P6, R14, R13, R12, R11 ;  /* 0x0000000c0d0e7389 */ /* 0x00006400000c000b */
[----:B01----:R-:W-:Y:S01]  /*2a200*/  ENDCOLLECTIVE ;  /* 0x000000000000791b */ /* 0x003fe20003800000 */
.L_x_678:
[----:B------:R-:W-:Y:S05]  /*2a210*/  BSYNC B1 ;  /* 0x0000000000017941 */ /* 0x000fea0003800000 */
.L_x_677:
[----:B------:R-:W-:Y:S01]  /*2a220*/  MOV R13, R26 ;  /* 0x0000001a000d7202 */ /* 0x000fe20000000f00 */
[----:B------:R-:W-:Y:S02]  /*2a230*/  IMAD.MOV.U32 R12, RZ, RZ, RZ ;  /* 0x000000ffff0c7224 */ /* 0x000fe400078e00ff */
[----:B------:R-:W-:Y:S02]  /*2a240*/  IMAD.MOV.U32 R11, RZ, RZ, 0x1e1f ;  /* 0x00001e1fff0b7424 */ /* 0x000fe400078e00ff */
[----:B------:R-:W-:Y:S02]  /*2a250*/  IMAD.MOV.U32 R15, RZ, RZ, -0x1 ;  /* 0xffffffffff0f7424 */ /* 0x000fe400078e00ff */
[----:B------:R-:W-:-:S07]  /*2a260*/  IMAD.MOV.U32 R0, RZ, RZ, R14 ;  /* 0x000000ffff007224 */ /* 0x000fce00078e000e */
[----:B------:R-:W-:Y:S05]  /*2a270*/  WARPSYNC.COLLECTIVE R15, `(.L_x_679) ;  /* 0x000000000f087348 */ /* 0x000fea0003c00000 */
[----:B------:R0:W1:Y:S02]  /*2a280*/  SHFL.IDX P6, R14, R13, R12, R11 ;  /* 0x0000000c0d0e7389 */ /* 0x00006400000c000b */
[----:B01----:R-:W-:Y:S01]  /*2a290*/  ENDCOLLECTIVE ;  /* 0x000000000000791b */ /* 0x003fe20003800000 */
.L_x_679:
[----:B------:R-:W-:Y:S01]  /*2a2a0*/  MOV R13, R29 ;  /* 0x0000001d000d7202 */ /* 0x000fe20000000f00 */
[----:B------:R-:W-:-:S07]  /*2a2b0*/  IMAD.MOV.U32 R3, RZ, RZ, R14 ;  /* 0x000000ffff037224 */ /* 0x000fce00078e000e */
[----:B------:R-:W-:Y:S05]  /*2a2c0*/  WARPSYNC.COLLECTIVE R15, `(.L_x_680) ;  /* 0x000000000f087348 */ /* 0x000fea0003c00000 */
[----:B------:R0:W1:Y:S02]  /*2a2d0*/  SHFL.IDX P6, R14, R13, R12, R11 ;  /* 0x0000000c0d0e7389 */ /* 0x00006400000c000b */
[----:B01----:R-:W-:Y:S01]  /*2a2e0*/  ENDCOLLECTIVE ;  /* 0x000000000000791b */ /* 0x003fe20003800000 */
.L_x_680:
[----:B------:R-:W-:Y:S02]  /*2a2f0*/  IMAD.MOV.U32 R13, RZ, RZ, R24 ;  /* 0x000000ffff0d7224 */ /* 0x000fe400078e0018 */
[----:B------:R-:W-:-:S07]  /*2a300*/  IMAD.MOV.U32 R20, RZ, RZ, R14 ;  /* 0x000000ffff147224 */ /* 0x000fce00078e000e */
[----:B------:R-:W-:Y:S05]  /*2a310*/  WARPSYNC.COLLECTIVE R15, `(.L_x_681) ;  /* 0x000000000f087348 */ /* 0x000fea0003c00000 */
[----:B------:R0:W1:Y:S02]  /*2a320*/  SHFL.IDX P6, R14, R13, R12, R11 ;  /* 0x0000000c0d0e7389 */ /* 0x00006400000c000b */
[----:B01----:R-:W-:Y:S01]  /*2a330*/  ENDCOLLECTIVE ;  /* 0x000000000000791b */ /* 0x003fe20003800000 */
.L_x_681:
[----:B------:R-:W-:Y:S01]  /*2a340*/  IMAD.MOV.U32 R21, RZ, RZ, R14 ;  /* 0x000000ffff157224 */ /* 0x000fe200078e000e */
[----:B------:R-:W-:Y:S06]  /*2a350*/  BRA `(.L_x_682) ;  /* 0xfffffe9c00a07947 */ /* 0x000fec000383ffff */
.L_x_469:
[----:B-1----:R1:W2:Y:S02]  /*2a360*/  SYNCS.PHASECHK.TRANS64.TRYWAIT P0, [R16+URZ+0x29800], R21 ;  /* 0x02980015100075a7 */ /* 0x0022a4000800017f */
[----:B--2---:R-:W-:Y:S05]  /*2a370*/  @!P0 NANOSLEEP.SYNCS 0x989680 ;  /* 0x009896800000895d */ /* 0x004fea0003900000 */
[----:B------:R-:W2:Y:S02]  /*2a380*/  @!P0 SYNCS.PHASECHK.TRANS64 P0, [R16+URZ+0x29800], R21 ;  /* 0x02980015100085a7 */ /* 0x000ea4000800007f */
[----:B--2---:R-:W-:Y:S05]  /*2a390*/  @!P0 BRA `(.L_x_469) ;  /* 0xfffffffc00f08947 */ /* 0x004fea000383ffff */
[----:B------:R-:W-:Y:S05]  /*2a3a0*/  BRA `(.L_x_683) ;  /* 0xfffffea000ac7947 */ /* 0x000fea000383ffff */
.L_x_477:
[----:B-1----:R1:W2:Y:S02]  /*2a3b0*/  SYNCS.PHASECHK.TRANS64.TRYWAIT P2, [R3+URZ+0x29830], R0 ;  /* 0x02983000030075a7 */ /* 0x0022a4000804017f */
[----:B--2---:R-:W-:Y:S05]  /*2a3c0*/  @!P2 NANOSLEEP.SYNCS 0x989680 ;  /* 0x009896800000a95d */ /* 0x004fea0003900000 */
[----:B------:R-:W2:Y:S02]  /*2a3d0*/  @!P2 SYNCS.PHASECHK.TRANS64 P2, [R3+URZ+0x29830], R0 ;  /* 0x029830000300a5a7 */ /* 0x000ea4000804007f */
[----:B--2---:R-:W-:Y:S05]  /*2a3e0*/  @!P2 BRA `(.L_x_477) ;  /* 0xfffffffc00f0a947 */ /* 0x004fea000383ffff */
[----:B------:R-:W-:Y:S05]  /*2a3f0*/  BRA `(.L_x_476) ;  /* 0xfffffed400087947 */ /* 0x000fea000383ffff */
.L_x_483:
[----:B-1----:R1:W2:Y:S02]  /*2a400*/  SYNCS.PHASECHK.TRANS64.TRYWAIT P2, [R11+URZ+0x29830], R10 ;  /* 0x0298300a0b0075a7 */ /* 0x0022a4000804017f */
[----:B--2---:R-:W-:Y:S05]  /*2a410*/  @!P2 NANOSLEEP.SYNCS 0x989680 ;  /* 0x009896800000a95d */ /* 0x004fea0003900000 */
[----:B------:R-:W2:Y:S02]  /*2a420*/  @!P2 SYNCS.PHASECHK.TRANS64 P2, [R11+URZ+0x29830], R10 ;  /* 0x0298300a0b00a5a7 */ /* 0x000ea4000804007f */
[----:B--2---:R-:W-:Y:S05]  /*2a430*/  @!P2 BRA `(.L_x_483) ;  /* 0xfffffffc00f0a947 */ /* 0x004fea000383ffff */
[----:B------:R-:W-:Y:S05]  /*2a440*/  BRA `(.L_x_482) ;  /* 0xffffff0800d47947 */ /* 0x000fea000383ffff */
.L_x_487:
[----:B-1----:R1:W2:Y:S02]  /*2a450*/  SYNCS.PHASECHK.TRANS64.TRYWAIT P1, [R11+URZ+0x29850], R8 ;  /* 0x029850080b0075a7 */ /* 0x0022a4000802017f */
[----:B--2---:R-:W-:Y:S05]  /*2a460*/  @!P1 NANOSLEEP.SYNCS 0x989680 ;  /* 0x009896800000995d */ /* 0x004fea0003900000 */
[----:B------:R-:W2:Y:S02]  /*2a470*/  @!P1 SYNCS.PHASECHK.TRANS64 P1, [R11+URZ+0x29850], R8 ;  /* 0x029850080b0095a7 */ /* 0x000ea4000802007f */
[----:B--2---:R-:W-:Y:S05]  /*2a480*/  @!P1 BRA `(.L_x_487) ;  /* 0xfffffffc00f09947 */ /* 0x004fea000383ffff */
[----:B------:R-:W-:Y:S05]  /*2a490*/  BRA `(.L_x_484) ;  /* 0xffffff1c00107947 */ /* 0x000fea000383ffff */
.L_x_493:
[----:B-1----:R1:W2:Y:S02]  /*2a4a0*/  SYNCS.PHASECHK.TRANS64.TRYWAIT P1, [R13+URZ+0x29850], R0 ;  /* 0x029850000d0075a7 */ /* 0x0022a4000802017f */
[----:B--2---:R-:W-:Y:S05]  /*2a4b0*/  @!P1 NANOSLEEP.SYNCS 0x989680 ;  /* 0x009896800000995d */ /* 0x004fea0003900000 */
[----:B------:R-:W2:Y:S02]  /*2a4c0*/  @!P1 SYNCS.PHASECHK.TRANS64 P1, [R13+URZ+0x29850], R0 ;  /* 0x029850000d0095a7 */ /* 0x000ea4000802007f */
[----:B--2---:R-:W-:Y:S05]  /*2a4d0*/  @!P1 BRA `(.L_x_493) ;  /* 0xfffffffc00f09947 */ /* 0x004fea000383ffff */
[----:B------:R-:W-:Y:S05]  /*2a4e0*/  BRA `(.L_x_492) ;  /* 0xffffff3c00247947 */ /* 0x000fea000383ffff */
.L_x_497:
[----:B------:R-:W-:Y:S01]  /*2a4f0*/  SEL R128, R65, R12, P0 ;  /* 0x0000000c41807207 */ /* 0x000fe20000000000 */
[----:B------:R-:W-:Y:S01]  /*2a500*/  IMAD.MOV.U32 R15, RZ, RZ, -0x1 ;  /* 0xffffffffff0f7424 */ /* 0x000fe200078e00ff */
[----:B------:R-:W-:Y:S01]  /*2a510*/  SEL R82, R12, R65, P0 ;  /* 0x000000410c527207 */ /* 0x000fe20000000000 */
[----:B-----5:R-:W-:Y:S01]  /*2a520*/  IMAD.MOV.U32 R12, RZ, RZ, R7 ;  /* 0x000000ffff0c7224 */ /* 0x020fe200078e0007 */
[----:B------:R-:W-:Y:S02]  /*2a530*/  MOV R11, 0x1c1f ;  /* 0x00001c1f000b7802 */ /* 0x000fe40000000f00 */
[----:B--2---:R-:W-:Y:S02]  /*2a540*/  SEL R144, R95, R40, P0 ;  /* 0x000000285f907207 */ /* 0x004fe40000000000 */
[----:B------:R-:W-:-:S07]  /*2a550*/  SEL R38, R40, R95, P0 ;  /* 0x0000005f28267207 */ /* 0x000fce0000000000 */
[----:B-1----:R-:W-:Y:S05]  /*2a560*/  WARPSYNC.COLLECTIVE R15, `(.L_x_684) ;  /* 0x000000000f087348 */ /* 0x002fea0003c00000 */
[----:B------:R0:W2:Y:S02]  /*2a570*/  SHFL.IDX P6, R14, R13, R12, R11 ;  /* 0x0000000c0d0e7389 */ /* 0x0000a400000c000b */
[----:B012---:R-:W-:Y:S01]  /*2a580*/  ENDCOLLECTIVE ;  /* 0x000000000000791b */ /* 0x007fe20003800000 */
.L_x_684:
[----:B------:R-:W-:Y:S02]  /*2a590*/  LOP3.LUT R5, R7, 0x2, RZ, 0x3c, !PT ;  /* 0x0000000207057812 */ /* 0x000fe400078e3cff */
[----:B------:R-:W-:Y:S02]  /*2a5a0*/  SEL R154, R97, R94, P0 ;  /* 0x0000005e619a7207 */ /* 0x000fe40000000000 */
[----:B------:R-:W-:Y:S02]  /*2a5b0*/  SEL R94, R94, R97, P0 ;  /* 0x000000615e5e7207 */ /* 0x000fe40000000000 */
[----:B------:R-:W-:Y:S02]  /*2a5c0*/  SEL R156, R109, R92, P0 ;  /* 0x0000005c6d9c7207 */ /* 0x000fe40000000000 */
[----:B------:R-:W-:Y:S02]  /*2a5d0*/  SEL R140, R93, R36, P0 ;  /* 0x000000245d8c7207 */ /* 0x000fe40000000000 */
[----:B------:R-:W-:-:S02]  /*2a5e0*/  SEL R70, R74, R63, P0 ;  /* 0x0000003f4a467207 */ /* 0x000fc40000000000 */
[----:B------:R-:W-:Y:S01]  /*2a5f0*/  SEL R30, R63, R74, P0 ;  /* 0x0000004a3f1e7207 */ /* 0x000fe20000000000 */
[----:B------:R-:W-:Y:S01]  /*2a600*/  IMAD.MOV.U32 R13, RZ, RZ, R96 ;  /* 0x000000ffff0d7224 */ /* 0x000fe200078e0060 */
[----:B------:R-:W-:Y:S02]  /*2a610*/  SEL R76, R92, R109, P0 ;  /* 0x0000006d5c4c7207 */ /* 0x000fe40000000000 */
[----:B------:R-:W-:Y:S02]  /*2a620*/  SEL R36, R36, R93, P0 ;  /* 0x0000005d24247207 */ /* 0x000fe40000000000 */
[----:B------:R-:W-:Y:S02]  /*2a630*/  SEL R124, R104, R49, P0 ;  /* 0x00000031687c7207 */ /* 0x000fe40000000000 */
[----:B------:R-:W-:Y:S02]  /*2a640*/  SEL R46, R49, R104, P0 ;  /* 0x00000068312e7207 */ /* 0x000fe40000000000 */
[----:B------:R-:W-:Y:S01]  /*2a650*/  SEL R138, R91, R64, P0 ;  /* 0x000000405b8a7207 */ /* 0x000fe20000000000 */
[----:B------:R-:W-:Y:S01]  /*2a660*/  IMAD.MOV.U32 R95, RZ, RZ, R14 ;  /* 0x000000ffff5f7224 */ /* 0x000fe200078e000e */
[----:B------:R-:W-:-:S07]  /*2a670*/  SEL R130, R61, R0, P0 ;  /* 0x000000003d827207 */ /* 0x000fce0000000000 */
[----:B------:R-:W-:Y:S05]  /*2a680*/  WARPSYNC.COLLECTIVE R15, `(.L_x_685) ;  /* 0x000000000f087348 */ /* 0x000fea0003c00000 */
[----:B------:R0:W1:Y:S02]  /*2a690*/  SHFL.IDX P6, R14, R13, R12, R11 ;  /* 0x0000000c0d0e7389 */ /* 0x00006400000c000b */
[----:B01----:R-:W-:Y:S01]  /*2a6a0*/  ENDCOLLECTIVE ;  /* 0x000000000000791b */ /* 0x003fe20003800000 */
.L_x_685:
[----:B------:R-:W-:Y:S02]  /*2a6b0*/  SEL R78, R0, R61, P0 ;  /* 0x0000003d004e7207 */ /* 0x000fe40000000000 */
[----:B------:R-:W-:Y:S02]  /*2a6c0*/  SEL R20, R64, R91, P0 ;  /* 0x0000005b40147207 */ /* 0x000fe40000000000 */
[----:B------:R-:W-:Y:S02]  /*2a6d0*/  SEL R64, R72, R55, P0 ;  /* 0x0000003748407207 */ /* 0x000fe40000000000 */
[----:B------:R-:W-:Y:S02]  /*2a6e0*/  SEL R26, R55, R72, P0 ;  /* 0x00000048371a7207 */ /* 0x000fe40000000000 */
[----:B------:R-:W-:Y:S02]  /*2a6f0*/  SEL R72, R33, R84, P0 ;  /* 0x0000005421487207 */ /* 0x000fe40000000000 */
[----:B------:R-:W-:-:S02]  /*2a700*/  SEL R28, R84, R33, P0 ;  /* 0x00000021541c7207 */ /* 0x000fc40000000000 */
[----:B------:R-:W-:Y:S01]  /*2a710*/  SEL R142, R120, R111, P0 ;  /* 0x0000006f788e7207 */ /* 0x000fe20000000000 */
[----:B------:R-:W-:Y:S01]  /*2a720*/  IMAD.MOV.U32 R12, RZ, RZ, R5 ;  /* 0x000000ffff0c7224 */ /* 0x000fe200078e0005 */
[----:B------:R-:W-:Y:S02]  /*2a730*/  MOV R13, R2 ;  /* 0x00000002000d7202 */ /* 0x000fe40000000f00 */
        /* <DEDUP_REMOVED lines=9> */
.L_x_686:
        /* <DEDUP_REMOVED lines=18> */
.L_x_687:
        /* <DEDUP_REMOVED lines=18> */
.L_x_688:
        /* <DEDUP_REMOVED lines=11> */
[----:B------:R-:W-:Y:S01]  /*2aac0*/  SEL R97, R44, R97, P0 ;  /* 0x000000612c617207 */ /* 0x000fe20000000000 */
[----:B------:R-:W-:-:S07]  /*2aad0*/  IMAD.MOV.U32 R74, RZ, RZ, R14 ;  /* 0x000000ffff4a7224 */ /* 0x000fce00078e000e */
[----:B------:R-:W-:Y:S05]  /*2aae0*/  WARPSYNC.COLLECTIVE R15, `(.L_x_689) ;  /* 0x000000000f087348 */ /* 0x000fea0003c00000 */
[----:B------:R0:W1:Y:S02]  /*2aaf0*/  SHFL.IDX P6, R14, R13, R12, R11 ;  /* 0x0000000c0d0e7389 */ /* 0x00006400000c000b */
[----:B01----:R-:W-:Y:S01]  /*2ab00*/  ENDCOLLECTIVE ;  /* 0x000000000000791b */ /* 0x003fe20003800000 */
.L_x_689:
[----:B------:R-:W-:Y:S01]  /*2ab10*/  MOV R13, R76 ;  /* 0x0000004c000d7202 */ /* 0x000fe20000000f00 */
[----:B------:R-:W-:Y:S02]  /*2ab20*/  IMAD.MOV.U32 R12, RZ, RZ, R5 ;  /* 0x000000ffff0c7224 */ /* 0x000fe400078e0005 */
[----:B------:R-:W-:-:S07]  /*2ab30*/  IMAD.MOV.U32 R75, RZ, RZ, R14 ;  /* 0x000000ffff4b7224 */ /* 0x000fce00078e000e */
[----:B------:R-:W-:Y:S05]  /*2ab40*/  WARPSYNC.COLLECTIVE R15, `(.L_x_690) ;  /* 0x000000000f087348 */ /* 0x000fea0003c00000 */
[----:B------:R0:W1:Y:S02]  /*2ab50*/  SHFL.IDX P6, R14, R13, R12, R11 ;  /* 0x0000000c0d0e7389 */ /* 0x00006400000c000b */
[----:B01----:R-:W-:Y:S01]  /*2ab60*/  ENDCOLLECTIVE ;  /* 0x000000000000791b */ /* 0x003fe20003800000 */
.L_x_690:
[----:B------:R-:W-:Y:S02]  /*2ab70*/  IMAD.MOV.U32 R13, RZ, RZ, R36 ;  /* 0x000000ffff0d7224 */ /* 0x000fe400078e0024 */
[----:B------:R-:W-:-:S07]  /*2ab80*/  IMAD.MOV.U32 R49, RZ, RZ, R14 ;  /* 0x000000ffff317224 */ /* 0x000fce00078e000e */
[----:B------:R-:W-:Y:S05]  /*2ab90*/  WARPSYNC.COLLECTIVE R15, `(.L_x_691) ;  /* 0x000000000f087348 */ /* 0x000fea0003c00000 */
[----:B------:R0:W1:Y:S02]  /*2aba0*/  SHFL.IDX P6, R14, R13, R12, R11 ;  /* 0x0000000c0d0e7389 */ /* 0x00006400000c000b */
[----:B01----:R-:W-:Y:S01]  /*2abb0*/  ENDCOLLECTIVE ;  /* 0x000000000000791b */ /* 0x003fe20003800000 */
.L_x_691:
[----:B------:R-:W-:Y:S02]  /*2abc0*/  SEL R93, R74, R49, P0 ;  /* 0x000000314a5d7207 */ /* 0x000fe40000000000 */
[----:B------:R-:W-:Y:S02]  /*2abd0*/  SEL R74, R49, R74, P0 ;  /* 0x0000004a314a7207 */ /* 0x000fe40000000000 */
[----:B------:R-:W-:Y:S01]  /*2abe0*/  MOV R13, R154 ;  /* 0x0000009a000d7202 */ /* 0x000fe20000000f00 */
[----:B------:R-:W-:Y:S02]  /*2abf0*/  IMAD.MOV.U32 R12, RZ, RZ, R7 ;  /* 0x000000ffff0c7224 */ /* 0x000fe400078e0007 */
[----:B------:R-:W-:-:S07]  /*2ac00*/  IMAD.MOV.U32 R36, RZ, RZ, R14 ;  /* 0x000000ffff247224 */ /* 0x000fce00078e000e */
[----:B------:R-:W-:Y:S05]  /*2ac10*/  WARPSYNC.COLLECTIVE R15, `(.L_x_692) ;  /* 0x000000000f087348 */ /* 0x000fea0003c00000 */
[----:B------:R0:W1:Y:S02]  /*2ac20*/  SHFL.IDX P6, R14, R13, R12, R11 ;  /* 0x0000000c0d0e7389 */ /* 0x00006400000c000b */
[----:B01----:R-:W-:Y:S01]  /*2ac30*/  ENDCOLLECTIVE ;  /* 0x000000000000791b */ /* 0x003fe20003800000 */
.L_x_692:
[----:B------:R-:W-:Y:S02]  /*2ac40*/  IMAD.MOV.U32 R13, RZ, RZ, R138 ;  /* 0x000000ffff0d7224 */ /* 0x000fe400078e008a */
[----:B------:R-:W-:-:S07]  /*2ac50*/  IMAD.MOV.U32 R0, RZ, RZ, R14 ;  /* 0x000000ffff007224 */ /* 0x000fce00078e000e */
[----:B------:R-:W-:Y:S05]  /*2ac60*/  WARPSYNC.COLLECTIVE R15, `(.L_x_693) ;  /* 0x000000000f087348 */ /* 0x000fea0003c00000 */
[----:B------:R0:W1:Y:S02]  /*2ac70*/  SHFL.IDX P6, R14, R13, R12, R11 ;  /* 0x0000000c0d0e7389 */ /* 0x00006400000c000b */
[----:B01----:R-:W-:Y:S01]  /*2ac80*/  ENDCOLLECTIVE ;  /* 0x000000000000791b */ /* 0x003fe20003800000 */
.L_x_693:
[----:B------:R-:W-:Y:S01]  /*2ac90*/  MOV R13, R94 ;  /* 0x0000005e000d7202 */ /* 0x000fe20000000f00 */
[----:B------:R-:W-:Y:S01]  /*2aca0*/  IMAD.MOV.U32 R12, RZ, RZ, R5 ;  /* 0x000000ffff0c7224 */ /* 0x000fe200078e0005 */
[----:B------:R-:W-:Y:S02]  /*2acb0*/  SEL R94, R75, R36, P0 ;  /* 0x000000244b5e7207 */ /* 0x000fe40000000000 */
[----:B------:R-:W-:Y:S01]  /*2acc0*/  SEL R75, R36, R75, P0 ;  /* 0x0000004b244b7207 */ /* 0x000fe20000000000 */
[----:B------:R-:W-:-:S07]  /*2acd0*/  IMAD.MOV.U32 R3, RZ, RZ, R14 ;  /* 0x000000ffff037224 */ /* 0x000fce00078e000e */
[----:B------:R-:W-:Y:S05]  /*2ace0*/  WARPSYNC.COLLECTIVE R15, `(.L_x_694) ;  /* 0x000000000f087348 */ /* 0x000fea0003c00000 */
[----:B------:R0:W1:Y:S02]  /*2acf0*/  SHFL.IDX P6, R14, R13, R12, R11 ;  /* 0x0000000c0d0e7389 */ /* 0x00006400000c000b */
[----:B01----:R-:W-:Y:S01]  /*2ad00*/  ENDCOLLECTIVE ;  /* 0x000000000000791b */ /* 0x003fe20003800000 */
.L_x_694:
[----:B------:R-:W-:Y:S02]  /*2ad10*/  IMAD.MOV.U32 R13, RZ, RZ, R20 ;  /* 0x000000ffff0d7224 */ /* 0x000fe400078e0014 */
[----:B------:R-:W-:-:S07]  /*2ad20*/  IMAD.MOV.U32 R33, RZ, RZ, R14 ;  /* 0x000000ffff217224 */ /* 0x000fce00078e000e */
[----:B------:R-:W-:Y:S05]  /*2ad30*/  WARPSYNC.COLLECTIVE R15, `(.L_x_695) ;  /* 0x000000000f087348 */ /* 0x000fea0003c00000 */
[----:B------:R0:W1:Y:S02]  /*2ad40*/  SHFL.IDX P6, R14, R13, R12, R11 ;  /* 0x0000000c0d0e7389 */ /* 0x00006400000c000b */
[----:B01----:R-:W-:Y:S01]  /*2ad50*/  ENDCOLLECTIVE ;  /* 0x000000000000791b */ /* 0x003fe20003800000 */
.L_x_695:
        /* <DEDUP_REMOVED lines=8> */
.L_x_696:
[----:B------:R-:W-:Y:S02]  /*2ade0*/  SEL R2, R3, R20, P0 ;  /* 0x0000001403027207 */ /* 0x000fe40000000000 */
[----:B------:R-:W-:Y:S01]  /*2adf0*/  SEL R3, R20, R3, P0 ;  /* 0x0000000314037207 */ /* 0x000fe20000000000 */
[----:B------:R-:W-:Y:S02]  /*2ae00*/  IMAD.MOV.U32 R13, RZ, RZ, R142 ;  /* 0x000000ffff0d7224 */ /* 0x000fe400078e008e */
[----:B------:R-:W-:-:S07]  /*2ae10*/  IMAD.MOV.U32 R21, RZ, RZ, R14 ;  /* 0x000000ffff157224 */ /* 0x000fce00078e000e */
[----:B------:R-:W-:Y:S05]  /*2ae20*/  WARPSYNC.COLLECTIVE R15, `(.L_x_697) ;  /* 0x000000000f087348 */ /* 0x000fea0003c00000 */
[----:B------:R0:W1:Y:S02]  /*2ae30*/  SHFL.IDX P6, R14, R13, R12, R11 ;  /* 0x0000000c0d0e7389 */ /* 0x00006400000c000b */
[----:B01----:R-:W-:Y:S01]  /*2ae40*/  ENDCOLLECTIVE ;  /* 0x000000000000791b */ /* 0x003fe20003800000 */
.L_x_697:
[----:B------:R-:W-:Y:S01]  /*2ae50*/  MOV R13, R38 ;  /* 0x00000026000d7202 */ /* 0x000fe20000000f00 */
[----:B------:R-:W-:Y:S02]  /*2ae60*/  IMAD.MOV.U32 R12, RZ, RZ, R5 ;  /* 0x000000ffff0c7224 */ /* 0x000fe400078e0005 */
[----:B------:R-:W-:-:S07]  /*2ae70*/  IMAD.MOV.U32 R37, RZ, RZ, R14 ;  /* 0x000000ffff257224 */ /* 0x000fce00078e000e */
[----:B------:R-:W-:Y:S05]  /*2ae80*/  WARPSYNC.COLLECTIVE R15, `(.L_x_698) ;  /* 0x000000000f087348 */ /* 0x000fea0003c00000 */
[----:B------:R0:W1:Y:S02]  /*2ae90*/  SHFL.IDX P6, R14, R13, R12, R11 ;  /* 0x0000000c0d0e7389 */ /* 0x00006400000c000b */
[----:B01----:R-:W-:Y:S01]  /*2aea0*/  ENDCOLLECTIVE ;  /* 0x000000000000791b */ /* 0x003fe20003800000 */
.L_x_698:
[----:B------:R-:W-:Y:S02]  /*2aeb0*/  IMAD.MOV.U32 R13, RZ, RZ, R120 ;  /* 0x000000ffff0d7224 */ /* 0x000fe400078e0078 */
[----:B------:R-:W-:-:S07]  /*2aec0*/  IMAD.MOV.U32 R38, RZ, RZ, R14 ;  /* 0x000000ffff267224 */ /* 0x000fce00078e000e */
[----:B------:R-:W-:Y:S05]  /*2aed0*/  WARPSYNC.COLLECTIVE R15, `(.L_x_699) ;  /* 0x000000000f087348 */ /* 0x000fea0003c00000 */
[----:B------:R0:W1:Y:S02]  /*2aee0*/  SHFL.IDX P6, R14, R13, R12, R11 ;  /* 0x0000000c0d0e7389 */ /* 0x00006400000c000b */
[----:B01----:R-:W-:Y:S01]  /*2aef0*/  ENDCOLLECTIVE ;  /* 0x000000000000791b */ /* 0x003fe20003800000 */
.L_x_699:
        /* <DEDUP_REMOVED lines=8> */
.L_x_700:
[----:B------:R-:W-:Y:S02]  /*2af80*/  SEL R36, R37, R120, P0 ;  /* 0x0000007825247207 */ /* 0x000fe40000000000 */
[----:B------:R-:W-:Y:S01]  /*2af90*/  SEL R37, R120, R37, P0 ;  /* 0x0000002578257207 */ /* 0x000fe20000000000 */
[----:B------:R-:W-:Y:S02]  /*2afa0*/  IMAD.MOV.U32 R13, RZ, RZ, R134 ;  /* 0x000000ffff0d7224 */ /* 0x000fe400078e0086 */
[----:B------:R-:W-:-:S07]  /*2afb0*/  IMAD.MOV.U32 R39, RZ, RZ, R14 ;  /* 0x000000ffff277224 */ /* 0x000fce00078e000e */
[----:B------:R-:W-:Y:S05]  /*2afc0*/  WARPSYNC.COLLECTIVE R15, `(.L_x_701) ;  /* 0x000000000f087348 */ /* 0x000fea0003c00000 */
[----:B------:R0:W1:Y:S02]  /*2afd0*/  SHFL.IDX P6, R14, R13, R12, R11 ;  /* 0x0000000c0d0e7389 */ /* 0x00006400000c000b */
[----:B01----:R-:W-:Y:S01]  /*2afe0*/  ENDCOLLECTIVE ;  /* 0x000000000000791b */ /* 0x003fe20003800000 */
.L_x_701:
[----:B------:R-:W-:Y:S01]  /*2aff0*/  MOV R13, R118 ;  /* 0x00000076000d7202 */ /* 0x000fe20000000f00 */
[----:B------:R-:W-:Y:S02]  /*2b000*/  IMAD.MOV.U32 R12, RZ, RZ, R5 ;  /* 0x000000ffff0c7224 */ /* 0x000fe400078e0005 */
[----:B------:R-:W-:-:S07]  /*2b010*/  IMAD.MOV.U32 R41, RZ, RZ, R14 ;  /* 0x000000ffff297224 */ /* 0x000fce00078e000e */
[----:B------:R-:W-:Y:S05]  /*2b020*/  WARPSYNC.COLLECTIVE R15, `(.L_x_702) ;  /* 0x000000000f087348 */ /* 0x000fea0003c00000 */
[----:B------:R0:W1:Y:S02]  /*2b030*/  SHFL.IDX P6, R14, R13, R12, R11 ;  /* 0x0000000c0d0e7389 */ /* 0x00006400000c000b */
[----:B01----:R-:W-:Y:S01]  /*2b040*/  ENDCOLLECTIVE ;  /* 0x000000000000791b */ /* 0x003fe20003800000 */
.L_x_702:
[----:B------:R-:W-:Y:S02]  /*2b050*/  IMAD.MOV.U32 R13, RZ, RZ, R112 ;  /* 0x000000ffff0d7224 */ /* 0x000fe400078e0070 */
[----:B------:R-:W-:-:S07]  /*2b060*/  IMAD.MOV.U32 R118, RZ, RZ, R14 ;  /* 0x000000ffff767224 */ /* 0x000fce00078e000e */
[----:B------:R-:W-:Y:S05]  /*2b070*/  WARPSYNC.COLLECTIVE R15, `(.L_x_703) ;  /* 0x000000000f087348 */ /* 0x000fea0003c00000 */
[----:B------:R0:W1:Y:S02]  /*2b080*/  SHFL.IDX P6, R14, R13, R12, R11 ;  /* 0x0000000c0d0e7389 */ /* 0x00006400000c000b */
[----:B01----:R-:W-:Y:S01]  /*2b090*/  ENDCOLLECTIVE ;  /* 0x000000000000791b */ /* 0x003fe20003800000 */
.L_x_703:
        /* <DEDUP_REMOVED lines=8> */
.L_x_704:
[----:B------:R-:W-:Y:S02]  /*2b120*/  IMAD.MOV.U32 R13, RZ, RZ, R68 ;  /* 0x000000ffff0d7224 */ /* 0x000fe400078e0044 */
[----:B------:R-:W-:-:S07]  /*2b130*/  IMAD.MOV.U32 R43, RZ, RZ, R14 ;  /* 0x000000ffff2b7224 */ /* 0x000fce00078e000e */
[----:B------:R-:W-:Y:S05]  /*2b140*/  WARPSYNC.COLLECTIVE R15, `(.L_x_705) ;  /* 0x000000000f087348 */ /* 0x000fea0003c00000 */
[----:B------:R0:W1:Y:S02]  /*2b150*/  SHFL.IDX P6, R14, R13, R12, R11 ;  /* 0x0000000c0d0e7389 */ /* 0x00006400000c000b */
[----:B01----:R-:W-:Y:S01]  /*2b160*/  ENDCOLLECTIVE ;  /* 0x000000000000791b */ /* 0x003fe20003800000 */
.L_x_705:
[----:B------:R-:W-:Y:S01]  /*2b170*/  MOV R13, R110 ;  /* 0x0000006e000d7202 */ /* 0x000fe20000000f00 */
[----:B------:R-:W-:Y:S02]  /*2b180*/  IMAD.MOV.U32 R12, RZ, RZ, R5 ;  /* 0x000000ffff0c7224 */ /* 0x000fe400078e0005 */
[----:B------:R-:W-:-:S07]  /*2b190*/  IMAD.MOV.U32 R45, RZ, RZ, R14 ;  /* 0x000000ffff2d7224 */ /* 0x000fce00078e000e */
[----:B------:R-:W-:Y:S05]  /*2b1a0*/  WARPSYNC.COLLECTIVE R15, `(.L_x_706) ;  /* 0x000000000f087348 */ /* 0x000fea0003c00000 */
[----:B------:R0:W1:Y:S02]  /*2b1b0*/  SHFL.IDX P6, R14, R13, R12, R11 ;  /* 0x0000000c0d0e7389 */ /* 0x00006400000c000b */
[----:B01----:R-:W-:Y:S01]  /*2b1c0*/  ENDCOLLECTIVE ;  /* 0x000000000000791b */ /* 0x003fe20003800000 */
.L_x_706:
[----:B------:R-:W-:Y:S02]  /*2b1d0*/  IMAD.MOV.U32 R13, RZ, RZ, R108 ;  /* 0x000000ffff0d7224 */ /* 0x000fe400078e006c */
[----:B------:R-:W-:-:S07]  /*2b1e0*/  IMAD.MOV.U32 R110, RZ, RZ, R14 ;  /* 0x000000ffff6e7224 */ /* 0x000fce00078e000e */
[----:B------:R-:W-:Y:S05]  /*2b1f0*/  WARPSYNC.COLLECTIVE R15, `(.L_x_707) ;  /* 0x000000000f087348 */ /* 0x000fea0003c00000 */
[----:B------:R0:W1:Y:S02]  /*2b200*/  SHFL.IDX P6, R14, R13, R12, R11 ;  /* 0x0000000c0d0e7389 */ /* 0x00006400000c000b */
[----:B01----:R-:W-:Y:S01]  /*2b210*/  ENDCOLLECTIVE ;  /* 0x000000000000791b */ /* 0x003fe20003800000 */
.L_x_707:
[----:B------:R-:W-:Y:S01]  /*2b220*/  MOV R13, R128 ;  /* 0x00000080000d7202 */ /* 0x000fe20000000f00 */
[----:B------:R-:W-:Y:S02]  /*2b230*/  IMAD.MOV.U32 R12, RZ, RZ, R7 ;  /* 0x000000ffff0c7224 */ /* 0x000fe400078e0007 */
[----:B------:R-:W-:-:S07]  /*2b240*/  IMAD.MOV.U32 R108, RZ, RZ, R14 ;  /* 0x000000ffff6c7224 */ /* 0x000fce00078e000e */
[----:B------:R-:W-:Y:S05]  /*2b250*/  WARPSYNC.COLLECTIVE R15, `(.L_x_708) ;  /* 0x000000000f087348 */ /* 0x000fea0003c00000 */
[----:B------:R0:W1:Y:S02]  /*2b260*/  SHFL.IDX P6, R14, R13, R12, R11 ;  /* 0x0000000c0d0e7389 */ /* 0x00006400000c000b */
[----:B01----:R-:W-:Y:S01]  /*2b270*/  ENDCOLLECTIVE ;  /* 0x000000000000791b */ /* 0x003fe20003800000 */
.L_x_708:
[----:B------:R-:W-:Y:S02]  /*2b280*/  SEL R44, R45, R108, P0 ;  /* 0x0000006c2d2c7207 */ /* 0x000fe40000000000 */
[----:B------:R-:W-:Y:S01]  /*2b290*/  SEL R45, R108, R45, P0 ;  /* 0x0000002d6c2d7207 */ /* 0x000fe20000000000 */
[----:B------:R-:W-:Y:S02]  /*2b2a0*/  IMAD.MOV.U32 R13, RZ, RZ, R66 ;  /* 0x000000ffff0d7224 */ /* 0x000fe400078e0042 */
[----:B------:R-:W-:-:S07]  /*2b2b0*/  IMAD.MOV.U32 R47, RZ, RZ, R14 ;  /* 0x000000ffff2f7224 */ /* 0x000fce00078e000e */
[----:B------:R-:W-:Y:S05]  /*2b2c0*/  WARPSYNC.COLLECTIVE R15, `(.L_x_709) ;  /* 0x000000000f087348 */ /* 0x000fea0003c00000 */
[----:B------:R0:W1:Y:S02]  /*2b2d0*/  SHFL.IDX P6, R14, R13, R12, R11 ;  /* 0x0000000c0d0e7389 */ /* 0x00006400000c000b */
[----:B01----:R-:W-:Y:S01]  /*2b2e0*/  ENDCOLLECTIVE ;  /* 0x000000000000791b */ /* 0x003fe20003800000 */
.L_x_709:
[----:B------:R-:W-:Y:S01]  /*2b2f0*/  MOV R13, R82 ;  /* 0x00000052000d7202 */ /* 0x000fe20000000f00 */
[----:B------:R-:W-:Y:S02]  /*2b300*/  IMAD.MOV.U32 R12, RZ, RZ, R5 ;  /* 0x000000ffff0c7224 */ /* 0x000fe400078e0005 */
[----:B------:R-:W-:-:S07]  /*2b310*/  IMAD.MOV.U32 R77, RZ, RZ, R14 ;  /* 0x000000ffff4d7224 */ /* 0x000fce00078e000e */
[----:B------:R-:W-:Y:S05]  /*2b320*/  WARPSYNC.COLLECTIVE R15, `(.L_x_710) ;  /* 0x000000000f087348 */ /* 0x000fea0003c00000 */
[----:B------:R0:W1:Y:S02]  /*2b330*/  SHFL.IDX P6, R14, R13, R12, R11 ;  /* 0x0000000c0d0e7389 */ /* 0x00006400000c000b */
[----:B01----:R-:W-:Y:S01]  /*2b340*/  ENDCOLLECTIVE ;  /* 0x000000000000791b */ /* 0x003fe20003800000 */
.L_x_710:
[----:B------:R-:W-:Y:S02]  /*2b350*/  IMAD.MOV.U32 R13, RZ, RZ, R80 ;  /* 0x000000ffff0d7224 */ /* 0x000fe400078e0050 */
[----:B------:R-:W-:-:S07]  /*2b360*/  IMAD.MOV.U32 R82, RZ, RZ, R14 ;  /* 0x000000ffff527224 */ /* 0x000fce00078e000e */
[----:B------:R-:W-:Y:S05]  /*2b370*/  WARPSYNC.COLLECTIVE R15, `(.L_x_711) ;  /* 0x000000000f087348 */ /* 0x000fea0003c00000 */
[----:B------:R0:W1:Y:S02]  /*2b380*/  SHFL.IDX P6, R14, R13, R12, R11 ;  /* 0x0000000c0d0e7389 */ /* 0x00006400000c000b */
[----:B01----:R-:W-:Y:S01]  /*2b390*/  ENDCOLLECTIVE ;  /* 0x000000000000791b */ /* 0x003fe20003800000 */
.L_x_711:
[----:B------:R-:W-:Y:S01]  /*2b3a0*/  MOV R13, R130 ;  /* 0x00000082000d7202 */ /* 0x000fe20000000f00 */
[----:B------:R-:W-:Y:S02]  /*2b3b0*/  IMAD.MOV.U32 R12, RZ, RZ, R7 ;  /* 0x000000ffff0c7224 */ /* 0x000fe400078e0007 */
[----:B------:R-:W-:-:S07]  /*2b3c0*/  IMAD.MOV.U32 R80, RZ, RZ, R14 ;  /* 0x000000ffff507224 */ /* 0x000fce00078e000e */
[----:B------:R-:W-:Y:S05]  /*2b3d0*/  WARPSYNC.COLLECTIVE R15, `(.L_x_712) ;  /* 0x000000000f087348 */ /* 0x000fea0003c00000 */
[----:B------:R0:W1:Y:S02]  /*2b3e0*/  SHFL.IDX P6, R14, R13, R12, R11 ;  /* 0x0000000c0d0e7389 */ /* 0x00006400000c000b */
[----:B01----:R-:W-:Y:S01]  /*2b3f0*/  ENDCOLLECTIVE ;  /* 0x000000000000791b */ /* 0x003fe20003800000 */
.L_x_712:
[----:B------:R-:W-:Y:S02]  /*2b400*/  IMAD.MOV.U32 R13, RZ, RZ, R126 ;  /* 0x000000ffff0d7224 */ /* 0x000fe400078e007e */
[----:B------:R-:W-:-:S07]  /*2b410*/  IMAD.MOV.U32 R79, RZ, RZ, R14 ;  /* 0x000000ffff4f7224 */ /* 0x000fce00078e000e */
[----:B------:R-:W-:Y:S05]  /*2b420*/  WARPSYNC.COLLECTIVE R15, `(.L_x_713) ;  /* 0x000000000f087348 */ /* 0x000fea0003c00000 */
[----:B------:R0:W1:Y:S02]  /*2b430*/  SHFL.IDX P6, R14, R13, R12, R11 ;  /* 0x0000000c0d0e7389 */ /* 0x00006400000c000b */
[----:B01----:R-:W-:Y:S01]  /*2b440*/  ENDCOLLECTIVE ;  /* 0x000000000000791b */ /* 0x003fe20003800000 */
.L_x_713:
[----:B------:R-:W-:Y:S01]  /*2b450*/  MOV R13, R78 ;  /* 0x0000004e000d7202 */ /* 0x000fe20000000f00 */
[----:B------:R-:W-:Y:S02]  /*2b460*/  IMAD.MOV.U32 R12, RZ, RZ, R5 ;  /* 0x000000ffff0c7224 */ /* 0x000fe400078e0005 */
[----:B------:R-:W-:-:S07]  /*2b470*/  IMAD.MOV.U32 R81, RZ, RZ, R14 ;  /* 0x000000ffff517224 */ /* 0x000fce00078e000e */
[----:B------:R-:W-:Y:S05]  /*2b480*/  WARPSYNC.COLLECTIVE R15, `(.L_x_714) ;  /* 0x000000000f087348 */ /* 0x000fea0003c00000 */
[----:B------:R0:W1:Y:S02]  /*2b490*/  SHFL.IDX P6, R14, R13, R12, R11 ;  /* 0x0000000c0d0e7389 */ /* 0x00006400000c000b */
[----:B01----:R-:W-:Y:S01]  /*2b4a0*/  ENDCOLLECTIVE ;  /* 0x000000000000791b */ /* 0x003fe20003800000 */
.L_x_714:
[----:B------:R-:W-:Y:S01]  /*2b4b0*/  IMAD.MOV.U32 R13, RZ, RZ, R48 ;  /* 0x000000ffff0d7224 */ /* 0x000fe200078e0030 */
[----:B------:R-:W-:Y:S02]  /*2b4c0*/  SEL R48, R77, R80, P0 ;  /* 0x000000504d307207 */ /* 0x000fe40000000000 */
[----:B------:R-:W-:Y:S01]  /*2b4d0*/  SEL R77, R80, R77, P0 ;  /* 0x0000004d504d7207 */ /* 0x000fe20000000000 */
[----:B------:R-:W-:-:S07]  /*2b4e0*/  IMAD.MOV.U32 R126, RZ, RZ, R14 ;  /* 0x000000ffff7e7224 */ /* 0x000fce00078e000e */
[----:B------:R-:W-:Y:S05]  /*2b4f0*/  WARPSYNC.COLLECTIVE R15, `(.L_x_715) ;  /* 0x000000000f087348 */ /* 0x000fea0003c00000 */
[----:B------:R0:W1:Y:S02]  /*2b500*/  SHFL.IDX P6, R14, R13, R12, R11 ;  /* 0x0000000c0d0e7389 */ /* 0x00006400000c000b */
[----:B01----:R-:W-:Y:S01]  /*2b510*/  ENDCOLLECTIVE ;  /* 0x000000000000791b */ /* 0x003fe20003800000 */
.L_x_715:
        /* <DEDUP_REMOVED lines=8> */
.L_x_716:
[----:B------:R-:W-:Y:S02]  /*2b5a0*/  SEL R80, R81, R128, P0 ;  /* 0x0000008051507207 */ /* 0x000fe40000000000 */
[----:B------:R-:W-:Y:S01]  /*2b5b0*/  SEL R81, R128, R81, P0 ;  /* 0x0000005180517207 */ /* 0x000fe20000000000 */
[----:B------:R-:W-:Y:S02]  /*2b5c0*/  IMAD.MOV.U32 R13, RZ, RZ, R122 ;  /* 0x000000ffff0d7224 */ /* 0x000fe400078e007a */
[----:B------:R-:W-:-:S07]  /*2b5d0*/  IMAD.MOV.U32 R83, RZ, RZ, R14 ;  /* 0x000000ffff537224 */ /* 0x000fce00078e000e */
[----:B------:R-:W-:Y:S05]  /*2b5e0*/  WARPSYNC.COLLECTIVE R15, `(.L_x_717) ;  /* 0x000000000f087348 */ /* 0x000fea0003c00000 */
[----:B------:R0:W1:Y:S02]  /*2b5f0*/  SHFL.IDX P6, R14, R13, R12, R11 ;  /* 0x0000000c0d0e7389 */ /* 0x00006400000c000b */
[----:B01----:R-:W-:Y:S01]  /*2b600*/  ENDCOLLECTIVE ;  /* 0x000000000000791b */ /* 0x003fe20003800000 */
.L_x_717:
        /* <DEDUP_REMOVED lines=8> */
.L_x_718:
[----:B------:R-:W-:Y:S01]  /*2b690*/  IMAD.MOV.U32 R13, RZ, RZ, R42 ;  /* 0x000000ffff0d7224 */ /* 0x000fe200078e002a */
[----:B------:R-:W-:Y:S02]  /*2b6a0*/  SEL R42, R43, R110, P0 ;  /* 0x0000006e2b2a7207 */ /* 0x000fe40000000000 */
[----:B------:R-:W-:Y:S01]  /*2b6b0*/  SEL R43, R110, R43, P0 ;  /* 0x0000002b6e2b7207 */ /* 0x000fe20000000000 */
[----:B------:R-:W-:-:S07]  /*2b6c0*/  IMAD.MOV.U32 R122, RZ, RZ, R14 ;  /* 0x000000ffff7a7224 */ /* 0x000fce00078e000e */
[----:B------:R-:W-:Y:S05]  /*2b6d0*/  WARPSYNC.COLLECTIVE R15, `(.L_x_719) ;  /* 0x000000000f087348 */ /* 0x000fea0003c00000 */
[----:B------:R0:W1:Y:S02]  /*2b6e0*/  SHFL.IDX P6, R14, R13, R12, R11 ;  /* 0x0000000c0d0e7389 */ /* 0x00006400000c000b */
[----:B01----:R-:W-:Y:S01]  /*2b6f0*/  ENDCOLLECTIVE ;  /* 0x000000000000791b */ /* 0x003fe20003800000 */
.L_x_719:
        /* <DEDUP_REMOVED lines=8> */
.L_x_720:
[----:B------:R-:W-:Y:S01]  /*2b780*/  SEL R49, R31, R124, P0 ;  /* 0x0000007c1f317207 */ /* 0x000fe20000000000 */
[----:B------:R-:W-:Y:S02]  /*2b790*/  IMAD.MOV.U32 R13, RZ, RZ, R114 ;  /* 0x000000ffff0d7224 */ /* 0x000fe400078e0072 */
[----:B------:R-:W-:-:S07]  /*2b7a0*/  IMAD.MOV.U32 R27, RZ, RZ, R14 ;  /* 0x000000ffff1b7224 */ /* 0x000fce00078e000e */
[----:B------:R-:W-:Y:S05]  /*2b7b0*/  WARPSYNC.COLLECTIVE R15, `(.L_x_721) ;  /* 0x000000000f087348 */ /* 0x000fea0003c00000 */
[----:B------:R0:W1:Y:S02]  /*2b7c0*/  SHFL.IDX P6, R14, R13, R12, R11 ;  /* 0x0000000c0d0e7389 */ /* 0x00006400000c000b */
[----:B01----:R-:W-:Y:S01]  /*2b7d0*/  ENDCOLLECTIVE ;  /* 0x000000000000791b */ /* 0x003fe20003800000 */
.L_x_721:
        /* <DEDUP_REMOVED lines=8> */
.L_x_722:
[----:B------:R-:W-:Y:S02]  /*2b860*/  IMAD.MOV.U32 R13, RZ, RZ, R52 ;  /* 0x000000ffff0d7224 */ /* 0x000fe400078e0034 */
[----:B------:R-:W-:-:S07]  /*2b870*/  IMAD.MOV.U32 R114, RZ, RZ, R14 ;  /* 0x000000ffff727224 */ /* 0x000fce00078e000e */
[----:B------:R-:W-:Y:S05]  /*2b880*/  WARPSYNC.COLLECTIVE R15, `(.L_x_723) ;  /* 0x000000000f087348 */ /* 0x000fea0003c00000 */
[----:B------:R0:W1:Y:S02]  /*2b890*/  SHFL.IDX P6, R14, R13, R12, R11 ;  /* 0x0000000c0d0e7389 */ /* 0x00006400000c000b */
[----:B01----:R-:W-:Y:S01]  /*2b8a0*/  ENDCOLLECTIVE ;  /* 0x000000000000791b */ /* 0x003fe20003800000 */
.L_x_723:
        /* <DEDUP_REMOVED lines=8> */
.L_x_724:
[----:B------:R-:W-:Y:S01]  /*2b930*/  SEL R53, R29, R116, P0 ;  /* 0x000000741d357207 */ /* 0x000fe20000000000 */
[----:B------:R-:W-:Y:S02]  /*2b940*/  IMAD.MOV.U32 R13, RZ, RZ, R104 ;  /* 0x000000ffff0d7224 */ /* 0x000fe400078e0068 */
[----:B------:R-:W-:-:S07]  /*2b950*/  IMAD.MOV.U32 R9, RZ, RZ, R14 ;  /* 0x000000ffff097224 */ /* 0x000fce00078e000e */
[----:B------:R-:W-:Y:S05]  /*2b960*/  WARPSYNC.COLLECTIVE R15, `(.L_x_725) ;  /* 0x000000000f087348 */ /* 0x000fea0003c00000 */
[----:B------:R0:W1:Y:S02]  /*2b970*/  SHFL.IDX P6, R14, R13, R12, R11 ;  /* 0x0000000c0d0e7389 */ /* 0x00006400000c000b */
[----:B01----:R-:W-:Y:S01]  /*2b980*/  ENDCOLLECTIVE ;  /* 0x000000000000791b */ /* 0x003fe20003800000 */
.L_x_725:
[----:B------:R-:W-:Y:S01]  /*2b990*/  MOV R13, R58 ;  /* 0x0000003a000d7202 */ /* 0x000fe20000000f00 */
[----:B------:R-:W-:Y:S02]  /*2b9a0*/  IMAD.MOV.U32 R12, RZ, RZ, R5 ;  /* 0x000000ffff0c7224 */ /* 0x000fe400078e0005 */
[----:B------:R-:W-:-:S07]  /*2b9b0*/  IMAD.MOV.U32 R25, RZ, RZ, R14 ;  /* 0x000000ffff197224 */ /* 0x000fce00078e000e */
[----:B------:R-:W-:Y:S05]  /*2b9c0*/  WARPSYNC.COLLECTIVE R15, `(.L_x_726) ;  /* 0x000000000f087348 */ /* 0x000fea0003c00000 */
[----:B------:R0:W1:Y:S02]  /*2b9d0*/  SHFL.IDX P6, R14, R13, R12, R11 ;  /* 0x0000000c0d0e7389 */ /* 0x00006400000c000b */
[----:B01----:R-:W-:Y:S01]  /*2b9e0*/  ENDCOLLECTIVE ;  /* 0x000000000000791b */ /* 0x003fe20003800000 */
.L_x_726:
[----:B------:R-:W-:Y:S01]  /*2b9f0*/  IMAD.MOV.U32 R13, RZ, RZ, R50 ;  /* 0x000000ffff0d7224 */ /* 0x000fe200078e0032 */
[----:B------:R-:W-:Y:S01]  /*2ba00*/  SEL R50, R124, R31, P0 ;  /* 0x0000001f7c327207 */ /* 0x000fe20000000000 */
[----:B------:R-:W-:-:S07]  /*2ba10*/  IMAD.MOV.U32 R58, RZ, RZ, R14 ;  /* 0x000000ffff3a7224 */ /* 0x000fce00078e000e */
[----:B------:R-:W-:Y:S05]  /*2ba20*/  WARPSYNC.COLLECTIVE R15, `(.L_x_727) ;  /* 0x000000000f087348 */ /* 0x000fea0003c00000 */
[----:B------:R0:W1:Y:S02]  /*2ba30*/  SHFL.IDX P6, R14, R13, R12, R11 ;  /* 0x0000000c0d0e7389 */ /* 0x00006400000c000b */
[----:B01----:R-:W-:Y:S01]  /*2ba40*/  ENDCOLLECTIVE ;  /* 0x000000000000791b */ /* 0x003fe20003800000 */
.L_x_727:
[----:B------:R-:W-:Y:S02]  /*2ba50*/  SEL R55, R9, R58, P0 ;  /* 0x0000003a09377207 */ /* 0x000fe40000000000 */
[----:B------:R-:W-:Y:S01]  /*2ba60*/  MOV R13, R64 ;  /* 0x00000040000d7202 */ /* 0x000fe20000000f00 */
[----:B------:R-:W-:Y:S02]  /*2ba70*/  IMAD.MOV.U32 R12, RZ, RZ, R7 ;  /* 0x000000ffff0c7224 */ /* 0x000fe400078e0007 */
[----:B------:R-:W-:-:S07]  /*2ba80*/  IMAD.MOV.U32 R98, RZ, RZ, R14 ;  /* 0x000000ffff627224 */ /* 0x000fce00078e000e */
[----:B------:R-:W-:Y:S05]  /*2ba90*/  WARPSYNC.COLLECTIVE R15, `(.L_x_728) ;  /* 0x000000000f087348 */ /* 0x000fea0003c00000 */
[----:B------:R0:W1:Y:S02]  /*2baa0*/  SHFL.IDX P6, R14, R13, R12, R11 ;  /* 0x0000000c0d0e7389 */ /* 0x00006400000c000b */
[----:B01----:R-:W-:Y:S01]  /*2bab0*/  ENDCOLLECTIVE ;  /* 0x000000000000791b */ /* 0x003fe20003800000 */
.L_x_728:
[----:B------:R-:W-:Y:S02]  /*2bac0*/  SEL R63, R25, R98, P0 ;  /* 0x00000062193f7207 */ /* 0x000fe40000000000 */
[----:B------:R-:W-:Y:S01]  /*2bad0*/  SEL R64, R98, R25, P0 ;  /* 0x0000001962407207 */ /* 0x000fe20000000000 */
[----:B------:R-:W-:Y:S02]  /*2bae0*/  IMAD.MOV.U32 R98, RZ, RZ, RZ ;  /* 0x000000ffff627224 */ /* 0x000fe400078e00ff */
[----:B------:R-:W-:Y:S01]  /*2baf0*/  IMAD.MOV.U32 R13, RZ, RZ, R62 ;  /* 0x000000ffff0d7224 */ /* 0x000fe200078e003e */
[----:B------:R-:W-:Y:S01]  /*2bb00*/  SEL R62, R58, R9, P0 ;  /* 0x000000093a3e7207 */ /* 0x000fe20000000000 */
[----:B------:R-:W-:-:S07]  /*2bb10*/  IMAD.MOV.U32 R66, RZ, RZ, R14 ;  /* 0x000000ffff427224 */ /* 0x000fce00078e000e */
[----:B------:R-:W-:Y:S05]  /*2bb20*/  WARPSYNC.COLLECTIVE R15, `(.L_x_729) ;  /* 0x000000000f087348 */ /* 0x000fea0003c00000 */
[----:B------:R0:W1:Y:S02]  /*2bb30*/  SHFL.IDX P6, R14, R13, R12, R11 ;  /* 0x0000000c0d0e7389 */ /* 0x00006400000c000b */
[----:B01----:R-:W-:Y:S01]  /*2bb40*/  ENDCOLLECTIVE ;  /* 0x000000000000791b */ /* 0x003fe20003800000 */
.L_x_729:
[----:B------:R-:W-:Y:S01]  /*2bb50*/  MOV R13, R26 ;  /* 0x0000001a000d7202 */ /* 0x000fe20000000f00 */
[----:B------:R-:W-:Y:S02]  /*2bb60*/  IMAD.MOV.U32 R12, RZ, RZ, R5 ;  /* 0x000000ffff0c7224 */ /* 0x000fe400078e0005 */
[----:B------:R-:W-:-:S07]  /*2bb70*/  IMAD.MOV.U32 R68, RZ, RZ, R14 ;  /* 0x000000ffff447224 */ /* 0x000fce00078e000e */
[----:B------:R-:W-:Y:S05]  /*2bb80*/  WARPSYNC.COLLECTIVE R15, `(.L_x_730) ;  /* 0x000000000f087348 */ /* 0x000fea0003c00000 */
[----:B------:R0:W1:Y:S02]  /*2bb90*/  SHFL.IDX P6, R14, R13, R12, R11 ;  /* 0x0000000c0d0e7389 */ /* 0x00006400000c000b */
[----:B01----:R-:W-:Y:S01]  /*2bba0*/  ENDCOLLECTIVE ;  /* 0x000000000000791b */ /* 0x003fe20003800000 */
.L_x_730:
[----:B------:R-:W-:Y:S02]  /*2bbb0*/  IMAD.MOV.U32 R13, RZ, RZ, R24 ;  /* 0x000000ffff0d7224 */ /* 0x000fe400078e0018 */
[----:B------:R-:W-:-:S07]  /*2bbc0*/  IMAD.MOV.U32 R59, RZ, RZ, R14 ;  /* 0x000000ffff3b7224 */ /* 0x000fce00078e000e */
[----:B------:R-:W-:Y:S05]  /*2bbd0*/  WARPSYNC.COLLECTIVE R15, `(.L_x_731) ;  /* 0x000000000f087348 */ /* 0x000fea0003c00000 */
[----:B------:R0:W1:Y:S02]  /*2bbe0*/  SHFL.IDX P6, R14, R13, R12, R11 ;  /* 0x0000000c0d0e7389 */ /* 0x00006400000c000b */
[----:B01----:R-:W-:Y:S01]  /*2bbf0*/  ENDCOLLECTIVE ;  /* 0x000000000000791b */ /* 0x003fe20003800000 */
.L_x_731:
        /* <DEDUP_REMOVED lines=8> */
.L_x_732:
[----:B------:R-:W-:Y:S02]  /*2bc80*/  SEL R67, R68, R61, P0 ;  /* 0x0000003d44437207 */ /* 0x000fe40000000000 */
[----:B------:R-:W-:Y:S01]  /*2bc90*/  SEL R68, R61, R68, P0 ;  /* 0x000000443d447207 */ /* 0x000fe20000000000 */
[----:B------:R-:W-:Y:S02]  /*2bca0*/  IMAD.MOV.U32 R13, RZ, RZ, R72 ;  /* 0x000000ffff0d7224 */ /* 0x000fe400078e0048 */
[----:B------:R-:W-:-:S07]  /*2bcb0*/  IMAD.MOV.U32 R70, RZ, RZ, R14 ;  /* 0x000000ffff467224 */ /* 0x000fce00078e000e */
[----:B------:R-:W-:Y:S05]  /*2bcc0*/  WARPSYNC.COLLECTIVE R15, `(.L_x_733) ;  /* 0x000000000f087348 */ /* 0x000fea0003c00000 */
[----:B------:R0:W1:Y:S02]  /*2bcd0*/  SHFL.IDX P6, R14, R13, R12, R11 ;  /* 0x0000000c0d0e7389 */ /* 0x00006400000c000b */
[----:B01----:R-:W-:Y:S01]  /*2bce0*/  ENDCOLLECTIVE ;  /* 0x000000000000791b */ /* 0x003fe20003800000 */
.L_x_733:
[----:B------:R-:W-:Y:S01]  /*2bcf0*/  MOV R13, R30 ;  /* 0x0000001e000d7202 */ /* 0x000fe20000000f00 */
[----:B------:R-:W-:Y:S02]  /*2bd00*/  IMAD.MOV.U32 R12, RZ, RZ, R5 ;  /* 0x000000ffff0c7224 */ /* 0x000fe400078e0005 */
[----:B------:R-:W-:-:S07]  /*2bd10*/  IMAD.MOV.U32 R72, RZ, RZ, R14 ;  /* 0x000000ffff487224 */ /* 0x000fce00078e000e */
[----:B------:R-:W-:Y:S05]  /*2bd20*/  WARPSYNC.COLLECTIVE R15, `(.L_x_734) ;  /* 0x000000000f087348 */ /* 0x000fea0003c00000 */
[----:B------:R0:W1:Y:S02]  /*2bd30*/  SHFL.IDX P6, R14, R13, R12, R11 ;  /* 0x0000000c0d0e7389 */ /* 0x00006400000c000b */
[----:B01----:R-:W-:Y:S01]  /*2bd40*/  ENDCOLLECTIVE ;  /* 0x000000000000791b */ /* 0x003fe20003800000 */
.L_x_734:
[----:B------:R-:W-:Y:S02]  /*2bd50*/  IMAD.MOV.U32 R13, RZ, RZ, R28 ;  /* 0x000000ffff0d7224 */ /* 0x000fe400078e001c */
[----:B------:R-:W-:-:S07]  /*2bd60*/  IMAD.MOV.U32 R73, RZ, RZ, R14 ;  /* 0x000000ffff497224 */ /* 0x000fce00078e000e */
[----:B------:R-:W-:Y:S05]  /*2bd70*/  WARPSYNC.COLLECTIVE R15, `(.L_x_735) ;  /* 0x000000000f087348 */ /* 0x000fea0003c00000 */
[----:B------:R0:W1:Y:S02]  /*2bd80*/  SHFL.IDX P6, R14, R13, R12, R11 ;  /* 0x0000000c0d0e7389 */ /* 0x00006400000c000b */
[----:B01----:R-:W-:Y:S01]  /*2bd90*/  ENDCOLLECTIVE ;  /* 0x000000000000791b */ /* 0x003fe20003800000 */
.L_x_735:
        /* <DEDUP_REMOVED lines=8> */
.L_x_736:
[----:B------:R-:W-:Y:S02]  /*2be20*/  SEL R71, R72, R85, P0 ;  /* 0x0000005548477207 */ /* 0x000fe40000000000 */
[----:B------:R-:W-:Y:S01]  /*2be30*/  SEL R72, R85, R72, P0 ;  /* 0x0000004855487207 */ /* 0x000fe20000000000 */
[----:B------:R-:W-:Y:S02]  /*2be40*/  IMAD.MOV.U32 R13, RZ, RZ, R86 ;  /* 0x000000ffff0d7224 */ /* 0x000fe400078e0056 */
[----:B------:R-:W-:-:S07]  /*2be50*/  IMAD.MOV.U32 R84, RZ, RZ, R14 ;  /* 0x000000ffff547224 */ /* 0x000fce00078e000e */
[----:B------:R-:W-:Y:S05]  /*2be60*/  WARPSYNC.COLLECTIVE R15, `(.L_x_737) ;  /* 0x000000000f087348 */ /* 0x000fea0003c00000 */
[----:B------:R0:W1:Y:S02]  /*2be70*/  SHFL.IDX P6, R14, R13, R12, R11 ;  /* 0x0000000c0d0e7389 */ /* 0x00006400000c000b */
[----:B01----:R-:W-:Y:S01]  /*2be80*/  ENDCOLLECTIVE ;  /* 0x000000000000791b */ /* 0x003fe20003800000 */
.L_x_737:
[----:B------:R-:W-:Y:S01]  /*2be90*/  MOV R13, R34 ;  /* 0x00000022000d7202 */ /* 0x000fe20000000f00 */
[----:B------:R-:W-:Y:S02]  /*2bea0*/  IMAD.MOV.U32 R12, RZ, RZ, R5 ;  /* 0x000000ffff0c7224 */ /* 0x000fe400078e0005 */
[----:B------:R-:W-:-:S07]  /*2beb0*/  IMAD.MOV.U32 R86, RZ, RZ, R14 ;  /* 0x000000ffff567224 */ /* 0x000fce00078e000e */
[----:B------:R-:W-:Y:S05]  /*2bec0*/  WARPSYNC.COLLECTIVE R15, `(.L_x_738) ;  /* 0x000000000f087348 */ /* 0x000fea0003c00000 */
[----:B------:R0:W1:Y:S02]  /*2bed0*/  SHFL.IDX P6, R14, R13, R12, R11 ;  /* 0x0000000c0d0e7389 */ /* 0x00006400000c000b */
[----:B01----:R-:W-:Y:S01]  /*2bee0*/  ENDCOLLECTIVE ;  /* 0x000000000000791b */ /* 0x003fe20003800000 */
.L_x_738:
[----:B------:R-:W-:Y:S02]  /*2bef0*/  IMAD.MOV.U32 R13, RZ, RZ, R32 ;  /* 0x000000ffff0d7224 */ /* 0x000fe400078e0020 */
[----:B------:R-:W-:-:S07]  /*2bf00*/  IMAD.MOV.U32 R87, RZ, RZ, R14 ;  /* 0x000000ffff577224 */ /* 0x000fce00078e000e */
[----:B------:R-:W-:Y:S05]  /*2bf10*/  WARPSYNC.COLLECTIVE R15, `(.L_x_739) ;  /* 0x000000000f087348 */ /* 0x000fea0003c00000 */
[----:B------:R0:W1:Y:S02]  /*2bf20*/  SHFL.IDX P6, R14, R13, R12, R11 ;  /* 0x0000000c0d0e7389 */ /* 0x00006400000c000b */
[----:B01----:R-:W-:Y:S01]  /*2bf30*/  ENDCOLLECTIVE ;  /* 0x000000000000791b */ /* 0x003fe20003800000 */
.L_x_739:
        /* <DEDUP_REMOVED lines=8> */
.L_x_740:
[----:B------:R-:W-:Y:S02]  /*2bfc0*/  SEL R85, R86, R91, P0 ;  /* 0x0000005b56557207 */ /* 0x000fe40000000000 */
[----:B------:R-:W-:Y:S01]  /*2bfd0*/  SEL R86, R91, R86, P0 ;  /* 0x000000565b567207 */ /* 0x000fe20000000000 */
[----:B------:R-:W-:Y:S02]  /*2bfe0*/  IMAD.MOV.U32 R13, RZ, RZ, R92 ;  /* 0x000000ffff0d7224 */ /* 0x000fe400078e005c */
[----:B------:R-:W-:-:S07]  /*2bff0*/  IMAD.MOV.U32 R90, RZ, RZ, R14 ;  /* 0x000000ffff5a7224 */ /* 0x000fce00078e000e */
[----:B------:R-:W-:Y:S05]  /*2c000*/  WARPSYNC.COLLECTIVE R15, `(.L_x_741) ;  /* 0x000000000f087348 */ /* 0x000fea0003c00000 */
[----:B------:R0:W1:Y:S02]  /*2c010*/  SHFL.IDX P6, R14, R13, R12, R11 ;  /* 0x0000000c0d0e7389 */ /* 0x00006400000c000b */
[----:B01----:R-:W-:Y:S01]  /*2c020*/  ENDCOLLECTIVE ;  /* 0x000000000000791b */ /* 0x003fe20003800000 */
.L_x_741:
[----:B------:R-:W-:Y:S01]  /*2c030*/  MOV R13, R54 ;  /* 0x00000036000d7202 */ /* 0x000fe20000000f00 */
[----:B------:R-:W-:Y:S01]  /*2c040*/  IMAD.MOV.U32 R12, RZ, RZ, R5 ;  /* 0x000000ffff0c7224 */ /* 0x000fe200078e0005 */
[----:B------:R-:W-:Y:S01]  /*2c050*/  SEL R54, R116, R29, P0 ;  /* 0x0000001d74367207 */ /* 0x000fe20000000000 */
[----:B------:R-:W-:-:S07]  /*2c060*/  IMAD.MOV.U32 R92, RZ, RZ, R14 ;  /* 0x000000ffff5c7224 */ /* 0x000fce00078e000e */
[----:B------:R-:W-:Y:S05]  /*2c070*/  WARPSYNC.COLLECTIVE R15, `(.L_x_742) ;  /* 0x000000000f087348 */ /* 0x000fea0003c00000 */
[----:B------:R0:W1:Y:S02]  /*2c080*/  SHFL.IDX P6, R14, R13, R12, R11 ;  /* 0x0000000c0d0e7389 */ /* 0x00006400000c000b */
[----:B01----:R-:W-:Y:S01]  /*2c090*/  ENDCOLLECTIVE ;  /* 0x000000000000791b */ /* 0x003fe20003800000 */
.L_x_742:
[----:B------:R-:W-:Y:S02]  /*2c0a0*/  IMAD.MOV.U32 R13, RZ, RZ, R10 ;  /* 0x000000ffff0d7224 */ /* 0x000fe400078e000a */
[----:B------:R-:W-:-:S07]  /*2c0b0*/  IMAD.MOV.U32 R109, RZ, RZ, R14 ;  /* 0x000000ffff6d7224 */ /* 0x000fce00078e000e */
[----:B------:R-:W-:Y:S05]  /*2c0c0*/  WARPSYNC.COLLECTIVE R15, `(.L_x_743) ;  /* 0x000000000f087348 */ /* 0x000fea0003c00000 */
[----:B------:R0:W1:Y:S02]  /*2c0d0*/  SHFL.IDX P6, R14, R13, R12, R11 ;  /* 0x0000000c0d0e7389 */ /* 0x00006400000c000b */
[----:B01----:R-:W-:Y:S01]  /*2c0e0*/  ENDCOLLECTIVE ;  /* 0x000000000000791b */ /* 0x003fe20003800000 */
.L_x_743:
        /* <DEDUP_REMOVED lines=8> */
.L_x_744:
[----:B------:R-:W-:Y:S02]  /*2c170*/  SEL R91, R92, R111, P0 ;  /* 0x0000006f5c5b7207 */ /* 0x000fe40000000000 */
[----:B------:R-:W-:Y:S01]  /*2c180*/  SEL R92, R111, R92, P0 ;  /* 0x0000005c6f5c7207 */ /* 0x000fe20000000000 */
[----:B------:R-:W-:Y:S02]  /*2c190*/  IMAD.MOV.U32 R13, RZ, RZ, R60 ;  /* 0x000000ffff0d7224 */ /* 0x000fe400078e003c */
[----:B------:R-:W-:-:S07]  /*2c1a0*/  IMAD.MOV.U32 R4, RZ, RZ, R14 ;  /* 0x000000ffff047224 */ /* 0x000fce00078e000e */
[----:B------:R-:W-:Y:S05]  /*2c1b0*/  WARPSYNC.COLLECTIVE R15, `(.L_x_745) ;  /* 0x000000000f087348 */ /* 0x000fea0003c00000 */
[----:B------:R0:W1:Y:S02]  /*2c1c0*/  SHFL.IDX P6, R14, R13, R12, R11 ;  /* 0x0000000c0d0e7389 */ /* 0x00006400000c000b */
[----:B01----:R-:W-:Y:S01]  /*2c1d0*/  ENDCOLLECTIVE ;  /* 0x000000000000791b */ /* 0x003fe20003800000 */
.L_x_745:
[----:B------:R-:W-:Y:S01]  /*2c1e0*/  MOV R13, R8 ;  /* 0x00000008000d7202 */ /* 0x000fe20000000f00 */
[----:B------:R-:W-:Y:S02]  /*2c1f0*/  IMAD.MOV.U32 R12, RZ, RZ, R5 ;  /* 0x000000ffff0c7224 */ /* 0x000fe400078e0005 */
[----:B------:R-:W-:-:S07]  /*2c200*/  IMAD.MOV.U32 R60, RZ, RZ, R14 ;  /* 0x000000ffff3c7224 */ /* 0x000fce00078e000e */
[----:B------:R-:W-:Y:S05]  /*2c210*/  WARPSYNC.COLLECTIVE R15, `(.L_x_746) ;  /* 0x000000000f087348 */ /* 0x000fea0003c00000 */
[----:B------:R0:W1:Y:S02]  /*2c220*/  SHFL.IDX P6, R14, R13, R12, R11 ;  /* 0x0000000c0d0e7389 */ /* 0x00006400000c000b */
[----:B01----:R-:W-:Y:S01]  /*2c230*/  ENDCOLLECTIVE ;  /* 0x000000000000791b */ /* 0x003fe20003800000 */
.L_x_746:
[----:B------:R-:W-:Y:S02]  /*2c240*/  IMAD.MOV.U32 R13, RZ, RZ, R6 ;  /* 0x000000ffff0d7224 */ /* 0x000fe400078e0006 */
[----:B------:R-:W-:-:S07]  /*2c250*/  IMAD.MOV.U32 R7, RZ, RZ, R14 ;  /* 0x000000ffff077224 */ /* 0x000fce00078e000e */
[----:B------:R-:W-:Y:S05]  /*2c260*/  WARPSYNC.COLLECTIVE R15, `(.L_x_747) ;  /* 0x000000000f087348 */ /* 0x000fea0003c00000 */
[----:B------:R0:W1:Y:S02]  /*2c270*/  SHFL.IDX P6, R14, R13, R12, R11 ;  /* 0x0000000c0d0e7389 */ /* 0x00006400000c000b */
[----:B01----:R-:W-:Y:S01]  /*2c280*/  ENDCOLLECTIVE ;  /* 0x000000000000791b */ /* 0x003fe20003800000 */
.L_x_747:
[----:B------:R-:W-:Y:S05]  /*2c290*/  BRA `(.L_x_748) ;  /* 0xffffff3800507947 */ /* 0x000fea000383ffff */
.L_x_500:
[----:B------:R-:W-:Y:S01]  /*2c2a0*/  MOV R13, R3 ;  /* 0x00000003000d7202 */ /* 0x000fe20000000f00 */
[----:B------:R-:W-:Y:S02]  /*2c2b0*/  IMAD.MOV.U32 R12, RZ, RZ, RZ ;  /* 0x000000ffff0c7224 */ /* 0x000fe400078e00ff */
[----:B------:R-:W-:Y:S02]  /*2c2c0*/  IMAD.MOV.U32 R11, RZ, RZ, 0x181f ;  /* 0x0000181fff0b7424 */ /* 0x000fe400078e00ff */
[----:B------:R-:W-:-:S07]  /*2c2d0*/  IMAD.MOV.U32 R15, RZ, RZ, -0x1 ;  /* 0xffffffffff0f7424 */ /* 0x000fce00078e00ff */
[----:B-----5:R-:W-:Y:S05]  /*2c2e0*/  WARPSYNC.COLLECTIVE R15, `(.L_x_749) ;  /* 0x000000000f087348 */ /* 0x020fea0003c00000 */
[----:B------:R0:W1:Y:S02]  /*2c2f0*/  SHFL.IDX P6, R14, R13, R12, R11 ;  /* 0x0000000c0d0e7389 */ /* 0x00006400000c000b */
[----:B01---5:R-:W-:Y:S01]  /*2c300*/  ENDCOLLECTIVE ;  /* 0x000000000000791b */ /* 0x023fe20003800000 */
.L_x_749:
[----:B------:R-:W-:Y:S01]  /*2c310*/  MOV R13, R2 ;  /* 0x00000002000d7202 */ /* 0x000fe20000000f00 */
[----:B------:R-:W-:-:S07]  /*2c320*/  IMAD.MOV.U32 R0, RZ, RZ, R14 ;  /* 0x000000ffff007224 */ /* 0x000fce00078e000e */
[----:B------:R-:W-:Y:S05]  /*2c330*/  WARPSYNC.COLLECTIVE R15, `(.L_x_750) ;  /* 0x000000000f087348 */ /* 0x000fea0003c00000 */
[----:B------:R0:W1:Y:S02]  /*2c340*/  SHFL.IDX P6, R14, R13, R12, R11 ;  /* 0x0000000c0d0e7389 */ /* 0x00006400000c000b */
[----:B01----:R-:W-:Y:S01]  /*2c350*/  ENDCOLLECTIVE ;  /* 0x000000000000791b */ /* 0x003fe20003800000 */
.L_x_750:
[----:B------:R-:W-:Y:S05]  /*2c360*/  BRA `(.L_x_751) ;  /* 0xffffff4400c47947 */ /* 0x000fea000383ffff */
.L_x_503:
[----:B------:R-:W-:Y:S01]  /*2c370*/  BSSY B1, `(.L_x_752) ;  /* 0x0000008000017945 */ /* 0x000fe20003800000 */
[----:B------:R-:W-:Y:S02]  /*2c380*/  IMAD.MOV.U32 R13, RZ, RZ, R3 ;  /* 0x000000ffff0d7224 */ /* 0x000fe400078e0003 */
[----:B------:R-:W-:Y:S02]  /*2c390*/  IMAD.MOV.U32 R12, RZ, RZ, 0x1 ;  /* 0x00000001ff0c7424 */ /* 0x000fe400078e00ff */
[----:B------:R-:W-:Y:S02]  /*2c3a0*/  IMAD.MOV.U32 R11, RZ, RZ, 0x181f ;  /* 0x0000181fff0b7424 */ /* 0x000fe400078e00ff */
[----:B---3--:R-:W-:-:S07]  /*2c3b0*/  IMAD.MOV.U32 R15, RZ, RZ, -0x1 ;  /* 0xffffffffff0f7424 */ /* 0x008fce00078e00ff */
[----:B012--5:R-:W-:Y:S05]  /*2c3c0*/  WARPSYNC.COLLECTIVE R15, `(.L_x_753) ;  /* 0x000000000f087348 */ /* 0x027fea0003c00000 */
[----:B--2---:R2:W3:Y:S02]  /*2c3d0*/  SHFL.IDX P6, R14, R13, R12, R11 ;  /* 0x0000000c0d0e7389 */ /* 0x0044e400000c000b */
[----:B0123-5:R-:W-:Y:S01]  /*2c3e0*/  ENDCOLLECTIVE ;  /* 0x000000000000791b */ /* 0x02ffe20003800000 */
.L_x_753:
[----:B------:R-:W-:Y:S05]  /*2c3f0*/  BSYNC B1 ;  /* 0x0000000000017941 */ /* 0x000fea0003800000 */
.L_x_752:
[----:B------:R-:W-:Y:S01]  /*2c400*/  IMAD.MOV.U32 R13, RZ, RZ, R2 ;  /* 0x000000ffff0d7224 */ /* 0x000fe200078e0002 */
[----:B------:R-:W-:Y:S01]  /*2c410*/  MOV R0, R14 ;  /* 0x0000000e00007202 */ /* 0x000fe20000000f00 */
[----:B------:R-:W-:Y:S02]  /*2c420*/  IMAD.MOV.U32 R12, RZ, RZ, 0x1 ;  /* 0x00000001ff0c7424 */ /* 0x000fe400078e00ff */
[----:B------:R-:W-:Y:S02]  /*2c430*/  IMAD.MOV.U32 R11, RZ, RZ, 0x181f ;  /* 0x0000181fff0b7424 */ /* 0x000fe400078e00ff */
[----:B------:R-:W-:-:S07]  /*2c440*/  IMAD.MOV.U32 R15, RZ, RZ, -0x1 ;  /* 0xffffffffff0f7424 */ /* 0x000fce00078e00ff */
[----:B------:R-:W-:Y:S05]  /*2c450*/  WARPSYNC.COLLECTIVE R15, `(.L_x_754) ;  /* 0x000000000f087348 */ /* 0x000fea0003c00000 */
[----:B------:R0:W1:Y:S02]  /*2c460*/  SHFL.IDX P6, R14, R13, R12, R11 ;  /* 0x0000000c0d0e7389 */ /* 0x00006400000c000b */
[----:B01----:R-:W-:Y:S01]  /*2c470*/  ENDCOLLECTIVE ;  /* 0x000000000000791b */ /* 0x003fe20003800000 */
.L_x_754:
[----:B------:R-:W-:Y:S05]  /*2c480*/  BRA `(.L_x_755) ;  /* 0xffffff4400cc7947 */ /* 0x000fea000383ffff */
.L_x_506:
[----:B------:R-:W-:Y:S01]  /*2c490*/  BSSY B1, `(.L_x_756) ;  /* 0x0000008000017945 */ /* 0x000fe20003800000 */
[----:B------:R-:W-:Y:S01]  /*2c4a0*/  MOV R13, R3 ;  /* 0x00000003000d7202 */ /* 0x000fe20000000f00 */
[----:B------:R-:W-:Y:S02]  /*2c4b0*/  IMAD.MOV.U32 R12, RZ, RZ, 0x2 ;  /* 0x00000002ff0c7424 */ /* 0x000fe400078e00ff */
[----:B------:R-:W-:Y:S02]  /*2c4c0*/  IMAD.MOV.U32 R11, RZ, RZ, 0x181f ;  /* 0x0000181fff0b7424 */ /* 0x000fe400078e00ff */
[----:B---3--:R-:W-:-:S07]  /*2c4d0*/  IMAD.MOV.U32 R15, RZ, RZ, -0x1 ;  /* 0xffffffffff0f7424 */ /* 0x008fce00078e00ff */
[----:B012-4-:R-:W-:Y:S05]  /*2c4e0*/  WARPSYNC.COLLECTIVE R15, `(.L_x_757) ;  /* 0x000000000f087348 */ /* 0x017fea0003c00000 */
[----:B--2---:R2:W3:Y:S02]  /*2c4f0*/  SHFL.IDX P6, R14, R13, R12, R11 ;  /* 0x0000000c0d0e7389 */ /* 0x0044e400000c000b */
[----:B01234-:R-:W-:Y:S01]  /*2c500*/  ENDCOLLECTIVE ;  /* 0x000000000000791b */ /* 0x01ffe20003800000 */
.L_x_757:
[----:B------:R-:W-:Y:S05]  /*2c510*/  BSYNC B1 ;  /* 0x0000000000017941 */ /* 0x000fea0003800000 */
.L_x_756:
[----:B------:R-:W-:Y:S01]  /*2c520*/  MOV R13, R2 ;  /* 0x00000002000d7202 */ /* 0x000fe20000000f00 */
[----:B------:R-:W-:Y:S02]  /*2c530*/  IMAD.MOV.U32 R12, RZ, RZ, 0x2 ;  /* 0x00000002ff0c7424 */ /* 0x000fe400078e00ff */
[----:B------:R-:W-:Y:S02]  /*2c540*/  IMAD.MOV.U32 R11, RZ, RZ, 0x181f ;  /* 0x0000181fff0b7424 */ /* 0x000fe400078e00ff */
[----:B------:R-:W-:Y:S02]  /*2c550*/  IMAD.MOV.U32 R15, RZ, RZ, -0x1 ;  /* 0xffffffffff0f7424 */ /* 0x000fe400078e00ff */
[----:B------:R-:W-:-:S07]  /*2c560*/  IMAD.MOV.U32 R0, RZ, RZ, R14 ;  /* 0x000000ffff007224 */ /* 0x000fce00078e000e */
[----:B------:R-:W-:Y:S05]  /*2c570*/  WARPSYNC.COLLECTIVE R15, `(.L_x_758) ;  /* 0x000000000f087348 */ /* 0x000fea0003c00000 */
[----:B------:R0:W1:Y:S02]  /*2c580*/  SHFL.IDX P6, R14, R13, R12, R11 ;  /* 0x0000000c0d0e7389 */ /* 0x00006400000c000b */
[----:B01----:R-:W-:Y:S01]  /*2c590*/  ENDCOLLECTIVE ;  /* 0x000000000000791b */ /* 0x003fe20003800000 */
.L_x_758:
[----:B------:R-:W-:Y:S05]  /*2c5a0*/  BRA `(.L_x_759) ;  /* 0xffffff4400d47947 */ /* 0x000fea000383ffff */
.L_x_509:
[----:B------:R-:W-:Y:S01]  /*2c5b0*/  BSSY B1, `(.L_x_760) ;  /* 0x0000008000017945 */ /* 0x000fe20003800000 */
[----:B------:R-:W-:Y:S01]  /*2c5c0*/  IMAD.MOV.U32 R13, RZ, RZ, R3 ;  /* 0x000000ffff0d7224 */ /* 0x000fe200078e0003 */
[----:B------:R-:W-:Y:S01]  /*2c5d0*/  MOV R12, 0x3 ;  /* 0x00000003000c7802 */ /* 0x000fe20000000f00 */
[----:B------:R-:W-:Y:S02]  /*2c5e0*/  IMAD.MOV.U32 R11, RZ, RZ, 0x181f ;  /* 0x0000181fff0b7424 */ /* 0x000fe400078e00ff */
[----:B---3--:R-:W-:-:S07]  /*2c5f0*/  IMAD.MOV.U32 R15, RZ, RZ, -0x1 ;  /* 0xffffffffff0f7424 */ /* 0x008fce00078e00ff */
[----:B012-4-:R-:W-:Y:S05]  /*2c600*/  WARPSYNC.COLLECTIVE R15, `(.L_x_761) ;  /* 0x000000000f087348 */ /* 0x017fea0003c00000 */
[----:B--2---:R2:W3:Y:S02]  /*2c610*/  SHFL.IDX P6, R14, R13, R12, R11 ;  /* 0x0000000c0d0e7389 */ /* 0x0044e400000c000b */
[----:B01234-:R-:W-:Y:S01]  /*2c620*/  ENDCOLLECTIVE ;  /* 0x000000000000791b */ /* 0x01ffe20003800000 */
.L_x_761:
[----:B------:R-:W-:Y:S05]  /*2c630*/  BSYNC B1 ;  /* 0x0000000000017941 */ /* 0x000fea0003800000 */
.L_x_760:
[----:B------:R-:W-:Y:S01]  /*2c640*/  IMAD.MOV.U32 R13, RZ, RZ, R2 ;  /* 0x000000ffff0d7224 */ /* 0x000fe200078e0002 */
[----:B------:R-:W-:Y:S01]  /*2c650*/  MOV R12, 0x3 ;  /* 0x00000003000c7802 */ /* 0x000fe20000000f00 */
[----:B------:R-:W-:Y:S02]  /*2c660*/  IMAD.MOV.U32 R11, RZ, RZ, 0x181f ;  /* 0x0000181fff0b7424 */ /* 0x000fe400078e00ff */
[----:B------:R-:W-:Y:S02]  /*2c670*/  IMAD.MOV.U32 R15, RZ, RZ, -0x1 ;  /* 0xffffffffff0f7424 */ /* 0x000fe400078e00ff */
[----:B------:R-:W-:-:S07]  /*2c680*/  IMAD.MOV.U32 R0, RZ, RZ, R14 ;  /* 0x000000ffff007224 */ /* 0x000fce00078e000e */
[----:B------:R-:W-:Y:S05]  /*2c690*/  WARPSYNC.COLLECTIVE R15, `(.L_x_762) ;  /* 0x000000000f087348 */ /* 0x000fea0003c00000 */
[----:B------:R0:W1:Y:S02]  /*2c6a0*/  SHFL.IDX P6, R14, R13, R12, R11 ;  /* 0x0000000c0d0e7389 */ /* 0x00006400000c000b */
[----:B01----:R-:W-:Y:S01]  /*2c6b0*/  ENDCOLLECTIVE ;  /* 0x000000000000791b */ /* 0x003fe20003800000 */
.L_x_762:
[----:B------:R-:W-:Y:S05]  /*2c6c0*/  BRA `(.L_x_763) ;  /* 0xffffff4400dc7947 */ /* 0x000fea000383ffff */
.L_x_511:
[----:B------:R-:W-:Y:S01]  /*2c6d0*/  IMAD.MOV.U32 R13, RZ, RZ, R27 ;  /* 0x000000ffff0d7224 */ /* 0x000fe200078e001b */
[----:B------:R-:W-:Y:S01]  /*2c6e0*/  MOV R11, 0x1c1f ;  /* 0x00001c1f000b7802 */ /* 0x000fe20000000f00 */
[----:B------:R-:W-:Y:S02]  /*2c6f0*/  IMAD.MOV.U32 R12, RZ, RZ, RZ ;  /* 0x000000ffff0c7224 */ /* 0x000fe400078e00ff */
[----:B------:R-:W-:-:S07]  /*2c700*/  IMAD.MOV.U32 R15, RZ, RZ, -0x1 ;  /* 0xffffffffff0f7424 */ /* 0x000fce00078e00ff */
[----:B------:R-:W-:Y:S05]  /*2c710*/  WARPSYNC.COLLECTIVE R15, `(.L_x_764) ;  /* 0x000000000f087348 */ /* 0x000fea0003c00000 */
[----:B------:R0:W1:Y:S02]  /*2c720*/  SHFL.IDX P6, R14, R13, R12, R11 ;  /* 0x0000000c0d0e7389 */ /* 0x00006400000c000b */
[----:B01----:R-:W-:Y:S01]  /*2c730*/  ENDCOLLECTIVE ;  /* 0x000000000000791b */ /* 0x003fe20003800000 */
.L_x_764:
[----:B------:R-:W-:Y:S02]  /*2c740*/  IMAD.MOV.U32 R13, RZ, RZ, R26 ;  /* 0x000000ffff0d7224 */ /* 0x000fe400078e001a */
[----:B------:R-:W-:-:S07]  /*2c750*/  IMAD.MOV.U32 R25, RZ, RZ, R14 ;  /* 0x000000ffff197224 */ /* 0x000fce00078e000e */
[----:B------:R-:W-:Y:S05]  /*2c760*/  WARPSYNC.COLLECTIVE R15, `(.L_x_765) ;  /* 0x000000000f087348 */ /* 0x000fea0003c00000 */
[----:B------:R0:W1:Y:S02]  /*2c770*/  SHFL.IDX P6, R14, R13, R12, R11 ;  /* 0x0000000c0d0e7389 */ /* 0x00006400000c000b */
[----:B01----:R-:W-:Y:S01]  /*2c780*/  ENDCOLLECTIVE ;  /* 0x000000000000791b */ /* 0x003fe20003800000 */
.L_x_765:
[----:B------:R-:W-:Y:S05]  /*2c790*/  BRA `(.L_x_766) ;  /* 0xffffff4800a47947 */ /* 0x000fea000383ffff */
.L_x_514:
[----:B------:R-:W-:Y:S01]  /*2c7a0*/  BSSY B1, `(.L_x_767) ;  /* 0x0000008000017945 */ /* 0x000fe20003800000 */
[----:B------:R-:W-:Y:S01]  /*2c7b0*/  IMAD.MOV.U32 R13, RZ, RZ, R27 ;  /* 0x000000ffff0d7224 */ /* 0x000fe200078e001b */
[----:B------:R-:W-:Y:S01]  /*2c7c0*/  MOV R12, 0x1 ;  /* 0x00000001000c7802 */ /* 0x000fe20000000f00 */
[----:B------:R-:W-:Y:S02]  /*2c7d0*/  IMAD.MOV.U32 R11, RZ, RZ, 0x1c1f ;  /* 0x00001c1fff0b7424 */ /* 0x000fe400078e00ff */
[----:B------:R-:W-:-:S07]  /*2c7e0*/  IMAD.MOV.U32 R15, RZ, RZ, -0x1 ;  /* 0xffffffffff0f7424 */ /* 0x000fce00078e00ff */
[----:B0123--:R-:W-:Y:S05]  /*2c7f0*/  WARPSYNC.COLLECTIVE R15, `(.L_x_768) ;  /* 0x000000000f087348 */ /* 0x00ffea0003c00000 */
[----:B--2---:R2:W4:Y:S02]  /*2c800*/  SHFL.IDX P6, R14, R13, R12, R11 ;  /* 0x0000000c0d0e7389 */ /* 0x00452400000c000b */
[----:B01234-:R-:W-:Y:S01]  /*2c810*/  ENDCOLLECTIVE ;  /* 0x000000000000791b */ /* 0x01ffe20003800000 */
.L_x_768:
[----:B------:R-:W-:Y:S05]  /*2c820*/  BSYNC B1 ;  /* 0x0000000000017941 */ /* 0x000fea0003800000 */
.L_x_767:
        /* <DEDUP_REMOVED lines=8> */
.L_x_769:
[----:B------:R-:W-:Y:S05]  /*2c8b0*/  BRA `(.L_x_770) ;  /* 0xffffff50003c7947 */ /* 0x000fea000383ffff */
.L_x_518:
[----:B------:R-:W-:Y:S01]  /*2c8c0*/  IMAD.MOV.U32 R13, RZ, RZ, R3 ;  /* 0x000000ffff0d7224 */ /* 0x000fe200078e0003 */
[----:B------:R-:W-:Y:S01]  /*2c8d0*/  MOV R11, 0x181f ;  /* 0x0000181f000b7802 */ /* 0x000fe20000000f00 */
[----:B------:R-:W-:Y:S02]  /*2c8e0*/  IMAD.MOV.U32 R12, RZ, RZ, RZ ;  /* 0x000000ffff0c7224 */ /* 0x000fe400078e00ff */
[----:B------:R-:W-:-:S07]  /*2c8f0*/  IMAD.MOV.U32 R15, RZ, RZ, -0x1 ;  /* 0xffffffffff0f7424 */ /* 0x000fce00078e00ff */
[----:B0-2---:R-:W-:Y:S05]  /*2c900*/  WARPSYNC.COLLECTIVE R15, `(.L_x_771) ;  /* 0x000000000f087348 */ /* 0x005fea0003c00000 */
[----:B------:R1:W3:Y:S02]  /*2c910*/  SHFL.IDX P6, R14, R13, R12, R11 ;  /* 0x0000000c0d0e7389 */ /* 0x0002e400000c000b */
[----:B0123--:R-:W-:Y:S01]  /*2c920*/  ENDCOLLECTIVE ;  /* 0x000000000000791b */ /* 0x00ffe20003800000 */
.L_x_771:
[----:B------:R-:W-:Y:S02]  /*2c930*/  IMAD.MOV.U32 R13, RZ, RZ, R2 ;  /* 0x000000ffff0d7224 */ /* 0x000fe400078e0002 */
[----:B------:R-:W-:-:S07]  /*2c940*/  IMAD.MOV.U32 R0, RZ, RZ, R14 ;  /* 0x000000ffff007224 */ /* 0x000fce00078e000e */
[----:B------:R-:W-:Y:S05]  /*2c950*/  WARPSYNC.COLLECTIVE R15, `(.L_x_772) ;  /* 0x000000000f087348 */ /* 0x000fea0003c00000 */
[----:B------:R0:W1:Y:S02]  /*2c960*/  SHFL.IDX P6, R14, R13, R12, R11 ;  /* 0x0000000c0d0e7389 */ /* 0x00006400000c000b */
[----:B01----:R-:W-:Y:S01]  /*2c970*/  ENDCOLLECTIVE ;  /* 0x000000000000791b */ /* 0x003fe20003800000 */
.L_x_772:
[----:B------:R-:W-:Y:S05]  /*2c980*/  BRA `(.L_x_773) ;  /* 0xffffff5c00947947 */ /* 0x000fea000383ffff */
.L_x_521:
[----:B------:R-:W-:Y:S01]  /*2c990*/  BSSY B1, `(.L_x_774) ;  /* 0x0000008000017945 */ /* 0x000fe20003800000 */
[----:B------:R-:W-:Y:S01]  /*2c9a0*/  IMAD.MOV.U32 R13, RZ, RZ, R3 ;  /* 0x000000ffff0d7224 */ /* 0x000fe200078e0003 */
[----:B------:R-:W-:Y:S01]  /*2c9b0*/  MOV R12, 0x1 ;  /* 0x00000001000c7802 */ /* 0x000fe20000000f00 */
[----:B------:R-:W-:Y:S02]  /*2c9c0*/  IMAD.MOV.U32 R11, RZ, RZ, 0x181f ;  /* 0x0000181fff0b7424 */ /* 0x000fe400078e00ff */
[----:B---3--:R-:W-:-:S07]  /*2c9d0*/  IMAD.MOV.U32 R15, RZ, RZ, -0x1 ;  /* 0xffffffffff0f7424 */ /* 0x008fce00078e00ff */
[----:B012-4-:R-:W-:Y:S05]  /*2c9e0*/  WARPSYNC.COLLECTIVE R15, `(.L_x_775) ;  /* 0x000000000f087348 */ /* 0x017fea0003c00000 */
[----:B----4-:R3:W4:Y:S02]  /*2c9f0*/  SHFL.IDX P6, R14, R13, R12, R11 ;  /* 0x0000000c0d0e7389 */ /* 0x01072400000c000b */
[----:B01234-:R-:W-:Y:S01]  /*2ca00*/  ENDCOLLECTIVE ;  /* 0x000000000000791b */ /* 0x01ffe20003800000 */
.L_x_775:
[----:B------:R-:W-:Y:S05]  /*2ca10*/  BSYNC B1 ;  /* 0x0000000000017941 */ /* 0x000fea0003800000 */
.L_x_774:
        /* <DEDUP_REMOVED lines=8> */
.L_x_776:
[----:B------:R-:W-:Y:S05]  /*2caa0*/  BRA `(.L_x_777) ;  /* 0xffffff5c00a07947 */ /* 0x000fea000383ffff */
.L_x_524:
[----:B------:R-:W-:Y:S01]  /*2cab0*/  BSSY B1, `(.L_x_778) ;  /* 0x0000008000017945 */ /* 0x000fe20003800000 */
[----:B------:R-:W-:Y:S01]  /*2cac0*/  IMAD.MOV.U32 R13, RZ, RZ, R3 ;  /* 0x000000ffff0d7224 */ /* 0x000fe200078e0003 */
[----:B------:R-:W-:Y:S01]  /*2cad0*/  MOV R11, 0x181f ;  /* 0x0000181f000b7802 */ /* 0x000fe20000000f00 */
[----:B------:R-:W-:Y:S02]  /*2cae0*/  IMAD.MOV.U32 R12, RZ, RZ, 0x2 ;  /* 0x00000002ff0c7424 */ /* 0x000fe400078e00ff */
[----:B0-----:R-:W-:-:S07]  /*2caf0*/  IMAD.MOV.U32 R15, RZ, RZ, -0x1 ;  /* 0xffffffffff0f7424 */ /* 0x001fce00078e00ff */
[----:B-1234-:R-:W-:Y:S05]  /*2cb00*/  WARPSYNC.COLLECTIVE R15, `(.L_x_779) ;  /* 0x000000000f087348 */ /* 0x01efea0003c00000 */
[----:B----4-:R0:W4:Y:S02]  /*2cb10*/  SHFL.IDX P6, R14, R13, R12, R11 ;  /* 0x0000000c0d0e7389 */ /* 0x01012400000c000b */
[----:B01234-:R-:W-:Y:S01]  /*2cb20*/  ENDCOLLECTIVE ;  /* 0x000000000000791b */ /* 0x01ffe20003800000 */
.L_x_779:
[----:B------:R-:W-:Y:S05]  /*2cb30*/  BSYNC B1 ;  /* 0x0000000000017941 */ /* 0x000fea0003800000 */
.L_x_778:
        /* <DEDUP_REMOVED lines=8> */
.L_x_780:
[----:B------:R-:W-:Y:S05]  /*2cbc0*/  BRA `(.L_x_781) ;  /* 0xffffff5c00a87947 */ /* 0x000fea000383ffff */
.L_x_527:
[----:B------:R-:W-:Y:S01]  /*2cbd0*/  BSSY B1, `(.L_x_782) ;  /* 0x0000008000017945 */ /* 0x000fe20003800000 */
[----:B------:R-:W-:Y:S01]  /*2cbe0*/  IMAD.MOV.U32 R13, RZ, RZ, R3 ;  /* 0x000000ffff0d7224 */ /* 0x000fe200078e0003 */
[----:B0-----:R-:W-:Y:S01]  /*2cbf0*/  MOV R15, 0xffffffff ;  /* 0xffffffff000f7802 */ /* 0x001fe20000000f00 */
[----:B------:R-:W-:Y:S02]  /*2cc00*/  IMAD.MOV.U32 R12, RZ, RZ, 0x3 ;  /* 0x00000003ff0c7424 */ /* 0x000fe400078e00ff */
[----:B------:R-:W-:-:S07]  /*2cc10*/  IMAD.MOV.U32 R11, RZ, RZ, 0x181f ;  /* 0x0000181fff0b7424 */ /* 0x000fce00078e00ff */
[----:B-1234-:R-:W-:Y:S05]  /*2cc20*/  WARPSYNC.COLLECTIVE R15, `(.L_x_783) ;  /* 0x000000000f087348 */ /* 0x01efea0003c00000 */
[----:B------:R0:W0:Y:S02]  /*2cc30*/  SHFL.IDX P6, R14, R13, R12, R11 ;  /* 0x0000000c0d0e7389 */ /* 0x00002400000c000b */
[----:B01234-:R-:W-:Y:S01]  /*2cc40*/  ENDCOLLECTIVE ;  /* 0x000000000000791b */ /* 0x01ffe20003800000 */
.L_x_783:
[----:B------:R-:W-:Y:S05]  /*2cc50*/  BSYNC B1 ;  /* 0x0000000000017941 */ /* 0x000fea0003800000 */
.L_x_782:
[----:B------:R-:W-:Y:S01]  /*2cc60*/  IMAD.MOV.U32 R13, RZ, RZ, R2 ;  /* 0x000000ffff0d7224 */ /* 0x000fe200078e0002 */
[----:B------:R-:W-:Y:S01]  /*2cc70*/  MOV R15, 0xffffffff ;  /* 0xffffffff000f7802 */ /* 0x000fe20000000f00 */
[----:B------:R-:W-:Y:S02]  /*2cc80*/  IMAD.MOV.U32 R12, RZ, RZ, 0x3 ;  /* 0x00000003ff0c7424 */ /* 0x000fe400078e00ff */
[----:B------:R-:W-:Y:S02]  /*2cc90*/  IMAD.MOV.U32 R11, RZ, RZ, 0x181f ;  /* 0x0000181fff0b7424 */ /* 0x000fe400078e00ff */
[----:B------:R-:W-:-:S07]  /*2cca0*/  IMAD.MOV.U32 R0, RZ, RZ, R14 ;  /* 0x000000ffff007224 */ /* 0x000fce00078e000e */
[----:B------:R-:W-:Y:S05]  /*2ccb0*/  WARPSYNC.COLLECTIVE R15, `(.L_x_784) ;  /* 0x000000000f087348 */ /* 0x000fea0003c00000 */
[----:B------:R0:W1:Y:S02]  /*2ccc0*/  SHFL.IDX P6, R14, R13, R12, R11 ;  /* 0x0000000c0d0e7389 */ /* 0x00006400000c000b */
[----:B01----:R-:W-:Y:S01]  /*2ccd0*/  ENDCOLLECTIVE ;  /* 0x000000000000791b */ /* 0x003fe20003800000 */
.L_x_784:
[----:B------:R-:W-:Y:S05]  /*2cce0*/  BRA `(.L_x_785) ;  /* 0xffffff5c00b07947 */ /* 0x000fea000383ffff */
.L_x_544:
[----:B------:R-:W0:Y:S01]  /*2ccf0*/  S2R R5, SR_TID.X ;  /* 0x0000000000057919 */ /* 0x000e220000002100 */
[----:B------:R-:W-:Y:S01]  /*2cd00*/  BSSY B1, `(.L_x_786) ;  /* 0x000000a000017945 */ /* 0x000fe20003800000 */
[----:B------:R-:W-:Y:S02]  /*2cd10*/  IMAD.MOV.U32 R12, RZ, RZ, RZ ;  /* 0x000000ffff0c7224 */ /* 0x000fe400078e00ff */
[----:B------:R-:W-:Y:S02]  /*2cd20*/  IMAD.MOV.U32 R11, RZ, RZ, 0x1f ;  /* 0x0000001fff0b7424 */ /* 0x000fe400078e00ff */
[----:B------:R-:W-:Y:S01]  /*2cd30*/  IMAD.MOV.U32 R15, RZ, RZ, -0x1 ;  /* 0xffffffffff0f7424 */ /* 0x000fe200078e00ff */
[----:B0-----:R-:W-:-:S04]  /*2cd40*/  SHF.R.U32.HI R5, RZ, 0x5, R5 ;  /* 0x00000005ff057819 */ /* 0x001fc80000011605 */
[----:B------:R-:W-:-:S05]  /*2cd50*/  LOP3.LUT R5, R5, 0x3, RZ, 0xc0, !PT ;  /* 0x0000000305057812 */ /* 0x000fca00078ec0ff */
[----:B------:R-:W-:-:S07]  /*2cd60*/  IMAD.MOV.U32 R13, RZ, RZ, R5 ;  /* 0x000000ffff0d7224 */ /* 0x000fce00078e0005 */
[----:B------:R-:W-:Y:S05]  /*2cd70*/  WARPSYNC.COLLECTIVE R15, `(.L_x_787) ;  /* 0x000000000f087348 */ /* 0x000fea0003c00000 */
[----:B------:R0:W1:Y:S02]  /*2cd80*/  SHFL.IDX P6, R14, R13, R12, R11 ;  /* 0x0000000c0d0e7389 */ /* 0x00006400000c000b */
[----:B01----:R-:W-:Y:S01]  /*2cd90*/  ENDCOLLECTIVE ;  /* 0x000000000000791b */ /* 0x003fe20003800000 */
.L_x_787:
[----:B------:R-:W-:Y:S05]  /*2cda0*/  BSYNC B1 ;  /* 0x0000000000017941 */ /* 0x000fea0003800000 */
.L_x_786:
[----:B------:R-:W-:Y:S05]  /*2cdb0*/  BRA `(.L_x_788) ;  /* 0xffffff7800287947 */ /* 0x000fea000383ffff */
.L_x_546:
[----:B------:R-:W-:Y:S01]  /*2cdc0*/  BSSY B1, `(.L_x_789) ;  /* 0x0000006000017945 */ /* 0x000fe20003800000 */
[----:B------:R-:W-:-:S07]  /*2cdd0*/  MOV R15, 0xffffffff ;  /* 0xffffffff000f7802 */ /* 0x000fce0000000f00 */
[----:B0-----:R-:W-:Y:S05]  /*2cde0*/  WARPSYNC.COLLECTIVE R15, `(.L_x_790) ;  /* 0x000000000f0c7348 */ /* 0x001fea0003c00000 */
[----:B------:R-:W-:Y:S02]  /*2cdf0*/  ELECT P6, UR62, PT ;  /* 0x00000000003e782f */ /* 0x000fe400038c0000 */
[----:B------:R-:W-:Y:S01]  /*2ce00*/  MOV R14, UR62 ;  /* 0x0000003e000e7c02 */ /* 0x000fe20008000f00 */
[----:B0-----:R-:W-:Y:S10]  /*2ce10*/  ENDCOLLECTIVE ;  /* 0x000000000000791b */ /* 0x001ff40003800000 */
.L_x_790:
[----:B------:R-:W-:Y:S05]  /*2ce20*/  BSYNC B1 ;  /* 0x0000000000017941 */ /* 0x000fea0003800000 */
.L_x_789:
[----:B------:R-:W-:Y:S05]  /*2ce30*/  BRA `(.L_x_545) ;  /* 0xffffff7800207947 */ /* 0x000fea000383ffff */
.L_x_548:
[----:B0-----:R0:W1:Y:S02]  /*2ce40*/  SYNCS.PHASECHK.TRANS64.TRYWAIT P0, [R18+URZ+0x29820], R4 ;  /* 0x02982004120075a7 */ /* 0x001064000800017f */
[----:B-1----:R-:W-:Y:S05]  /*2ce50*/  @!P0 NANOSLEEP.SYNCS 0x989680 ;  /* 0x009896800000895d */ /* 0x002fea0003900000 */
[----:B------:R-:W1:Y:S02]  /*2ce60*/  @!P0 SYNCS.PHASECHK.TRANS64 P0, [R18+URZ+0x29820], R4 ;  /* 0x02982004120085a7 */ /* 0x000e64000800007f */
[----:B-1----:R-:W-:Y:S05]  /*2ce70*/  @!P0 BRA `(.L_x_548) ;  /* 0xfffffffc00f08947 */ /* 0x002fea000383ffff */
[----:B------:R-:W-:Y:S05]  /*2ce80*/  BRA `(.L_x_791) ;  /* 0xffffff7800307947 */ /* 0x000fea000383ffff */
.L_x_552:
[----:B-1----:R1:W2:Y:S02]  /*2ce90*/  SYNCS.PHASECHK.TRANS64.TRYWAIT P0, [R7+URZ+0x298a0], R10 ;  /* 0x0298a00a070075a7 */ /* 0x0022a4000800017f */
[----:B--2---:R-:W-:Y:S05]  /*2cea0*/  @!P0 NANOSLEEP.SYNCS 0x989680 ;  /* 0x009896800000895d */ /* 0x004fea0003900000 */
[----:B------:R-:W2:Y:S02]  /*2ceb0*/  @!P0 SYNCS.PHASECHK.TRANS64 P0, [R7+URZ+0x298a0], R10 ;  /* 0x0298a00a070085a7 */ /* 0x000ea4000800007f */
[----:B--2---:R-:W-:Y:S05]  /*2cec0*/  @!P0 BRA `(.L_x_552) ;  /* 0xfffffffc00f08947 */ /* 0x004fea000383ffff */
[----:B------:R-:W-:Y:S05]  /*2ced0*/  BRA `(.L_x_792) ;  /* 0xffffff7800507947 */ /* 0x000fea000383ffff */
.L_x_559:
[----:B0-----:R0:W2:Y:S02]  /*2cee0*/  SYNCS.PHASECHK.TRANS64.TRYWAIT P0, [R7+URZ+0x298c0], R10 ;  /* 0x0298c00a070075a7 */ /* 0x0010a4000800017f */
[----:B--2---:R-:W-:Y:S05]  /*2cef0*/  @!P0 NANOSLEEP.SYNCS 0x989680 ;  /* 0x009896800000895d */ /* 0x004fea0003900000 */
[----:B------:R-:W2:Y:S02]  /*2cf00*/  @!P0 SYNCS.PHASECHK.TRANS64 P0, [R7+URZ+0x298c0], R10 ;  /* 0x0298c00a070085a7 */ /* 0x000ea4000800007f */
[----:B--2---:R-:W-:Y:S05]  /*2cf10*/  @!P0 BRA `(.L_x_559) ;  /* 0xfffffffc00f08947 */ /* 0x004fea000383ffff */
[----:B------:R-:W-:Y:S05]  /*2cf20*/  BRA `(.L_x_793) ;  /* 0xffffff7c00487947 */ /* 0x000fea000383ffff */
.L_x_566:
[----:B0-----:R0:W1:Y:S02]  /*2cf30*/  SYNCS.PHASECHK.TRANS64.TRYWAIT P2, [R8+URZ+0x298a0], R7 ;  /* 0x0298a007080075a7 */ /* 0x001064000804017f */
[----:B-1----:R-:W-:Y:S05]  /*2cf40*/  @!P2 NANOSLEEP.SYNCS 0x989680 ;  /* 0x009896800000a95d */ /* 0x002fea0003900000 */
[----:B------:R-:W1:Y:S02]  /*2cf50*/  @!P2 SYNCS.PHASECHK.TRANS64 P2, [R8+URZ+0x298a0], R7 ;  /* 0x0298a0070800a5a7 */ /* 0x000e64000804007f */
[----:B-1----:R-:W-:Y:S05]  /*2cf60*/  @!P2 BRA `(.L_x_566) ;  /* 0xfffffffc00f0a947 */ /* 0x002fea000383ffff */
[----:B------:R-:W-:Y:S05]  /*2cf70*/  BRA `(.L_x_794) ;  /* 0xffffff8000247947 */ /* 0x000fea000383ffff */
.L_x_573:
[----:B-1----:R1:W2:Y:S02]  /*2cf80*/  SYNCS.PHASECHK.TRANS64.TRYWAIT P2, [R8+URZ+0x298c0], R7 ;  /* 0x0298c007080075a7 */ /* 0x0022a4000804017f */
[----:B--2---:R-:W-:Y:S05]  /*2cf90*/  @!P2 NANOSLEEP.SYNCS 0x989680 ;  /* 0x009896800000a95d */ /* 0x004fea0003900000 */
[----:B------:R-:W2:Y:S02]  /*2cfa0*/  @!P2 SYNCS.PHASECHK.TRANS64 P2, [R8+URZ+0x298c0], R7 ;  /* 0x0298c0070800a5a7 */ /* 0x000ea4000804007f */
[----:B--2---:R-:W-:Y:S05]  /*2cfb0*/  @!P2 BRA `(.L_x_573) ;  /* 0xfffffffc00f0a947 */ /* 0x004fea000383ffff */
[----:B------:R-:W-:Y:S05]  /*2cfc0*/  BRA `(.L_x_795) ;  /* 0xffffff8400187947 */ /* 0x000fea000383ffff */
.L_x_590:
[----:B------:R-:W2:Y:S01]  /*2cfd0*/  S2R R0, SR_TID.X ;  /* 0x0000000000007919 */ /* 0x000ea20000002100 */
[----:B------:R-:W-:Y:S01]  /*2cfe0*/  BSSY B0, `(.L_x_796) ;  /* 0x000000a000007945 */ /* 0x000fe20003800000 */
[----:B------:R-:W-:Y:S02]  /*2cff0*/  IMAD.MOV.U32 R12, RZ, RZ, RZ ;  /* 0x000000ffff0c7224 */ /* 0x000fe400078e00ff */
[----:B------:R-:W-:Y:S02]  /*2d000*/  IMAD.MOV.U32 R11, RZ, RZ, 0x1f ;  /* 0x0000001fff0b7424 */ /* 0x000fe400078e00ff */
[----:B------:R-:W-:Y:S01]  /*2d010*/  IMAD.MOV.U32 R15, RZ, RZ, -0x1 ;  /* 0xffffffffff0f7424 */ /* 0x000fe200078e00ff */
[----:B--2---:R-:W-:-:S04]  /*2d020*/  SHF.R.U32.HI R0, RZ, 0x5, R0 ;  /* 0x00000005ff007819 */ /* 0x004fc80000011600 */
[----:B------:R-:W-:-:S05]  /*2d030*/  LOP3.LUT R0, R0, 0x3, RZ, 0xc0, !PT ;  /* 0x0000000300007812 */ /* 0x000fca00078ec0ff */
[----:B------:R-:W-:-:S07]  /*2d040*/  IMAD.MOV.U32 R13, RZ, RZ, R0 ;  /* 0x000000ffff0d7224 */ /* 0x000fce00078e0000 */
[----:B01-3--:R-:W-:Y:S05]  /*2d050*/  WARPSYNC.COLLECTIVE R15, `(.L_x_797) ;  /* 0x000000000f087348 */ /* 0x00bfea0003c00000 */
[----:B------:R2:W4:Y:S02]  /*2d060*/  SHFL.IDX P6, R14, R13, R12, R11 ;  /* 0x0000000c0d0e7389 */ /* 0x00052400000c000b */
[----:B01234-:R-:W-:Y:S01]  /*2d070*/  ENDCOLLECTIVE ;  /* 0x000000000000791b */ /* 0x01ffe20003800000 */
.L_x_797:
[----:B------:R-:W-:Y:S05]  /*2d080*/  BSYNC B0 ;  /* 0x0000000000007941 */ /* 0x000fea0003800000 */
.L_x_796:
[----:B------:R-:W-:Y:S05]  /*2d090*/  BRA `(.L_x_798) ;  /* 0xffffff9000407947 */ /* 0x000fea000383ffff */
.L_x_592:
[----:B------:R-:W-:Y:S01]  /*2d0a0*/  BSSY B0, `(.L_x_799) ;  /* 0x0000006000007945 */ /* 0x000fe20003800000 */
[----:B------:R-:W-:-:S07]  /*2d0b0*/  MOV R15, 0xffffffff ;  /* 0xffffffff000f7802 */ /* 0x000fce0000000f00 */
[----:B0123--:R-:W-:Y:S05]  /*2d0c0*/  WARPSYNC.COLLECTIVE R15, `(.L_x_800) ;  /* 0x000000000f0c7348 */ /* 0x00ffea0003c00000 */
[----:B------:R-:W-:Y:S02]  /*2d0d0*/  ELECT P6, UR62, PT ;  /* 0x00000000003e782f */ /* 0x000fe400038c0000 */
[----:B------:R-:W-:Y:S01]  /*2d0e0*/  MOV R14, UR62 ;  /* 0x0000003e000e7c02 */ /* 0x000fe20008000f00 */
[----:B0123--:R-:W-:Y:S10]  /*2d0f0*/  ENDCOLLECTIVE ;  /* 0x000000000000791b */ /* 0x00fff40003800000 */
.L_x_800:
[----:B------:R-:W-:Y:S05]  /*2d100*/  BSYNC B0 ;  /* 0x0000000000007941 */ /* 0x000fea0003800000 */
.L_x_799:
[----:B------:R-:W-:Y:S05]  /*2d110*/  BRA `(.L_x_801) ;  /* 0xffffff9000487947 */ /* 0x000fea000383ffff */
.L_x_594:
[----:B--2---:R2:W3:Y:S02]  /*2d120*/  SYNCS.PHASECHK.TRANS64.TRYWAIT P0, [R2+URZ+0x29880], R3 ;  /* 0x02988003020075a7 */ /* 0x0044e4000800017f */
[----:B---3--:R-:W-:Y:S05]  /*2d130*/  @!P0 NANOSLEEP.SYNCS 0x989680 ;  /* 0x009896800000895d */ /* 0x008fea0003900000 */
[----:B------:R-:W3:Y:S02]  /*2d140*/  @!P0 SYNCS.PHASECHK.TRANS64 P0, [R2+URZ+0x29880], R3 ;  /* 0x02988003020085a7 */ /* 0x000ee4000800007f */
[----:B---3--:R-:W-:Y:S05]  /*2d150*/  @!P0 BRA `(.L_x_594) ;  /* 0xfffffffc00f08947 */ /* 0x008fea000383ffff */
[----:B------:R-:W-:Y:S05]  /*2d160*/  BRA `(.L_x_802) ;  /* 0xffffff9000b07947 */ /* 0x000fea000383ffff */
.L_x_596:
[----:B0-----:R0:W1:Y:S02]  /*2d170*/  SYNCS.PHASECHK.TRANS64.TRYWAIT P0, [R2+URZ+0x29840], R3 ;  /* 0x02984003020075a7 */ /* 0x001064000800017f */
[----:B-1----:R-:W-:Y:S05]  /*2d180*/  @!P0 NANOSLEEP.SYNCS 0x989680 ;  /* 0x009896800000895d */ /* 0x002fea0003900000 */
[----:B------:R-:W1:Y:S02]  /*2d190*/  @!P0 SYNCS.PHASECHK.TRANS64 P0, [R2+URZ+0x29840], R3 ;  /* 0x02984003020085a7 */ /* 0x000e64000800007f */
[----:B-1----:R-:W-:Y:S05]  /*2d1a0*/  @!P0 BRA `(.L_x_596) ;  /* 0xfffffffc00f08947 */ /* 0x002fea000383ffff */
[----:B------:R-:W-:Y:S05]  /*2d1b0*/  BRA `(.L_x_803) ;  /* 0xffffff9400047947 */ /* 0x000fea000383ffff */
.L_x_600:
[----:B------:R-:W2:Y:S01]  /*2d1c0*/  LDL.LU R11, [R1+0x58] ;  /* 0x00005800010b7983 */ /* 0x000ea20000300800 */
[----:B------:R-:W-:Y:S01]  /*2d1d0*/  IMAD.MOV.U32 R13, RZ, RZ, R3 ;  /* 0x000000ffff0d7224 */ /* 0x000fe200078e0003 */
[----:B------:R-:W-:Y:S01]  /*2d1e0*/  LOP3.LUT R7, R7, 0x7f, RZ, 0xc0, !PT ;  /* 0x0000007f07077812 */ /* 0x000fe200078ec0ff */
[----:B------:R-:W-:Y:S02]  /*2d1f0*/  IMAD.MOV.U32 R12, RZ, RZ, RZ ;  /* 0x000000ffff0c7224 */ /* 0x000fe400078e00ff */
[----:B------:R-:W-:Y:S01]  /*2d200*/  IMAD.MOV.U32 R15, RZ, RZ, -0x1 ;  /* 0xffffffffff0f7424 */ /* 0x000fe200078e00ff */
[----:B------:R-:W-:-:S05]  /*2d210*/  SHF.R.U32.HI R0, RZ, 0x2, R7 ;  /* 0x00000002ff007819 */ /* 0x000fca0000011607 */
[----:B------:R-:W-:-:S05]  /*2d220*/  IMAD.IADD R0, R0, 0x1, R5 ;  /* 0x0000000100007824 */ /* 0x000fca00078e0205 */
[----:B------:R-:W-:Y:S01]  /*2d230*/  IADD3 R5, R0, 0x20, RZ ;  /* 0x0000002000057810 */ /* 0x000fe20007ffe0ff */
[----:B--2---:R-:W-:Y:S02]  /*2d240*/  IMAD R2, R11, R8, RZ ;  /* 0x000000080b027224 */ /* 0x004fe400078e02ff */
[----:B------:R-:W-:-:S03]  /*2d250*/  IMAD.MOV.U32 R11, RZ, RZ, 0x1c1f ;  /* 0x00001c1fff0b7424 */ /* 0x000fc600078e00ff */
[----:B------:R-:W-:-:S13]  /*2d260*/  ISETP.GE.AND P4, PT, R0, R2, PT ;  /* 0x000000020000720c */ /* 0x000fda0003f86270 */
[----:B-----5:R-:W-:Y:S05]  /*2d270*/  WARPSYNC.COLLECTIVE R15, `(.L_x_804) ;  /* 0x000000000f087348 */ /* 0x020fea0003c00000 */
[----:B------:R0:W1:Y:S02]  /*2d280*/  SHFL.IDX P6, R14, R13, R12, R11 ;  /* 0x0000000c0d0e7389 */ /* 0x00006400000c000b */
[----:B01---5:R-:W-:Y:S01]  /*2d290*/  ENDCOLLECTIVE ;  /* 0x000000000000791b */ /* 0x023fe20003800000 */
.L_x_804:
[----:B------:R-:W-:Y:S01]  /*2d2a0*/  IMAD.MOV.U32 R13, RZ, RZ, R4 ;  /* 0x000000ffff0d7224 */ /* 0x000fe200078e0004 */
[----:B------:R-:W-:-:S07]  /*2d2b0*/  MOV R6, R14 ;  /* 0x0000000e00067202 */ /* 0x000fce0000000f00 */
[----:B------:R-:W-:Y:S05]  /*2d2c0*/  WARPSYNC.COLLECTIVE R15, `(.L_x_805) ;  /* 0x000000000f087348 */ /* 0x000fea0003c00000 */
[----:B------:R0:W1:Y:S02]  /*2d2d0*/  SHFL.IDX P6, R14, R13, R12, R11 ;  /* 0x0000000c0d0e7389 */ /* 0x00006400000c000b */
[----:B01----:R-:W-:Y:S01]  /*2d2e0*/  ENDCOLLECTIVE ;  /* 0x000000000000791b */ /* 0x003fe20003800000 */
.L_x_805:
[----:B------:R-:W-:Y:S02]  /*2d2f0*/  IMAD.MOV.U32 R13, RZ, RZ, R3 ;  /* 0x000000ffff0d7224 */ /* 0x000fe400078e0003 */
[----:B------:R-:W-:Y:S02]  /*2d300*/  IMAD.MOV.U32 R12, RZ, RZ, 0x1 ;  /* 0x00000001ff0c7424 */ /* 0x000fe400078e00ff */
[----:B------:R-:W-:-:S07]  /*2d310*/  IMAD.MOV.U32 R7, RZ, RZ, R14 ;  /* 0x000000ffff077224 */ /* 0x000fce00078e000e */
[----:B------:R-:W-:Y:S05]  /*2d320*/  WARPSYNC.COLLECTIVE R15, `(.L_x_806) ;  /* 0x000000000f087348 */ /* 0x000fea0003c00000 */
[----:B------:R0:W1:Y:S02]  /*2d330*/  SHFL.IDX P6, R14, R13, R12, R11 ;  /* 0x0000000c0d0e7389 */ /* 0x00006400000c000b */
[----:B01----:R-:W-:Y:S01]  /*2d340*/  ENDCOLLECTIVE ;  /* 0x000000000000791b */ /* 0x003fe20003800000 */
.L_x_806:
[----:B------:R-:W-:-:S05]  /*2d350*/  @!P4 IADD3 R7, P3, R10, R7, RZ ;  /* 0x000000070a07c210 */ /* 0x000fca0007f7e0ff */
[----:B------:R-:W-:Y:S01]  /*2d360*/  @!P4 IMAD.X R6, RZ, RZ, R6, P3 ;  /* 0x000000ffff06c224 */ /* 0x000fe200018e0606 */
[----:B------:R-:W-:-:S04]  /*2d370*/  ISETP.GE.AND P3, PT, R5, R2, PT ;  /* 0x000000020500720c */ /* 0x000fc80003f66270 */
[----:B------:R-:W-:Y:S01]  /*2d380*/  @!P4 LOP3.LUT R7, R7, R6, RZ, 0x3c, !PT ;  /* 0x000000060707c212 */ /* 0x000fe200078e3cff */
[----:B------:R-:W-:-:S03]  /*2d390*/  IMAD.MOV.U32 R13, RZ, RZ, R4 ;  /* 0x000000ffff0d7224 */ /* 0x000fc600078e0004 */
[----:B------:R-:W-:-:S04]  /*2d3a0*/  @!P4 LOP3.LUT R6, R7, R6, RZ, 0x3c, !PT ;  /* 0x000000060706c212 */ /* 0x000fc800078e3cff */
[----:B------:R-:W-:-:S05]  /*2d3b0*/  @!P4 LOP3.LUT R7, R7, R6, RZ, 0x3c, !PT ;  /* 0x000000060707c212 */ /* 0x000fca00078e3cff */
[----:B------:R-:W-:Y:S01]  /*2d3c0*/  @!PT LDS RZ, [RZ] ;  /* 0x00000000fffff984 */ /* 0x000fe20000000800 */
[----:B------:R-:W-:Y:S01]  /*2d3d0*/  @!PT LDS RZ, [RZ] ;  /* 0x00000000fffff984 */ /* 0x000fe20000000800 */
[----:B------:R-:W-:Y:S01]  /*2d3e0*/  @!PT LDS RZ, [RZ] ;  /* 0x00000000fffff984 */ /* 0x000fe20000000800 */
[----:B------:R-:W-:Y:S04]  /*2d3f0*/  @!P4 LDGSTS.E.BYPASS.LTC128B.128 [R9+0x14400], desc[UR54][R6.64], !P0 ;  /* 0x144000000609cfae */ /* 0x000fe8000c101d76 */
[----:B------:R-:W-:Y:S04]  /*2d400*/  @!P4 LDGSTS.E.BYPASS.LTC128B.128 [R9+0x16400], desc[UR54][R6.64+0x40], !P1 ;  /* 0x164000400609cfae */ /* 0x000fe8000c901d76 */
[----:B------:R0:W-:Y:S02]  /*2d410*/  @!P4 LDGSTS.E.BYPASS.LTC128B.128 [R9+0x18400], desc[UR54][R6.64+0x80], !P2 ;  /* 0x184000800609cfae */ /* 0x0001e4000d101d76 */
[----:B0-----:R-:W-:-:S07]  /*2d420*/  IMAD.MOV.U32 R6, RZ, RZ, R14 ;  /* 0x000000ffff067224 */ /* 0x001fce00078e000e */
[----:B------:R-:W-:Y:S05]  /*2d430*/  WARPSYNC.COLLECTIVE R15, `(.L_x_807) ;  /* 0x000000000f087348 */ /* 0x000fea0003c00000 */
[----:B------:R0:W1:Y:S02]  /*2d440*/  SHFL.IDX P6, R14, R13, R12, R11 ;  /* 0x0000000c0d0e7389 */ /* 0x00006400000c000b */
[----:B01----:R-:W-:Y:S01]  /*2d450*/  ENDCOLLECTIVE ;  /* 0x000000000000791b */ /* 0x003fe20003800000 */
.L_x_807:
[----:B------:R-:W-:Y:S01]  /*2d460*/  MOV R13, R3 ;  /* 0x00000003000d7202 */ /* 0x000fe20000000f00 */
[----:B------:R-:W-:Y:S01]  /*2d470*/  IMAD.MOV.U32 R12, RZ, RZ, 0x2 ;  /* 0x00000002ff0c7424 */ /* 0x000fe200078e00ff */
[----:B------:R-:W-:-:S07]  /*2d480*/  MOV R5, R14 ;  /* 0x0000000e00057202 */ /* 0x000fce0000000f00 */
[----:B------:R-:W-:Y:S05]  /*2d490*/  WARPSYNC.COLLECTIVE R15, `(.L_x_808) ;  /* 0x000000000f087348 */ /* 0x000fea0003c00000 */
[----:B------:R0:W1:Y:S02]  /*2d4a0*/  SHFL.IDX P6, R14, R13, R12, R11 ;  /* 0x0000000c0d0e7389 */ /* 0x00006400000c000b */
[----:B01----:R-:W-:Y:S01]  /*2d4b0*/  ENDCOLLECTIVE ;  /* 0x000000000000791b */ /* 0x003fe20003800000 */
.L_x_808:
[----:B------:R-:W-:-:S05]  /*2d4c0*/  @!P3 IADD3 R5, P4, R10, R5, RZ ;  /* 0x000000050a05b210 */ /* 0x000fca0007f9e0ff */
[----:B------:R-:W-:-:S04]  /*2d4d0*/  @!P3 IMAD.X R6, RZ, RZ, R6, P4 ;  /* 0x000000ffff06b224 */ /* 0x000fc800020e0606 */
[----:B------:R-:W-:Y:S02]  /*2d4e0*/  @!P3 IMAD.MOV.U32 R7, RZ, RZ, R6 ;  /* 0x000000ffff07b224 */ /* 0x000fe400078e0006 */
[----:B------:R-:W-:Y:S02]  /*2d4f0*/  @!P3 IMAD.MOV.U32 R6, RZ, RZ, R5 ;  /* 0x000000ffff06b224 */ /* 0x000fe400078e0005 */
[----:B------:R-:W-:Y:S02]  /*2d500*/  IMAD.MOV.U32 R13, RZ, RZ, R4 ;  /* 0x000000ffff0d7224 */ /* 0x000fe400078e0004 */
[----:B------:R-:W-:Y:S01]  /*2d510*/  VIADD R5, R0, 0x40 ;  /* 0x0000004000057836 */ /* 0x000fe20000000000 */
        /* <DEDUP_REMOVED lines=11> */
.L_x_809:
[----:B------:R-:W-:Y:S02]  /*2d5d0*/  IMAD.MOV.U32 R13, RZ, RZ, R3 ;  /* 0x000000ffff0d7224 */ /* 0x000fe400078e0003 */
[----:B------:R-:W-:Y:S02]  /*2d5e0*/  IMAD.MOV.U32 R12, RZ, RZ, 0x3 ;  /* 0x00000003ff0c7424 */ /* 0x000fe400078e00ff */
[----:B------:R-:W-:-:S07]  /*2d5f0*/  IMAD.MOV.U32 R5, RZ, RZ, R14 ;  /* 0x000000ffff057224 */ /* 0x000fce00078e000e */
[----:B------:R-:W-:Y:S05]  /*2d600*/  WARPSYNC.COLLECTIVE R15, `(.L_x_810) ;  /* 0x000000000f087348 */ /* 0x000fea0003c00000 */
[----:B------:R0:W1:Y:S02]  /*2d610*/  SHFL.IDX P6, R14, R13, R12, R11 ;  /* 0x0000000c0d0e7389 */ /* 0x00006400000c000b */
[----:B01----:R-:W-:Y:S01]  /*2d620*/  ENDCOLLECTIVE ;  /* 0x000000000000791b */ /* 0x003fe20003800000 */
.L_x_810:
[----:B------:R-:W-:-:S04]  /*2d630*/  @!P3 IADD3 R5, P4, R10, R5, RZ ;  /* 0x000000050a05b210 */ /* 0x000fc80007f9e0ff */
[----:B------:R-:W-:-:S05]  /*2d640*/  @!P3 IADD3.X R6, RZ, R6, RZ, P4, !PT ;  /* 0x00000006ff06b210 */ /* 0x000fca00027fe4ff */
[----:B------:R-:W-:Y:S02]  /*2d650*/  @!P3 IMAD.MOV.U32 R7, RZ, RZ, R6 ;  /* 0x000000ffff07b224 */ /* 0x000fe400078e0006 */
[----:B------:R-:W-:Y:S02]  /*2d660*/  IMAD.MOV.U32 R13, RZ, RZ, R4 ;  /* 0x000000ffff0d7224 */ /* 0x000fe400078e0004 */
[----:B------:R-:W-:-:S05]  /*2d670*/  @!P3 IMAD.MOV.U32 R6, RZ, RZ, R5 ;  /* 0x000000ffff06b224 */ /* 0x000fca00078e0005 */
[----:B------:R-:W-:Y:S01]  /*2d680*/  @!PT LDS RZ, [RZ] ;  /* 0x00000000fffff984 */ /* 0x000fe20000000800 */
[----:B------:R-:W-:Y:S01]  /*2d690*/  @!PT LDS RZ, [RZ] ;  /* 0x00000000fffff984 */ /* 0x000fe20000000800 */
[----:B------:R-:W-:Y:S01]  /*2d6a0*/  @!PT LDS RZ, [RZ] ;  /* 0x00000000fffff984 */ /* 0x000fe20000000800 */
[----:B------:R0:W-:Y:S01]  /*2d6b0*/  @!P3 LDGSTS.E.BYPASS.LTC128B.128 [R9+0x15400], desc[UR54][R6.64], !P0 ;  /* 0x154000000609bfae */ /* 0x0001e2000c101d76 */
[----:B------:R-:W-:-:S03]  /*2d6c0*/  MOV R5, R14 ;  /* 0x0000000e00057202 */ /* 0x000fc60000000f00 */
[----:B------:R0:W-:Y:S04]  /*2d6d0*/  @!P3 LDGSTS.E.BYPASS.LTC128B.128 [R9+0x17400], desc[UR54][R6.64+0x40], !P1 ;  /* 0x174000400609bfae */ /* 0x0001e8000c901d76 */
[----:B0-----:R-:W-:Y:S05]  /*2d6e0*/  WARPSYNC.COLLECTIVE R15, `(.L_x_811) ;  /* 0x000000000f087348 */ /* 0x001fea0003c00000 */
[----:B------:R1:W2:Y:S02]  /*2d6f0*/  SHFL.IDX P6, R14, R13, R12, R11 ;  /* 0x0000000c0d0e7389 */ /* 0x0002a400000c000b */
[----:B012---:R-:W-:Y:S01]  /*2d700*/  ENDCOLLECTIVE ;  /* 0x000000000000791b */ /* 0x007fe20003800000 */
.L_x_811:
[----:B------:R-:W-:Y:S01]  /*2d710*/  @!PT LDS RZ, [RZ] ;  /* 0x00000000fffff984 */ /* 0x000fe20000000800 */
[----:B------:R-:W-:Y:S01]  /*2d720*/  @!PT LDS RZ, [RZ] ;  /* 0x00000000fffff984 */ /* 0x000fe20000000800 */
[----:B------:R-:W-:Y:S01]  /*2d730*/  @!PT LDS RZ, [RZ] ;  /* 0x00000000fffff984 */ /* 0x000fe20000000800 */
[----:B------:R0:W-:Y:S01]  /*2d740*/  @!P3 LDGSTS.E.BYPASS.LTC128B.128 [R9+0x19400], desc[UR54][R6.64+0x80], !P2 ;  /* 0x194000800609bfae */ /* 0x0001e2000d101d76 */
[----:B------:R-:W-:Y:S01]  /*2d750*/  IMAD.MOV.U32 R3, RZ, RZ, R14 ;  /* 0x000000ffff037224 */ /* 0x000fe200078e000e */
[----:B------:R-:W-:Y:S06]  /*2d760*/  BRA `(.L_x_812) ;  /* 0xffffff9800687947 */ /* 0x000fec000383ffff */
.L_x_605:
[----:B----4-:R4:W0:Y:S02]  /*2d770*/  SYNCS.PHASECHK.TRANS64.TRYWAIT P0, [R18+URZ+0x29820], R0 ;  /* 0x02982000120075a7 */ /* 0x010824000800017f */
[----:B0-----:R-:W-:Y:S05]  /*2d780*/  @!P0 NANOSLEEP.SYNCS 0x989680 ;  /* 0x009896800000895d */ /* 0x001fea0003900000 */
[----:B------:R-:W0:Y:S02]  /*2d790*/  @!P0 SYNCS.PHASECHK.TRANS64 P0, [R18+URZ+0x29820], R0 ;  /* 0x02982000120085a7 */ /* 0x000e24000800007f */
[----:B0-----:R-:W-:Y:S05]  /*2d7a0*/  @!P0 BRA `(.L_x_605) ;  /* 0xfffffffc00f08947 */ /* 0x001fea000383ffff */
[----:B------:R-:W-:Y:S05]  /*2d7b0*/  BRA `(.L_x_813) ;  /* 0xffffff9800d87947 */ /* 0x000fea000383ffff */
.L_x_611:
[----:B--2---:R2:W3:Y:S02]  /*2d7c0*/  SYNCS.PHASECHK.TRANS64.TRYWAIT P0, [R5+URZ+0x29880], R4 ;  /* 0x02988004050075a7 */ /* 0x0044e4000800017f */
[----:B---3--:R-:W-:Y:S05]  /*2d7d0*/  @!P0 NANOSLEEP.SYNCS 0x989680 ;  /* 0x009896800000895d */ /* 0x008fea0003900000 */
[----:B------:R-:W3:Y:S02]  /*2d7e0*/  @!P0 SYNCS.PHASECHK.TRANS64 P0, [R5+URZ+0x29880], R4 ;  /* 0x02988004050085a7 */ /* 0x000ee4000800007f */
[----:B---3--:R-:W-:Y:S05]  /*2d7f0*/  @!P0 BRA `(.L_x_611) ;  /* 0xfffffffc00f08947 */ /* 0x008fea000383ffff */
[----:B------:R-:W-:Y:S05]  /*2d800*/  BRA `(.L_x_814) ;  /* 0xffffff9c00907947 */ /* 0x000fea000383ffff */
.L_x_616:
[----:B---3--:R3:W4:Y:S02]  /*2d810*/  SYNCS.PHASECHK.TRANS64.TRYWAIT P0, [R5+URZ+0x29840], R4 ;  /* 0x02984004050075a7 */ /* 0x008724000800017f */
[----:B----4-:R-:W-:Y:S05]  /*2d820*/  @!P0 NANOSLEEP.SYNCS 0x989680 ;  /* 0x009896800000895d */ /* 0x010fea0003900000 */
[----:B------:R-:W4:Y:S02]  /*2d830*/  @!P0 SYNCS.PHASECHK.TRANS64 P0, [R5+URZ+0x29840], R4 ;  /* 0x02984004050085a7 */ /* 0x000f24000800007f */
[----:B----4-:R-:W-:Y:S05]  /*2d840*/  @!P0 BRA `(.L_x_616) ;  /* 0xfffffffc00f08947 */ /* 0x010fea000383ffff */
[----:B------:R-:W-:Y:S05]  /*2d850*/  BRA `(.L_x_815) ;  /* 0xffffffa0000c7947 */ /* 0x000fea000383ffff */
.L_x_624:
[----:B---3--:R3:W4:Y:S02]  /*2d860*/  SYNCS.PHASECHK.TRANS64.TRYWAIT P0, [R20+URZ+0x29870], R4 ;  /* 0x02987004140075a7 */ /* 0x008724000800017f */
[----:B----4-:R-:W-:Y:S05]  /*2d870*/  @!P0 NANOSLEEP.SYNCS 0x989680 ;  /* 0x009896800000895d */ /* 0x010fea0003900000 */
[----:B------:R-:W4:Y:S02]  /*2d880*/  @!P0 SYNCS.PHASECHK.TRANS64 P0, [R20+URZ+0x29870], R4 ;  /* 0x02987004140085a7 */ /* 0x000f24000800007f */
[----:B----4-:R-:W-:Y:S05]  /*2d890*/  @!P0 BRA `(.L_x_624) ;  /* 0xfffffffc00f08947 */ /* 0x010fea000383ffff */
[----:B------:R-:W-:Y:S05]  /*2d8a0*/  BRA `(.L_x_816) ;  /* 0xffffffa400247947 */ /* 0x000fea000383ffff */
.L_x_626:
[----:B----4-:R4:W0:Y:S02]  /*2d8b0*/  SYNCS.PHASECHK.TRANS64.TRYWAIT P0, [R20+URZ+0x29860], R3 ;  /* 0x02986003140075a7 */ /* 0x010824000800017f */
[----:B0-----:R-:W-:Y:S05]  /*2d8c0*/  @!P0 NANOSLEEP.SYNCS 0x989680 ;  /* 0x009896800000895d */ /* 0x001fea0003900000 */
[----:B------:R-:W0:Y:S02]  /*2d8d0*/  @!P0 SYNCS.PHASECHK.TRANS64 P0, [R20+URZ+0x29860], R3 ;  /* 0x02986003140085a7 */ /* 0x000e24000800007f */
[----:B0-----:R-:W-:Y:S05]  /*2d8e0*/  @!P0 BRA `(.L_x_626) ;  /* 0xfffffffc00f08947 */ /* 0x001fea000383ffff */
[----:B------:R-:W-:Y:S05]  /*2d8f0*/  BRA `(.L_x_817) ;  /* 0xffffffa4002c7947 */ /* 0x000fea000383ffff */
.L_x_633:
[----:B--2---:R2:W3:Y:S02]  /*2d900*/  SYNCS.PHASECHK.TRANS64.TRYWAIT P1, [R16+URZ+0x29870], R0 ;  /* 0x02987000100075a7 */ /* 0x0044e4000802017f */
[----:B---3--:R-:W-:Y:S05]  /*2d910*/  @!P1 NANOSLEEP.SYNCS 0x989680 ;  /* 0x009896800000995d */ /* 0x008fea0003900000 */
[----:B------:R-:W3:Y:S02]  /*2d920*/  @!P1 SYNCS.PHASECHK.TRANS64 P1, [R16+URZ+0x29870], R0 ;  /* 0x02987000100095a7 */ /* 0x000ee4000802007f */
[----:B---3--:R-:W-:Y:S05]  /*2d930*/  @!P1 BRA `(.L_x_633) ;  /* 0xfffffffc00f09947 */ /* 0x008fea000383ffff */
[----:B------:R-:W-:Y:S05]  /*2d940*/  BRA `(.L_x_818) ;  /* 0xffffffac00047947 */ /* 0x000fea000383ffff */
.L_x_635:
[----:B--2---:R2:W3:Y:S02]  /*2d950*/  SYNCS.PHASECHK.TRANS64.TRYWAIT P1, [R16+URZ+0x29860], R0 ;  /* 0x02986000100075a7 */ /* 0x0044e4000802017f */
[----:B---3--:R-:W-:Y:S05]  /*2d960*/  @!P1 NANOSLEEP.SYNCS 0x989680 ;  /* 0x009896800000995d */ /* 0x008fea0003900000 */
[----:B------:R-:W3:Y:S02]  /*2d970*/  @!P1 SYNCS.PHASECHK.TRANS64 P1, [R16+URZ+0x29860], R0 ;  /* 0x02986000100095a7 */ /* 0x000ee4000802007f */
[----:B---3--:R-:W-:Y:S05]  /*2d980*/  @!P1 BRA `(.L_x_635) ;  /* 0xfffffffc00f09947 */ /* 0x008fea000383ffff */
[----:B------:R-:W-:Y:S05]  /*2d990*/  BRA `(.L_x_819) ;  /* 0xffffffac000c7947 */ /* 0x000fea000383ffff */
.L_x_639:
[----:B------:R-:W2:Y:S01]  /*2d9a0*/  LDL R0, [R1] ;  /* 0x0000000001007983 */ /* 0x000ea20000100800 */
[----:B------:R-:W-:Y:S01]  /*2d9b0*/  BSSY B0, `(.L_x_820) ;  /* 0x0000008000007945 */ /* 0x000fe20003800000 */
[----:B------:R-:W-:Y:S01]  /*2d9c0*/  IMAD.MOV.U32 R12, RZ, RZ, RZ ;  /* 0x000000ffff0c7224 */ /* 0x000fe200078e00ff */
[----:B------:R-:W-:Y:S01]  /*2d9d0*/  MOV R11, 0x1f ;  /* 0x0000001f000b7802 */ /* 0x000fe20000000f00 */
[----:B------:R-:W-:Y:S02]  /*2d9e0*/  IMAD.MOV.U32 R15, RZ, RZ, -0x1 ;  /* 0xffffffffff0f7424 */ /* 0x000fe400078e00ff */
[----:B--2---:R-:W-:-:S07]  /*2d9f0*/  IMAD.MOV.U32 R13, RZ, RZ, R0 ;  /* 0x000000ffff0d7224 */ /* 0x004fce00078e0000 */
[----:B-1----:R-:W-:Y:S05]  /*2da00*/  WARPSYNC.COLLECTIVE R15, `(.L_x_821) ;  /* 0x000000000f087348 */ /* 0x002fea0003c00000 */
[----:B------:R0:W2:Y:S02]  /*2da10*/  SHFL.IDX P6, R14, R13, R12, R11 ;  /* 0x0000000c0d0e7389 */ /* 0x0000a400000c000b */
[----:B012---:R-:W-:Y:S01]  /*2da20*/  ENDCOLLECTIVE ;  /* 0x000000000000791b */ /* 0x007fe20003800000 */
.L_x_821:
[----:B------:R-:W-:Y:S05]  /*2da30*/  BSYNC B0 ;  /* 0x0000000000007941 */ /* 0x000fea0003800000 */
.L_x_820:
[----:B------:R0:W5:Y:S01]  /*2da40*/  LDL R2, [R1+0xc] ;  /* 0x00000c0001027983 */ /* 0x0001620000100800 */
[----:B------:R-:W-:Y:S01]  /*2da50*/  IMAD.MOV.U32 R13, RZ, RZ, R0 ;  /* 0x000000ffff0d7224 */ /* 0x000fe200078e0000 */
[----:B------:R-:W-:Y:S01]  /*2da60*/  MOV R11, 0x1f ;  /* 0x0000001f000b7802 */ /* 0x000fe20000000f00 */
[----:B------:R-:W-:Y:S02]  /*2da70*/  IMAD.MOV.U32 R12, RZ, RZ, 0x1 ;  /* 0x00000001ff0c7424 */ /* 0x000fe400078e00ff */
[----:B------:R-:W-:Y:S02]  /*2da80*/  IMAD.MOV.U32 R15, RZ, RZ, -0x1 ;  /* 0xffffffffff0f7424 */ /* 0x000fe400078e00ff */
[----:B------:R-:W-:-:S07]  /*2da90*/  IMAD.MOV.U32 R5, RZ, RZ, R14 ;  /* 0x000000ffff057224 */ /* 0x000fce00078e000e */
[----:B0----5:R-:W-:Y:S05]  /*2daa0*/  WARPSYNC.COLLECTIVE R15, `(.L_x_822) ;  /* 0x000000000f087348 */ /* 0x021fea0003c00000 */
[----:B------:R1:W2:Y:S02]  /*2dab0*/  SHFL.IDX P6, R14, R13, R12, R11 ;  /* 0x0000000c0d0e7389 */ /* 0x0002a400000c000b */
[----:B012--5:R-:W-:Y:S01]  /*2dac0*/  ENDCOLLECTIVE ;  /* 0x000000000000791b */ /* 0x027fe20003800000 */
.L_x_822:
[----:B------:R-:W-:Y:S01]  /*2dad0*/  ULDC UR4, c[0x0][0xc3c] ;  /* 0x00030f0000047ab9 */ /* 0x000fe20000000800 */
[----:B------:R-:W-:Y:S02]  /*2dae0*/  IMAD.IADD R4, R2, 0x1, R16 ;  /* 0x0000000102047824 */ /* 0x000fe400078e0210 */
[----:B------:R-:W-:Y:S02]  /*2daf0*/  IMAD.MOV.U32 R11, RZ, RZ, RZ ;  /* 0x000000ffff0b7224 */ /* 0x000fe400078e00ff */
[----:B------:R-:W-:Y:S01]  /*2db00*/  IMAD.MOV.U32 R0, RZ, RZ, R14 ;  /* 0x000000ffff007224 */ /* 0x000fe200078e000e */
[----:B------:R-:W-:-:S13]  /*2db10*/  ISETP.GE.OR P1, PT, R4, UR4, !P0 ;  /* 0x0000000404007c0c */ /* 0x000fda000c726670 */
[----:B------:R-:W0:Y:S08]  /*2db20*/  @!P1 LDC.64 R2, c[0x0][0xc80] ;  /* 0x00032000ff029b82 */ /* 0x000e300000000a00 */
[----:B------:R-:W1:Y:S01]  /*2db30*/  @!P1 LDC.64 R6, c[0x0][0xc78] ;  /* 0x00031e00ff069b82 */ /* 0x000e620000000a00 */
[----:B0-----:R-:W-:-:S05]  /*2db40*/  @!P1 IMAD.WIDE R2, R4, 0x4, R2 ;  /* 0x0000000404029825 */ /* 0x001fca00078e0202 */
[----:B------:R1:W2:Y:S02]  /*2db50*/  @!P1 LDG.E R8, desc[UR54][R2.64] ;  /* 0x0000003602089981 */ /* 0x0002a4000c1e1900 */
[----:B-1----:R-:W-:-:S06]  /*2db60*/  @!P1 IMAD.WIDE R2, R4, 0x4, R6 ;  /* 0x0000000404029825 */ /* 0x002fcc00078e0206 */
[----:B------:R-:W3:Y:S01]  /*2db70*/  @!P1 LDG.E R2, desc[UR54][R2.64] ;  /* 0x0000003602029981 */ /* 0x000ee2000c1e1900 */
[----:B------:R-:W-:Y:S01]  /*2db80*/  IMAD.MOV.U32 R4, RZ, RZ, RZ ;  /* 0x000000ffff047224 */ /* 0x000fe200078e00ff */
[C---:B------:R-:W-:Y:S01]  /*2db90*/  ISETP.GE.U32.AND P2, PT, R16.reuse, 0x2, PT ;  /* 0x000000021000780c */ /* 0x040fe20003f46070 */
[----:B------:R-:W-:Y:S01]  /*2dba0*/  IMAD.MOV.U32 R6, RZ, RZ, RZ ;  /* 0x000000ffff067224 */ /* 0x000fe200078e00ff */
[C---:B------:R-:W-:Y:S02]  /*2dbb0*/  ISETP.GE.U32.AND P3, PT, R16.reuse, 0x4, PT ;  /* 0x000000041000780c */ /* 0x040fe40003f66070 */
[C---:B------:R-:W-:Y:S02]  /*2dbc0*/  ISETP.GE.U32.AND P4, PT, R16.reuse, 0x8, PT ;  /* 0x000000081000780c */ /* 0x040fe40003f86070 */
[----:B------:R-:W-:Y:S02]  /*2dbd0*/  ISETP.GE.U32.AND P5, PT, R16, 0x10, PT ;  /* 0x000000101000780c */ /* 0x000fe40003fa6070 */
[----:B--2---:R-:W-:Y:S01]  /*2dbe0*/  @!P1 MOV R4, R8 ;  /* 0x0000000800049202 */ /* 0x004fe20000000f00 */
[----:B------:R-:W-:-:S02]  /*2dbf0*/  IMAD.MOV.U32 R8, RZ, RZ, RZ ;  /* 0x000000ffff087224 */ /* 0x000fc400078e00ff */
[----:B---3--:R-:W-:Y:S01]  /*2dc00*/  @!P1 IMAD.MOV.U32 R6, RZ, RZ, R2 ;  /* 0x000000ffff069224 */ /* 0x008fe200078e0002 */
[----:B------:R-:W-:-:S03]  /*2dc10*/  ISETP.NE.AND P1, PT, R16, RZ, PT ;  /* 0x000000ff1000720c */ /* 0x000fc60003f25270 */
[----:B------:R-:W-:-:S04]  /*2dc20*/  IMAD R2, R6, R4, RZ ;  /* 0x0000000406027224 */ /* 0x000fc800078e02ff */
[----:B------:R-:W-:-:S07]  /*2dc30*/  IMAD.MOV.U32 R13, RZ, RZ, R2 ;  /* 0x000000ffff0d7224 */ /* 0x000fce00078e0002 */
[----:B------:R-:W-:Y:S05]  /*2dc40*/  WARPSYNC.COLLECTIVE R15, `(.L_x_823) ;  /* 0x000000000f087348 */ /* 0x000fea0003c00000 */
[----:B------:R0:W1:Y:S02]  /*2dc50*/  SHFL.UP P6, R14, R13, R12, R11 ;  /* 0x0400000c0d0e7389 */ /* 0x00006400000c000b */
[----:B01----:R-:W-:Y:S01]  /*2dc60*/  ENDCOLLECTIVE ;  /* 0x000000000000791b */ /* 0x003fe20003800000 */
.L_x_823:
[----:B------:R-:W-:Y:S01]  /*2dc70*/  IMAD.MOV.U32 R12, RZ, RZ, 0x2 ;  /* 0x00000002ff0c7424 */ /* 0x000fe200078e00ff */
[----:B------:R-:W-:-:S04]  /*2dc80*/  MOV R3, R14 ;  /* 0x0000000e00037202 */ /* 0x000fc80000000f00 */
[----:B------:R-:W-:-:S05]  /*2dc90*/  SEL R3, R3, RZ, P1 ;  /* 0x000000ff03037207 */ /* 0x000fca0000800000 */
[----:B------:R-:W-:-:S04]  /*2dca0*/  IMAD.IADD R2, R2, 0x1, R3 ;  /* 0x0000000102027824 */ /* 0x000fc800078e0203 */
[----:B------:R-:W-:-:S07]  /*2dcb0*/  IMAD.MOV.U32 R13, RZ, RZ, R2 ;  /* 0x000000ffff0d7224 */ /* 0x000fce00078e0002 */
[----:B------:R-:W-:Y:S05]  /*2dcc0*/  WARPSYNC.COLLECTIVE R15, `(.L_x_824) ;  /* 0x000000000f087348 */ /* 0x000fea0003c00000 */
[----:B------:R0:W1:Y:S02]  /*2dcd0*/  SHFL.UP P6, R14, R13, R12, R11 ;  /* 0x0400000c0d0e7389 */ /* 0x00006400000c000b */
[----:B01----:R-:W-:Y:S01]  /*2dce0*/  ENDCOLLECTIVE ;  /* 0x000000000000791b */ /* 0x003fe20003800000 */
.L_x_824:
[----:B------:R-:W-:Y:S02]  /*2dcf0*/  IMAD.MOV.U32 R12, RZ, RZ, 0x4 ;  /* 0x00000004ff0c7424 */ /* 0x000fe400078e00ff */
[----:B------:R-:W-:-:S05]  /*2dd00*/  IMAD.MOV.U32 R3, RZ, RZ, R14 ;  /* 0x000000ffff037224 */ /* 0x000fca00078e000e */
[----:B------:R-:W-:-:S04]  /*2dd10*/  SEL R3, R3, RZ, P2 ;  /* 0x000000ff03037207 */ /* 0x000fc80001000000 */
[----:B------:R-:W-:-:S05]  /*2dd20*/  IADD3 R2, R2, R3, RZ ;  /* 0x0000000302027210 */ /* 0x000fca0007ffe0ff */
[----:B------:R-:W-:-:S07]  /*2dd30*/  IMAD.MOV.U32 R13, RZ, RZ, R2 ;  /* 0x000000ffff0d7224 */ /* 0x000fce00078e0002 */
[----:B------:R-:W-:Y:S05]  /*2dd40*/  WARPSYNC.COLLECTIVE R15, `(.L_x_825) ;  /* 0x000000000f087348 */ /* 0x000fea0003c00000 */
[----:B------:R0:W1:Y:S02]  /*2dd50*/  SHFL.UP P6, R14, R13, R12, R11 ;  /* 0x0400000c0d0e7389 */ /* 0x00006400000c000b */
[----:B01----:R-:W-:Y:S01]  /*2dd60*/  ENDCOLLECTIVE ;  /* 0x000000000000791b */ /* 0x003fe20003800000 */
.L_x_825:
[----:B------:R-:W-:Y:S02]  /*2dd70*/  IMAD.MOV.U32 R12, RZ, RZ, 0x8 ;  /* 0x00000008ff0c7424 */ /* 0x000fe400078e00ff */
[----:B------:R-:W-:-:S05]  /*2dd80*/  IMAD.MOV.U32 R3, RZ, RZ, R14 ;  /* 0x000000ffff037224 */ /* 0x000fca00078e000e */
[----:B------:R-:W-:-:S05]  /*2dd90*/  SEL R3, R3, RZ, P3 ;  /* 0x000000ff03037207 */ /* 0x000fca0001800000 */
[----:B------:R-:W-:-:S05]  /*2dda0*/  IMAD.IADD R2, R2, 0x1, R3 ;  /* 0x0000000102027824 */ /* 0x000fca00078e0203 */
[----:B------:R-:W-:-:S07]  /*2ddb0*/  MOV R13, R2 ;  /* 0x00000002000d7202 */ /* 0x000fce0000000f00 */
[----:B------:R-:W-:Y:S05]  /*2ddc0*/  WARPSYNC.COLLECTIVE R15, `(.L_x_826) ;  /* 0x000000000f087348 */ /* 0x000fea0003c00000 */
[----:B------:R0:W1:Y:S02]  /*2ddd0*/  SHFL.UP P6, R14, R13, R12, R11 ;  /* 0x0400000c0d0e7389 */ /* 0x00006400000c000b */
[----:B01----:R-:W-:Y:S01]  /*2dde0*/  ENDCOLLECTIVE ;  /* 0x000000000000791b */ /* 0x003fe20003800000 */
.L_x_826:
[----:B------:R-:W-:Y:S01]  /*2ddf0*/  MOV R12, 0x10 ;  /* 0x00000010000c7802 */ /* 0x000fe20000000f00 */
[----:B------:R-:W-:-:S05]  /*2de00*/  IMAD.MOV.U32 R3, RZ, RZ, R14 ;  /* 0x000000ffff037224 */ /* 0x000fca00078e000e */
[----:B------:R-:W-:-:S05]  /*2de10*/  SEL R3, R3, RZ, P4 ;  /* 0x000000ff03037207 */ /* 0x000fca0002000000 */
[----:B------:R-:W-:-:S04]  /*2de20*/  IMAD.IADD R2, R2, 0x1, R3 ;  /* 0x0000000102027824 */ /* 0x000fc800078e0203 */
[----:B------:R-:W-:-:S07]  /*2de30*/  IMAD.MOV.U32 R13, RZ, RZ, R2 ;  /* 0x000000ffff0d7224 */ /* 0x000fce00078e0002 */
[----:B------:R-:W-:Y:S05]  /*2de40*/  WARPSYNC.COLLECTIVE R15, `(.L_x_827) ;  /* 0x000000000f087348 */ /* 0x000fea0003c00000 */
[----:B------:R0:W1:Y:S02]  /*2de50*/  SHFL.UP P6, R14, R13, R12, R11 ;  /* 0x0400000c0d0e7389 */ /* 0x00006400000c000b */
[----:B01----:R-:W-:Y:S01]  /*2de60*/  ENDCOLLECTIVE ;  /* 0x000000000000791b */ /* 0x003fe20003800000 */
.L_x_827:
[----:B------:R-:W-:Y:S01]  /*2de70*/  IMAD.MOV.U32 R12, RZ, RZ, 0x1f ;  /* 0x0000001fff0c7424 */ /* 0x000fe200078e00ff */
[----:B------:R-:W-:Y:S01]  /*2de80*/  MOV R11, 0x1f ;  /* 0x0000001f000b7802 */ /* 0x000fe20000000f00 */
[----:B------:R-:W-:-:S05]  /*2de90*/  IMAD.MOV.U32 R3, RZ, RZ, R14 ;  /* 0x000000ffff037224 */ /* 0x000fca00078e000e */
[----:B------:R-:W-:-:S05]  /*2dea0*/  SEL R3, R3, RZ, P5 ;  /* 0x000000ff03037207 */ /* 0x000fca0002800000 */
[----:B------:R-:W-:-:S04]  /*2deb0*/  IMAD.IADD R3, R2, 0x1, R3 ;  /* 0x0000000102037824 */ /* 0x000fc800078e0203 */
[----:B------:R-:W-:-:S07]  /*2dec0*/  IMAD.MOV.U32 R13, RZ, RZ, R3 ;  /* 0x000000ffff0d7224 */ /* 0x000fce00078e0003 */
[----:B------:R-:W-:Y:S05]  /*2ded0*/  WARPSYNC.COLLECTIVE R15, `(.L_x_828) ;  /* 0x000000000f087348 */ /* 0x000fea0003c00000 */
[----:B------:R0:W1:Y:S02]  /*2dee0*/  SHFL.IDX P6, R14, R13, R12, R11 ;  /* 0x0000000c0d0e7389 */ /* 0x00006400000c000b */
[----:B01----:R-:W-:Y:S01]  /*2def0*/  ENDCOLLECTIVE ;  /* 0x000000000000791b */ /* 0x003fe20003800000 */
.L_x_828:
[----:B------:R-:W-:Y:S01]  /*2df00*/  IMAD.MOV.U32 R9, RZ, RZ, R14 ;  /* 0x000000ffff097224 */ /* 0x000fe200078e000e */
[----:B------:R-:W-:Y:S06]  /*2df10*/  BRA `(.L_x_829) ;  /* 0xffffffb000047947 */ /* 0x000fec000383ffff */
.L_x_642:
[----:B------:R-:W-:Y:S01]  /*2df20*/  BSSY B0, `(.L_x_830) ;  /* 0x0000008000007945 */ /* 0x000fe20003800000 */
[----:B------:R-:W-:Y:S01]  /*2df30*/  IMAD.MOV.U32 R13, RZ, RZ, R2 ;  /* 0x000000ffff0d7224 */ /* 0x000fe200078e0002 */
[----:B------:R-:W-:Y:S01]  /*2df40*/  MOV R11, RZ ;  /* 0x000000ff000b7202 */ /* 0x000fe20000000f00 */
[----:B------:R-:W-:Y:S02]  /*2df50*/  IMAD.MOV.U32 R12, RZ, RZ, 0x1 ;  /* 0x00000001ff0c7424 */ /* 0x000fe400078e00ff */
[----:B------:R-:W-:-:S07]  /*2df60*/  IMAD.MOV.U32 R15, RZ, RZ, -0x1 ;  /* 0xffffffffff0f7424 */ /* 0x000fce00078e00ff */
[----:B------:R-:W-:Y:S05]  /*2df70*/  WARPSYNC.COLLECTIVE R15, `(.L_x_831) ;  /* 0x000000000f087348 */ /* 0x000fea0003c00000 */
[----:B------:R0:W1:Y:S02]  /*2df80*/  SHFL.UP P6, R14, R13, R12, R11 ;  /* 0x0400000c0d0e7389 */ /* 0x00006400000c000b */
[----:B01----:R-:W-:Y:S01]  /*2df90*/  ENDCOLLECTIVE ;  /* 0x000000000000791b */ /* 0x003fe20003800000 */
.L_x_831:
[----:B------:R-:W-:Y:S05]  /*2dfa0*/  BSYNC B0 ;  /* 0x0000000000007941 */ /* 0x000fea0003800000 */
.L_x_830:
[----:B------:R-:W-:Y:S01]  /*2dfb0*/  IMAD.MOV.U32 R3, RZ, RZ, R14 ;  /* 0x000000ffff037224 */ /* 0x000fe200078e000e */
[----:B------:R-:W-:Y:S01]  /*2dfc0*/  MOV R12, 0x2 ;  /* 0x00000002000c7802 */ /* 0x000fe20000000f00 */
[----:B------:R-:W-:Y:S02]  /*2dfd0*/  IMAD.MOV.U32 R11, RZ, RZ, RZ ;  /* 0x000000ffff0b7224 */ /* 0x000fe400078e00ff */
[----:B------:R-:W-:Y:S01]  /*2dfe0*/  IMAD.MOV.U32 R15, RZ, RZ, -0x1 ;  /* 0xffffffffff0f7424 */ /* 0x000fe200078e00ff */
[----:B------:R-:W-:-:S05]  /*2dff0*/  SEL R3, R3, RZ, P1 ;  /* 0x000000ff03037207 */ /* 0x000fca0000800000 */
[----:B------:R-:W-:-:S04]  /*2e000*/  IMAD.IADD R2, R2, 0x1, R3 ;  /* 0x0000000102027824 */ /* 0x000fc800078e0203 */
[----:B------:R-:W-:-:S07]  /*2e010*/  IMAD.MOV.U32 R13, RZ, RZ, R2 ;  /* 0x000000ffff0d7224 */ /* 0x000fce00078e0002 */
[----:B------:R-:W-:Y:S05]  /*2e020*/  WARPSYNC.COLLECTIVE R15, `(.L_x_832) ;  /* 0x000000000f087348 */ /* 0x000fea0003c00000 */
[----:B------:R0:W1:Y:S02]  /*2e030*/  SHFL.UP P6, R14, R13, R12, R11 ;  /* 0x0400000c0d0e7389 */ /* 0x00006400000c000b */
[----:B01----:R-:W-:Y:S01]  /*2e040*/  ENDCOLLECTIVE ;  /* 0x000000000000791b */ /* 0x003fe20003800000 */
.L_x_832:
        /* <DEDUP_REMOVED lines=8> */
.L_x_833:
        /* <DEDUP_REMOVED lines=8> */
.L_x_834:
[----:B------:R-:W-:Y:S02]  /*2e150*/  IMAD.MOV.U32 R12, RZ, RZ, 0x10 ;  /* 0x00000010ff0c7424 */ /* 0x000fe400078e00ff */
[----:B------:R-:W-:-:S05]  /*2e160*/  IMAD.MOV.U32 R3, RZ, RZ, R14 ;  /* 0x000000ffff037224 */ /* 0x000fca00078e000e */
[----:B------:R-:W-:-:S05]  /*2e170*/  SEL R3, R3, RZ, P4 ;  /* 0x000000ff03037207 */ /* 0x000fca0002000000 */
[----:B------:R-:W-:-:S04]  /*2e180*/  IMAD.IADD R2, R2, 0x1, R3 ;  /* 0x0000000102027824 */ /* 0x000fc800078e0203 */
[----:B------:R-:W-:-:S07]  /*2e190*/  IMAD.MOV.U32 R13, RZ, RZ, R2 ;  /* 0x000000ffff0d7224 */ /* 0x000fce00078e0002 */
[----:B------:R-:W-:Y:S05]  /*2e1a0*/  WARPSYNC.COLLECTIVE R15, `(.L_x_835) ;  /* 0x000000000f087348 */ /* 0x000fea0003c00000 */
[----:B------:R0:W1:Y:S02]  /*2e1b0*/  SHFL.UP P6, R14, R13, R12, R11 ;  /* 0x0400000c0d0e7389 */ /* 0x00006400000c000b */
[----:B01----:R-:W-:Y:S01]  /*2e1c0*/  ENDCOLLECTIVE ;  /* 0x000000000000791b */ /* 0x003fe20003800000 */
.L_x_835:
[----:B------:R-:W-:Y:S02]  /*2e1d0*/  IMAD.MOV.U32 R12, RZ, RZ, 0x1f ;  /* 0x0000001fff0c7424 */ /* 0x000fe400078e00ff */
[----:B------:R-:W-:Y:S01]  /*2e1e0*/  IMAD.MOV.U32 R11, RZ, RZ, 0x1f ;  /* 0x0000001fff0b7424 */ /* 0x000fe200078e00ff */
[----:B------:R-:W-:-:S04]  /*2e1f0*/  MOV R3, R14 ;  /* 0x0000000e00037202 */ /* 0x000fc80000000f00 */
[----:B------:R-:W-:-:S05]  /*2e200*/  SEL R3, R3, RZ, P5 ;  /* 0x000000ff03037207 */ /* 0x000fca0002800000 */
[----:B------:R-:W-:-:S04]  /*2e210*/  IMAD.IADD R7, R2, 0x1, R3 ;  /* 0x0000000102077824 */ /* 0x000fc800078e0203 */
[----:B------:R-:W-:-:S07]  /*2e220*/  IMAD.MOV.U32 R13, RZ, RZ, R7 ;  /* 0x000000ffff0d7224 */ /* 0x000fce00078e0007 */
[----:B------:R-:W-:Y:S05]  /*2e230*/  WARPSYNC.COLLECTIVE R15, `(.L_x_836) ;  /* 0x000000000f087348 */ /* 0x000fea0003c00000 */
[----:B------:R0:W1:Y:S02]  /*2e240*/  SHFL.IDX P6, R14, R13, R12, R11 ;  /* 0x0000000c0d0e7389 */ /* 0x00006400000c000b */
[----:B01----:R-:W-:Y:S01]  /*2e250*/  ENDCOLLECTIVE ;  /* 0x000000000000791b */ /* 0x003fe20003800000 */
.L_x_836:
[----:B------:R-:W-:Y:S01]  /*2e260*/  MOV R9, R14 ;  /* 0x0000000e00097202 */ /* 0x000fe20000000f00 */
[----:B------:R-:W-:Y:S06]  /*2e270*/  BRA `(.L_x_837) ;  /* 0xffffffac00dc7947 */ /* 0x000fec000383ffff */
.L_x_644:
[----:B------:R-:W-:Y:S01]  /*2e280*/  BSSY B0, `(.L_x_838) ;  /* 0x0000006000007945 */ /* 0x000fe20003800000 */
[----:B------:R-:W-:Y:S01]  /*2e290*/  PLOP3.LUT P6, PT, P6, PT, PT, 0x8, 0x0 ;  /* 0x000000000000781c */ /* 0x000fe200037ce170 */
[----:B------:R-:W-:-:S12]  /*2e2a0*/  IMAD.MOV.U32 R15, RZ, RZ, -0x1 ;  /* 0xffffffffff0f7424 */ /* 0x000fd800078e00ff */
[----:B0-----:R-:W-:Y:S05]  /*2e2b0*/  WARPSYNC.COLLECTIVE R15, `(.L_x_839) ;  /* 0x000000000f087348 */ /* 0x001fea0003c00000 */
[----:B------:R-:W-:Y:S01]  /*2e2c0*/  VOTE.ANY R14, PT, P6 ;  /* 0x00000000000e7806 */ /* 0x000fe200030e0100 */
[----:B0-----:R-:W-:Y:S06]  /*2e2d0*/  ENDCOLLECTIVE ;  /* 0x000000000000791b */ /* 0x001fec0003800000 */
.L_x_839:
[----:B------:R-:W-:Y:S05]  /*2e2e0*/  BSYNC B0 ;  /* 0x0000000000007941 */ /* 0x000fea0003800000 */
.L_x_838:
[----:B------:R-:W-:Y:S01]  /*2e2f0*/  IMAD.MOV.U32 R3, RZ, RZ, R14 ;  /* 0x000000ffff037224 */ /* 0x000fe200078e000e */
[----:B------:R-:W-:Y:S01]  /*2e300*/  MOV R11, 0x1f ;  /* 0x0000001f000b7802 */ /* 0x000fe20000000f00 */
[----:B------:R-:W-:Y:S02]  /*2e310*/  IMAD.MOV.U32 R13, RZ, RZ, R4 ;  /* 0x000000ffff0d7224 */ /* 0x000fe400078e0004 */
[----:B------:R-:W0:Y:S01]  /*2e320*/  POPC R0, R3 ;  /* 0x0000000300007309 */ /* 0x000e220000000000 */
[----:B------:R-:W-:Y:S02]  /*2e330*/  IMAD.MOV.U32 R15, RZ, RZ, -0x1 ;  /* 0xffffffffff0f7424 */ /* 0x000fe400078e00ff */
[----:B0-----:R-:W-:-:S07]  /*2e340*/  IMAD.MOV.U32 R12, RZ, RZ, R0 ;  /* 0x000000ffff0c7224 */ /* 0x001fce00078e0000 */
[----:B------:R-:W-:Y:S05]  /*2e350*/  WARPSYNC.COLLECTIVE R15, `(.L_x_840) ;  /* 0x000000000f087348 */ /* 0x000fea0003c00000 */
[----:B------:R0:W1:Y:S02]  /*2e360*/  SHFL.IDX P6, R14, R13, R12, R11 ;  /* 0x0000000c0d0e7389 */ /* 0x00006400000c000b */
[----:B01----:R-:W-:Y:S01]  /*2e370*/  ENDCOLLECTIVE ;  /* 0x000000000000791b */ /* 0x003fe20003800000 */
.L_x_840:
[----:B------:R-:W-:Y:S02]  /*2e380*/  IMAD.MOV.U32 R13, RZ, RZ, R6 ;  /* 0x000000ffff0d7224 */ /* 0x000fe400078e0006 */
[----:B------:R-:W-:-:S07]  /*2e390*/  IMAD.MOV.U32 R4, RZ, RZ, R14 ;  /* 0x000000ffff047224 */ /* 0x000fce00078e000e */
[----:B------:R-:W-:Y:S05]  /*2e3a0*/  WARPSYNC.COLLECTIVE R15, `(.L_x_841) ;  /* 0x000000000f087348 */ /* 0x000fea0003c00000 */
[----:B------:R0:W1:Y:S02]  /*2e3b0*/  SHFL.IDX P6, R14, R13, R12, R11 ;  /* 0x0000000c0d0e7389 */ /* 0x00006400000c000b */
[----:B01----:R-:W-:Y:S01]  /*2e3c0*/  ENDCOLLECTIVE ;  /* 0x000000000000791b */ /* 0x003fe20003800000 */
.L_x_841:
[----:B------:R-:W-:Y:S01]  /*2e3d0*/  IMAD.MOV.U32 R6, RZ, RZ, R14 ;  /* 0x000000ffff067224 */ /* 0x000fe200078e000e */
[----:B------:R-:W-:Y:S06]  /*2e3e0*/  BRA `(.L_x_842) ;  /* 0xffffffac00bc7947 */ /* 0x000fec000383ffff */
.L_x_646:
[----:B------:R-:W-:Y:S01]  /*2e3f0*/  BSSY B0, `(.L_x_843) ;  /* 0x0000007000007945 */ /* 0x000fe20003800000 */
[----:B------:R-:W-:Y:S01]  /*2e400*/  MOV R13, R7 ;  /* 0x00000007000d7202 */ /* 0x000fe20000000f00 */
[----:B------:R-:W-:Y:S02]  /*2e410*/  IMAD.MOV.U32 R11, RZ, RZ, 0x1f ;  /* 0x0000001fff0b7424 */ /* 0x000fe400078e00ff */
[----:B------:R-:W-:-:S07]  /*2e420*/  IMAD.MOV.U32 R15, RZ, RZ, -0x1 ;  /* 0xffffffffff0f7424 */ /* 0x000fce00078e00ff */
[----:B012---:R-:W-:Y:S05]  /*2e430*/  WARPSYNC.COLLECTIVE R15, `(.L_x_844) ;  /* 0x000000000f087348 */ /* 0x007fea0003c00000 */
[----:B------:R3:W4:Y:S02]  /*2e440*/  SHFL.IDX P6, R14, R13, R12, R11 ;  /* 0x0000000c0d0e7389 */ /* 0x00072400000c000b */
[----:B01234-:R-:W-:Y:S01]  /*2e450*/  ENDCOLLECTIVE ;  /* 0x000000000000791b */ /* 0x01ffe20003800000 */
.L_x_844:
[----:B------:R-:W-:Y:S05]  /*2e460*/  BSYNC B0 ;  /* 0x0000000000007941 */ /* 0x000fea0003800000 */
.L_x_843:
[----:B------:R-:W-:Y:S01]  /*2e470*/  IMAD.MOV.U32 R7, RZ, RZ, R14 ;  /* 0x000000ffff077224 */ /* 0x000fe200078e000e */
[----:B------:R-:W-:Y:S06]  /*2e480*/  BRA `(.L_x_845) ;  /* 0xffffffac00ac7947 */ /* 0x000fec000383ffff */
.L_x_650:
[----:B0-----:R0:W1:Y:S02]  /*2e490*/  SYNCS.PHASECHK.TRANS64.TRYWAIT P0, [R0+URZ+0x29820], R3 ;  /* 0x02982003000075a7 */ /* 0x001064000800017f */
[----:B-1----:R-:W-:Y:S05]  /*2e4a0*/  @!P0 NANOSLEEP.SYNCS 0x989680 ;  /* 0x009896800000895d */ /* 0x002fea0003900000 */
[----:B------:R-:W1:Y:S02]  /*2e4b0*/  @!P0 SYNCS.PHASECHK.TRANS64 P0, [R0+URZ+0x29820], R3 ;  /* 0x02982003000085a7 */ /* 0x000e64000800007f */
[----:B-1----:R-:W-:Y:S05]  /*2e4c0*/  @!P0 BRA `(.L_x_650) ;  /* 0xfffffffc00f08947 */ /* 0x002fea000383ffff */
[----:B------:R-:W-:Y:S05]  /*2e4d0*/  BRA `(.L_x_846) ;  /* 0xffffffb400447947 */ /* 0x000fea000383ffff */
.L_x_651:
[----:B------:R-:W1:Y:S01]  /*2e4e0*/  S2R R2, SR_TID.X ;  /* 0x0000000000027919 */ /* 0x000e620000002100 */
[----:B------:R-:W-:Y:S01]  /*2e4f0*/  BSSY B0, `(.L_x_847) ;  /* 0x000000a000007945 */ /* 0x000fe20003800000 */
[----:B---3--:R-:W-:Y:S01]  /*2e500*/  MOV R12, RZ ;  /* 0x000000ff000c7202 */ /* 0x008fe20000000f00 */
        /* <DEDUP_REMOVED lines=8> */
.L_x_848:
[----:B------:R-:W-:Y:S05]  /*2e590*/  BSYNC B0 ;  /* 0x0000000000007941 */ /* 0x000fea0003800000 */
.L_x_847:
[----:B------:R-:W-:Y:S05]  /*2e5a0*/  BRA `(.L_x_849) ;  /* 0xffffffb4002c7947 */ /* 0x000fea000383ffff */
.L_x_652:
[----:B------:R-:W-:Y:S01]  /*2e5b0*/  BSSY B0, `(.L_x_850) ;  /* 0x0000006000007945 */ /* 0x000fe20003800000 */
[----:B------:R-:W-:-:S07]  /*2e5c0*/  IMAD.MOV.U32 R15, RZ, RZ, -0x1 ;  /* 0xffffffffff0f7424 */ /* 0x000fce00078e00ff */
[----:B01-3--:R-:W-:Y:S05]  /*2e5d0*/  WARPSYNC.COLLECTIVE R15, `(.L_x_851) ;  /* 0x000000000f0c7348 */ /* 0x00bfea0003c00000 */
[----:B------:R-:W-:Y:S02]  /*2e5e0*/  ELECT P6, UR62, PT ;  /* 0x00000000003e782f */ /* 0x000fe400038c0000 */
[----:B------:R-:W-:Y:S01]  /*2e5f0*/  MOV R14, UR62 ;  /* 0x0000003e000e7c02 */ /* 0x000fe20008000f00 */
[----:B01-3--:R-:W-:Y:S10]  /*2e600*/  ENDCOLLECTIVE ;  /* 0x000000000000791b */ /* 0x00bff40003800000 */
.L_x_851:
[----:B------:R-:W-:Y:S05]  /*2e610*/  BSYNC B0 ;  /* 0x0000000000007941 */ /* 0x000fea0003800000 */
.L_x_850:
[----:B------:R-:W-:Y:S05]  /*2e620*/  BRA `(.L_x_852) ;  /* 0xffffffb400207947 */ /* 0x000fea000383ffff */
.L_x_654:
[----:B0-----:R0:W1:Y:S02]  /*2e630*/  SYNCS.PHASECHK.TRANS64.TRYWAIT P1, [R6+URZ], R5 ;  /* 0x00000005060075a7 */ /* 0x001064000802017f */
[----:B-1----:R-:W-:Y:S05]  /*2e640*/  @!P1 NANOSLEEP.SYNCS 0x989680 ;  /* 0x009896800000995d */ /* 0x002fea0003900000 */
[----:B------:R-:W1:Y:S02]  /*2e650*/  @!P1 SYNCS.PHASECHK.TRANS64 P1, [R6+URZ], R5 ;  /* 0x00000005060095a7 */ /* 0x000e64000802007f */
[----:B-1----:R-:W-:Y:S05]  /*2e660*/  @!P1 BRA `(.L_x_654) ;  /* 0xfffffffc00f09947 */ /* 0x002fea000383ffff */
[----:B------:R-:W-:Y:S05]  /*2e670*/  BRA `(.L_x_853) ;  /* 0xffffffb400587947 */ /* 0x000fea000383ffff */
.L_x_655:
[----:B-1----:R1:W2:Y:S02]  /*2e680*/  SYNCS.PHASECHK.TRANS64.TRYWAIT P1, [R7+URZ], R2 ;  /* 0x00000002070075a7 */ /* 0x0022a4000802017f */
[----:B--2---:R-:W-:Y:S05]  /*2e690*/  @!P1 NANOSLEEP.SYNCS 0x989680 ;  /* 0x009896800000995d */ /* 0x004fea0003900000 */
[----:B------:R-:W2:Y:S02]  /*2e6a0*/  @!P1 SYNCS.PHASECHK.TRANS64 P1, [R7+URZ], R2 ;  /* 0x00000002070095a7 */ /* 0x000ea4000802007f */
[----:B--2---:R-:W-:Y:S05]  /*2e6b0*/  @!P1 BRA `(.L_x_655) ;  /* 0xfffffffc00f09947 */ /* 0x004fea000383ffff */
[----:B------:R-:W-:Y:S05]  /*2e6c0*/  BRA `(.L_x_854) ;  /* 0xffffffb4004c7947 */ /* 0x000fea000383ffff */
.L_x_657:
[----:B--2---:R2:W4:Y:S02]  /*2e6d0*/  SYNCS.PHASECHK.TRANS64.TRYWAIT P1, [R4+URZ+0x29860], R5 ;  /* 0x02986005040075a7 */ /* 0x004524000802017f */
[----:B----4-:R-:W-:Y:S05]  /*2e6e0*/  @!P1 NANOSLEEP.SYNCS 0x989680 ;  /* 0x009896800000995d */ /* 0x010fea0003900000 */
[----:B------:R-:W4:Y:S02]  /*2e6f0*/  @!P1 SYNCS.PHASECHK.TRANS64 P1, [R4+URZ+0x29860], R5 ;  /* 0x02986005040095a7 */ /* 0x000f24000802007f */
[----:B----4-:R-:W-:Y:S05]  /*2e700*/  @!P1 BRA `(.L_x_657) ;  /* 0xfffffffc00f09947 */ /* 0x010fea000383ffff */
[----:B------:R-:W-:Y:S05]  /*2e710*/  BRA `(.L_x_855) ;  /* 0xffffffb4004c7947 */ /* 0x000fea000383ffff */
.L_x_659:
[----:B----4-:R4:W0:Y:S02]  /*2e720*/  SYNCS.PHASECHK.TRANS64.TRYWAIT P1, [R3+URZ+0x29860], R2 ;  /* 0x02986002030075a7 */ /* 0x010824000802017f */
[----:B0-----:R-:W-:Y:S05]  /*2e730*/  @!P1 NANOSLEEP.SYNCS 0x989680 ;  /* 0x009896800000995d */ /* 0x001fea0003900000 */
[----:B------:R-:W0:Y:S02]  /*2e740*/  @!P1 SYNCS.PHASECHK.TRANS64 P1, [R3+URZ+0x29860], R2 ;  /* 0x02986002030095a7 */ /* 0x000e24000802007f */
[----:B0-----:R-:W-:Y:S05]  /*2e750*/  @!P1 BRA `(.L_x_659) ;  /* 0xfffffffc00f09947 */ /* 0x001fea000383ffff */
[----:B------:R-:W-:Y:S05]  /*2e760*/  BRA `(.L_x_856) ;  /* 0xffffffb4004c7947 */ /* 0x000fea000383ffff */
.L_x_661:
[----:B------:R0:W0:Y:S02]  /*2e770*/  SYNCS.PHASECHK.TRANS64.TRYWAIT P0, [R4+URZ+0x29880], R5 ;  /* 0x02988005040075a7 */ /* 0x000024000800017f */
[----:B0-----:R-:W-:Y:S05]  /*2e780*/  @!P0 NANOSLEEP.SYNCS 0x989680 ;  /* 0x009896800000895d */ /* 0x001fea0003900000 */
[----:B------:R-:W0:Y:S02]  /*2e790*/  @!P0 SYNCS.PHASECHK.TRANS64 P0, [R4+URZ+0x29880], R5 ;  /* 0x02988005040085a7 */ /* 0x000e24000800007f */
[----:B0-----:R-:W-:Y:S05]  /*2e7a0*/  @!P0 BRA `(.L_x_661) ;  /* 0xfffffffc00f08947 */ /* 0x001fea000383ffff */
[----:B------:R-:W-:Y:S05]  /*2e7b0*/  BRA `(.L_x_662) ;  /* 0xffffffb400487947 */ /* 0x000fea000383ffff */
.L_x_857:
        /* <DEDUP_REMOVED lines=12> */
.L_x_2846:


//--------------------- .text._ZN7cutlass13device_kernelIN5flash11enable_sm90INS1_16FlashAttnFwdSm90INS1_25CollectiveMainloopFwdSm90ILi2EN4cute5tupleIJNS5_1CILi1EEES8_S8_EEENS6_IJNS7_ILi128EEENS7_ILi160EEENS7_ILi192EEEEEELi128ENS_12float_e4m3_tEfNS_4arch4Sm90ELb0ELb1ELb0ELb0ELb0ELb0ELb0ELb1ELb1ELb1ELb1ELb0EEENS1_21CollectiveEpilogueFwdINS6_IJSA_SA_SB_EEES9_NS_10bfloat16_tESG_Li256ELb0ELb1ELb1ELb1EEENS1_19SingleTileSchedulerILb0ELb1ELb1ELi128EEEEEEEEEvNT_6ParamsE --------------------------
	.section	.text._ZN7cutlass13device_kernelIN5flash11enable_sm90INS1_16FlashAttnFwdSm90INS1_25CollectiveMainloopFwdSm90ILi2EN4cute5tupleIJNS5_1CILi1EEES8_S8_EEENS6_IJNS7_ILi128EEENS7_ILi160EEENS7_ILi192EEEEEELi128ENS_12float_e4m3_tEfNS_4arch4Sm90ELb0ELb1ELb0ELb0ELb0ELb0ELb0ELb1ELb1ELb1ELb1ELb0EEENS1_21CollectiveEpilogueFwdINS6_IJSA_SA_SB_EEES9_NS_10bfloat16_tESG_Li256ELb0ELb1ELb1ELb1EEENS1_19SingleTileSchedulerILb0ELb1ELb1ELi128EEEEEEEEEvNT_6ParamsE,"ax",@progbits
	.align	128
.text._ZN7cutlass13device_kernelIN5flash11enable_sm90INS1_16FlashAttnFwdSm90INS1_25CollectiveMainloopFwdSm90ILi2EN4cute5tupleIJNS5_1CILi1EEES8_S8_EEENS6_IJNS7_ILi128EEENS7_ILi160EEENS7_ILi192EEEEEELi128ENS_12float_e4m3_tEfNS_4arch4Sm90ELb0ELb1ELb0ELb0ELb0ELb0ELb0ELb1ELb1ELb1ELb1ELb0EEENS1_21CollectiveEpilogueFwdINS6_IJSA_SA_SB_EEES9_NS_10bfloat16_tESG_Li256ELb0ELb1ELb1ELb1EEENS1_19SingleTileSchedulerILb0ELb1ELb1ELi128EEEEEEEEEvNT_6ParamsE:
        .type           _ZN7cutlass13device_kernelIN5flash11enable_sm90INS1_16FlashAttnFwdSm90INS1_25CollectiveMainloopFwdSm90ILi2EN4cute5tupleIJNS5_1CILi1EEES8_S8_EEENS6_IJNS7_ILi128EEENS7_ILi160EEENS7_ILi192EEEEEELi128ENS_12float_e4m3_tEfNS_4arch4Sm90ELb0ELb1ELb0ELb0ELb0ELb0ELb0ELb1ELb1ELb1ELb1ELb0EEENS1_21CollectiveEpilogueFwdINS6_IJSA_SA_SB_EEES9_NS_10bfloat16_tESG_Li256ELb0ELb1ELb1ELb1EEENS1_19SingleTileSchedulerILb0ELb1ELb1ELi128EEEEEEEEEvNT_6ParamsE,@function
        .size           _ZN7cutlass13device_kernelIN5flash11enable_sm90INS1_16FlashAttnFwdSm90INS1_25CollectiveMainloopFwdSm90ILi2EN4cute5tupleIJNS5_1CILi1EEES8_S8_EEENS6_IJNS7_ILi128EEENS7_ILi160EEENS7_ILi192EEEEEELi128ENS_12float_e4m3_tEfNS_4arch4Sm90ELb0ELb1ELb0ELb0ELb0ELb0ELb0ELb1ELb1ELb1ELb1ELb0EEENS1_21CollectiveEpilogueFwdINS6_IJSA_SA_SB_EEES9_NS_10bfloat16_tESG_Li256ELb0ELb1ELb1ELb1EEENS1_19SingleTileSchedulerILb0ELb1ELb1ELi128EEEEEEEEEvNT_6ParamsE,(.L_x_2847 - _ZN7cutlass13device_kernelIN5flash11enable_sm90INS1_16FlashAttnFwdSm90INS1_25CollectiveMainloopFwdSm90ILi2EN4cute5tupleIJNS5_1CILi1EEES8_S8_EEENS6_IJNS7_ILi128EEENS7_ILi160EEENS7_ILi192EEEEEELi128ENS_12float_e4m3_tEfNS_4arch4Sm90ELb0ELb1ELb0ELb0ELb0ELb0ELb0ELb1ELb1ELb1ELb1ELb0EEENS1_21CollectiveEpilogueFwdINS6_IJSA_SA_SB_EEES9_NS_10bfloat16_tESG_Li256ELb0ELb1ELb1ELb1EEENS1_19SingleTileSchedulerILb0ELb1ELb1ELi128EEEEEEEEEvNT_6ParamsE)
        .other          _ZN7cutlass13device_kernelIN5flash11enable_sm90INS1_16FlashAttnFwdSm90INS1_25CollectiveMainloopFwdSm90ILi2EN4cute5tupleIJNS5_1CILi1EEES8_S8_EEENS6_IJNS7_ILi128EEENS7_ILi160EEENS7_ILi192EEEEEELi128ENS_12float_e4m3_tEfNS_4arch4Sm90ELb0ELb1ELb0ELb0ELb0ELb0ELb0ELb1ELb1ELb1ELb1ELb0EEENS1_21CollectiveEpilogueFwdINS6_IJSA_SA_SB_EEES9_NS_10bfloat16_tESG_Li256ELb0ELb1ELb1ELb1EEENS1_19SingleTileSchedulerILb0ELb1ELb1ELi128EEEEEEEEEvNT_6ParamsE,@"STO_CUDA_ENTRY STV_DEFAULT"
_ZN7cutlass13device_kernelIN5flash11enable_sm90INS1_16FlashAttnFwdSm90INS1_25CollectiveMainloopFwdSm90ILi2EN4cute5tupleIJNS5_1CILi1EEES8_S8_EEENS6_IJNS7_ILi128EEENS7_ILi160EEENS7_ILi192EEEEEELi128ENS_12float_e4m3_tEfNS_4arch4Sm90ELb0ELb1ELb0ELb0ELb0ELb0ELb0ELb1ELb1ELb1ELb1ELb0EEENS1_21CollectiveEpilogueFwdINS6_IJSA_SA_SB_EEES9_NS_10bfloat16_tESG_Li256ELb0ELb1ELb1ELb1EEENS1_19SingleTileSchedulerILb0ELb1ELb1ELi128EEEEEEEEEvNT_6ParamsE:
        /* <DEDUP_REMOVED lines=18> */
.L_x_859:
[----:B------:R-:W-:Y:S05]  /*0120*/  BSYNC B0 ;  /* 0x0000000000007941 */ /* 0x000fea0003800000 */
.L_x_858:
        /* <DEDUP_REMOVED lines=41> */
.L_x_860:
        /* <DEDUP_REMOVED lines=22> */
.L_x_861:
        /* <DEDUP_REMOVED lines=18> */
.L_x_862:
        /* <DEDUP_REMOVED lines=22> */
.L_x_863:
        /* <DEDUP_REMOVED lines=22> */
.L_x_864:
[----:B0-----:R-:W-:Y:S01]  /*0900*/  UMOV UR4, 0x1 ;  /* 0x0000000100047882 */ /* 0x001fe20000000000 */
[----:B------:R-:W-:Y:S01]  /*0910*/  PLOP3.LUT P0, PT, PT, PT, UP0, 0x80, 0x0 ;  /* 0x000000000000781c */ /* 0x000fe20003f0f008 */
[----:B------:R-:W-:Y:S01]  /*0920*/  USEL UR4, UR4, 0x2, !UP0 ;  /* 0x0000000204047887 */ /* 0x000fe2000c000000 */
[----:B------:R-:W-:Y:S01]  /*0930*/  NOP ;  /* 0x0000000000007918 */ /* 0x000fe20000000000 */
[----:B------:R-:W-:Y:S01]  /*0940*/  ULDC.64 UR58, c[0x0][0x208] ;  /* 0x00008200003a7ab9 */ /* 0x000fe20000000a00 */
[----:B------:R-:W-:Y:S03]  /*0950*/  BSSY B6, `(.L_x_865) ;  /* 0x0001877000067945 */ /* 0x000fe60003800000 */
[----:B------:R-:W-:-:S05]  /*0960*/  IMAD.U32 R2, RZ, RZ, UR4 ;  /* 0x00000004ff027e24 */ /* 0x000fca000f8e00ff */
[----:B------:R0:W-:Y:S01]  /*0970*/  STL [R1+0x18], R2 ;  /* 0x0000180201007387 */ /* 0x0001e20000100800 */
[----:B-12-4-:R-:W-:Y:S06]  /*0980*/  BAR.SYNC.DEFER_BLOCKING 0x0 ;  /* 0x0000000000007b1d */ /* 0x016fec0000010000 */
[----:B------:R-:W-:Y:S05]  /*0990*/  @!P0 BRA `(.L_x_866) ;  /* 0x0000014800cc8947 */ /* 0x000fea0003800000 */
.L_x_867:
[----:B------:R-:W-:-:S08]  /*09a0*/  NOP ;  /* 0x0000000000007918 */ /* 0x000fd00000000000 */
[----:B------:R-:W1:Y:S02]  /*09b0*/  USETMAXREG.TRY_ALLOC.CTAPOOL UP0, 0xf0 ;  /* 0x000000f0000079c8 */ /* 0x000e640008000600 */
[----:B-1----:R-:W-:-:S13]  /*09c0*/  PLOP3.LUT P0, PT, PT, PT, UP0, 0x80, 0x0 ;  /* 0x000000000000781c */ /* 0x002fda0003f0f008 */
[----:B------:R-:W-:Y:S05]  /*09d0*/  @!P0 BRA `(.L_x_867) ;  /* 0xfffffffc00f08947 */ /* 0x000fea000383ffff */
[----:B------:R-:W1:Y:S01]  /*09e0*/  S2R R6, SR_TID.X ;  /* 0x0000000000067919 */ /* 0x000e620000002100 */
[----:B------:R-:W2:Y:S01]  /*09f0*/  S2UR UR6, SR_CTAID.Y ;  /* 0x00000000000679c3 */ /* 0x000ea20000002600 */
[----:B------:R-:W-:Y:S02]  /*0a00*/  ULDC UR7, c[0x0][0xc50] ;  /* 0x0003140000077ab9 */ /* 0x000fe40000000800 */
[----:B------:R-:W-:-:S05]  /*0a10*/  UISETP.NE.AND UP0, UPT, UR7, 0x1, UPT ;  /* 0x000000010700788c */ /* 0x000fca000bf05270 */
[----:B------:R-:W3:Y:S06]  /*0a20*/  S2UR UR9, SR_CTAID.Z ;  /* 0x00000000000979c3 */ /* 0x000eec0000002700 */
[----:B------:R-:W-:Y:S01]  /*0a30*/  @UP0 ULDC UR4, c[0x0][0xc54] ;  /* 0x0003150000040ab9 */ /* 0x000fe20000000800 */
[----:B------:R-:W-:Y:S01]  /*0a40*/  @UP0 ULDC UR8, c[0x0][0xc58] ;  /* 0x0003160000080ab9 */ /* 0x000fe20000000800 */
[----:B--2---:R-:W-:Y:S02]  /*0a50*/  UIMAD.WIDE.U32 UR4, UR6, UR4, URZ ;  /* 0x00000004060472a5 */ /* 0x004fe4000f8e003f */
[----:B------:R-:W-:-:S02]  /*0a60*/  UMOV UR55, UR6 ;  /* 0x0000000600377c82 */ /* 0x000fc40008000000 */
[----:B------:R-:W-:Y:S01]  /*0a70*/  @UP0 USHF.R.U32.HI UR55, URZ, UR8, UR5 ;  /* 0x000000083f370299 */ /* 0x000fe20008011605 */
[----:B-1----:R-:W-:-:S03]  /*0a80*/  LOP3.LUT R0, R6, 0xffffff80, RZ, 0xc0, !PT ;  /* 0xffffff8006007812 */ /* 0x002fc600078ec0ff */
[----:B------:R-:W-:Y:S01]  /*0a90*/  UIADD3 UR4, -UR55, URZ, URZ ;  /* 0x0000003f37047290 */ /* 0x000fe2000fffe13f */
[----:B------:R-:W-:Y:S06]  /*0aa0*/  BAR.ARV 0x8, 0x180 ;  /* 0x0206000000007b1d */ /* 0x000fec0000002000 */
[----:B------:R-:W-:Y:S01]  /*0ab0*/  ISETP.NE.AND P0, PT, R0, 0x80, PT ;  /* 0x000000800000780c */ /* 0x000fe20003f05270 */
[----:B------:R-:W-:-:S12]  /*0ac0*/  UIMAD UR4, UR7, UR4, UR6 ;  /* 0x00000004070472a4 */ /* 0x000fd8000f8e0206 */
[----:B------:R-:W-:Y:S06]  /*0ad0*/  @!P0 BAR.ARV 0x9, 0x100 ;  /* 0x0244000000008b1d */ /* 0x000fec0000002000 */
[----:B---3--:R-:W-:-:S13]  /*0ae0*/  ISETP.LE.AND P0, PT, RZ, UR9, PT ;  /* 0x00000009ff007c0c */ /* 0x008fda000bf03270 */
[----:B------:R-:W-:Y:S05]  /*0af0*/  @!P0 BRA `(.L_x_868) ;  /* 0x0000018400708947 */ /* 0x000fea0003800000 */
[----:B------:R-:W1:Y:S01]  /*0b00*/  S2UR UR18, SR_CTAID.Z ;  /* 0x00000000001279c3 */ /* 0x000e620000002700 */
[----:B------:R-:W-:Y:S01]  /*0b10*/  ULDC.64 UR6, c[0x0][0x990] ;  /* 0x0002640000067ab9 */ /* 0x000fe20000000a00 */
[----:B------:R-:W-:Y:S01]  /*0b20*/  ULDC.64 UR8, c[0x0][0x998] ;  /* 0x0002660000087ab9 */ /* 0x000fe20000000a00 */
[----:B------:R-:W-:Y:S01]  /*0b30*/  UISETP.NE.U32.AND UP0, UPT, UR6, URZ, UPT ;  /* 0x0000003f0600728c */ /* 0x000fe2000bf05070 */
[----:B------:R-:W-:Y:S01]  /*0b40*/  IMAD.MOV.U32 R7, RZ, RZ, 0x3f800000 ;  /* 0x3f800000ff077424 */ /* 0x000fe200078e00ff */
[----:B------:R-:W-:Y:S01]  /*0b50*/  UISETP.NE.U32.AND UP1, UPT, UR8, URZ, UPT ;  /* 0x0000003f0800728c */ /* 0x000fe2000bf25070 */
[----:B------:R-:W-:Y:S01]  /*0b60*/  IMAD.MOV.U32 R0, RZ, RZ, 0x3f800000 ;  /* 0x3f800000ff007424 */ /* 0x000fe200078e00ff */
[----:B------:R-:W-:Y:S01]  /*0b70*/  UISETP.NE.AND.EX UP0, UPT, UR7, URZ, UPT, UP0 ;  /* 0x0000003f0700728c */ /* 0x000fe2000bf05300 */
[----:B------:R-:W2:Y:S01]  /*0b80*/  LDC.64 R8, c[0x0][0x418] ;  /* 0x00010600ff087b82 */ /* 0x000ea20000000a00 */
[----:B------:R-:W-:-:S04]  /*0b90*/  UISETP.NE.AND.EX UP1, UPT, UR9, URZ, UPT, UP1 ;  /* 0x0000003f0900728c */ /* 0x000fc8000bf25310 */
[----:B------:R-:W-:Y:S02]  /*0ba0*/  PLOP3.LUT P0, PT, PT, PT, UP0, 0x80, 0x0 ;  /* 0x000000000000781c */ /* 0x000fe40003f0f008 */
[----:B------:R-:W-:Y:S01]  /*0bb0*/  PLOP3.LUT P1, PT, PT, PT, UP1, 0x80, 0x0 ;  /* 0x000000000000781c */ /* 0x000fe20003f2f018 */
[----:B------:R-:W3:Y:S02]  /*0bc0*/  LDC R22, c[0x0][0x288] ;  /* 0x0000a200ff167b82 */ /* 0x000ee40000000800 */
[----:B------:R-:W-:Y:S02]  /*0bd0*/  @UP0 ULDC.64 UR12, c[0x0][0x9a8] ;  /* 0x00026a00000c0ab9 */ /* 0x000fe40000000a00 */
[----:B------:R-:W-:Y:S01]  /*0be0*/  @UP1 ULDC.64 UR16, c[0x0][0x9b8] ;  /* 0x00026e0000101ab9 */ /* 0x000fe20000000a00 */
[----:B------:R-:W-:Y:S02]  /*0bf0*/  @UP1 USHF.R.S32.HI UR20, URZ, 0x1f, UR55 ;  /* 0x0000001f3f141899 */ /* 0x000fe40008011437 */
[----:B-1----:R-:W-:Y:S01]  /*0c00*/  USHF.R.S32.HI UR14, URZ, 0x1f, UR18 ;  /* 0x0000001f3f0e7899 */ /* 0x002fe20008011412 */
[----:B------:R-:W1:Y:S01]  /*0c10*/  LDC R16, c[0x0][0x424] ;  /* 0x00010900ff107b82 */ /* 0x000e620000000800 */
[----:B------:R-:W-:-:S02]  /*0c20*/  @UP0 UIMAD.WIDE.U32 UR10, UR18, UR12, URZ ;  /* 0x0000000c120a02a5 */ /* 0x000fc4000f8e003f */
[----:B------:R-:W-:Y:S02]  /*0c30*/  @UP0 UIMAD UR5, UR14, UR12, URZ ;  /* 0x0000000c0e0502a4 */ /* 0x000fe4000f8e023f */
[----:B------:R-:W-:Y:S02]  /*0c40*/  @UP1 UIMAD UR15, UR14, UR16, URZ ;  /* 0x000000100e0f12a4 */ /* 0x000fe4000f8e023f */
[----:B------:R-:W-:Y:S01]  /*0c50*/  IMAD.U32 R19, RZ, RZ, UR14 ;  /* 0x0000000eff137e24 */ /* 0x000fe2000f8e00ff */
[----:B------:R-:W-:Y:S01]  /*0c60*/  @UP0 UIMAD UR14, UR18, UR13, UR5 ;  /* 0x0000000d120e02a4 */ /* 0x000fe2000f8e0205 */
[----:B------:R-:W4:Y:S01]  /*0c70*/  LDC R11, c[0x0][0x2f0] ;  /* 0x0000bc00ff0b7b82 */ /* 0x000f220000000800 */
[----:B------:R-:W-:Y:S02]  /*0c80*/  @UP0 USHF.R.S32.HI UR5, URZ, 0x1f, UR55 ;  /* 0x0000001f3f050899 */ /* 0x000fe40008011437 */
[----:B------:R-:W-:Y:S02]  /*0c90*/  @UP1 UIMAD.WIDE.U32 UR12, UR18, UR16, URZ ;  /* 0x00000010120c12a5 */ /* 0x000fe4000f8e003f */
[----:B------:R-:W-:-:S02]  /*0ca0*/  @UP1 UIMAD UR15, UR18, UR17, UR15 ;  /* 0x00000011120f12a4 */ /* 0x000fc4000f8e020f */
[----:B------:R-:W-:Y:S01]  /*0cb0*/  @UP0 UIADD3 UR11, UR11, UR14, URZ ;  /* 0x0000000e0b0b0290 */ /* 0x000fe2000fffe03f */
[----:B------:R-:W-:Y:S01]  /*0cc0*/  @UP0 ULDC.64 UR16, c[0x0][0x9b0] ;  /* 0x00026c0000100ab9 */ /* 0x000fe20000000a00 */
[----:B------:R-:W-:Y:S01]  /*0cd0*/  @UP1 ULDC.64 UR18, c[0x0][0x9c0] ;  /* 0x0002700000121ab9 */ /* 0x000fe20000000a00 */
[----:B------:R-:W-:Y:S02]  /*0ce0*/  @UP0 UIMAD UR5, UR5, UR16, URZ ;  /* 0x00000010050502a4 */ /* 0x000fe4000f8e023f */
[----:B------:R-:W-:Y:S02]  /*0cf0*/  @UP1 UIMAD UR14, UR20, UR18, URZ ;  /* 0x00000012140e12a4 */ /* 0x000fe4000f8e023f */
[----:B------:R-:W-:Y:S02]  /*0d00*/  @UP1 UIADD3 UR13, UR13, UR15, URZ ;  /* 0x0000000f0d0d1290 */ /* 0x000fe4000fffe03f */
[----:B------:R-:W-:Y:S02]  /*0d10*/  @UP0 UIMAD UR5, UR55, UR17, UR5 ;  /* 0x00000011370502a4 */ /* 0x000fe4000f8e0205 */
[----:B------:R-:W-:-:S02]  /*0d20*/  @UP0 UIMAD.WIDE.U32 UR10, UR55, UR16, UR10 ;  /* 0x00000010370a02a5 */ /* 0x000fc4000f8e000a */
[----:B------:R-:W-:Y:S02]  /*0d30*/  @UP1 UIMAD UR14, UR55, UR19, UR14 ;  /* 0x00000013370e12a4 */ /* 0x000fe4000f8e020e */
[----:B------:R-:W-:Y:S02]  /*0d40*/  @UP1 UIMAD.WIDE.U32 UR12, UR55, UR18, UR12 ;  /* 0x00000012370c12a5 */ /* 0x000fe4000f8e000c */
[----:B------:R-:W-:Y:S02]  /*0d50*/  @UP0 UIADD3 UR11, UR11, UR5, URZ ;  /* 0x000000050b0b0290 */ /* 0x000fe4000fffe03f */
[----:B------:R-:W-:Y:S02]  /*0d60*/  @UP0 ULEA UR6, UP2, UR10, UR6, 0x2 ;  /* 0x000000060a060291 */ /* 0x000fe4000f84103f */
[----:B------:R-:W-:Y:S02]  /*0d70*/  @UP1 UIADD3 UR5, UR13, UR14, URZ ;  /* 0x0000000e0d051290 */ /* 0x000fe4000fffe03f */
[----:B------:R-:W-:-:S02]  /*0d80*/  @UP1 ULEA UR8, UP3, UR12, UR8, 0x2 ;  /* 0x000000080c081291 */ /* 0x000fc4000f86103f */
[----:B------:R-:W-:Y:S01]  /*0d90*/  @UP0 ULEA.HI.X UR7, UR10, UR7, UR11, 0x2, UP2 ;  /* 0x000000070a070291 */ /* 0x000fe200090f140b */
[----:B0-----:R-:W-:Y:S01]  /*0da0*/  IMAD.U32 R2, RZ, RZ, UR6 ;  /* 0x00000006ff027e24 */ /* 0x001fe2000f8e00ff */
[----:B------:R-:W-:Y:S02]  /*0db0*/  @UP1 ULEA.HI.X UR9, UR12, UR9, UR5, 0x2, UP3 ;  /* 0x000000090c091291 */ /* 0x000fe400098f1405 */
[----:B------:R-:W-:Y:S01]  /*0dc0*/  IMAD.U32 R4, RZ, RZ, UR8 ;  /* 0x00000008ff047e24 */ /* 0x000fe2000f8e00ff */
[----:B------:R-:W0:Y:S01]  /*0dd0*/  S2UR UR40, SR_CTAID.X ;  /* 0x00000000002879c3 */ /* 0x000e220000002500 */
[----:B------:R-:W-:Y:S01]  /*0de0*/  IMAD.U32 R3, RZ, RZ, UR7 ;  /* 0x00000007ff037e24 */ /* 0x000fe2000f8e00ff */
[----:B------:R-:W-:Y:S01]  /*0df0*/  ULDC UR5, c[0x0][0x448] ;  /* 0x0001120000057ab9 */ /* 0x000fe20000000800 */
[----:B------:R-:W-:Y:S01]  /*0e00*/  IMAD.U32 R5, RZ, RZ, UR9 ;  /* 0x00000009ff057e24 */ /* 0x000fe2000f8e00ff */
[----:B------:R-:W-:Y:S01]  /*0e10*/  ULDC.64 UR6, c[0x0][0x9e0] ;  /* 0x0002780000067ab9 */ /* 0x000fe20000000a00 */
[----:B------:R-:W-:Y:S01]  /*0e20*/  ULDC UR11, c[0x0][0x988] ;  /* 0x00026200000b7ab9 */ /* 0x000fe20000000800 */
[----:B------:R3:W5:Y:S04]  /*0e30*/  @P0 LDG.E R7, desc[UR58][R2.64] ;  /* 0x0000003a02070981 */ /* 0x000768000c1e1900 */
[----:B------:R-:W5:Y:S01]  /*0e40*/  @P1 LDG.E R0, desc[UR58][R4.64] ;  /* 0x0000003a04001981 */ /* 0x000f62000c1e1900 */
[----:B--2---:R-:W-:Y:S01]  /*0e50*/  ISETP.NE.U32.AND P0, PT, R8, RZ, PT ;  /* 0x000000ff0800720c */ /* 0x004fe20003f05070 */
[----:B------:R-:W-:Y:S01]  /*0e60*/  UISETP.NE.AND UP1, UPT, UR5, 0x1, UPT ;  /* 0x000000010500788c */ /* 0x000fe2000bf25270 */
[----:B------:R-:W-:Y:S01]  /*0e70*/  VIADD R104, R6, 0xffffff80 ;  /* 0xffffff8006687836 */ /* 0x000fe20000000000 */
[----:B------:R-:W-:Y:S01]  /*0e80*/  UISETP.GE.AND UP0, UPT, UR7, 0x1, UPT ;  /* 0x000000010700788c */ /* 0x000fe2000bf06270 */
[----:B------:R-:W-:-:S02]  /*0e90*/  ISETP.NE.AND.EX P0, PT, R9, RZ, PT, P0 ;  /* 0x000000ff0900720c */ /* 0x000fc40003f05300 */
[----:B---3--:R-:W-:Y:S02]  /*0ea0*/  IADD3 R3, -R22, 0x1, RZ ;  /* 0x0000000116037810 */ /* 0x008fe40007ffe1ff */
[----:B-1----:R-:W-:Y:S02]  /*0eb0*/  SEL R16, R16, 0x1, P0 ;  /* 0x0000000110107807 */ /* 0x002fe40000000000 */
[----:B------:R-:W-:Y:S02]  /*0ec0*/  PLOP3.LUT P1, PT, PT, PT, UP0, 0x80, 0x0 ;  /* 0x000000000000781c */ /* 0x000fe40003f2f008 */
[----:B------:R-:W-:Y:S01]  /*0ed0*/  @UP1 ULDC UR9, c[0x0][0x44c] ;  /* 0x0001130000091ab9 */ /* 0x000fe20000000800 */
[CC--:B----4-:R-:W-:Y:S01]  /*0ee0*/  IMAD R3, R16.reuse, R11.reuse, R3 ;  /* 0x0000000b10037224 */ /* 0x0d0fe200078e0203 */
[----:B0-----:R-:W-:Y:S01]  /*0ef0*/  USHF.L.U32 UR40, UR40, 0x7, URZ ;  /* 0x0000000728287899 */ /* 0x001fe2000800063f */
[----:B------:R-:W-:Y:S01]  /*0f00*/  IMAD R18, R16, R11, RZ ;  /* 0x0000000b10127224 */ /* 0x000fe200078e02ff */
[----:B------:R-:W-:-:S02]  /*0f10*/  @UP1 ULDC UR12, c[0x0][0x450] ;  /* 0x00011400000c1ab9 */ /* 0x000fc40000000800 */
[----:B------:R-:W-:Y:S01]  /*0f20*/  R2UR UR10, R3 ;  /* 0x00000000030a72ca */ /* 0x000fe200000e0000 */
[----:B------:R-:W-:Y:S02]  /*0f30*/  @UP1 UIADD3 UR8, UR40, 0x7f, URZ ;  /* 0x0000007f28081890 */ /* 0x000fe4000fffe03f */
[----:B------:R-:W-:Y:S02]  /*0f40*/  UIADD3 UR5, UR40, 0x7f, URZ ;  /* 0x0000007f28057890 */ /* 0x000fe4000fffe03f */
[----:B------:R-:W-:-:S04]  /*0f50*/  UIMAD.WIDE.U32 UR8, UR8, UR9, URZ ;  /* 0x00000009080872a5 */ /* 0x000fc8000f8e003f */
[----:B------:R-:W-:-:S04]  /*0f60*/  @UP1 USHF.R.U32.HI UR5, URZ, UR12, UR9 ;  /* 0x0000000c3f051299 */ /* 0x000fc80008011609 */
[----:B------:R-:W-:-:S04]  /*0f70*/  UIADD3 UR8, UR10, UR5, URZ ;  /* 0x000000050a087290 */ /* 0x000fc8000fffe03f */
[----:B------:R-:W-:Y:S01]  /*0f80*/  UIADD3 UR6, UR8, UR6, URZ ;  /* 0x0000000608067290 */ /* 0x000fe2000fffe03f */
[----:B-----5:R-:W-:-:S04]  /*0f90*/  FMUL.FTZ R0, R7, R0 ;  /* 0x0000000007007220 */ /* 0x020fc80000410000 */
[----:B------:R-:W-:-:S05]  /*0fa0*/  FMUL.FTZ R0, R0, UR11 ;  /* 0x0000000b00007c20 */ /* 0x000fca0008410000 */
[----:B------:R-:W-:Y:S01]  /*0fb0*/  R2UR UR36, R0 ;  /* 0x00000000002472ca */ /* 0x000fe200000e0000 */
[----:B------:R-:W-:Y:S01]  /*0fc0*/  IMAD.U32 R0, RZ, RZ, UR6 ;  /* 0x00000006ff007e24 */ /* 0x000fe2000f8e00ff */
[----:B------:R-:W-:-:S13]  /*0fd0*/  @!P1 BRA `(.L_x_869) ;  /* 0x0000000000409947 */ /* 0x000fda0003800000 */
[----:B------:R-:W-:Y:S01]  /*0fe0*/  ISETP.LT.AND P0, PT, RZ, UR8, PT ;  /* 0x00000008ff007c0c */ /* 0x000fe2000bf01270 */
[----:B------:R-:W-:-:S12]  /*0ff0*/  UIADD3 UR5, UR8, -0x1, URZ ;  /* 0xffffffff08057890 */ /* 0x000fd8000fffe03f */
[----:B------:R-:W-:Y:S05]  /*1000*/  @P0 BRA `(.L_x_870) ;  /* 0x00000000001c0947 */ /* 0x000fea0003800000 */
[----:B------:R-:W-:Y:S02]  /*1010*/  UISETP.NE.AND UP0, UPT, UR7, 0x1, UPT ;  /* 0x000000010700788c */ /* 0x000fe4000bf05270 */
[----:B------:R-:W-:-:S09]  /*1020*/  UIADD3 UR5, -UR8, URZ, URZ ;  /* 0x0000003f08057290 */ /* 0x000fd2000fffe13f */
[----:B------:R-:W-:Y:S02]  /*1030*/  @UP0 ULDC.64 UR10, c[0x0][0x9e8] ;  /* 0x00027a00000a0ab9 */ /* 0x000fe40000000a00 */
[----:B------:R-:W-:-:S04]  /*1040*/  UIMAD.WIDE.U32 UR8, UR5, UR10, URZ ;  /* 0x0000000a050872a5 */ /* 0x000fc8000f8e003f */
[----:B------:R-:W-:-:S04]  /*1050*/  @UP0 USHF.R.U32.HI UR5, URZ, UR11, UR9 ;  /* 0x0000000b3f050299 */ /* 0x000fc80008011609 */
[----:B------:R-:W-:Y:S01]  /*1060*/  ULOP3.LUT UR5, URZ, UR5, URZ, 0x33, !UPT ;  /* 0x000000053f057292 */ /* 0x000fe2000f8e333f */
[----:B------:R-:W-:Y:S11]  /*1070*/  BRA `(.L_x_871) ;  /* 0x0000000000107947 */ /* 0x000ff60003800000 */
.L_x_870:
[----:B------:R-:W-:-:S11]  /*1080*/  UISETP.NE.AND UP0, UPT, UR7, 0x1, UPT ;  /* 0x000000010700788c */ /* 0x000fd6000bf05270 */
[----:B------:R-:W-:Y:S02]  /*1090*/  @UP0 ULDC.64 UR10, c[0x0][0x9e8] ;  /* 0x00027a00000a0ab9 */ /* 0x000fe40000000a00 */
[----:B------:R-:W-:-:S04]  /*10a0*/  UIMAD.WIDE.U32 UR8, UR5, UR10, URZ ;  /* 0x0000000a050872a5 */ /* 0x000fc8000f8e003f */
[----:B------:R-:W-:-:S12]  /*10b0*/  @UP0 USHF.R.U32.HI UR5, URZ, UR11, UR9 ;  /* 0x0000000b3f050299 */ /* 0x000fd80008011609 */
.L_x_871:
[----:B------:R-:W-:-:S06]  /*10c0*/  UIMAD UR5, UR5, UR7, UR7 ;  /* 0x00000007050572a4 */ /* 0x000fcc000f8e0207 */
[----:B------:R-:W-:-:S07]  /*10d0*/  VIMNMX R0, R0, UR5, PT ;  /* 0x0000000500007c48 */ /* 0x000fce000bfe0100 */
.L_x_869:
[-C--:B------:R-:W-:Y:S01]  /*10e0*/  IMAD R22, R16, R11.reuse, -R22 ;  /* 0x0000000b10167224 */ /* 0x080fe200078e0a16 */
[----:B------:R-:W-:Y:S01]  /*10f0*/  @UP1 ULDC UR8, c[0x0][0x44c] ;  /* 0x0001130000081ab9 */ /* 0x000fe20000000800 */
[----:B------:R-:W-:Y:S01]  /*1100*/  VIADD R2, R0, 0x9f ;  /* 0x0000009f00027836 */ /* 0x000fe20000000000 */
[----:B------:R-:W-:Y:S01]  /*1110*/  UIMAD.WIDE.U32 UR8, UR40, UR8, URZ ;  /* 0x00000008280872a5 */ /* 0x000fe2000f8e003f */
[----:B------:R-:W-:Y:S01]  /*1120*/  IMAD R0, R16, R11, 0x9f ;  /* 0x0000009f10007424 */ /* 0x000fe200078e020b */
[----:B------:R-:W-:Y:S01]  /*1130*/  R2UR UR6, R22 ;  /* 0x00000000160672ca */ /* 0x000fe200000e0000 */
[----:B------:R-:W-:Y:S01]  /*1140*/  @UP1 ULDC UR10, c[0x0][0x450] ;  /* 0x00011400000a1ab9 */ /* 0x000fe20000000800 */
[----:B------:R-:W-:Y:S01]  /*1150*/  IMAD.HI R2, R2, 0x66666667, RZ ;  /* 0x6666666702027827 */ /* 0x000fe200078e02ff */
[----:B------:R-:W-:Y:S01]  /*1160*/  UMOV UR5, UR40 ;  /* 0x0000002800057c82 */ /* 0x000fe20008000000 */
[----:B------:R-:W-:Y:S02]  /*1170*/  @UP1 USHF.R.U32.HI UR5, URZ, UR10, UR9 ;  /* 0x0000000a3f051299 */ /* 0x000fe40008011609 */
[----:B------:R-:W-:Y:S01]  /*1180*/  IMAD.HI R0, R0, 0x66666667, RZ ;  /* 0x6666666700007827 */ /* 0x000fe200078e02ff */
[----:B------:R-:W-:-:S04]  /*1190*/  SHF.R.U32.HI R5, RZ, 0x1f, R2 ;  /* 0x0000001fff057819 */ /* 0x000fc80000011602 */
[----:B------:R-:W-:Y:S02]  /*11a0*/  SHF.R.U32.HI R3, RZ, 0x1f, R0 ;  /* 0x0000001fff037819 */ /* 0x000fe40000011600 */
[----:B------:R-:W-:Y:S01]  /*11b0*/  UIADD3 UR5, UR6, UR5, URZ ;  /* 0x0000000506057290 */ /* 0x000fe2000fffe03f */
[----:B------:R-:W-:Y:S02]  /*11c0*/  LEA.HI.SX32 R2, R2, R5, 0x1a ;  /* 0x0000000502027211 */ /* 0x000fe400078fd2ff */
[----:B------:R-:W-:Y:S01]  /*11d0*/  ULDC UR6, c[0x0][0x9dc] ;  /* 0x0002770000067ab9 */ /* 0x000fe20000000800 */
[----:B------:R-:W-:Y:S01]  /*11e0*/  LEA.HI.SX32 R3, R0, R3, 0x1a ;  /* 0x0000000300037211 */ /* 0x000fe200078fd2ff */
[----:B------:R-:W-:-:S03]  /*11f0*/  UIADD3 UR6, UR5, -UR6, URZ ;  /* 0x8000000605067290 */ /* 0x000fc6000fffe03f */
[----:B------:R-:W-:Y:S01]  /*1200*/  VIMNMX R23, R3, R2, PT ;  /* 0x0000000203177248 */ /* 0x000fe20003fe0100 */
[----:B------:R-:W-:Y:S08]  /*1210*/  @!P1 BRA `(.L_x_872) ;  /* 0x0000000000449947 */ /* 0x000ff00003800000 */
[----:B------:R-:W-:-:S06]  /*1220*/  UISETP.GT.AND UP0, UPT, UR5, -0x1, UPT ;  /* 0xffffffff0500788c */ /* 0x000fcc000bf04270 */
[----:B------:R-:W-:-:S13]  /*1230*/  PLOP3.LUT P0, PT, PT, PT, UP0, 0x80, 0x0 ;  /* 0x000000000000781c */ /* 0x000fda0003f0f008 */
[----:B------:R-:W-:Y:S05]  /*1240*/  @P0 BRA `(.L_x_873) ;  /* 0x00000000001c0947 */ /* 0x000fea0003800000 */
[----:B------:R-:W-:Y:S02]  /*1250*/  UISETP.NE.AND UP0, UPT, UR7, 0x1, UPT ;  /* 0x000000010700788c */ /* 0x000fe4000bf05270 */
[----:B------:R-:W-:-:S09]  /*1260*/  ULOP3.LUT UR5, URZ, UR5, URZ, 0x33, !UPT ;  /* 0x000000053f057292 */ /* 0x000fd2000f8e333f */
[----:B------:R-:W-:Y:S02]  /*1270*/  @UP0 ULDC.64 UR10, c[0x0][0x9e8] ;  /* 0x00027a00000a0ab9 */ /* 0x000fe40000000a00 */
[----:B------:R-:W-:-:S04]  /*1280*/  UIMAD.WIDE.U32 UR8, UR5, UR10, URZ ;  /* 0x0000000a050872a5 */ /* 0x000fc8000f8e003f */
[----:B------:R-:W-:-:S04]  /*1290*/  @UP0 USHF.R.U32.HI UR5, URZ, UR11, UR9 ;  /* 0x0000000b3f050299 */ /* 0x000fc80008011609 */
[----:B------:R-:W-:Y:S01]  /*12a0*/  ULOP3.LUT UR5, URZ, UR5, URZ, 0x33, !UPT ;  /* 0x000000053f057292 */ /* 0x000fe2000f8e333f */
[----:B------:R-:W-:Y:S11]  /*12b0*/  BRA `(.L_x_874) ;  /* 0x0000000000107947 */ /* 0x000ff60003800000 */
.L_x_873:
[----:B------:R-:W-:-:S11]  /*12c0*/  UISETP.NE.AND UP0, UPT, UR7, 0x1, UPT ;  /* 0x000000010700788c */ /* 0x000fd6000bf05270 */
[----:B------:R-:W-:Y:S02]  /*12d0*/  @UP0 ULDC.64 UR10, c[0x0][0x9e8] ;  /* 0x00027a00000a0ab9 */ /* 0x000fe40000000a00 */
[----:B------:R-:W-:-:S04]  /*12e0*/  UIMAD.WIDE.U32 UR8, UR5, UR10, URZ ;  /* 0x0000000a050872a5 */ /* 0x000fc8000f8e003f */
[----:B------:R-:W-:-:S12]  /*12f0*/  @UP0 USHF.R.U32.HI UR5, URZ, UR11, UR9 ;  /* 0x0000000b3f050299 */ /* 0x000fd80008011609 */
.L_x_874:
[----:B------:R-:W-:-:S04]  /*1300*/  UIMAD UR5, UR5, UR7, URZ ;  /* 0x00000007050572a4 */ /* 0x000fc8000f8e023f */
[----:B------:R-:W-:-:S04]  /*1310*/  UISETP.LT.AND UP0, UPT, UR6, UR5, UPT ;  /* 0x000000050600728c */ /* 0x000fc8000bf01270 */
[----:B------:R-:W-:-:S12]  /*1320*/  USEL UR6, UR6, UR5, !UP0 ;  /* 0x0000000506067287 */ /* 0x000fd8000c000000 */
.L_x_872:
[----:B------:R-:W-:Y:S02]  /*1330*/  UIMAD.WIDE UR6, UR6, 0x66666667, URZ ;  /* 0x66666667060678a5 */ /* 0x000fe4000f8e023f */
[----:B------:R-:W-:Y:S02]  /*1340*/  USHF.R.U32.HI UR10, URZ, 0x10, UR4 ;  /* 0x000000103f0a7899 */ /* 0x000fe40008011604 */
[----:B------:R-:W-:Y:S02]  /*1350*/  USHF.R.U32.HI UR5, URZ, 0x1f, UR7 ;  /* 0x0000001f3f057899 */ /* 0x000fe40008011607 */
[----:B------:R-:W-:Y:S02]  /*1360*/  ULOP3.LUT UR56, UR4, 0xffff, URZ, 0xc0, !UPT ;  /* 0x0000ffff04387892 */ /* 0x000fe4000f8ec03f */
[----:B------:R-:W-:Y:S01]  /*1370*/  ULEA.HI.SX32 UR5, UR7, UR5, 0x1a ;  /* 0x0000000507057291 */ /* 0x000fe2000f8fd23f */
[----:B------:R-:W-:-:S03]  /*1380*/  UMOV UR4, URZ ;  /* 0x0000003f00047c82 */ /* 0x000fc60008000000 */
[----:B------:R-:W-:-:S04]  /*1390*/  UISETP.LT.AND UP0, UPT, URZ, UR5, UPT ;  /* 0x000000053f00728c */ /* 0x000fc8000bf01270 */
[----:B------:R-:W-:Y:S02]  /*13a0*/  USEL UR9, URZ, UR5, !UP0 ;  /* 0x000000053f097287 */ /* 0x000fe4000c000000 */
[----:B------:R-:W-:-:S04]  /*13b0*/  UISETP.NE.AND UP0, UPT, UR10, URZ, UPT ;  /* 0x0000003f0a00728c */ /* 0x000fc8000bf05270 */
[----:B------:R-:W-:-:S07]  /*13c0*/  ISETP.GT.AND P0, PT, R23, UR9, PT ;  /* 0x0000000917007c0c */ /* 0x000fce000bf04270 */
[----:B------:R-:W-:-:S06]  /*13d0*/  @!UP0 ULDC UR10, c[0x0][0x9f0] ;  /* 0x00027c00000a8ab9 */ /* 0x000fcc0000000800 */
[----:B------:R-:W-:Y:S05]  /*13e0*/  @!P0 BRA `(.L_x_875) ;  /* 0x00000000008c8947 */ /* 0x000fea0003800000 */
[----:B------:R-:W-:Y:S01]  /*13f0*/  IMAD.U32 R4, RZ, RZ, UR10 ;  /* 0x0000000aff047e24 */ /* 0x000fe2000f8e00ff */
[----:B------:R-:W-:-:S04]  /*1400*/  UMOV UR4, URZ ;  /* 0x0000003f00047c82 */ /* 0x000fc80008000000 */
[----:B------:R-:W-:-:S04]  /*1410*/  IABS R0, R4 ;  /* 0x0000000400007213 */ /* 0x000fc80000000000 */
[----:B------:R-:W-:Y:S02]  /*1420*/  R2UR UR11, R0 ;  /* 0x00000000000b72ca */ /* 0x000fe400000e0000 */
[----:B------:R-:W-:Y:S02]  /*1430*/  IADD3 R0, R4, -0x1, R23 ;  /* 0xffffffff04007810 */ /* 0x000fe40007ffe017 */
[----:B------:R-:W-:Y:S02]  /*1440*/  IABS R4, R4 ;  /* 0x0000000400047213 */ /* 0x000fe40000000000 */
[----:B------:R-:W-:-:S03]  /*1450*/  R2UR UR6, R0 ;  /* 0x00000000000672ca */ /* 0x000fc600000e0000 */
[----:B------:R-:W-:-:S04]  /*1460*/  IMAD.MOV R4, RZ, RZ, -R4 ;  /* 0x000000ffff047224 */ /* 0x000fc800078e0a04 */
[----:B------:R-:W0:Y:S06]  /*1470*/  I2F.RP R2, UR11 ;  /* 0x0000000b00027d06 */ /* 0x000e2c0008209400 */
[----:B------:R-:W-:-:S06]  /*1480*/  UIADD3 UR6, -UR9, UR6, URZ ;  /* 0x0000000609067290 */ /* 0x000fcc000fffe13f */
[----:B------:R-:W-:Y:S01]  /*1490*/  IMAD.U32 R0, RZ, RZ, UR6 ;  /* 0x00000006ff007e24 */ /* 0x000fe2000f8e00ff */
[----:B------:R-:W-:Y:S01]  /*14a0*/  ULOP3.LUT UR6, UR6, UR10, URZ, 0x3c, !UPT ;  /* 0x0000000a06067292 */ /* 0x000fe2000f8e3c3f */
[----:B0-----:R-:W0:Y:S03]  /*14b0*/  MUFU.RCP R2, R2 ;  /* 0x0000000200027308 */ /* 0x001e260000001000 */
[----:B------:R-:W-:-:S04]  /*14c0*/  IABS R0, R0 ;  /* 0x0000000000007213 */ /* 0x000fc80000000000 */
[----:B------:R-:W-:Y:S01]  /*14d0*/  R2UR UR8, R0 ;  /* 0x00000000000872ca */ /* 0x000fe200000e0000 */
[----:B------:R-:W-:Y:S02]  /*14e0*/  IMAD.MOV.U32 R0, RZ, RZ, R4 ;  /* 0x000000ffff007224 */ /* 0x000fe400078e0004 */
[----:B0-----:R-:W-:-:S06]  /*14f0*/  VIADD R3, R2, 0xffffffe ;  /* 0x0ffffffe02037836 */ /* 0x001fcc0000000000 */
        /* <DEDUP_REMOVED lines=18> */
.L_x_875:
[----:B------:R-:W-:Y:S02]  /*1620*/  UIMAD UR56, UR56, UR4, UR9 ;  /* 0x00000004383872a4 */ /* 0x000fe4000f8e0209 */
[----:B------:R-:W-:Y:S01]  /*1630*/  IMAD.U32 R0, RZ, RZ, UR4 ;  /* 0x00000004ff007e24 */ /* 0x000fe2000f8e00ff */
[----:B------:R-:W-:Y:S02]  /*1640*/  PLOP3.LUT P0, PT, PT, PT, PT, 0x80, 0x0 ;  /* 0x000000000000781c */ /* 0x000fe40003f0f070 */
[----:B------:R-:W-:Y:S02]  /*1650*/  CS2R R28, SRZ ;  /* 0x00000000001c7805 */ /* 0x000fe4000001ff00 */
[----:B------:R-:W-:Y:S02]  /*1660*/  CS2R R2, SRZ ;  /* 0x0000000000027805 */ /* 0x000fe4000001ff00 */
[----:B------:R-:W-:Y:S02]  /*1670*/  CS2R R24, SRZ ;  /* 0x0000000000187805 */ /* 0x000fe4000001ff00 */
[----:B------:R-:W-:-:S02]  /*1680*/  VIADDMNMX R23, R0, UR56, R23, PT ;  /* 0x0000003800177c46 */ /* 0x000fc4000b800117 */
[----:B------:R-:W-:Y:S02]  /*1690*/  CS2R R30, SRZ ;  /* 0x00000000001e7805 */ /* 0x000fe4000001ff00 */
[----:B------:R-:W-:Y:S02]  /*16a0*/  CS2R R26, SRZ ;  /* 0x00000000001a7805 */ /* 0x000fe4000001ff00 */
[----:B------:R-:W-:Y:S02]  /*16b0*/  CS2R R36, SRZ ;  /* 0x0000000000247805 */ /* 0x000fe4000001ff00 */
[----:B------:R-:W-:Y:S02]  /*16c0*/  ISETP.GT.AND P1, PT, R23, UR56, PT ;  /* 0x0000003817007c0c */ /* 0x000fe4000bf24270 */
        /* <DEDUP_REMOVED lines=27> */
[----:B------:R-:W-:Y:S06]  /*1880*/  @!P1 BRA `(.L_x_876) ;  /* 0x0000011400a09947 */ /* 0x000fec0003800000 */
[----:B------:R-:W-:Y:S01]  /*1890*/  SHF.R.S32.HI R105, RZ, 0x1f, R104 ;  /* 0x0000001fff697819 */ /* 0x000fe20000011468 */
[----:B------:R-:W0:Y:S01]  /*18a0*/  S2UR UR5, SR_CgaCtaId ;  /* 0x00000000000579c3 */ /* 0x000e220000008800 */
[----:B------:R-:W-:Y:S02]  /*18b0*/  UMOV UR37, 0x400 ;  /* 0x0000040000257882 */ /* 0x000fe40000000000 */
[----:B------:R-:W-:-:S04]  /*18c0*/  LEA.HI R106, R105, R104, RZ, 0x7 ;  /* 0x00000068696a7211 */ /* 0x000fc800078f38ff */
[----:B------:R-:W-:-:S05]  /*18d0*/  SHF.R.S32.HI R107, RZ, 0x7, R106 ;  /* 0x00000007ff6b7819 */ /* 0x000fca000001146a */
        /* <DEDUP_REMOVED lines=29> */
.L_x_877:
[----:B------:R-:W-:-:S04]  /*1ab0*/  SHF.L.U32 R0, RZ, 0x1f, RZ ;  /* 0x0000001fff007819 */ /* 0x000fc800000006ff */
[----:B------:R-:W0:Y:S02]  /*1ac0*/  SYNCS.PHASECHK.TRANS64.TRYWAIT P0, [UR37+0x29800], R0 ;  /* 0x02980000ff0075a7 */ /* 0x000e240008000165 */
[----:B0-----:R-:W-:Y:S05]  /*1ad0*/  @!P0 BRA `(.L_x_878) ;  /* 0x0000017400808947 */ /* 0x001fea0003800000 */
.L_x_1019:
[----:B------:R-:W2:Y:S02]  /*1ae0*/  LDL R2, [R1+0x18] ;  /* 0x0000180001027983 */ /* 0x000ea40000100800 */
[----:B--2---:R-:W-:-:S13]  /*1af0*/  R2UR UR4, R2 ;  /* 0x00000000020472ca */ /* 0x004fda00000e0000 */
[----:B------:R-:W-:-:S06]  /*1b00*/  ULOP3.LUT UR4, UR4, 0x1, URZ, 0xfc, !UPT ;  /* 0x0000000104047892 */ /* 0x000fcc000f8efc3f */
[----:B------:R-:W-:-:S05]  /*1b10*/  IMAD.U32 R2, RZ, RZ, UR4 ;  /* 0x00000004ff027e24 */ /* 0x000fca000f8e00ff */
[----:B------:R-:W-:-:S13]  /*1b20*/  ISETP.NE.AND P0, PT, R2, 0x3, PT ;  /* 0x000000030200780c */ /* 0x000fda0003f05270 */
[----:B------:R-:W-:Y:S05]  /*1b30*/  @!P0 BRA `(.L_x_879) ;  /* 0x0000000000048947 */ /* 0x000fea0003800000 */
[----:B------:R-:W-:Y:S01]  /*1b40*/  BPT.TRAP 0x1 ;  /* 0x000000040000795c */ /* 0x000fe20000300000 */
.L_x_879:
[----:B------:R1:W2:Y:S01]  /*1b50*/  SYNCS.PHASECHK.TRANS64.TRYWAIT P2, [UR37+0x29830], R0 ;  /* 0x02983000ff0075a7 */ /* 0x0002a20008040165 */
[----:B------:R-:W-:Y:S05]  /*1b60*/  @!P0 BRA `(.L_x_880) ;  /* 0x0000000000048947 */ /* 0x000fea0003800000 */
[----:B------:R-:W-:Y:S01]  /*1b70*/  BPT.TRAP 0x1 ;  /* 0x000000040000795c */ /* 0x000fe20000300000 */
.L_x_880:
[----:B------:R-:W3:Y:S02]  /*1b80*/  S2R R2, SR_TID.X ;  /* 0x0000000000027919 */ /* 0x000ee40000002100 */
[----:B---3--:R-:W-:-:S04]  /*1b90*/  LOP3.LUT R2, R2, 0x7f, RZ, 0xc0, !PT ;  /* 0x0000007f02027812 */ /* 0x008fc800078ec0ff */
[----:B------:R-:W-:Y:S01]  /*1ba0*/  ISETP.NE.AND P1, PT, R2, RZ, PT ;  /* 0x000000ff0200720c */ /* 0x000fe20003f25270 */
[----:B------:R-:W-:-:S05]  /*1bb0*/  IMAD.U32 R2, RZ, RZ, UR38 ;  /* 0x00000026ff027e24 */ /* 0x000fca000f8e00ff */
[----:B------:R-:W-:Y:S01]  /*1bc0*/  LOP3.LUT R2, R2, 0x10000, RZ, 0xfc, !PT ;  /* 0x0001000002027812 */ /* 0x000fe200078efcff */
[----:B--2---:R-:W-:Y:S06]  /*1bd0*/  @P2 BRA `(.L_x_881) ;  /* 0x0000000000082947 */ /* 0x004fec0003800000 */
[----:B------:R-:W2:Y:S02]  /*1be0*/  SYNCS.PHASECHK.TRANS64.TRYWAIT P2, [UR37+0x29830], R0 ;  /* 0x02983000ff0075a7 */ /* 0x000ea40008040165 */
[----:B--2---:R-:W-:Y:S05]  /*1bf0*/  @!P2 BRA `(.L_x_882) ;  /* 0x000001740050a947 */ /* 0x004fea0003800000 */
.L_x_881:
[----:B------:R-:W-:Y:S05]  /*1c00*/  WARPSYNC.ALL ;  /* 0x0000000000007948 */ /* 0x000fea0003800000 */
[----:B0-----:R-:W-:Y:S01]  /*1c10*/  IMAD.MOV.U32 R3, RZ, RZ, -0x7fffffe0 ;  /* 0x80000020ff037424 */ /* 0x001fe200078e00ff */
[----:B------:R-:W-:Y:S01]  /*1c20*/  UIADD3 UR4, UR37, 0x1a400, URZ ;  /* 0x0001a40025047890 */ /* 0x000fe2000fffe03f */
[C---:B------:R-:W-:Y:S01]  /*1c30*/  R2UR UR16, R2.reuse ;  /* 0x00000000021072ca */ /* 0x040fe200000e0000 */
[----:B------:R-:W-:Y:S02]  /*1c40*/  WARPGROUP.ARRIVE ;  /* 0x00000000000079c5 */ /* 0x000fe40000000000 */
        /* <DEDUP_REMOVED lines=10> */
[----:B------:R-:W-:Y:S01]  /*1cf0*/  R2UR UR5, R3 ;  /* 0x00000000030572ca */ /* 0x000fe200000e0000 */
[----:B------:R-:W-:Y:S01]  /*1d00*/  UMOV UR11, 0x80000020 ;  /* 0x80000020000b7882 */ /* 0x000fe20000000000 */
[----:B------:R-:W-:Y:S01]  /*1d10*/  R2UR UR4, R2 ;  /* 0x00000000020472ca */ /* 0x000fe200000e0000 */
[----:B------:R-:W-:Y:S01]  /*1d20*/  UIADD3 UR14, UR38, 0x80, URZ ;  /* 0x00000080260e7890 */ /* 0x000fe2000fffe03f */
[----:B--2---:R-:W-:Y:S01]  /*1d30*/  LOP3.LUT R5, R106, 0xffffff80, RZ, 0xc0, !PT ;  /* 0xffffff806a057812 */ /* 0x004fe200078ec0ff */
[----:B------:R-:W-:Y:S01]  /*1d40*/  UIADD3 UR10, UR38, 0x100, URZ ;  /* 0x00000100260a7890 */ /* 0x000fe2000fffe03f */
[----:B------:R-:W-:Y:S01]  /*1d50*/  LEA.HI R4, R107, R107, RZ, 0x1 ;  /* 0x0000006b6b047211 */ /* 0x000fe200078f08ff */
[----:B------:R-:W-:Y:S01]  /*1d60*/  UMOV UR18, UR38 ;  /* 0x0000002600127c82 */ /* 0x000fe20008000000 */
[----:B------:R-:W-:Y:S01]  /*1d70*/  UIADD3 UR6, UR38, 0x180, URZ ;  /* 0x0000018026067890 */ /* 0x000fe2000fffe03f */
[----:B------:R-:W-:Y:S01]  /*1d80*/  QGMMA.64x32x32.F32.E4M3.E4M3 R88, gdesc[UR16], RZ, !UPT, gsb0 ;  /* 0x00600000105879f3 */ /* 0x000fe2000c0008ff */
[----:B------:R-:W-:Y:S01]  /*1d90*/  UMOV UR7, 0x80000020 ;  /* 0x8000002000077882 */ /* 0x000fe20000000000 */
[----:B------:R-:W-:Y:S01]  /*1da0*/  R2UR UR16, R2 ;  /* 0x00000000021072ca */ /* 0x000fe200000e0000 */
[----:B------:R-:W-:Y:S01]  /*1db0*/  UIADD3 UR18, UR38, 0x200, URZ ;  /* 0x0000020026127890 */ /* 0x000fe2000fffe03f */
[----:B------:R-:W-:Y:S01]  /*1dc0*/  R2UR UR17, R3 ;  /* 0x00000000031172ca */ /* 0x000fe200000e0000 */
[----:B------:R-:W-:Y:S01]  /*1dd0*/  UMOV UR19, 0x80000020 ;  /* 0x8000002000137882 */ /* 0x000fe20000000000 */
[----:B------:R-:W-:Y:S01]  /*1de0*/  UMOV UR21, 0x80000020 ;  /* 0x8000002000157882 */ /* 0x000fe20000000000 */
[----:B------:R-:W-:Y:S01]  /*1df0*/  UMOV UR25, 0x80000020 ;  /* 0x8000002000197882 */ /* 0x000fe20000000000 */
[----:B------:R-:W-:Y:S01]  /*1e00*/  UIADD3 UR26, UR38, 0x582, URZ ;  /* 0x00000582261a7890 */ /* 0x000fe2000fffe03f */
[----:B------:R-:W-:Y:S01]  /*1e10*/  IMAD.IADD R5, R104, 0x1, -R5 ;  /* 0x0000000168057824 */ /* 0x000fe200078e0a05 */
[----:B------:R-:W-:Y:S01]  /*1e20*/  UMOV UR27, 0x80000020 ;  /* 0x80000020001b7882 */ /* 0x000fe20000000000 */
[----:B------:R-:W-:Y:S01]  /*1e30*/  UIADD3 UR30, UR38, 0x602, URZ ;  /* 0x00000602261e7890 */ /* 0x000fe2000fffe03f */
[----:B------:R-:W-:Y:S01]  /*1e40*/  LEA.HI R105, R105, R104, RZ, 0x2 ;  /* 0x0000006869697211 */ /* 0x000fe200078f10ff */
[----:B------:R-:W-:Y:S01]  /*1e50*/  UMOV UR29, UR25 ;  /* 0x00000019001d7c82 */ /* 0x000fe20008000000 */
[----:B------:R-:W-:Y:S01]  /*1e60*/  UMOV UR31, 0x80000020 ;  /* 0x80000020001f7882 */ /* 0x000fe20000000000 */
[----:B------:R-:W-:Y:S01]  /*1e70*/  UIADD3 UR34, UR38, 0x682, URZ ;  /* 0x0000068226227890 */ /* 0x000fe2000fffe03f */
[----:B-1----:R-:W-:Y:S01]  /*1e80*/  SHF.R.S32.HI R0, RZ, 0x1f, R5 ;  /* 0x0000001fff007819 */ /* 0x002fe20000011405 */
[----:B------:R-:W-:Y:S01]  /*1e90*/  UMOV UR33, UR25 ;  /* 0x0000001900217c82 */ /* 0x000fe20008000000 */
[----:B------:R-:W-:Y:S01]  /*1ea0*/  UMOV UR35, 0x80000020 ;  /* 0x8000002000237882 */ /* 0x000fe20000000000 */
[----:B------:R-:W-:Y:S01]  /*1eb0*/  UIADD3 UR46, UR38, 0x702, URZ ;  /* 0x00000702262e7890 */ /* 0x000fe2000fffe03f */
[----:B------:R-:W-:Y:S01]  /*1ec0*/  LOP3.LUT R8, R4, 0x3fffffe, RZ, 0xc0, !PT ;  /* 0x03fffffe04087812 */ /* 0x000fe200078ec0ff */
[----:B------:R-:W-:Y:S01]  /*1ed0*/  UMOV UR45, UR25 ;  /* 0x00000019002d7c82 */ /* 0x000fe20008000000 */
[----:B------:R-:W-:Y:S01]  /*1ee0*/  UMOV UR47, 0x80000020 ;  /* 0x80000020002f7882 */ /* 0x000fe20000000000 */
[CC--:B------:R-:W-:Y:S01]  /*1ef0*/  LEA.HI R4, R0.reuse, R5.reuse, RZ, 0x2 ;  /* 0x0000000500047211 */ /* 0x0c0fe200078f10ff */
[----:B------:R-:W-:Y:S01]  /*1f00*/  IMAD.MOV.U32 R10, RZ, RZ, -0xa0 ;  /* 0xffffff60ff0a7424 */ /* 0x000fe200078e00ff */
[----:B------:R-:W-:Y:S01]  /*1f10*/  LOP3.LUT R105, R105, 0xfffffffc, RZ, 0xc0, !PT ;  /* 0xfffffffc69697812 */ /* 0x000fe200078ec0ff */
[----:B------:R-:W-:Y:S01]  /*1f20*/  IMAD.IADD R8, R107, 0x1, -R8 ;  /* 0x000000016b087824 */ /* 0x000fe200078e0a08 */
[----:B------:R-:W-:Y:S01]  /*1f30*/  LEA.HI R6, R0, R5, RZ, 0x5 ;  /* 0x0000000500067211 */ /* 0x000fe200078f28ff */
[----:B------:R-:W-:Y:S01]  /*1f40*/  ULDC UR61, c[0x0][0x288] ;  /* 0x0000a200003d7ab9 */ /* 0x000fe20000000800 */
[--C-:B------:R-:W-:Y:S01]  /*1f50*/  SHF.R.S32.HI R0, RZ, 0x2, R4.reuse ;  /* 0x00000002ff007819 */ /* 0x100fe20000011404 */
[----:B------:R-:W-:Y:S01]  /*1f60*/  IMAD.IADD R105, R104, 0x1, -R105 ;  /* 0x0000000168697824 */ /* 0x000fe200078e0a69 */
[----:B------:R-:W-:Y:S01]  /*1f70*/  SHF.R.S32.HI R7, RZ, 0x1f, R4 ;  /* 0x0000001fff077819 */ /* 0x000fe20000011404 */
[----:B------:R-:W-:Y:S01]  /*1f80*/  ULDC UR57, c[0x0][0x9dc] ;  /* 0x0002770000397ab9 */ /* 0x000fe20000000800 */
[----:B------:R-:W-:Y:S01]  /*1f90*/  SHF.R.S32.HI R6, RZ, 0x5, R6 ;  /* 0x00000005ff067819 */ /* 0x000fe20000011406 */
[----:B------:R-:W-:Y:S01]  /*1fa0*/  ULOP3.LUT UR57, URZ, UR57, URZ, 0x33, !UPT ;  /* 0x000000393f397292 */ /* 0x000fe2000f8e333f */
[----:B------:R-:W-:-:S02]  /*1fb0*/  LEA.HI R7, R7, R0, RZ, 0x3 ;  /* 0x0000000007077211 */ /* 0x000fc400078f18ff */
[----:B------:R-:W-:Y:S02]  /*1fc0*/  LEA R6, R6, UR40, 0x4 ;  /* 0x0000002806067c11 */ /* 0x000fe4000f8e20ff */
[----:B------:R-:W-:Y:S02]  /*1fd0*/  LOP3.LUT R7, R7, 0xfffffff8, RZ, 0xc0, !PT ;  /* 0xfffffff807077812 */ /* 0x000fe400078ec0ff */
[----:B------:R-:W-:Y:S02]  /*1fe0*/  LEA.HI R9, R105, R105, RZ, 0x1 ;  /* 0x0000006969097211 */ /* 0x000fe400078f08ff */
[----:B------:R-:W-:Y:S02]  /*1ff0*/  IADD3 R7, R6, R0, -R7 ;  /* 0x0000000006077210 */ /* 0x000fe40007ffe807 */
[----:B------:R-:W-:Y:S02]  /*2000*/  LOP3.LUT R0, R9, 0x1ffffffe, RZ, 0xc0, !PT ;  /* 0x1ffffffe09007812 */ /* 0x000fe400078ec0ff */
[----:B------:R-:W-:Y:S01]  /*2010*/  LOP3.LUT R4, R4, 0x7ffffffc, RZ, 0xc0, !PT ;  /* 0x7ffffffc04047812 */ /* 0x000fe200078ec0ff */
[----:B------:R-:W-:-:S02]  /*2020*/  IMAD R7, R8, 0x40, R7 ;  /* 0x0000004008077824 */ /* 0x000fc400078e0207 */
[----:B------:R-:W-:Y:S02]  /*2030*/  IMAD.IADD R0, R105, 0x1, -R0 ;  /* 0x0000000169007824 */ /* 0x000fe400078e0a00 */
[----:B------:R-:W-:Y:S02]  /*2040*/  IMAD.IADD R9, R5, 0x1, -R4 ;  /* 0x0000000105097824 */ /* 0x000fe400078e0a04 */
[----:B------:R-:W-:Y:S02]  /*2050*/  IMAD R8, R0, 0x8, R7 ;  /* 0x0000000800087824 */ /* 0x000fe400078e0207 */
[----:B------:R-:W-:Y:S02]  /*2060*/  IMAD.U32 R0, RZ, RZ, UR37 ;  /* 0x00000025ff007e24 */ /* 0x000fe4000f8e00ff */
[----:B------:R-:W-:Y:S01]  /*2070*/  IMAD.MOV.U32 R6, RZ, RZ, R8 ;  /* 0x000000ffff067224 */ /* 0x000fe200078e0008 */
[----:B------:R-:W-:Y:S02]  /*2080*/  WARPGROUP.DEPBAR.LE gsb0, 0x0 ;  /* 0x00008000000079c5 */ /* 0x000fe40000010000 */
[----:B------:R-:W-:Y:S01]  /*2090*/  WARPGROUP.ARRIVE ;  /* 0x00000000000079c5 */ /* 0x000fe20000000000 */
[----:B------:R-:W-:-:S02]  /*20a0*/  @!P1 VIADD R0, R0, 0x29840 ;  /* 0x0002984000009836 */ /* 0x000fc40000000000 */
[----:B------:R-:W-:-:S03]  /*20b0*/  IMAD R4, R23, R10, 0xa1 ;  /* 0x000000a117047424 */ /* 0x000fc600078e020a */
[----:B------:R-:W-:Y:S01]  /*20c0*/  QGMMA.64x32x32.F32.E4M3.E4M3 R72, gdesc[UR12], RZ, !UPT, gsb0 ;  /* 0x006000000c4879f3 */ /* 0x000fe2000c0008ff */
[----:B------:R-:W-:Y:S01]  /*20d0*/  UIADD3 UR12, UR38, 0x102, URZ ;  /* 0x00000102260c7890 */ /* 0x000fe2000fffe03f */
[----:B------:R-:W-:Y:S01]  /*20e0*/  @!P1 PRMT R0, RZ, 0x654, R0 ;  /* 0x00000654ff009816 */ /* 0x000fe20000000000 */
[----:B------:R-:W-:Y:S01]  /*20f0*/  UIADD3 UR14, UR38, 0x280, URZ ;  /* 0x00000280260e7890 */ /* 0x000fe2000fffe03f */
[----:B------:R-:W-:Y:S01]  /*2100*/  IMAD R5, R9, -0x2, R4 ;  /* 0xfffffffe09057824 */ /* 0x000fe200078e0204 */
[----:B------:R-:W-:Y:S01]  /*2110*/  UMOV UR13, 0x80000020 ;  /* 0x80000020000d7882 */ /* 0x000fe20000000000 */
[----:B------:R-:W-:Y:S01]  /*2120*/  UMOV UR15, 0x80000020 ;  /* 0x80000020000f7882 */ /* 0x000fe20000000000 */
[----:B------:R-:W-:Y:S02]  /*2130*/  VIADD R12, R4, 0xffffffff ;  /* 0xffffffff040c7836 */ /* 0x000fe40000000000 */
[----:B------:R-:W-:Y:S01]  /*2140*/  VIADD R13, R5, 0xffffffff ;  /* 0xffffffff050d7836 */ /* 0x000fe20000000000 */
[----:B------:R-:W-:-:S02]  /*2150*/  WARPGROUP.DEPBAR.LE gsb0, 0x0 ;  /* 0x00008000000079c5 */ /* 0x000fc40000010000 */
[----:B------:R-:W-:-:S06]  /*2160*/  WARPGROUP.ARRIVE ;  /* 0x00000000000079c5 */ /* 0x000fcc0000000000 */
[----:B------:R-:W-:Y:S01]  /*2170*/  QGMMA.64x32x32.F32.E4M3.E4M3 R56, gdesc[UR8], RZ, !UPT, gsb0 ;  /* 0x00600000083879f3 */ /* 0x000fe2000c0008ff */
[----:B------:R-:W-:Y:S01]  /*2180*/  R2UR UR10, R2 ;  /* 0x00000000020a72ca */ /* 0x000fe200000e0000 */
[----:B------:R-:W-:Y:S01]  /*2190*/  UMOV UR9, 0x80000020 ;  /* 0x8000002000097882 */ /* 0x000fe20000000000 */
[----:B------:R-:W-:-:S11]  /*21a0*/  UIADD3 UR11, UR38, 0x82, URZ ;  /* 0x00000082260b7890 */ /* 0x000fd6000fffe03f */
[----:B------:R-:W-:Y:S02]  /*21b0*/  UIADD3 UR8, UR10, 0x2, URZ ;  /* 0x000000020a087890 */ /* 0x000fe4000fffe03f */
[----:B------:R-:W-:Y:S02]  /*21c0*/  UIADD3 UR20, UR10, 0x400, URZ ;  /* 0x000004000a147890 */ /* 0x000fe4000fffe03f */
[----:B------:R-:W-:-:S07]  /*21d0*/  UIADD3 UR24, UR10, 0x402, URZ ;  /* 0x000004020a187890 */ /* 0x000fce000fffe03f */
[----:B------:R-:W-:Y:S01]  /*21e0*/  UMOV UR28, UR24 ;  /* 0x00000018001c7c82 */ /* 0x000fe20008000000 */
[----:B------:R-:W-:Y:S01]  /*21f0*/  UMOV UR32, UR24 ;  /* 0x0000001800207c82 */ /* 0x000fe20008000000 */
[----:B------:R-:W-:Y:S01]  /*2200*/  UMOV UR44, UR24 ;  /* 0x00000018002c7c82 */ /* 0x000fe20008000000 */
        /* <DEDUP_REMOVED lines=11> */
[----:B------:R-:W-:Y:S01]  /*22c0*/  UMOV UR17, 0x80000020 ;  /* 0x8000002000117882 */ /* 0x000fe20000000000 */
[----:B------:R-:W-:Y:S02]  /*22d0*/  WARPGROUP.DEPBAR.LE gsb0, 0x0 ;  /* 0x00008000000079c5 */ /* 0x000fe40000010000 */
[----:B------:R-:W-:-:S06]  /*22e0*/  WARPGROUP.ARRIVE ;  /* 0x00000000000079c5 */ /* 0x000fcc0000000000 */
[----:B------:R-:W-:Y:S01]  /*22f0*/  QGMMA.64x32x32.F32.E4M3.E4M3 R88, gdesc[UR4], R88, gsb0 ;  /* 0x00600000045879f3 */ /* 0x000fe20008000858 */
[----:B------:R-:W-:Y:S01]  /*2300*/  UMOV UR4, UR8 ;  /* 0x0000000800047c82 */ /* 0x000fe20008000000 */
        /* <DEDUP_REMOVED lines=31> */
[----:B------:R-:W-:Y:S02]  /*2500*/  UIADD3 UR4, UR38, 0x300, URZ ;  /* 0x0000030026047890 */ /* 0x000fe4000fffe03f */
[----:B------:R-:W-:Y:S02]  /*2510*/  UIADD3 UR5, UR38, 0x380, URZ ;  /* 0x0000038026057890 */ /* 0x000fe4000fffe03f */
        /* <DEDUP_REMOVED lines=29> */
[----:B------:R-:W-:Y:S02]  /*26f0*/  UIADD3 UR14, UR38, 0x382, URZ ;  /* 0x00000382260e7890 */ /* 0x000fe4000fffe03f */
        /* <DEDUP_REMOVED lines=72> */
[----:B------:R-:W-:Y:S01]  /*2b80*/  UIADD3 UR6, UR38, 0x502, URZ ;  /* 0x0000050226067890 */ /* 0x000fe2000fffe03f */
[----:B------:R-:W-:Y:S01]  /*2b90*/  ULDC UR4, c[0x0][0x448] ;  /* 0x0001120000047ab9 */ /* 0x000fe20000000800 */
[----:B------:R-:W-:Y:S01]  /*2ba0*/  UMOV UR5, UR25 ;  /* 0x0000001900057c82 */ /* 0x000fe20008000000 */
[----:B------:R-:W-:Y:S01]  /*2bb0*/  UISETP.NE.AND UP0, UPT, UR4, 0x1, UPT ;  /* 0x000000010400788c */ /* 0x000fe2000bf05270 */
[----:B------:R-:W-:Y:S02]  /*2bc0*/  UMOV UR7, 0x80000020 ;  /* 0x8000002000077882 */ /* 0x000fe40000000000 */
[----:B------:R-:W-:-:S03]  /*2bd0*/  UMOV UR4, UR24 ;  /* 0x0000001800047c82 */ /* 0x000fc60008000000 */
[----:B------:R-:W-:Y:S02]  /*2be0*/  PLOP3.LUT P2, PT, PT, PT, UP0, 0x80, 0x0 ;  /* 0x000000000000781c */ /* 0x000fe40003f4f008 */
[----:B------:R-:W-:Y:S01]  /*2bf0*/  PLOP3.LUT P3, PT, PT, PT, UP0, 0x80, 0x0 ;  /* 0x000000000000781c */ /* 0x000fe20003f6f008 */
[----:B------:R-:W-:Y:S02]  /*2c00*/  WARPGROUP.DEPBAR.LE gsb0, 0x0 ;  /* 0x00008000000079c5 */ /* 0x000fe40000010000 */
[----:B------:R-:W-:-:S06]  /*2c10*/  WARPGROUP.ARRIVE ;  /* 0x00000000000079c5 */ /* 0x000fcc0000000000 */
[----:B------:R-:W-:Y:S01]  /*2c20*/  QGMMA.64x32x32.F32.E4M3.E4M3 R88, gdesc[UR4], R88, gsb0 ;  /* 0x00600000045879f3 */ /* 0x000fe20008000858 */
[----:B------:R-:W-:Y:S02]  /*2c30*/  @UP0 ULDC UR4, c[0x0][0x44c] ;  /* 0x0001130000040ab9 */ /* 0x000fe40000000800 */
[----:B------:R-:W-:Y:S01]  /*2c40*/  @P2 IMAD.HI.U32 R7, R8, UR4, RZ ;  /* 0x0000000408072c27 */ /* 0x000fe2000f8e00ff */
[----:B------:R-:W-:-:S04]  /*2c50*/  @UP0 ULDC UR4, c[0x0][0x450] ;  /* 0x0001140000040ab9 */ /* 0x000fc80000000800 */
[----:B------:R-:W-:Y:S01]  /*2c60*/  @P3 SHF.R.U32.HI R6, RZ, UR4, R7 ;  /* 0x00000004ff063c19 */ /* 0x000fe20008011607 */
[----:B------:R-:W-:Y:S01]  /*2c70*/  ULDC.64 UR4, c[0x0][0x9e0] ;  /* 0x0002780000047ab9 */ /* 0x000fe20000000a00 */
[----:B------:R-:W-:Y:S01]  /*2c80*/  IADD3 R7, R5, -UR61, R18 ;  /* 0x8000003d05077c10 */ /* 0x000fe2000fffe012 */
[----:B------:R-:W-:Y:S02]  /*2c90*/  UISETP.GE.AND UP1, UPT, UR5, 0x1, UPT ;  /* 0x000000010500788c */ /* 0x000fe4000bf26270 */
[----:B------:R-:W0:Y:S02]  /*2ca0*/  SHFL.IDX PT, R14, R6, RZ, 0x1c1f ;  /* 0x001c1fff060e7589 */ /* 0x000e2400000e0000 */
[C---:B------:R-:W-:Y:S02]  /*2cb0*/  VIADD R11, R7.reuse, UR4 ;  /* 0x00000004070b7c36 */ /* 0x040fe40008000000 */
[----:B------:R-:W-:Y:S01]  /*2cc0*/  PLOP3.LUT P2, PT, PT, PT, UP1, 0x40, 0x0 ;  /* 0x000000000000781c */ /* 0x000fe20003f4e818 */
[----:B------:R-:W-:-:S04]  /*2cd0*/  VIADD R7, R7, UR57 ;  /* 0x0000003907077c36 */ /* 0x000fc80008000000 */
[----:B0-----:R-:W-:Y:S01]  /*2ce0*/  IMAD.IADD R4, R7, 0x1, R14 ;  /* 0x0000000107047824 */ /* 0x001fe200078e020e */
        /* <DEDUP_REMOVED lines=13> */
[----:B------:R0:W-:Y:S02]  /*2dc0*/  @!P1 SYNCS.ARRIVE.TRANS64.RED.A1T0 RZ, [R0+URZ], RZ ;  /* 0x000000ff00ff99a7 */ /* 0x0001e4000810043f */
[----:B0-----:R-:W-:-:S04]  /*2dd0*/  IMAD R0, R23, -0xa0, R18 ;  /* 0xffffff6017007824 */ /* 0x001fc800078e0212 */
[----:B------:R-:W-:-:S04]  /*2de0*/  VIADD R0, R0, 0xa0 ;  /* 0x000000a000007836 */ /* 0x000fc80000000000 */
[----:B------:R-:W-:-:S05]  /*2df0*/  IMAD R10, R9, -0x2, R0 ;  /* 0xfffffffe090a7824 */ /* 0x000fca00078e0200 */
[----:B------:R-:W-:Y:S01]  /*2e00*/  VIADDMNMX R0, R14, R11, R10, PT ;  /* 0x0000000b0e007246 */ /* 0x000fe2000380010a */
[----:B------:R-:W-:Y:S06]  /*2e10*/  @P2 BRA `(.L_x_883) ;  /* 0x0000000000542947 */ /* 0x000fec0003800000 */
[----:B------:R-:W-:Y:S01]  /*2e20*/  IADD3 R5, R18, -UR61, R14 ;  /* 0x8000003d12057c10 */ /* 0x000fe2000fffe00e */
[----:B------:R-:W-:Y:S03]  /*2e30*/  BSSY B0, `(.L_x_884) ;  /* 0x0000010000007945 */ /* 0x000fe60003800000 */
[----:B------:R-:W-:-:S13]  /*2e40*/  ISETP.GT.AND P2, PT, R5, -0x1, PT ;  /* 0xffffffff0500780c */ /* 0x000fda0003f44270 */
[----:B------:R-:W-:Y:S05]  /*2e50*/  @P2 BRA `(.L_x_885) ;  /* 0x0000000000202947 */ /* 0x000fea0003800000 */
[----:B------:R-:W-:Y:S01]  /*2e60*/  UISETP.NE.AND UP2, UPT, UR5, 0x1, UPT ;  /* 0x000000010500788c */ /* 0x000fe2000bf45270 */
[----:B------:R-:W-:-:S05]  /*2e70*/  LOP3.LUT R5, RZ, R5, RZ, 0x33, !PT ;  /* 0x00000005ff057212 */ /* 0x000fca00078e33ff */
[----:B------:R-:W-:-:S05]  /*2e80*/  PLOP3.LUT P2, PT, PT, PT, UP2, 0x80, 0x0 ;  /* 0x000000000000781c */ /* 0x000fca0003f4f028 */
[----:B------:R-:W-:-:S08]  /*2e90*/  @UP2 ULDC.64 UR6, c[0x0][0x9e8] ;  /* 0x00027a0000062ab9 */ /* 0x000fd00000000a00 */
[----:B------:R-:W-:-:S05]  /*2ea0*/  @P2 IMAD.HI.U32 R14, R5, UR6, RZ ;  /* 0x00000006050e2c27 */ /* 0x000fca000f8e00ff */
[----:B------:R-:W-:-:S04]  /*2eb0*/  @P2 SHF.R.U32.HI R5, RZ, UR7, R14 ;  /* 0x00000007ff052c19 */ /* 0x000fc8000801160e */
[----:B------:R-:W-:Y:S01]  /*2ec0*/  LOP3.LUT R5, RZ, R5, RZ, 0x33, !PT ;  /* 0x00000005ff057212 */ /* 0x000fe200078e33ff */
[----:B------:R-:W-:Y:S06]  /*2ed0*/  BRA `(.L_x_886) ;  /* 0x0000000000147947 */ /* 0x000fec0003800000 */
.L_x_885:
[----:B------:R-:W-:-:S06]  /*2ee0*/  UISETP.NE.AND UP2, UPT, UR5, 0x1, UPT ;  /* 0x000000010500788c */ /* 0x000fcc000bf45270 */
[----:B------:R-:W-:-:S05]  /*2ef0*/  PLOP3.LUT P2, PT, PT, PT, UP2, 0x80, 0x0 ;  /* 0x000000000000781c */ /* 0x000fca0003f4f028 */
[----:B------:R-:W-:-:S08]  /*2f00*/  @UP2 ULDC.64 UR6, c[0x0][0x9e8] ;  /* 0x00027a0000062ab9 */ /* 0x000fd00000000a00 */
[----:B------:R-:W-:-:S05]  /*2f10*/  @P2 IMAD.HI.U32 R14, R5, UR6, RZ ;  /* 0x00000006050e2c27 */ /* 0x000fca000f8e00ff */
[----:B------:R-:W-:-:S07]  /*2f20*/  @P2 SHF.R.U32.HI R5, RZ, UR7, R14 ;  /* 0x00000007ff052c19 */ /* 0x000fce000801160e */
.L_x_886:
[----:B------:R-:W-:Y:S05]  /*2f30*/  BSYNC B0 ;  /* 0x0000000000007941 */ /* 0x000fea0003800000 */
.L_x_884:
[----:B------:R-:W-:-:S05]  /*2f40*/  IMAD R5, R5, UR5, R13 ;  /* 0x0000000505057c24 */ /* 0x000fca000f8e020d */
[----:B------:R-:W-:Y:S02]  /*2f50*/  VIMNMX R4, R4, R5, !PT ;  /* 0x0000000504047248 */ /* 0x000fe40007fe0100 */
[----:B------:R-:W-:-:S07]  /*2f60*/  VIADDMNMX R0, R5, UR5, R0, PT ;  /* 0x0000000505007c46 */ /* 0x000fce000b800100 */
.L_x_883:
[C---:B------:R-:W-:Y:S02]  /*2f70*/  ISETP.GE.AND P2, PT, R12.reuse, 0x2, PT ;  /* 0x000000020c00780c */ /* 0x040fe40003f46270 */
[----:B------:R-:W-:Y:S02]  /*2f80*/  ISETP.GE.AND P4, PT, R12, 0xa, PT ;  /* 0x0000000a0c00780c */ /* 0x000fe40003f86270 */
[----:B------:R-:W-:Y:S02]  /*2f90*/  P2R R20, PR, RZ, 0x4 ;  /* 0x00000004ff147803 */ /* 0x000fe40000000000 */
[----:B------:R-:W-:Y:S02]  /*2fa0*/  ISETP.GT.AND P2, PT, R4, 0x1, !P2 ;  /* 0x000000010400780c */ /* 0x000fe40005744270 */
[----:B------:R-:W-:Y:S02]  /*2fb0*/  ISETP.GE.AND P3, PT, R12, 0x9, PT ;  /* 0x000000090c00780c */ /* 0x000fe40003f66270 */
[----:B------:R-:W-:-:S02]  /*2fc0*/  ISETP.LT.OR P2, PT, R0, 0x2, P2 ;  /* 0x000000020000780c */ /* 0x000fc40001741670 */
[----:B------:R-:W-:Y:S02]  /*2fd0*/  P2R R21, PR, RZ, 0x8 ;  /* 0x00000008ff157803 */ /* 0x000fe40000000000 */
[----:B------:R-:W-:Y:S02]  /*2fe0*/  FSEL R89, R89, -INF , !P2 ;  /* 0xff80000059597808 */ /* 0x000fe40005000000 */
[----:B------:R-:W-:Y:S02]  /*2ff0*/  ISETP.GT.AND P2, PT, R4, 0x9, !P4 ;  /* 0x000000090400780c */ /* 0x000fe40006744270 */
[----:B------:R-:W-:Y:S02]  /*3000*/  P2R R104, PR, RZ, 0x10 ;  /* 0x00000010ff687803 */ /* 0x000fe40000000000 */
[----:B------:R-:W-:Y:S02]  /*3010*/  ISETP.LT.OR P2, PT, R0, 0xa, P2 ;  /* 0x0000000a0000780c */ /* 0x000fe40001741670 */
[----:B------:R-:W-:-:S02]  /*3020*/  ISETP.GT.AND P3, PT, R4, 0x8, !P3 ;  /* 0x000000080400780c */ /* 0x000fc40005f64270 */
[----:B------:R-:W-:Y:S02]  /*3030*/  ISETP.GE.AND P4, PT, R12, 0x11, PT ;  /* 0x000000110c00780c */ /* 0x000fe40003f86270 */
[----:B------:R-:W-:Y:S02]  /*3040*/  FSEL R93, R93, -INF , !P2 ;  /* 0xff8000005d5d7808 */ /* 0x000fe40005000000 */
[----:B------:R-:W-:Y:S02]  /*3050*/  ISETP.LT.OR P3, PT, R0, 0x9, P3 ;  /* 0x000000090000780c */ /* 0x000fe40001f61670 */
[----:B------:R-:W-:Y:S02]  /*3060*/  ISETP.GT.AND P2, PT, R4, 0x10, !P4 ;  /* 0x000000100400780c */ /* 0x000fe40006744270 */
[----:B------:R-:W-:Y:S02]  /*3070*/  FSEL R92, R92, -INF , !P3 ;  /* 0xff8000005c5c7808 */ /* 0x000fe40005800000 */
[----:B------:R-:W-:-:S02]  /*3080*/  ISETP.LT.OR P2, PT, R0, 0x11, P2 ;  /* 0x000000110000780c */ /* 0x000fc40001741670 */
[----:B------:R-:W-:Y:S02]  /*3090*/  ISETP.GE.AND P3, PT, R12, 0x12, PT ;  /* 0x000000120c00780c */ /* 0x000fe40003f66270 */
[----:B------:R-:W-:Y:S02]  /*30a0*/  FSEL R96, R96, -INF , !P2 ;  /* 0xff80000060607808 */ /* 0x000fe40005000000 */
[----:B------:R-:W-:Y:S02]  /*30b0*/  ISETP.GT.AND P2, PT, R4, 0x11, !P3 ;  /* 0x000000110400780c */ /* 0x000fe40005f44270 */
[----:B------:R-:W-:Y:S02]  /*30c0*/  P2R R106, PR, RZ, 0x8 ;  /* 0x00000008ff6a7803 */ /* 0x000fe40000000000 */
[----:B------:R-:W-:Y:S02]  /*30d0*/  ISETP.LT.OR P2, PT, R0, 0x12, P2 ;  /* 0x000000120000780c */ /* 0x000fe40001741670 */
[----:B------:R-:W-:-:S02]  /*30e0*/  ISETP.GE.AND P3, PT, R12, 0x19, PT ;  /* 0x000000190c00780c */ /* 0x000fc40003f66270 */
[----:B------:R-:W-:Y:S02]  /*30f0*/  FSEL R97, R97, -INF , !P2 ;  /* 0xff80000061617808 */ /* 0x000fe40005000000 */
[----:B------:R-:W-:Y:S02]  /*3100*/  ISETP.GT.AND P2, PT, R4, 0x18, !P3 ;  /* 0x000000180400780c */ /* 0x000fe40005f44270 */
[----:B------:R-:W-:Y:S02]  /*3110*/  P2R R107, PR, RZ, 0x8 ;  /* 0x00000008ff6b7803 */ /* 0x000fe40000000000 */
[----:B------:R-:W-:Y:S02]  /*3120*/  ISETP.LT.OR P2, PT, R0, 0x19, P2 ;  /* 0x000000190000780c */ /* 0x000fe40001741670 */
[----:B------:R-:W-:Y:S02]  /*3130*/  ISETP.GE.AND P3, PT, R12, 0x1a, PT ;  /* 0x0000001a0c00780c */ /* 0x000fe40003f66270 */
[----:B------:R-:W-:-:S02]  /*3140*/  FSEL R100, R100, -INF , !P2 ;  /* 0xff80000064647808 */ /* 0x000fc40005000000 */
[----:B------:R-:W-:Y:S02]  /*3150*/  ISETP.GT.AND P2, PT, R4, 0x19, !P3 ;  /* 0x000000190400780c */ /* 0x000fe40005f44270 */
[----:B------:R-:W-:Y:S02]  /*3160*/  P2R R108, PR, RZ, 0x8 ;  /* 0x00000008ff6c7803 */ /* 0x000fe40000000000 */
[----:B------:R-:W-:Y:S02]  /*3170*/  ISETP.LT.OR P2, PT, R0, 0x1a, P2 ;  /* 0x0000001a0000780c */ /* 0x000fe40001741670 */
[----:B------:R-:W-:Y:S02]  /*3180*/  P2R R105, PR, RZ, 0x10 ;  /* 0x00000010ff697803 */ /* 0x000fe40000000000 */
[----:B------:R-:W-:Y:S02]  /*3190*/  FSEL R101, R101, -INF , !P2 ;  /* 0xff80000065657808 */ /* 0x000fe40005000000 */
[----:B------:R-:W-:-:S02]  /*31a0*/  ISETP.GE.AND P2, PT, R12, 0x21, PT ;  /* 0x000000210c00780c */ /* 0x000fc40003f46270 */
[----:B------:R-:W-:Y:S02]  /*31b0*/  ISETP.GE.AND P4, PT, R12, 0x22, PT ;  /* 0x000000220c00780c */ /* 0x000fe40003f86270 */
[----:B------:R-:W-:Y:S02]  /*31c0*/  ISETP.GT.AND P3, PT, R4, 0x20, !P2 ;  /* 0x000000200400780c */ /* 0x000fe40005764270 */
[----:B------:R-:W-:Y:S02]  /*31d0*/  P2R R109, PR, RZ, 0x10 ;  /* 0x00000010ff6d7803 */ /* 0x000fe40000000000 */
[----:B------:R-:W-:-:S04]  /*31e0*/  ISETP.LT.OR P3, PT, R0, 0x21, P3 ;  /* 0x000000210000780c */ /* 0x000fc80001f61670 */
[----:B------:R-:W-:Y:S02]  /*31f0*/  FSEL R72, R72, -INF , !P3 ;  /* 0xff80000048487808 */ /* 0x000fe40005800000 */
[----:B------:R-:W-:Y:S02]  /*3200*/  ISETP.GT.AND P3, PT, R4, 0x21, !P4 ;  /* 0x000000210400780c */ /* 0x000fe40006764270 */
[----:B------:R-:W-:Y:S02]  /*3210*/  ISETP.GE.AND P4, PT, R12, 0x29, PT ;  /* 0x000000290c00780c */ /* 0x000fe40003f86270 */
[----:B------:R-:W-:Y:S02]  /*3220*/  ISETP.LT.OR P3, PT, R0, 0x22, P3 ;  /* 0x000000220000780c */ /* 0x000fe40001f61670 */
[----:B------:R-:W-:Y:S02]  /*3230*/  P2R R110, PR, RZ, 0x10 ;  /* 0x00000010ff6e7803 */ /* 0x000fe40000000000 */
[----:B------:R-:W-:-:S02]  /*3240*/  FSEL R73, R73, -INF , !P3 ;  /* 0xff80000049497808 */ /* 0x000fc40005800000 */
[----:B------:R-:W-:Y:S02]  /*3250*/  ISETP.GT.AND P3, PT, R4, 0x28, !P4 ;  /* 0x000000280400780c */ /* 0x000fe40006764270 */
[----:B------:R-:W-:Y:S02]  /*3260*/  ISETP.GE.AND P4, PT, R12, 0x2a, PT ;  /* 0x0000002a0c00780c */ /* 0x000fe40003f86270 */
[----:B------:R-:W-:Y:S02]  /*3270*/  ISETP.LT.OR P3, PT, R0, 0x29, P3 ;  /* 0x000000290000780c */ /* 0x000fe40001f61670 */
[----:B------:R-:W-:Y:S02]  /*3280*/  P2R R111, PR, RZ, 0x10 ;  /* 0x00000010ff6f7803 */ /* 0x000fe40000000000 */
[----:B------:R-:W-:Y:S02]  /*3290*/  FSEL R76, R76, -INF , !P3 ;  /* 0xff8000004c4c7808 */ /* 0x000fe40005800000 */
[----:B------:R-:W-:-:S02]  /*32a0*/  ISETP.GT.AND P3, PT, R4, 0x29, !P4 ;  /* 0x000000290400780c */ /* 0x000fc40006764270 */
[----:B------:R-:W-:Y:S02]  /*32b0*/  ISETP.GE.AND P4, PT, R12, 0x31, PT ;  /* 0x000000310c00780c */ /* 0x000fe40003f86270 */
[----:B------:R-:W-:Y:S02]  /*32c0*/  ISETP.LT.OR P3, PT, R0, 0x2a, P3 ;  /* 0x0000002a0000780c */ /* 0x000fe40001f61670 */
[----:B------:R-:W-:Y:S02]  /*32d0*/  P2R R112, PR, RZ, 0x10 ;  /* 0x00000010ff707803 */ /* 0x000fe40000000000 */
[----:B------:R-:W-:Y:S02]  /*32e0*/  FSEL R77, R77, -INF , !P3 ;  /* 0xff8000004d4d7808 */ /* 0x000fe40005800000 */
[----:B------:R-:W-:Y:S02]  /*32f0*/  ISETP.GT.AND P3, PT, R4, 0x30, !P4 ;  /* 0x000000300400780c */ /* 0x000fe40006764270 */
[----:B------:R-:W-:-:S02]  /*3300*/  ISETP.GE.AND P4, PT, R12, 0x32, PT ;  /* 0x000000320c00780c */ /* 0x000fc40003f86270 */
[----:B------:R-:W-:Y:S02]  /*3310*/  ISETP.LT.OR P3, PT, R0, 0x31, P3 ;  /* 0x000000310000780c */ /* 0x000fe40001f61670 */
[----:B------:R-:W-:Y:S02]  /*3320*/  P2R R113, PR, RZ, 0x10 ;  /* 0x00000010ff717803 */ /* 0x000fe40000000000 */
[----:B------:R-:W-:Y:S02]  /*3330*/  FSEL R80, R80, -INF , !P3 ;  /* 0xff80000050507808 */ /* 0x000fe40005800000 */
[----:B------:R-:W-:Y:S02]  /*3340*/  ISETP.GT.AND P3, PT, R4, 0x31, !P4 ;  /* 0x000000310400780c */ /* 0x000fe40006764270 */
[----:B------:R-:W-:Y:S02]  /*3350*/  ISETP.GE.AND P4, PT, R12, 0x39, PT ;  /* 0x000000390c00780c */ /* 0x000fe40003f86270 */
[----:B------:R-:W-:-:S02]  /*3360*/  ISETP.LT.OR P3, PT, R0, 0x32, P3 ;  /* 0x000000320000780c */ /* 0x000fc40001f61670 */
[----:B------:R-:W-:Y:S02]  /*3370*/  P2R R114, PR, RZ, 0x10 ;  /* 0x00000010ff727803 */ /* 0x000fe40000000000 */
[----:B------:R-:W-:Y:S02]  /*3380*/  FSEL R81, R81, -INF , !P3 ;  /* 0xff80000051517808 */ /* 0x000fe40005800000 */
[----:B------:R-:W-:Y:S02]  /*3390*/  ISETP.GT.AND P3, PT, R4, 0x38, !P4 ;  /* 0x000000380400780c */ /* 0x000fe40006764270 */
[----:B------:R-:W-:Y:S02]  /*33a0*/  ISETP.GE.AND P4, PT, R12, 0x3a, PT ;  /* 0x0000003a0c00780c */ /* 0x000fe40003f86270 */
[----:B------:R-:W-:Y:S02]  /*33b0*/  ISETP.LT.OR P3, PT, R0, 0x39, P3 ;  /* 0x000000390000780c */ /* 0x000fe40001f61670 */
[----:B------:R-:W-:-:S02]  /*33c0*/  P2R R115, PR, RZ, 0x10 ;  /* 0x00000010ff737803 */ /* 0x000fc40000000000 */
        /* <DEDUP_REMOVED lines=101> */
[----:B------:R-:W-:-:S04]  /*3a20*/  ISETP.GT.AND P3, PT, R4, 0x89, !P4 ;  /* 0x000000890400780c */ /* 0x000fc80006764270 */
[----:B------:R-:W-:-:S04]  /*3a30*/  ISETP.LT.OR P3, PT, R0, 0x8a, P3 ;  /* 0x0000008a0000780c */ /* 0x000fc80001f61670 */
[----:B------:R-:W-:Y:S02]  /*3a40*/  FSEL R29, R29, -INF , !P3 ;  /* 0xff8000001d1d7808 */ /* 0x000fe40005800000 */
[----:B------:R-:W-:-:S04]  /*3a50*/  ISETP.GE.AND P3, PT, R12, 0x91, PT ;  /* 0x000000910c00780c */ /* 0x000fc80003f66270 */
        /* <DEDUP_REMOVED lines=12> */
[----:B------:R-:W-:Y:S02]  /*3b20*/  P2R R14, PR, RZ, 0x40 ;  /* 0x00000040ff0e7803 */ /* 0x000fe40000000000 */
[----:B------:R-:W-:-:S04]  /*3b30*/  ISETP.GT.AND P6, PT, R4, RZ, !P6 ;  /* 0x000000ff0400720c */ /* 0x000fc800077c4270 */
[----:B------:R-:W-:-:S04]  /*3b40*/  ISETP.LT.OR P6, PT, R0, 0x1, P6 ;  /* 0x000000010000780c */ /* 0x000fc800037c1670 */
[----:B------:R-:W-:Y:S02]  /*3b50*/  FSEL R15, R88, -INF , !P6 ;  /* 0xff800000580f7808 */ /* 0x000fe40007000000 */
[----:B------:R-:W-:-:S04]  /*3b60*/  ISETP.GE.AND P6, PT, R12, 0x9a, PT ;  /* 0x0000009a0c00780c */ /* 0x000fc80003fc6270 */
[----:B------:R-:W-:Y:S02]  /*3b70*/  P2R R12, PR, RZ, 0x40 ;  /* 0x00000040ff0c7803 */ /* 0x000fe40000000000 */
[----:B------:R-:W-:Y:S02]  /*3b80*/  ISETP.GT.AND P6, PT, R4, 0x99, !P6 ;  /* 0x000000990400780c */ /* 0x000fe400077c4270 */
[----:B------:R-:W0:Y:S02]  /*3b90*/  SHFL.IDX PT, R4, R6, 0x1, 0x1c1f ;  /* 0x003c1f0006047f89 */ /* 0x000e2400000e0000 */
[----:B------:R-:W-:-:S04]  /*3ba0*/  ISETP.LT.OR P6, PT, R0, 0x9a, P6 ;  /* 0x0000009a0000780c */ /* 0x000fc800037c1670 */
[----:B------:R-:W-:Y:S02]  /*3bb0*/  FSEL R37, R37, -INF , !P6 ;  /* 0xff80000025257808 */ /* 0x000fe40007000000 */
[----:B------:R-:W-:Y:S02]  /*3bc0*/  PLOP3.LUT P6, PT, PT, PT, UP1, 0x40, 0x0 ;  /* 0x000000000000781c */ /* 0x000fe40003fce818 */
[----:B0-----:R-:W-:Y:S01]  /*3bd0*/  VIADDMNMX R0, R4, R11, R10, PT ;  /* 0x0000000b04007246 */ /* 0x001fe2000380010a */
[----:B------:R-:W-:-:S10]  /*3be0*/  IMAD.IADD R5, R7, 0x1, R4 ;  /* 0x0000000107057824 */ /* 0x000fd400078e0204 */
[----:B------:R-:W-:Y:S05]  /*3bf0*/  @P6 BRA `(.L_x_887) ;  /* 0x00000000005c6947 */ /* 0x000fea0003800000 */
        /* <DEDUP_REMOVED lines=8> */
[----:B------:R-:W-:Y:S01]  /*3c80*/  @P6 IMAD.HI.U32 R6, R4, UR6, RZ ;  /* 0x0000000604066c27 */ /* 0x000fe2000f8e00ff */
[----:B------:R-:W-:-:S13]  /*3c90*/  PLOP3.LUT P6, PT, PT, PT, UP2, 0x80, 0x0 ;  /* 0x000000000000781c */ /* 0x000fda0003fcf028 */
[----:B------:R-:W-:-:S04]  /*3ca0*/  @P6 SHF.R.U32.HI R4, RZ, UR7, R6 ;  /* 0x00000007ff046c19 */ /* 0x000fc80008011606 */
[----:B------:R-:W-:Y:S01]  /*3cb0*/  LOP3.LUT R4, RZ, R4, RZ, 0x33, !PT ;  /* 0x00000004ff047212 */ /* 0x000fe200078e33ff */
[----:B------:R-:W-:Y:S06]  /*3cc0*/  BRA `(.L_x_890) ;  /* 0x0000000000187947 */ /* 0x000fec0003800000 */
.L_x_889:
[----:B------:R-:W-:-:S06]  /*3cd0*/  UISETP.NE.AND UP2, UPT, UR5, 0x1, UPT ;  /* 0x000000010500788c */ /* 0x000fcc000bf45270 */
[----:B------:R-:W-:-:S05]  /*3ce0*/  PLOP3.LUT P6, PT, PT, PT, UP2, 0x80, 0x0 ;  /* 0x000000000000781c */ /* 0x000fca0003fcf028 */
[----:B------:R-:W-:-:S08]  /*3cf0*/  @UP2 ULDC.64 UR6, c[0x0][0x9e8] ;  /* 0x00027a0000062ab9 */ /* 0x000fd00000000a00 */
[----:B------:R-:W-:Y:S01]  /*3d00*/  @P6 IMAD.HI.U32 R6, R4, UR6, RZ ;  /* 0x0000000604066c27 */ /* 0x000fe2000f8e00ff */
[----:B------:R-:W-:-:S13]  /*3d10*/  PLOP3.LUT P6, PT, PT, PT, UP2, 0x80, 0x0 ;  /* 0x000000000000781c */ /* 0x000fda0003fcf028 */
[----:B------:R-:W-:-:S07]  /*3d20*/  @P6 SHF.R.U32.HI R4, RZ, UR7, R6 ;  /* 0x00000007ff046c19 */ /* 0x000fce0008011606 */
.L_x_890:
[----:B------:R-:W-:Y:S05]  /*3d30*/  BSYNC B0 ;  /* 0x0000000000007941 */ /* 0x000fea0003800000 */
.L_x_888:
[----:B------:R-:W-:-:S05]  /*3d40*/  IMAD R4, R4, UR5, R13 ;  /* 0x0000000504047c24 */ /* 0x000fca000f8e020d */
[----:B------:R-:W-:Y:S02]  /*3d50*/  VIMNMX R5, R5, R4, !PT ;  /* 0x0000000405057248 */ /* 0x000fe40007fe0100 */
[----:B------:R-:W-:-:S07]  /*3d60*/  VIADDMNMX R0, R4, UR5, R0, PT ;  /* 0x0000000504007c46 */ /* 0x000fce000b800100 */
.L_x_887:
[----:B------:R-:W-:Y:S01]  /*3d70*/  ISETP.GT.AND P2, PT, R5, 0x20, !P2 ;  /* 0x000000200500780c */ /* 0x000fe20005744270 */
[----:B------:R-:W-:Y:S01]  /*3d80*/  IMAD.U32 R11, RZ, RZ, UR36 ;  /* 0x00000024ff0b7e24 */ /* 0x000fe2000f8e00ff */
[----:B------:R-:W-:Y:S01]  /*3d90*/  ISETP.NE.AND P6, PT, R119, RZ, PT ;  /* 0x000000ff7700720c */ /* 0x000fe20003fc5270 */
[----:B------:R-:W-:Y:S01]  /*3da0*/  @UP0 ULDC UR6, c[0x0][0x44c] ;  /* 0x0001130000060ab9 */ /* 0x000fe20000000800 */
[----:B------:R-:W-:Y:S01]  /*3db0*/  ISETP.LT.OR P2, PT, R0, 0x21, P2 ;  /* 0x000000210000780c */ /* 0x000fe20001741670 */
[----:B------:R-:W-:Y:S01]  /*3dc0*/  UIMAD.WIDE.U32 UR6, UR40, UR6, URZ ;  /* 0x00000006280672a5 */ /* 0x000fe2000f8e003f */
[----:B------:R-:W-:Y:S01]  /*3dd0*/  FMNMX.FTZ R7, R15, R89, !PT ;  /* 0x000000590f077209 */ /* 0x000fe20007810000 */
[----:B------:R-:W-:Y:S01]  /*3de0*/  @UP0 ULDC UR11, c[0x0][0x450] ;  /* 0x00011400000b0ab9 */ /* 0x000fe20000000800 */
[----:B------:R-:W-:Y:S01]  /*3df0*/  FSEL R74, R74, -INF , !P2 ;  /* 0xff8000004a4a7808 */ /* 0x000fe20005000000 */
[----:B------:R-:W-:Y:S01]  /*3e00*/  @UP0 USHF.R.U32.HI UR40, URZ, UR11, UR7 ;  /* 0x0000000b3f280299 */ /* 0x000fe20008011607 */
[----:B------:R-:W-:-:S02]  /*3e10*/  ISETP.NE.AND P2, PT, R109, RZ, PT ;  /* 0x000000ff6d00720c */ /* 0x000fc40003f45270 */
[----:B------:R-:W-:Y:S02]  /*3e20*/  FMNMX.FTZ R4, R92, R7, !PT ;  /* 0x000000075c047209 */ /* 0x000fe40007810000 */
[----:B------:R-:W-:Y:S02]  /*3e30*/  ISETP.GT.AND P2, PT, R5, 0x21, !P2 ;  /* 0x000000210500780c */ /* 0x000fe40005744270 */
[----:B------:R-:W-:Y:S02]  /*3e40*/  FMNMX.FTZ R7, R93, R4, !PT ;  /* 0x000000045d077209 */ /* 0x000fe40007810000 */
[----:B------:R-:W-:Y:S02]  /*3e50*/  ISETP.LT.OR P2, PT, R0, 0x22, P2 ;  /* 0x000000220000780c */ /* 0x000fe40001741670 */
[----:B------:R-:W-:Y:S02]  /*3e60*/  FMNMX.FTZ R4, R96, R7, !PT ;  /* 0x0000000760047209 */ /* 0x000fe40007810000 */
[----:B------:R-:W-:-:S02]  /*3e70*/  FSEL R75, R75, -INF , !P2 ;  /* 0xff8000004b4b7808 */ /* 0x000fc40005000000 */
[----:B------:R-:W-:Y:S02]  /*3e80*/  ISETP.NE.AND P2, PT, R110, RZ, PT ;  /* 0x000000ff6e00720c */ /* 0x000fe40003f45270 */
[----:B------:R-:W-:Y:S02]  /*3e90*/  FMNMX.FTZ R7, R97, R4, !PT ;  /* 0x0000000461077209 */ /* 0x000fe40007810000 */
[----:B------:R-:W-:Y:S02]  /*3ea0*/  ISETP.GT.AND P2, PT, R5, 0x28, !P2 ;  /* 0x000000280500780c */ /* 0x000fe40005744270 */
[----:B------:R-:W-:Y:S02]  /*3eb0*/  FMNMX.FTZ R4, R100, R7, !PT ;  /* 0x0000000764047209 */ /* 0x000fe40007810000 */
[----:B------:R-:W-:Y:S02]  /*3ec0*/  ISETP.LT.OR P2, PT, R0, 0x29, P2 ;  /* 0x000000290000780c */ /* 0x000fe40001741670 */
[----:B------:R-:W-:-:S02]  /*3ed0*/  FMNMX.FTZ R7, R101, R4, !PT ;  /* 0x0000000465077209 */ /* 0x000fc40007810000 */
[----:B------:R-:W-:Y:S02]  /*3ee0*/  FSEL R78, R78, -INF , !P2 ;  /* 0xff8000004e4e7808 */ /* 0x000fe40005000000 */
[----:B------:R-:W-:Y:S02]  /*3ef0*/  ISETP.NE.AND P2, PT, R111, RZ, PT ;  /* 0x000000ff6f00720c */ /* 0x000fe40003f45270 */
[----:B------:R-:W-:Y:S02]  /*3f00*/  FMNMX.FTZ R4, R72, R7, !PT ;  /* 0x0000000748047209 */ /* 0x000fe40007810000 */
[----:B------:R-:W-:Y:S02]  /*3f10*/  ISETP.GT.AND P2, PT, R5, 0x29, !P2 ;  /* 0x000000290500780c */ /* 0x000fe40005744270 */
[----:B------:R-:W-:Y:S02]  /*3f20*/  FMNMX.FTZ R7, R73, R4, !PT ;  /* 0x0000000449077209 */ /* 0x000fe40007810000 */
[----:B------:R-:W-:-:S02]  /*3f30*/  ISETP.LT.OR P2, PT, R0, 0x2a, P2 ;  /* 0x0000002a0000780c */ /* 0x000fc40001741670 */
[----:B------:R-:W-:Y:S02]  /*3f40*/  FMNMX.FTZ R4, R76, R7, !PT ;  /* 0x000000074c047209 */ /* 0x000fe40007810000 */
[----:B------:R-:W-:Y:S02]  /*3f50*/  FSEL R79, R79, -INF , !P2 ;  /* 0xff8000004f4f7808 */ /* 0x000fe40005000000 */
[----:B------:R-:W-:Y:S02]  /*3f60*/  ISETP.NE.AND P2, PT, R112, RZ, PT ;  /* 0x000000ff7000720c */ /* 0x000fe40003f45270 */
[----:B------:R-:W-:Y:S02]  /*3f70*/  FMNMX.FTZ R7, R77, R4, !PT ;  /* 0x000000044d077209 */ /* 0x000fe40007810000 */
[----:B------:R-:W-:Y:S02]  /*3f80*/  ISETP.GT.AND P2, PT, R5, 0x30, !P2 ;  /* 0x000000300500780c */ /* 0x000fe40005744270 */
[----:B------:R-:W-:-:S02]  /*3f90*/  FMNMX.FTZ R4, R80, R7, !PT ;  /* 0x0000000750047209 */ /* 0x000fc40007810000 */
[----:B------:R-:W-:Y:S02]  /*3fa0*/  ISETP.LT.OR P2, PT, R0, 0x31, P2 ;  /* 0x000000310000780c */ /* 0x000fe40001741670 */
[----:B------:R-:W-:Y:S02]  /*3fb0*/  FMNMX.FTZ R7, R81, R4, !PT ;  /* 0x0000000451077209 */ /* 0x000fe40007810000 */
[----:B------:R-:W-:Y:S02]  /*3fc0*/  FSEL R82, R82, -INF , !P2 ;  /* 0xff80000052527808 */ /* 0x000fe40005000000 */
[----:B------:R-:W-:Y:S02]  /*3fd0*/  ISETP.NE.AND P2, PT, R113, RZ, PT ;  /* 0x000000ff7100720c */ /* 0x000fe40003f45270 */
[----:B------:R-:W-:Y:S02]  /*3fe0*/  FMNMX.FTZ R4, R84, R7, !PT ;  /* 0x0000000754047209 */ /* 0x000fe40007810000 */
[----:B------:R-:W-:-:S02]  /*3ff0*/  ISETP.GT.AND P2, PT, R5, 0x31, !P2 ;  /* 0x000000310500780c */ /* 0x000fc40005744270 */
[----:B------:R-:W-:Y:S02]  /*4000*/  FMNMX.FTZ R7, R85, R4, !PT ;  /* 0x0000000455077209 */ /* 0x000fe40007810000 */
[----:B------:R-:W-:Y:S02]  /*4010*/  ISETP.LT.OR P2, PT, R0, 0x32, P2 ;  /* 0x000000320000780c */ /* 0x000fe40001741670 */
[----:B------:R-:W-:Y:S02]  /*4020*/  FMNMX.FTZ R4, R56, R7, !PT ;  /* 0x0000000738047209 */ /* 0x000fe40007810000 */
[----:B------:R-:W-:Y:S02]  /*4030*/  FSEL R83, R83, -INF , !P2 ;  /* 0xff80000053537808 */ /* 0x000fe40005000000 */
[----:B------:R-:W-:Y:S02]  /*4040*/  ISETP.NE.AND P2, PT, R114, RZ, PT ;  /* 0x000000ff7200720c */ /* 0x000fe40003f45270 */
[----:B------:R-:W-:-:S02]  /*4050*/  FMNMX.FTZ R7, R57, R4, !PT ;  /* 0x0000000439077209 */ /* 0x000fc40007810000 */
[----:B------:R-:W-:Y:S02]  /*4060*/  ISETP.GT.AND P2, PT, R5, 0x38, !P2 ;  /* 0x000000380500780c */ /* 0x000fe40005744270 */
[----:B------:R-:W-:Y:S02]  /*4070*/  FMNMX.FTZ R4, R60, R7, !PT ;  /* 0x000000073c047209 */ /* 0x000fe40007810000 */
[----:B------:R-:W-:Y:S02]  /*4080*/  ISETP.LT.OR P2, PT, R0, 0x39, P2 ;  /* 0x000000390000780c */ /* 0x000fe40001741670 */
[----:B------:R-:W-:Y:S02]  /*4090*/  FMNMX.FTZ R7, R61, R4, !PT ;  /* 0x000000043d077209 */ /* 0x000fe40007810000 */
[----:B------:R-:W-:Y:S02]  /*40a0*/  FSEL R86, R86, -INF , !P2 ;  /* 0xff80000056567808 */ /* 0x000fe40005000000 */
        /* <DEDUP_REMOVED lines=28> */
[----:B------:R-:W-:Y:S02]  /*4270*/  ISETP.GT.AND P2, PT, R5, 0x49, !P6 ;  /* 0x000000490500780c */ /* 0x000fe40007744270 */
[----:B------:R-:W-:Y:S02]  /*4280*/  ISETP.NE.AND P6, PT, R130, RZ, PT ;  /* 0x000000ff8200720c */ /* 0x000fe40003fc5270 */
        /* <DEDUP_REMOVED lines=19> */
[C---:B------:R-:W-:Y:S02]  /*43c0*/  ISETP.GT.AND P2, PT, R5.reuse, 0x58, !P2 ;  /* 0x000000580500780c */ /* 0x040fe40005744270 */
[C---:B------:R-:W-:Y:S01]  /*43d0*/  ISETP.GT.AND P3, PT, R5.reuse, 0x90, !P3 ;  /* 0x000000900500780c */ /* 0x040fe20005f64270 */
[----:B------:R-:W0:Y:S01]  /*43e0*/  SHFL.BFLY PT, R7, R6, 0x2, 0x1f ;  /* 0x0c401f0006077f89 */ /* 0x000e2200000e0000 */
[----:B------:R-:W-:Y:S02]  /*43f0*/  ISETP.LT.OR P2, PT, R0, 0x59, P2 ;  /* 0x000000590000780c */ /* 0x000fe40001741670 */
[----:B------:R-:W-:Y:S02]  /*4400*/  ISETP.GT.AND P4, PT, R5, 0x91, !P4 ;  /* 0x000000910500780c */ /* 0x000fe40006784270 */
[----:B------:R-:W-:Y:S02]  /*4410*/  FSEL R70, R70, -INF , !P2 ;  /* 0xff80000046467808 */ /* 0x000fe40005000000 */
[----:B------:R-:W-:-:S02]  /*4420*/  ISETP.NE.AND P2, PT, R123, RZ, PT ;  /* 0x000000ff7b00720c */ /* 0x000fc40003f45270 */
[C---:B------:R-:W-:Y:S02]  /*4430*/  ISETP.LT.OR P3, PT, R0.reuse, 0x91, P3 ;  /* 0x000000910000780c */ /* 0x040fe40001f61670 */
[C---:B------:R-:W-:Y:S02]  /*4440*/  ISETP.GT.AND P2, PT, R5.reuse, 0x59, !P2 ;  /* 0x000000590500780c */ /* 0x040fe40005744270 */
[----:B------:R-:W-:Y:S02]  /*4450*/  ISETP.GT.AND P5, PT, R5, 0x98, !P5 ;  /* 0x000000980500780c */ /* 0x000fe40006fa4270 */
[C---:B------:R-:W-:Y:S02]  /*4460*/  ISETP.LT.OR P2, PT, R0.reuse, 0x5a, P2 ;  /* 0x0000005a0000780c */ /* 0x040fe40001741670 */
[----:B------:R-:W-:Y:S02]  /*4470*/  ISETP.LT.OR P4, PT, R0, 0x92, P4 ;  /* 0x000000920000780c */ /* 0x000fe40002781670 */
[----:B------:R-:W-:-:S02]  /*4480*/  FSEL R71, R71, -INF , !P2 ;  /* 0xff80000047477808 */ /* 0x000fc40005000000 */
[----:B------:R-:W-:Y:S02]  /*4490*/  ISETP.NE.AND P2, PT, R124, RZ, PT ;  /* 0x000000ff7c00720c */ /* 0x000fe40003f45270 */
[----:B------:R-:W-:Y:S02]  /*44a0*/  FSEL R34, R34, -INF , !P3 ;  /* 0xff80000022227808 */ /* 0x000fe40005800000 */
[----:B------:R-:W-:Y:S02]  /*44b0*/  ISETP.GT.AND P2, PT, R5, 0x60, !P2 ;  /* 0x000000600500780c */ /* 0x000fe40005744270 */
[----:B0-----:R-:W-:Y:S02]  /*44c0*/  FMNMX.FTZ R7, R6, R7, !PT ;  /* 0x0000000706077209 */ /* 0x001fe40007810000 */
[C---:B------:R-:W-:Y:S02]  /*44d0*/  ISETP.LT.OR P2, PT, R0.reuse, 0x61, P2 ;  /* 0x000000610000780c */ /* 0x040fe40001741670 */
[----:B------:R-:W-:Y:S01]  /*44e0*/  ISETP.LT.OR P5, PT, R0, 0x99, P5 ;  /* 0x000000990000780c */ /* 0x000fe20002fa1670 */
[----:B------:R-:W0:Y:S01]  /*44f0*/  SHFL.BFLY PT, R4, R7, 0x1, 0x1f ;  /* 0x0c201f0007047f89 */ /* 0x000e2200000e0000 */
[----:B------:R-:W-:-:S02]  /*4500*/  FSEL R42, R42, -INF , !P2 ;  /* 0xff8000002a2a7808 */ /* 0x000fc40005000000 */
[----:B------:R-:W-:Y:S02]  /*4510*/  ISETP.NE.AND P2, PT, R125, RZ, PT ;  /* 0x000000ff7d00720c */ /* 0x000fe40003f45270 */
[----:B------:R-:W-:Y:S02]  /*4520*/  FSEL R35, R35, -INF , !P4 ;  /* 0xff80000023237808 */ /* 0x000fe40006000000 */
[----:B------:R-:W-:Y:S02]  /*4530*/  ISETP.GT.AND P2, PT, R5, 0x61, !P2 ;  /* 0x000000610500780c */ /* 0x000fe40005744270 */
[----:B------:R-:W-:Y:S02]  /*4540*/  R2UR UR10, R22 ;  /* 0x00000000160a72ca */ /* 0x000fe400000e0000 */
[----:B------:R-:W-:-:S04]  /*4550*/  ISETP.LT.OR P2, PT, R0, 0x62, P2 ;  /* 0x000000620000780c */ /* 0x000fc80001741670 */
[----:B------:R-:W-:Y:S02]  /*4560*/  FSEL R43, R43, -INF , !P2 ;  /* 0xff8000002b2b7808 */ /* 0x000fe40005000000 */
[----:B------:R-:W-:-:S04]  /*4570*/  ISETP.NE.AND P2, PT, R126, RZ, PT ;  /* 0x000000ff7e00720c */ /* 0x000fc80003f45270 */
[----:B------:R-:W-:Y:S01]  /*4580*/  ISETP.GT.AND P2, PT, R5, 0x68, !P2 ;  /* 0x000000680500780c */ /* 0x000fe20005744270 */
[----:B------:R-:W-:Y:S01]  /*4590*/  UIADD3 UR40, UR10, UR40, URZ ;  /* 0x000000280a287290 */ /* 0x000fe2000fffe03f */
[----:B0-----:R-:W-:Y:S02]  /*45a0*/  FMNMX.FTZ R4, R7, R4, !PT ;  /* 0x0000000407047209 */ /* 0x001fe40007810000 */
[----:B------:R-:W-:Y:S01]  /*45b0*/  ISETP.LT.OR P2, PT, R0, 0x69, P2 ;  /* 0x000000690000780c */ /* 0x000fe20001741670 */
[----:B------:R-:W-:Y:S02]  /*45c0*/  UIADD3 UR4, UR40, UR4, URZ ;  /* 0x0000000428047290 */ /* 0x000fe4000fffe03f */
[----:B------:R-:W-:Y:S01]  /*45d0*/  FFMA.FTZ R10, R4, R11, -8 ;  /* 0xc1000000040a7423 */ /* 0x000fe2000001000b */
[----:B------:R-:W-:Y:S02]  /*45e0*/  FSEL R46, R46, -INF , !P2 ;  /* 0xff8000002e2e7808 */ /* 0x000fe40005000000 */
[----:B------:R-:W-:-:S04]  /*45f0*/  ISETP.NE.AND P2, PT, R127, RZ, PT ;  /* 0x000000ff7f00720c */ /* 0x000fc80003f45270 */
[----:B------:R-:W-:-:S04]  /*4600*/  ISETP.GT.AND P2, PT, R5, 0x69, !P2 ;  /* 0x000000690500780c */ /* 0x000fc80005744270 */
[----:B------:R-:W-:-:S04]  /*4610*/  ISETP.LT.OR P2, PT, R0, 0x6a, P2 ;  /* 0x0000006a0000780c */ /* 0x000fc80001741670 */
        /* <DEDUP_REMOVED lines=9> */
[----:B------:R-:W-:Y:S02]  /*46b0*/  ISETP.GT.AND P2, PT, R5, 0x78, !P6 ;  /* 0x000000780500780c */ /* 0x000fe40007744270 */
[----:B------:R-:W-:Y:S02]  /*46c0*/  ISETP.NE.AND P6, PT, R133, RZ, PT ;  /* 0x000000ff8500720c */ /* 0x000fe40003fc5270 */
        /* <DEDUP_REMOVED lines=35> */
[----:B------:R-:W-:-:S04]  /*4900*/  ISETP.GT.AND P2, PT, R5, RZ, !P2 ;  /* 0x000000ff0500720c */ /* 0x000fc80005744270 */
[----:B------:R-:W-:-:S04]  /*4910*/  ISETP.LT.OR P2, PT, R0, 0x1, P2 ;  /* 0x000000010000780c */ /* 0x000fc80001741670 */
[----:B------:R-:W-:Y:S02]  /*4920*/  FSEL R90, R90, -INF , !P2 ;  /* 0xff8000005a5a7808 */ /* 0x000fe40005000000 */
[----:B------:R-:W-:Y:S02]  /*4930*/  ISETP.NE.AND P2, PT, R132, RZ, PT ;  /* 0x000000ff8400720c */ /* 0x000fe40003f45270 */
[----:B------:R-:W-:Y:S02]  /*4940*/  FMNMX.FTZ R21, R90, R91, !PT ;  /* 0x0000005b5a157209 */ /* 0x000fe40007810000 */
[----:B------:R-:W-:-:S04]  /*4950*/  ISETP.GT.AND P2, PT, R5, 0x80, !P2 ;  /* 0x000000800500780c */ /* 0x000fc80005744270 */
[----:B------:R-:W-:-:S04]  /*4960*/  ISETP.LT.OR P2, PT, R0, 0x81, P2 ;  /* 0x000000810000780c */ /* 0x000fc80001741670 */
[----:B------:R-:W-:Y:S02]  /*4970*/  FSEL R26, R26, -INF , !P2 ;  /* 0xff8000001a1a7808 */ /* 0x000fe40005000000 */
[----:B------:R-:W-:Y:S02]  /*4980*/  ISETP.GT.AND P2, PT, R5, 0x81, !P6 ;  /* 0x000000810500780c */ /* 0x000fe40007744270 */
[----:B------:R-:W-:Y:S02]  /*4990*/  ISETP.NE.AND P6, PT, R134, RZ, PT ;  /* 0x000000ff8600720c */ /* 0x000fe40003fc5270 */
[----:B------:R-:W-:-:S04]  /*49a0*/  ISETP.LT.OR P2, PT, R0, 0x82, P2 ;  /* 0x000000820000780c */ /* 0x000fc80001741670 */
[----:B------:R-:W-:Y:S02]  /*49b0*/  FSEL R27, R27, -INF , !P2 ;  /* 0xff8000001b1b7808 */ /* 0x000fe40005000000 */
[----:B------:R-:W-:-:S04]  /*49c0*/  FSETP.NEU.FTZ.AND P2, PT, R4, -INF , PT ;  /* 0xff8000000400780b */ /* 0x000fc80003f5d000 */
[----:B------:R-:W-:Y:S02]  /*49d0*/  FSEL R88, R10, RZ, P2 ;  /* 0x000000ff0a587208 */ /* 0x000fe40001000000 */
[----:B------:R-:W-:Y:S02]  /*49e0*/  ISETP.GT.AND P2, PT, R5, 0x88, !P6 ;  /* 0x000000880500780c */ /* 0x000fe40007744270 */
[----:B------:R-:W-:Y:S01]  /*49f0*/  ISETP.NE.AND P6, PT, R12, RZ, PT ;  /* 0x000000ff0c00720c */ /* 0x000fe20003fc5270 */
[--C-:B------:R-:W-:Y:S01]  /*4a00*/  FFMA.FTZ R20, R72, UR36, -R88.reuse ;  /* 0x0000002448147c23 */ /* 0x100fe20008010858 */
[----:B------:R-:W-:Y:S01]  /*4a10*/  FMNMX.FTZ R72, R94, R21, !PT ;  /* 0x000000155e487209 */ /* 0x000fe20007810000 */
[--C-:B------:R-:W-:Y:S01]  /*4a20*/  FFMA.FTZ R7, R89, UR36, -R88.reuse ;  /* 0x0000002459077c23 */ /* 0x100fe20008010858 */
[--C-:B------:R-:W-:Y:S01]  /*4a30*/  FFMA.FTZ R89, R73, UR36, -R88.reuse ;  /* 0x0000002449597c23 */ /* 0x100fe20008010858 */
[--C-:B------:R-:W-:Y:S01]  /*4a40*/  FFMA.FTZ R10, R92, UR36, -R88.reuse ;  /* 0x000000245c0a7c23 */ /* 0x100fe20008010858 */
[----:B------:R-:W-:Y:S01]  /*4a50*/  FMNMX.FTZ R21, R95, R72, !PT ;  /* 0x000000485f157209 */ /* 0x000fe20007810000 */
[--C-:B------:R-:W-:Y:S01]  /*4a60*/  FFMA.FTZ R92, R77, UR36, -R88.reuse ;  /* 0x000000244d5c7c23 */ /* 0x100fe20008010858 */
[----:B------:R-:W-:Y:S01]  /*4a70*/  ISETP.LT.OR P2, PT, R0, 0x89, P2 ;  /* 0x000000890000780c */ /* 0x000fe20001741670 */
[--C-:B------:R-:W-:Y:S01]  /*4a80*/  FFMA.FTZ R6, R15, UR36, -R88.reuse ;  /* 0x000000240f067c23 */ /* 0x100fe20008010858 */
[----:B------:R-:W-:Y:S01]  /*4a90*/  FMNMX.FTZ R72, R98, R21, !PT ;  /* 0x0000001562487209 */ /* 0x000fe20007810000 */
[----:B------:R-:W-:Y:S01]  /*4aa0*/  MUFU.EX2 R7, R7 ;  /* 0x0000000700077308 */ /* 0x000fe20000000800 */
[----:B------:R-:W-:Y:S01]  /*4ab0*/  FSEL R30, R30, -INF , !P2 ;  /* 0xff8000001e1e7808 */ /* 0x000fe20005000000 */
[--C-:B------:R-:W-:Y:S01]  /*4ac0*/  FFMA.FTZ R11, R93, UR36, -R88.reuse ;  /* 0x000000245d0b7c23 */ /* 0x100fe20008010858 */
[----:B------:R-:W-:Y:S01]  /*4ad0*/  FMNMX.FTZ R73, R99, R72, !PT ;  /* 0x0000004863497209 */ /* 0x000fe20007810000 */
[--C-:B------:R-:W-:Y:S01]  /*4ae0*/  FFMA.FTZ R72, R76, UR36, -R88.reuse ;  /* 0x000000244c487c23 */ /* 0x100fe20008010858 */
[----:B------:R-:W-:Y:S01]  /*4af0*/  ISETP.NE.AND P2, PT, R135, RZ, PT ;  /* 0x000000ff8700720c */ /* 0x000fe20003f45270 */
[--C-:B------:R-:W-:Y:S01]  /*4b00*/  FFMA.FTZ R12, R96, UR36, -R88.reuse ;  /* 0x00000024600c7c23 */ /* 0x100fe20008010858 */
[----:B------:R-:W-:Y:S01]  /*4b10*/  FMNMX.FTZ R76, R102, R73, !PT ;  /* 0x00000049664c7209 */ /* 0x000fe20007810000 */
[----:B------:R0:W-:Y:S01]  /*4b20*/  MUFU.EX2 R21, R89 ;  /* 0x0000005900157308 */ /* 0x0001e20000000800 */
[----:B------:R-:W-:Y:S01]  /*4b30*/  ISETP.GT.AND P2, PT, R5, 0x89, !P2 ;  /* 0x000000890500780c */ /* 0x000fe20005744270 */
[--C-:B------:R-:W-:Y:S01]  /*4b40*/  FFMA.FTZ R13, R97, UR36, -R88.reuse ;  /* 0x00000024610d7c23 */ /* 0x100fe20008010858 */
[----:B------:R-:W-:Y:S01]  /*4b50*/  FMNMX.FTZ R73, R103, R76, !PT ;  /* 0x0000004c67497209 */ /* 0x000fe20007810000 */
[--C-:B------:R-:W-:Y:S01]  /*4b60*/  FFMA.FTZ R14, R100, UR36, -R88.reuse ;  /* 0x00000024640e7c23 */ /* 0x100fe20008010858 */
[----:B------:R-:W-:Y:S01]  /*4b70*/  ISETP.LT.OR P2, PT, R0, 0x8a, P2 ;  /* 0x0000008a0000780c */ /* 0x000fe20001741670 */
[--C-:B------:R-:W-:Y:S01]  /*4b80*/  FFMA.FTZ R15, R101, UR36, -R88.reuse ;  /* 0x00000024650f7c23 */ /* 0x100fe20008010858 */
[----:B------:R-:W-:Y:S01]  /*4b90*/  FMNMX.FTZ R76, R74, R73, !PT ;  /* 0x000000494a4c7209 */ /* 0x000fe20007810000 */
[----:B------:R-:W1:Y:S01]  /*4ba0*/  MUFU.EX2 R6, R6 ;  /* 0x0000000600067308 */ /* 0x000e620000000800 */
[--C-:B0-----:R-:W-:Y:S01]  /*4bb0*/  FFMA.FTZ R89, R81, UR36, -R88.reuse ;  /* 0x0000002451597c23 */ /* 0x101fe20008010858 */
[----:B------:R-:W-:Y:S01]  /*4bc0*/  ISETP.GT.AND P6, PT, R5, 0x99, !P6 ;  /* 0x000000990500780c */ /* 0x000fe200077c4270 */
[--C-:B------:R-:W-:Y:S01]  /*4bd0*/  FFMA.FTZ R56, R56, UR36, -R88.reuse ;  /* 0x0000002438387c23 */ /* 0x100fe20008010858 */
[----:B------:R-:W-:Y:S01]  /*4be0*/  FMNMX.FTZ R77, R75, R76, !PT ;  /* 0x0000004c4b4d7209 */ /* 0x000fe20007810000 */
[--C-:B------:R-:W-:Y:S01]  /*4bf0*/  FFMA.FTZ R76, R80, UR36, -R88.reuse ;  /* 0x00000024504c7c23 */ /* 0x100fe20008010858 */
[----:B------:R-:W-:Y:S01]  /*4c00*/  ISETP.LT.OR P6, PT, R0, 0x9a, P6 ;  /* 0x0000009a0000780c */ /* 0x000fe200037c1670 */
[--C-:B------:R-:W-:Y:S01]  /*4c10*/  FFMA.FTZ R57, R57, UR36, -R88.reuse ;  /* 0x0000002439397c23 */ /* 0x100fe20008010858 */
[----:B------:R-:W-:Y:S01]  /*4c20*/  FMNMX.FTZ R80, R78, R77, !PT ;  /* 0x0000004d4e507209 */ /* 0x000fe20007810000 */
[----:B------:R0:W-:Y:S01]  /*4c30*/  MUFU.EX2 R73, R92 ;  /* 0x0000005c00497308 */ /* 0x0001e20000000800 */
[--C-:B------:R-:W-:Y:S01]  /*4c40*/  FFMA.FTZ R61, R61, UR36, -R88.reuse ;  /* 0x000000243d3d7c23 */ /* 0x100fe20008010858 */
[--C-:B------:R-:W-:Y:S01]  /*4c50*/  FFMA.FTZ R24, R24, UR36, -R88.reuse ;  /* 0x0000002418187c23 */ /* 0x100fe20008010858 */
[----:B------:R-:W-:Y:S01]  /*4c60*/  FMNMX.FTZ R77, R79, R80, !PT ;  /* 0x000000504f4d7209 */ /* 0x000fe20007810000 */
[--C-:B------:R-:W-:Y:S01]  /*4c70*/  FFMA.FTZ R25, R25, UR36, -R88.reuse ;  /* 0x0000002419197c23 */ /* 0x100fe20008010858 */
[--C-:B------:R-:W-:Y:S01]  /*4c80*/  FFMA.FTZ R28, R28, UR36, -R88.reuse ;  /* 0x000000241c1c7c23 */ /* 0x100fe20008010858 */
[--C-:B------:R-:W-:Y:S01]  /*4c90*/  FFMA.FTZ R29, R29, UR36, -R88.reuse ;  /* 0x000000241d1d7c23 */ /* 0x100fe20008010858 */
[----:B------:R-:W-:Y:S01]  /*4ca0*/  FMNMX.FTZ R80, R82, R77, !PT ;  /* 0x0000004d52507209 */ /* 0x000fe20007810000 */
[----:B------:R-:W2:Y:S01]  /*4cb0*/  MUFU.EX2 R10, R10 ;  /* 0x0000000a000a7308 */ /* 0x000ea20000000800 */
[--C-:B0-----:R-:W-:Y:S01]  /*4cc0*/  FFMA.FTZ R92, R85, UR36, -R88.reuse ;  /* 0x00000024555c7c23 */ /* 0x101fe20008010858 */
[--C-:B------:R-:W-:Y:S01]  /*4cd0*/  FFMA.FTZ R32, R32, UR36, -R88.reuse ;  /* 0x0000002420207c23 */ /* 0x100fe20008010858 */
[----:B------:R-:W-:Y:S01]  /*4ce0*/  FMNMX.FTZ R81, R83, R80, !PT ;  /* 0x0000005053517209 */ /* 0x000fe20007810000 */
[--C-:B------:R-:W-:Y:S01]  /*4cf0*/  FFMA.FTZ R80, R84, UR36, -R88.reuse ;  /* 0x0000002454507c23 */ /* 0x100fe20008010858 */
[--C-:B------:R-:W-:Y:S01]  /*4d00*/  FFMA.FTZ R33, R33, UR36, -R88.reuse ;  /* 0x0000002421217c23 */ /* 0x100fe20008010858 */
[--C-:B------:R-:W-:Y:S01]  /*4d10*/  FFMA.FTZ R36, R36, UR36, -R88.reuse ;  /* 0x0000002424247c23 */ /* 0x100fe20008010858 */
[----:B------:R-:W-:Y:S01]  /*4d20*/  FMNMX.FTZ R84, R86, R81, !PT ;  /* 0x0000005156547209 */ /* 0x000fe20007810000 */
[----:B------:R-:W-:Y:S01]  /*4d30*/  MUFU.EX2 R77, R89 ;  /* 0x00000059004d7308 */ /* 0x000fe20000000800 */
[----:B------:R-:W-:-:S02]  /*4d40*/  FFMA.FTZ R37, R37, UR36, -R88 ;  /* 0x0000002425257c23 */ /* 0x000fc40008010858 */
[----:B------:R-:W-:-:S04]  /*4d50*/  FMNMX.FTZ R81, R87, R84, !PT ;  /* 0x0000005457517209 */ /* 0x000fc80007810000 */
[----:B------:R-:W-:Y:S01]  /*4d60*/  FMNMX.FTZ R84, R58, R81, !PT ;  /* 0x000000513a547209 */ /* 0x000fe20007810000 */
[----:B------:R-:W0:Y:S03]  /*4d70*/  MUFU.EX2 R11, R11 ;  /* 0x0000000b000b7308 */ /* 0x000e260000000800 */
[----:B------:R-:W-:-:S04]  /*4d80*/  FMNMX.FTZ R85, R59, R84, !PT ;  /* 0x000000543b557209 */ /* 0x000fc80007810000 */
[----:B------:R-:W-:Y:S01]  /*4d90*/  FMNMX.FTZ R84, R62, R85, !PT ;  /* 0x000000553e547209 */ /* 0x000fe20007810000 */
[----:B------:R3:W-:Y:S03]  /*4da0*/  MUFU.EX2 R81, R92 ;  /* 0x0000005c00517308 */ /* 0x0007e60000000800 */
[----:B------:R-:W-:-:S04]  /*4db0*/  FMNMX.FTZ R85, R63, R84, !PT ;  /* 0x000000543f557209 */ /* 0x000fc80007810000 */
[----:B------:R-:W-:Y:S01]  /*4dc0*/  FMNMX.FTZ R84, R66, R85, !PT ;  /* 0x0000005542547209 */ /* 0x000fe20007810000 */
[----:B------:R-:W4:Y:S01]  /*4dd0*/  MUFU.EX2 R12, R12 ;  /* 0x0000000c000c7308 */ /* 0x000f220000000800 */
[--C-:B---3--:R-:W-:Y:S02]  /*4de0*/  FFMA.FTZ R92, R64, UR36, -R88.reuse ;  /* 0x00000024405c7c23 */ /* 0x108fe40008010858 */
[----:B------:R-:W-:Y:S01]  /*4df0*/  FMNMX.FTZ R85, R67, R84, !PT ;  /* 0x0000005443557209 */ /* 0x000fe20007810000 */
[----:B------:R-:W-:-:S03]  /*4e00*/  FFMA.FTZ R84, R60, UR36, -R88 ;  /* 0x000000243c547c23 */ /* 0x000fc60008010858 */
[----:B------:R-:W-:Y:S01]  /*4e10*/  FMNMX.FTZ R60, R70, R85, !PT ;  /* 0x00000055463c7209 */ /* 0x000fe20007810000 */
[----:B------:R-:W3:Y:S03]  /*4e20*/  MUFU.EX2 R13, R13 ;  /* 0x0000000d000d7308 */ /* 0x000ee60000000800 */
[----:B------:R-:W-:-:S04]  /*4e30*/  FMNMX.FTZ R85, R71, R60, !PT ;  /* 0x0000003c47557209 */ /* 0x000fc80007810000 */
[----:B------:R-:W-:Y:S01]  /*4e40*/  FMNMX.FTZ R60, R42, R85, !PT ;  /* 0x000000552a3c7209 */ /* 0x000fe20007810000 */
[----:B------:R-:W5:Y:S03]  /*4e50*/  MUFU.EX2 R14, R14 ;  /* 0x0000000e000e7308 */ /* 0x000f660000000800 */
[----:B------:R-:W-:-:S04]  /*4e60*/  FMNMX.FTZ R85, R43, R60, !PT ;  /* 0x0000003c2b557209 */ /* 0x000fc80007810000 */
[----:B------:R-:W-:Y:S01]  /*4e70*/  FMNMX.FTZ R60, R46, R85, !PT ;  /* 0x000000552e3c7209 */ /* 0x000fe20007810000 */
[----:B------:R-:W5:Y:S03]  /*4e80*/  MUFU.EX2 R15, R15 ;  /* 0x0000000f000f7308 */ /* 0x000f660000000800 */
[----:B------:R-:W-:Y:S01]  /*4e90*/  FMNMX.FTZ R89, R47, R60, !PT ;  /* 0x0000003c2f597209 */ /* 0x000fe20007810000 */
[----:B------:R-:W-:-:S03]  /*4ea0*/  FFMA.FTZ R60, R65, UR36, -R88 ;  /* 0x00000024413c7c23 */ /* 0x000fc60008010858 */
[----:B------:R-:W-:Y:S01]  /*4eb0*/  FMNMX.FTZ R64, R50, R89, !PT ;  /* 0x0000005932407209 */ /* 0x000fe20007810000 */
[--C-:B------:R-:W-:Y:S01]  /*4ec0*/  FFMA.FTZ R89, R69, UR36, -R88.reuse ;  /* 0x0000002445597c23 */ /* 0x100fe20008010858 */
[----:B------:R-:W-:Y:S02]  /*4ed0*/  MUFU.EX2 R20, R20 ;  /* 0x0000001400147308 */ /* 0x000fe40000000800 */
[----:B------:R-:W-:Y:S01]  /*4ee0*/  FMNMX.FTZ R65, R51, R64, !PT ;  /* 0x0000004033417209 */ /* 0x000fe20007810000 */
[----:B------:R-:W-:-:S03]  /*4ef0*/  FFMA.FTZ R64, R68, UR36, -R88 ;  /* 0x0000002444407c23 */ /* 0x000fc60008010858 */
[----:B------:R-:W-:Y:S02]  /*4f00*/  FMNMX.FTZ R68, R54, R65, !PT ;  /* 0x0000004136447209 */ /* 0x000fe40007810000 */
[----:B------:R1:W-:Y:S02]  /*4f10*/  MUFU.EX2 R5, R89 ;  /* 0x0000005900057308 */ /* 0x0003e40000000800 */
[----:B------:R-:W-:-:S04]  /*4f20*/  FMNMX.FTZ R65, R55, R68, !PT ;  /* 0x0000004437417209 */ /* 0x000fc80007810000 */
[----:B------:R-:W-:Y:S02]  /*4f30*/  FMNMX.FTZ R68, R26, R65, !PT ;  /* 0x000000411a447209 */ /* 0x000fe40007810000 */
[----:B------:R-:W-:Y:S01]  /*4f40*/  FSEL R65, R31, -INF , !P2 ;  /* 0xff8000001f417808 */ /* 0x000fe20005000000 */
[--C-:B------:R-:W-:Y:S01]  /*4f50*/  FFMA.FTZ R31, R40, UR36, -R88.reuse ;  /* 0x00000024281f7c23 */ /* 0x100fe20008010858 */
[----:B------:R-:W-:Y:S01]  /*4f60*/  FMNMX.FTZ R69, R27, R68, !PT ;  /* 0x000000441b457209 */ /* 0x000fe20007810000 */
[--C-:B-1----:R-:W-:Y:S01]  /*4f70*/  FFMA.FTZ R89, R41, UR36, -R88.reuse ;  /* 0x0000002429597c23 */ /* 0x102fe20008010858 */
[----:B------:R-:W-:Y:S01]  /*4f80*/  FSEL R41, R39, -INF , !P6 ;  /* 0xff80000027297808 */ /* 0x000fe20007000000 */
[--C-:B------:R-:W-:Y:S01]  /*4f90*/  FFMA.FTZ R39, R44, UR36, -R88.reuse ;  /* 0x000000242c277c23 */ /* 0x100fe20008010858 */
[----:B------:R-:W-:Y:S01]  /*4fa0*/  FMNMX.FTZ R40, R30, R69, !PT ;  /* 0x000000451e287209 */ /* 0x000fe20007810000 */
[--C-:B------:R-:W-:Y:S01]  /*4fb0*/  FFMA.FTZ R44, R45, UR36, -R88.reuse ;  /* 0x000000242d2c7c23 */ /* 0x100fe20008010858 */
[--C-:B------:R-:W-:Y:S01]  /*4fc0*/  FFMA.FTZ R45, R48, UR36, -R88.reuse ;  /* 0x00000024302d7c23 */ /* 0x100fe20008010858 */
[--C-:B------:R-:W-:Y:S01]  /*4fd0*/  FFMA.FTZ R48, R49, UR36, -R88.reuse ;  /* 0x0000002431307c23 */ /* 0x100fe20008010858 */
[----:B------:R-:W-:Y:S01]  /*4fe0*/  FMNMX.FTZ R69, R65, R40, !PT ;  /* 0x0000002841457209 */ /* 0x000fe20007810000 */
[--C-:B------:R-:W-:Y:S01]  /*4ff0*/  FFMA.FTZ R49, R52, UR36, -R88.reuse ;  /* 0x0000002434317c23 */ /* 0x100fe20008010858 */
[----:B------:R-:W-:Y:S01]  /*5000*/  FSEL R40, R38, -INF , !P5 ;  /* 0xff80000026287808 */ /* 0x000fe20006800000 */
[----:B------:R-:W-:Y:S01]  /*5010*/  FFMA.FTZ R52, R53, UR36, -R88 ;  /* 0x0000002435347c23 */ /* 0x000fe20008010858 */
[----:B------:R-:W-:Y:S01]  /*5020*/  FMNMX.FTZ R68, R34, R69, !PT ;  /* 0x0000004522447209 */ /* 0x000fe20007810000 */
[----:B------:R-:W-:Y:S01]  /*5030*/  IMAD.U32 R53, RZ, RZ, UR36 ;  /* 0x00000024ff357e24 */ /* 0x000fe2000f8e00ff */
[----:B------:R1:W-:Y:S02]  /*5040*/  MUFU.EX2 R38, R89 ;  /* 0x0000005900267308 */ /* 0x0003e40000000800 */
[----:B------:R-:W-:-:S04]  /*5050*/  FMNMX.FTZ R69, R35, R68, !PT ;  /* 0x0000004423457209 */ /* 0x000fc80007810000 */
[----:B------:R-:W-:Y:S02]  /*5060*/  FMNMX.FTZ R0, R40, R69, !PT ;  /* 0x0000004528007209 */ /* 0x000fe40007810000 */
[----:B------:R-:W-:Y:S02]  /*5070*/  MUFU.EX2 R72, R72 ;  /* 0x0000004800487308 */ /* 0x000fe40000000800 */
[----:B------:R-:W-:-:S05]  /*5080*/  FMNMX.FTZ R0, R41, R0, !PT ;  /* 0x0000000029007209 */ /* 0x000fca0007810000 */
[----:B------:R-:W2:Y:S01]  /*5090*/  SHFL.BFLY PT, R69, R0, 0x2, 0x1f ;  /* 0x0c401f0000457f89 */ /* 0x000ea200000e0000 */
[----:B------:R5:W-:Y:S08]  /*50a0*/  MUFU.EX2 R85, R92 ;  /* 0x0000005c00557308 */ /* 0x000bf00000000800 */
[----:B------:R-:W-:Y:S08]  /*50b0*/  MUFU.EX2 R76, R76 ;  /* 0x0000004c004c7308 */ /* 0x000ff00000000800 */
[----:B------:R-:W-:Y:S01]  /*50c0*/  MUFU.EX2 R80, R80 ;  /* 0x0000005000507308 */ /* 0x000fe20000000800 */
[----:B--2---:R-:W-:-:S07]  /*50d0*/  FMNMX.FTZ R69, R0, R69, !PT ;  /* 0x0000004500457209 */ /* 0x004fce0007810000 */
[----:B------:R-:W-:Y:S01]  /*50e0*/  MUFU.EX2 R56, R56 ;  /* 0x0000003800387308 */ /* 0x000fe20000000800 */
[----:B------:R-:W2:Y:S07]  /*50f0*/  SHFL.BFLY PT, R0, R69, 0x1, 0x1f ;  /* 0x0c201f0045007f89 */ /* 0x000eae00000e0000 */
[----:B------:R-:W-:Y:S08]  /*5100*/  MUFU.EX2 R57, R57 ;  /* 0x0000003900397308 */ /* 0x000ff00000000800 */
[----:B------:R-:W-:Y:S08]  /*5110*/  MUFU.EX2 R84, R84 ;  /* 0x0000005400547308 */ /* 0x000ff00000000800 */
[----:B------:R-:W-:Y:S01]  /*5120*/  MUFU.EX2 R61, R61 ;  /* 0x0000003d003d7308 */ /* 0x000fe20000000800 */
[----:B--2---:R-:W-:-:S04]  /*5130*/  FMNMX.FTZ R0, R69, R0, !PT ;  /* 0x0000000045007209 */ /* 0x004fc80007810000 */
[C---:B------:R-:W-:Y:S01]  /*5140*/  FSETP.NEU.FTZ.AND P2, PT, R0.reuse, -INF , PT ;  /* 0xff8000000000780b */ /* 0x040fe20003f5d000 */
[----:B------:R-:W-:Y:S02]  /*5150*/  FFMA.FTZ R53, R0, R53, -8 ;  /* 0xc100000000357423 */ /* 0x000fe40000010035 */
[----:B------:R-:W-:Y:S03]  /*5160*/  MUFU.EX2 R64, R64 ;  /* 0x0000004000407308 */ /* 0x000fe60000000800 */
[----:B-1----:R-:W-:Y:S02]  /*5170*/  FSEL R89, R53, RZ, P2 ;  /* 0x000000ff35597208 */ /* 0x002fe40001000000 */
[----:B------:R-:W-:-:S03]  /*5180*/  PLOP3.LUT P2, PT, PT, PT, UP1, 0x40, 0x0 ;  /* 0x000000000000781c */ /* 0x000fc60003f4e818 */
[----:B------:R-:W-:Y:S01]  /*5190*/  MUFU.EX2 R60, R60 ;  /* 0x0000003c003c7308 */ /* 0x000fe20000000800 */
[--C-:B------:R-:W-:Y:S01]  /*51a0*/  FFMA.FTZ R53, R90, UR36, -R89.reuse ;  /* 0x000000245a357c23 */ /* 0x100fe20008010859 */
[--C-:B------:R-:W-:Y:S01]  /*51b0*/  FFMA.FTZ R88, R91, UR36, -R89.reuse ;  /* 0x000000245b587c23 */ /* 0x100fe20008010859 */
[--C-:B------:R-:W-:Y:S01]  /*51c0*/  FFMA.FTZ R94, R94, UR36, -R89.reuse ;  /* 0x000000245e5e7c23 */ /* 0x100fe20008010859 */
[----:B------:R-:W-:Y:S01]  /*51d0*/  FFMA.FTZ R95, R95, UR36, -R89 ;  /* 0x000000245f5f7c23 */ /* 0x000fe20008010859 */
[----:B------:R-:W-:Y:S01]  /*51e0*/  FADD.FTZ R91, R6, R7 ;  /* 0x00000007065b7221 */ /* 0x000fe20000010000 */
[--C-:B------:R-:W-:Y:S01]  /*51f0*/  FFMA.FTZ R68, R98, UR36, -R89.reuse ;  /* 0x0000002462447c23 */ /* 0x100fe20008010859 */
[----:B------:R-:W-:Y:S01]  /*5200*/  FFMA.FTZ R69, R99, UR36, -R89 ;  /* 0x0000002463457c23 */ /* 0x000fe20008010859 */
[----:B------:R-:W-:Y:S01]  /*5210*/  MUFU.EX2 R53, R53 ;  /* 0x0000003500357308 */ /* 0x000fe20000000800 */
[----:B------:R-:W-:Y:S01]  /*5220*/  FADD.FTZ R90, R10, R91 ;  /* 0x0000005b0a5a7221 */ /* 0x000fe20000010000 */
[--C-:B------:R-:W-:Y:S01]  /*5230*/  FFMA.FTZ R102, R102, UR36, -R89.reuse ;  /* 0x0000002466667c23 */ /* 0x100fe20008010859 */
[--C-:B------:R-:W-:Y:S01]  /*5240*/  FFMA.FTZ R103, R103, UR36, -R89.reuse ;  /* 0x0000002467677c23 */ /* 0x100fe20008010859 */
[--C-:B------:R-:W-:Y:S01]  /*5250*/  FFMA.FTZ R74, R74, UR36, -R89.reuse ;  /* 0x000000244a4a7c23 */ /* 0x100fe20008010859 */
[----:B0-----:R-:W-:Y:S01]  /*5260*/  FADD.FTZ R91, R11, R90 ;  /* 0x0000005a0b5b7221 */ /* 0x001fe20000010000 */
[--C-:B------:R-:W-:Y:S01]  /*5270*/  FFMA.FTZ R75, R75, UR36, -R89.reuse ;  /* 0x000000244b4b7c23 */ /* 0x100fe20008010859 */
[----:B------:R-:W-:Y:S01]  /*5280*/  FFMA.FTZ R78, R78, UR36, -R89 ;  /* 0x000000244e4e7c23 */ /* 0x000fe20008010859 */
[----:B------:R-:W0:Y:S01]  /*5290*/  MUFU.EX2 R88, R88 ;  /* 0x0000005800587308 */ /* 0x000e220000000800 */
[----:B----4-:R-:W-:Y:S01]  /*52a0*/  FADD.FTZ R90, R12, R91 ;  /* 0x0000005b0c5a7221 */ /* 0x010fe20000010000 */
[--C-:B------:R-:W-:Y:S01]  /*52b0*/  FFMA.FTZ R79, R79, UR36, -R89.reuse ;  /* 0x000000244f4f7c23 */ /* 0x100fe20008010859 */
[--C-:B------:R-:W-:Y:S01]  /*52c0*/  FFMA.FTZ R82, R82, UR36, -R89.reuse ;  /* 0x0000002452527c23 */ /* 0x100fe20008010859 */
[--C-:B------:R-:W-:Y:S01]  /*52d0*/  FFMA.FTZ R83, R83, UR36, -R89.reuse ;  /* 0x0000002453537c23 */ /* 0x100fe20008010859 */
[----:B---3--:R-:W-:Y:S01]  /*52e0*/  FADD.FTZ R93, R13, R90 ;  /* 0x0000005a0d5d7221 */ /* 0x008fe20000010000 */
[--C-:B------:R-:W-:Y:S01]  /*52f0*/  FFMA.FTZ R86, R86, UR36, -R89.reuse ;  /* 0x0000002456567c23 */ /* 0x100fe20008010859 */
[----:B------:R-:W-:Y:S01]  /*5300*/  FFMA.FTZ R87, R87, UR36, -R89 ;  /* 0x0000002457577c23 */ /* 0x000fe20008010859 */
[----:B------:R-:W1:Y:S01]  /*5310*/  MUFU.EX2 R94, R94 ;  /* 0x0000005e005e7308 */ /* 0x000e620000000800 */
[----:B-----5:R-:W-:Y:S01]  /*5320*/  FADD.FTZ R92, R14, R93 ;  /* 0x0000005d0e5c7221 */ /* 0x020fe20000010000 */
[--C-:B------:R-:W-:Y:S01]  /*5330*/  FFMA.FTZ R58, R58, UR36, -R89.reuse ;  /* 0x000000243a3a7c23 */ /* 0x100fe20008010859 */
[--C-:B------:R-:W-:Y:S01]  /*5340*/  FFMA.FTZ R59, R59, UR36, -R89.reuse ;  /* 0x000000243b3b7c23 */ /* 0x100fe20008010859 */
[--C-:B------:R-:W-:Y:S01]  /*5350*/  FFMA.FTZ R62, R62, UR36, -R89.reuse ;  /* 0x000000243e3e7c23 */ /* 0x100fe20008010859 */
[C---:B------:R-:W-:Y:S01]  /*5360*/  FADD.FTZ R93, R15.reuse, R92 ;  /* 0x0000005c0f5d7221 */ /* 0x040fe20000010000 */
[----:B------:R-:W-:Y:S01]  /*5370*/  F2FP.SATFINITE.E4M3.F32.PACK_AB_MERGE_C R15, R15, R14, RZ ;  /* 0x0000000e0f0f723e */ /* 0x000fe200048070ff */
[----:B------:R-:W-:Y:S01]  /*5380*/  FFMA.FTZ R63, R63, UR36, -R89 ;  /* 0x000000243f3f7c23 */ /* 0x000fe20008010859 */
[----:B------:R-:W2:Y:S01]  /*5390*/  MUFU.EX2 R95, R95 ;  /* 0x0000005f005f7308 */ /* 0x000ea20000000800 */
[----:B0-----:R-:W-:Y:S01]  /*53a0*/  FADD.FTZ R91, R53, R88 ;  /* 0x00000058355b7221 */ /* 0x001fe20000010000 */
[----:B------:R-:W-:Y:S01]  /*53b0*/  FADD.FTZ R22, R20, R93 ;  /* 0x0000005d14167221 */ /* 0x000fe20000010000 */
[--C-:B------:R-:W-:Y:S01]  /*53c0*/  FFMA.FTZ R66, R66, UR36, -R89.reuse ;  /* 0x0000002442427c23 */ /* 0x100fe20008010859 */
[--C-:B------:R-:W-:Y:S01]  /*53d0*/  FFMA.FTZ R67, R67, UR36, -R89.reuse ;  /* 0x0000002443437c23 */ /* 0x100fe20008010859 */
[--C-:B------:R-:W-:Y:S01]  /*53e0*/  FFMA.FTZ R70, R70, UR36, -R89.reuse ;  /* 0x0000002446467c23 */ /* 0x100fe20008010859 */
[----:B------:R-:W-:Y:S01]  /*53f0*/  FFMA.FTZ R71, R71, UR36, -R89 ;  /* 0x0000002447477c23 */ /* 0x000fe20008010859 */
[----:B------:R-:W-:Y:S01]  /*5400*/  F2FP.SATFINITE.E4M3.F32.PACK_AB_MERGE_C R186, R13, R12, R15 ;  /* 0x0000000c0dba723e */ /* 0x000fe2000480700f */
[----:B------:R-:W0:Y:S01]  /*5410*/  MUFU.EX2 R68, R68 ;  /* 0x0000004400447308 */ /* 0x000e220000000800 */
[----:B-1----:R-:W-:Y:S01]  /*5420*/  FADD.FTZ R90, R94, R91 ;  /* 0x0000005b5e5a7221 */ /* 0x002fe20000010000 */
[----:B------:R-:W-:Y:S01]  /*5430*/  F2FP.SATFINITE.E4M3.F32.PACK_AB_MERGE_C R12, R61, R84, RZ ;  /* 0x000000543d0c723e */ /* 0x000fe200048070ff */
[--C-:B------:R-:W-:Y:S01]  /*5440*/  FFMA.FTZ R42, R42, UR36, -R89.reuse ;  /* 0x000000242a2a7c23 */ /* 0x100fe20008010859 */
[--C-:B------:R-:W-:Y:S01]  /*5450*/  FFMA.FTZ R43, R43, UR36, -R89.reuse ;  /* 0x000000242b2b7c23 */ /* 0x100fe20008010859 */
[--C-:B------:R-:W-:Y:S01]  /*5460*/  FFMA.FTZ R46, R46, UR36, -R89.reuse ;  /* 0x000000242e2e7c23 */ /* 0x100fe20008010859 */
[--C-:B------:R-:W-:Y:S01]  /*5470*/  FFMA.FTZ R47, R47, UR36, -R89.reuse ;  /* 0x000000242f2f7c23 */ /* 0x100fe20008010859 */
[--C-:B------:R-:W-:Y:S01]  /*5480*/  FFMA.FTZ R50, R50, UR36, -R89.reuse ;  /* 0x0000002432327c23 */ /* 0x100fe20008010859 */
[----:B------:R-:W1:Y:S01]  /*5490*/  MUFU.EX2 R69, R69 ;  /* 0x0000004500457308 */ /* 0x000e620000000800 */
[----:B--2---:R-:W-:Y:S01]  /*54a0*/  FADD.FTZ R91, R95, R90 ;  /* 0x0000005a5f5b7221 */ /* 0x004fe20000010000 */
[----:B------:R-:W-:Y:S01]  /*54b0*/  F2FP.SATFINITE.E4M3.F32.PACK_AB_MERGE_C R90, R11, R10, RZ ;  /* 0x0000000a0b5a723e */ /* 0x000fe200048070ff */
[--C-:B------:R-:W-:Y:S01]  /*54c0*/  FFMA.FTZ R51, R51, UR36, -R89.reuse ;  /* 0x0000002433337c23 */ /* 0x100fe20008010859 */
[--C-:B------:R-:W-:Y:S01]  /*54d0*/  FFMA.FTZ R54, R54, UR36, -R89.reuse ;  /* 0x0000002436367c23 */ /* 0x100fe20008010859 */
[--C-:B------:R-:W-:Y:S01]  /*54e0*/  FFMA.FTZ R55, R55, UR36, -R89.reuse ;  /* 0x0000002437377c23 */ /* 0x100fe20008010859 */
[----:B------:R-:W-:Y:S01]  /*54f0*/  F2FP.SATFINITE.E4M3.F32.PACK_AB_MERGE_C R184, R7, R6, R90 ;  /* 0x0000000607b8723e */ /* 0x000fe2000480705a */
[----:B------:R-:W-:Y:S01]  /*5500*/  FFMA.FTZ R26, R26, UR36, -R89 ;  /* 0x000000241a1a7c23 */ /* 0x000fe20008010859 */
[----:B------:R-:W2:Y:S01]  /*5510*/  MUFU.EX2 R102, R102 ;  /* 0x0000006600667308 */ /* 0x000ea20000000800 */
[----:B0-----:R-:W-:Y:S01]  /*5520*/  FADD.FTZ R10, R68, R91 ;  /* 0x0000005b440a7221 */ /* 0x001fe20000010000 */
[----:B------:R-:W-:Y:S01]  /*5530*/  FADD.FTZ R91, R21, R22 ;  /* 0x00000016155b7221 */ /* 0x000fe20000010000 */
[--C-:B------:R-:W-:Y:S01]  /*5540*/  FFMA.FTZ R27, R27, UR36, -R89.reuse ;  /* 0x000000241b1b7c23 */ /* 0x100fe20008010859 */
[--C-:B------:R-:W-:Y:S01]  /*5550*/  FFMA.FTZ R30, R30, UR36, -R89.reuse ;  /* 0x000000241e1e7c23 */ /* 0x100fe20008010859 */
[----:B------:R-:W-:Y:S01]  /*5560*/  FFMA.FTZ R65, R65, UR36, -R89 ;  /* 0x0000002441417c23 */ /* 0x000fe20008010859 */
[----:B------:R-:W-:Y:S01]  /*5570*/  FADD.FTZ R14, R72, R91 ;  /* 0x0000005b480e7221 */ /* 0x000fe20000010000 */
[----:B------:R-:W-:Y:S01]  /*5580*/  F2FP.SATFINITE.E4M3.F32.PACK_AB_MERGE_C R72, R73, R72, RZ ;  /* 0x000000484948723e */ /* 0x000fe200048070ff */
[----:B------:R-:W0:Y:S01]  /*5590*/  MUFU.EX2 R103, R103 ;  /* 0x0000006700677308 */ /* 0x000e220000000800 */
[----:B-1----:R-:W-:Y:S01]  /*55a0*/  FADD.FTZ R11, R69, R10 ;  /* 0x0000000a450b7221 */ /* 0x002fe20000010000 */
[----:B------:R-:W-:Y:S01]  /*55b0*/  FADD.FTZ R73, R73, R14 ;  /* 0x0000000e49497221 */ /* 0x000fe20000010000 */
[--C-:B------:R-:W-:Y:S01]  /*55c0*/  FFMA.FTZ R34, R34, UR36, -R89.reuse ;  /* 0x0000002422227c23 */ /* 0x100fe20008010859 */
[--C-:B------:R-:W-:Y:S01]  /*55d0*/  FFMA.FTZ R35, R35, UR36, -R89.reuse ;  /* 0x0000002423237c23 */ /* 0x100fe20008010859 */
[--C-:B------:R-:W-:Y:S01]  /*55e0*/  FFMA.FTZ R40, R40, UR36, -R89.reuse ;  /* 0x0000002428287c23 */ /* 0x100fe20008010859 */
[----:B------:R-:W-:Y:S01]  /*55f0*/  FFMA.FTZ R41, R41, UR36, -R89 ;  /* 0x0000002429297c23 */ /* 0x000fe20008010859 */
[----:B------:R-:W-:Y:S01]  /*5600*/  F2FP.SATFINITE.E4M3.F32.PACK_AB_MERGE_C R94, R95, R94, RZ ;  /* 0x0000005e5f5e723e */ /* 0x000fe200048070ff */
[----:B------:R-:W1:Y:S01]  /*5610*/  MUFU.EX2 R74, R74 ;  /* 0x0000004a004a7308 */ /* 0x000e620000000800 */
[----:B--2---:R-:W-:Y:S01]  /*5620*/  FADD.FTZ R10, R102, R11 ;  /* 0x0000000b660a7221 */ /* 0x004fe20000010000 */
[----:B------:R-:W-:-:S02]  /*5630*/  F2FP.SATFINITE.E4M3.F32.PACK_AB_MERGE_C R180, R21, R20, R72 ;  /* 0x0000001415b4723e */ /* 0x000fc40004807048 */
[----:B------:R-:W-:Y:S02]  /*5640*/  F2FP.SATFINITE.E4M3.F32.PACK_AB_MERGE_C R176, R57, R56, R12 ;  /* 0x0000003839b0723e */ /* 0x000fe4000480700c */
[----:B------:R-:W-:Y:S02]  /*5650*/  F2FP.SATFINITE.E4M3.F32.PACK_AB_MERGE_C R185, R88, R53, R94 ;  /* 0x0000003558b9723e */ /* 0x000fe4000480705e */
[----:B------:R-:W2:Y:S01]  /*5660*/  MUFU.EX2 R75, R75 ;  /* 0x0000004b004b7308 */ /* 0x000ea20000000800 */
[C---:B0-----:R-:W-:Y:S01]  /*5670*/  FADD.FTZ R7, R103.reuse, R10 ;  /* 0x0000000a67077221 */ /* 0x041fe20000010000 */
[----:B------:R-:W-:Y:S01]  /*5680*/  FADD.FTZ R10, R76, R73 ;  /* 0x000000494c0a7221 */ /* 0x000fe20000010000 */
[----:B------:R-:W-:-:S03]  /*5690*/  F2FP.SATFINITE.E4M3.F32.PACK_AB_MERGE_C R102, R103, R102, RZ ;  /* 0x000000666766723e */ /* 0x000fc600048070ff */
[----:B------:R-:W-:Y:S01]  /*56a0*/  FADD.FTZ R11, R77, R10 ;  /* 0x0000000a4d0b7221 */ /* 0x000fe20000010000 */
[----:B------:R-:W-:Y:S01]  /*56b0*/  F2FP.SATFINITE.E4M3.F32.PACK_AB_MERGE_C R187, R69, R68, R102 ;  /* 0x0000004445bb723e */ /* 0x000fe20004807066 */
[----:B------:R-:W0:Y:S01]  /*56c0*/  MUFU.EX2 R78, R78 ;  /* 0x0000004e004e7308 */ /* 0x000e220000000800 */
[----:B-1----:R-:W-:Y:S01]  /*56d0*/  FADD.FTZ R6, R74, R7 ;  /* 0x000000074a067221 */ /* 0x002fe20000010000 */
[----:B------:R-:W-:Y:S01]  /*56e0*/  FADD.FTZ R10, R80, R11 ;  /* 0x0000000b500a7221 */ /* 0x000fe20000010000 */
[----:B------:R-:W-:-:S03]  /*56f0*/  F2FP.SATFINITE.E4M3.F32.PACK_AB_MERGE_C R80, R81, R80, RZ ;  /* 0x000000505150723e */ /* 0x000fc600048070ff */
[----:B------:R-:W-:Y:S01]  /*5700*/  FADD.FTZ R81, R81, R10 ;  /* 0x0000000a51517221 */ /* 0x000fe20000010000 */
[----:B------:R-:W-:Y:S01]  /*5710*/  F2FP.SATFINITE.E4M3.F32.PACK_AB_MERGE_C R182, R77, R76, R80 ;  /* 0x0000004c4db6723e */ /* 0x000fe20004807050 */
[----:B------:R-:W1:Y:S01]  /*5720*/  MUFU.EX2 R79, R79 ;  /* 0x0000004f004f7308 */ /* 0x000e620000000800 */
[----:B--2---:R-:W-:Y:S01]  /*5730*/  FADD.FTZ R7, R75, R6 ;  /* 0x000000064b077221 */ /* 0x004fe20000010000 */
[----:B------:R-:W-:-:S04]  /*5740*/  FADD.FTZ R10, R56, R81 ;  /* 0x00000051380a7221 */ /* 0x000fc80000010000 */
[----:B------:R-:W-:Y:S01]  /*5750*/  FADD.FTZ R11, R57, R10 ;  /* 0x0000000a390b7221 */ /* 0x000fe20000010000 */
[----:B------:R-:W-:Y:S01]  /*5760*/  F2FP.SATFINITE.E4M3.F32.PACK_AB_MERGE_C R10, R5, R64, RZ ;  /* 0x00000040050a723e */ /* 0x000fe200048070ff */
[----:B------:R-:W2:Y:S01]  /*5770*/  MUFU.EX2 R82, R82 ;  /* 0x0000005200527308 */ /* 0x000ea20000000800 */
[----:B0-----:R-:W-:Y:S01]  /*5780*/  FADD.FTZ R6, R78, R7 ;  /* 0x000000074e067221 */ /* 0x001fe20000010000 */
[----:B------:R-:W-:Y:S01]  /*5790*/  FADD.FTZ R84, R84, R11 ;  /* 0x0000000b54547221 */ /* 0x000fe20000010000 */
[----:B------:R-:W-:-:S03]  /*57a0*/  F2FP.SATFINITE.E4M3.F32.PACK_AB_MERGE_C R178, R60, R85, R10 ;  /* 0x000000553cb2723e */ /* 0x000fc6000480700a */
[----:B------:R-:W-:Y:S02]  /*57b0*/  FADD.FTZ R84, R61, R84 ;  /* 0x000000543d547221 */ /* 0x000fe40000010000 */
        /* <DEDUP_REMOVED lines=9> */
[----:B------:R-:W-:Y:S02]  /*5850*/  FADD.FTZ R64, R5, R64 ;  /* 0x0000004005407221 */ /* 0x000fe40000010000 */
[----:B------:R-:W2:Y:S01]  /*5860*/  MUFU.EX2 R87, R87 ;  /* 0x0000005700577308 */ /* 0x000ea20000000800 */
[----:B0-----:R-:W-:-:S07]  /*5870*/  FADD.FTZ R7, R83, R6 ;  /* 0x0000000653077221 */ /* 0x001fce0000010000 */
[----:B------:R-:W0:Y:S01]  /*5880*/  MUFU.EX2 R58, R58 ;  /* 0x0000003a003a7308 */ /* 0x000e220000000800 */
[----:B-1----:R-:W-:-:S07]  /*5890*/  FADD.FTZ R6, R86, R7 ;  /* 0x0000000756067221 */ /* 0x002fce0000010000 */
[----:B------:R-:W1:Y:S01]  /*58a0*/  MUFU.EX2 R59, R59 ;  /* 0x0000003b003b7308 */ /* 0x000e620000000800 */
[C---:B--2---:R-:W-:Y:S01]  /*58b0*/  FADD.FTZ R7, R87.reuse, R6 ;  /* 0x0000000657077221 */ /* 0x044fe20000010000 */
[----:B------:R-:W-:-:S04]  /*58c0*/  F2FP.SATFINITE.E4M3.F32.PACK_AB_MERGE_C R86, R87, R86, RZ ;  /* 0x000000565756723e */ /* 0x000fc800048070ff */
[----:B------:R-:W-:Y:S02]  /*58d0*/  F2FP.SATFINITE.E4M3.F32.PACK_AB_MERGE_C R183, R83, R82, R86 ;  /* 0x0000005253b7723e */ /* 0x000fe40004807056 */
[----:B------:R-:W2:Y:S01]  /*58e0*/  MUFU.EX2 R62, R62 ;  /* 0x0000003e003e7308 */ /* 0x000ea20000000800 */
[----:B0-----:R-:W-:-:S07]  /*58f0*/  FADD.FTZ R6, R58, R7 ;  /* 0x000000073a067221 */ /* 0x001fce0000010000 */
[----:B------:R-:W0:Y:S01]  /*5900*/  MUFU.EX2 R63, R63 ;  /* 0x0000003f003f7308 */ /* 0x000e220000000800 */
[----:B-1----:R-:W-:-:S07]  /*5910*/  FADD.FTZ R7, R59, R6 ;  /* 0x000000063b077221 */ /* 0x002fce0000010000 */
[----:B------:R-:W1:Y:S01]  /*5920*/  MUFU.EX2 R66, R66 ;  /* 0x0000004200427308 */ /* 0x000e620000000800 */
[----:B--2---:R-:W-:-:S07]  /*5930*/  FADD.FTZ R6, R62, R7 ;  /* 0x000000073e067221 */ /* 0x004fce0000010000 */
[----:B------:R-:W2:Y:S01]  /*5940*/  MUFU.EX2 R67, R67 ;  /* 0x0000004300437308 */ /* 0x000ea20000000800 */
[C---:B0-----:R-:W-:Y:S01]  /*5950*/  FADD.FTZ R7, R63.reuse, R6 ;  /* 0x000000063f077221 */ /* 0x041fe20000010000 */
[----:B------:R-:W-:-:S04]  /*5960*/  F2FP.SATFINITE.E4M3.F32.PACK_AB_MERGE_C R62, R63, R62, RZ ;  /* 0x0000003e3f3e723e */ /* 0x000fc800048070ff */
[----:B------:R-:W-:Y:S02]  /*5970*/  F2FP.SATFINITE.E4M3.F32.PACK_AB_MERGE_C R177, R59, R58, R62 ;  /* 0x0000003a3bb1723e */ /* 0x000fe4000480703e */
[----:B------:R-:W0:Y:S01]  /*5980*/  MUFU.EX2 R70, R70 ;  /* 0x0000004600467308 */ /* 0x000e220000000800 */
[----:B-1----:R-:W-:-:S07]  /*5990*/  FADD.FTZ R6, R66, R7 ;  /* 0x0000000742067221 */ /* 0x002fce0000010000 */
[----:B------:R-:W-:Y:S01]  /*59a0*/  MUFU.EX2 R39, R39 ;  /* 0x0000002700277308 */ /* 0x000fe20000000800 */
[----:B--2---:R-:W-:-:S07]  /*59b0*/  FADD.FTZ R7, R67, R6 ;  /* 0x0000000643077221 */ /* 0x004fce0000010000 */
[----:B------:R-:W1:Y:S01]  /*59c0*/  MUFU.EX2 R44, R44 ;  /* 0x0000002c002c7308 */ /* 0x000e620000000800 */
[----:B0-----:R-:W-:-:S07]  /*59d0*/  FADD.FTZ R6, R70, R7 ;  /* 0x0000000746067221 */ /* 0x001fce0000010000 */
[----:B------:R-:W0:Y:S08]  /*59e0*/  MUFU.EX2 R71, R71 ;  /* 0x0000004700477308 */ /* 0x000e300000000800 */
[----:B------:R-:W2:Y:S01]  /*59f0*/  MUFU.EX2 R31, R31 ;  /* 0x0000001f001f7308 */ /* 0x000ea20000000800 */
[----:B-1----:R-:W-:-:S07]  /*5a00*/  F2FP.SATFINITE.E4M3.F32.PACK_AB_MERGE_C R10, R44, R39, RZ ;  /* 0x000000272c0a723e */ /* 0x002fce00048070ff */
[----:B------:R-:W1:Y:S01]  /*5a10*/  MUFU.EX2 R42, R42 ;  /* 0x0000002a002a7308 */ /* 0x000e620000000800 */
[C---:B0-----:R-:W-:Y:S01]  /*5a20*/  FADD.FTZ R5, R71.reuse, R6 ;  /* 0x0000000647057221 */ /* 0x041fe20000010000 */
[----:B------:R-:W-:-:S04]  /*5a30*/  F2FP.SATFINITE.E4M3.F32.PACK_AB_MERGE_C R70, R71, R70, RZ ;  /* 0x000000464746723e */ /* 0x000fc800048070ff */
[----:B------:R-:W-:Y:S02]  /*5a40*/  F2FP.SATFINITE.E4M3.F32.PACK_AB_MERGE_C R179, R67, R66, R70 ;  /* 0x0000004243b3723e */ /* 0x000fe40004807046 */
[----:B------:R-:W0:Y:S01]  /*5a50*/  MUFU.EX2 R43, R43 ;  /* 0x0000002b002b7308 */ /* 0x000e220000000800 */
[----:B--2---:R-:W-:Y:S01]  /*5a60*/  F2FP.SATFINITE.E4M3.F32.PACK_AB_MERGE_C R172, R38, R31, R10 ;  /* 0x0000001f26ac723e */ /* 0x004fe2000480700a */
[----:B------:R-:W-:-:S04]  /*5a70*/  FADD.FTZ R31, R31, R64 ;  /* 0x000000401f1f7221 */ /* 0x000fc80000010000 */
[----:B------:R-:W-:Y:S02]  /*5a80*/  FADD.FTZ R38, R38, R31 ;  /* 0x0000001f26267221 */ /* 0x000fe40000010000 */
[----:B------:R-:W2:Y:S01]  /*5a90*/  MUFU.EX2 R46, R46 ;  /* 0x0000002e002e7308 */ /* 0x000ea20000000800 */
[----:B-1----:R-:W-:Y:S01]  /*5aa0*/  FADD.FTZ R6, R42, R5 ;  /* 0x000000052a067221 */ /* 0x002fe20000010000 */
[----:B------:R-:W-:-:S04]  /*5ab0*/  FADD.FTZ R39, R39, R38 ;  /* 0x0000002627277221 */ /* 0x000fc80000010000 */
[----:B------:R-:W-:Y:S02]  /*5ac0*/  FADD.FTZ R44, R44, R39 ;  /* 0x000000272c2c7221 */ /* 0x000fe40000010000 */
[----:B------:R-:W-:Y:S01]  /*5ad0*/  MUFU.EX2 R49, R49 ;  /* 0x0000003100317308 */ /* 0x000fe20000000800 */
[----:B0-----:R-:W-:-:S07]  /*5ae0*/  FADD.FTZ R5, R43, R6 ;  /* 0x000000062b057221 */ /* 0x001fce0000010000 */
[----:B------:R-:W0:Y:S01]  /*5af0*/  MUFU.EX2 R52, R52 ;  /* 0x0000003400347308 */ /* 0x000e220000000800 */
[----:B--2---:R-:W-:-:S07]  /*5b00*/  FADD.FTZ R6, R46, R5 ;  /* 0x000000052e067221 */ /* 0x004fce0000010000 */
[----:B------:R-:W1:Y:S08]  /*5b10*/  MUFU.EX2 R47, R47 ;  /* 0x0000002f002f7308 */ /* 0x000e700000000800 */
[----:B------:R-:W-:Y:S01]  /*5b20*/  MUFU.EX2 R45, R45 ;  /* 0x0000002d002d7308 */ /* 0x000fe20000000800 */
[----:B0-----:R-:W-:-:S07]  /*5b30*/  F2FP.SATFINITE.E4M3.F32.PACK_AB_MERGE_C R7, R52, R49, RZ ;  /* 0x000000313407723e */ /* 0x001fce00048070ff */
[----:B------:R-:W0:Y:S01]  /*5b40*/  MUFU.EX2 R48, R48 ;  /* 0x0000003000307308 */ /* 0x000e220000000800 */
[C---:B-1----:R-:W-:Y:S01]  /*5b50*/  F2FP.SATFINITE.E4M3.F32.PACK_AB_MERGE_C R46, R47.reuse, R46, RZ ;  /* 0x0000002e2f2e723e */ /* 0x042fe200048070ff */
[----:B------:R-:W-:-:S03]  /*5b60*/  FADD.FTZ R47, R47, R6 ;  /* 0x000000062f2f7221 */ /* 0x000fc60000010000 */
[----:B------:R-:W-:-:S03]  /*5b70*/  F2FP.SATFINITE.E4M3.F32.PACK_AB_MERGE_C R173, R43, R42, R46 ;  /* 0x0000002a2bad723e */ /* 0x000fc6000480702e */
[----:B------:R-:W1:Y:S08]  /*5b80*/  MUFU.EX2 R50, R50 ;  /* 0x0000003200327308 */ /* 0x000e700000000800 */
[----:B------:R-:W2:Y:S01]  /*5b90*/  MUFU.EX2 R51, R51 ;  /* 0x0000003300337308 */ /* 0x000ea20000000800 */
[----:B0-----:R-:W-:Y:S01]  /*5ba0*/  F2FP.SATFINITE.E4M3.F32.PACK_AB_MERGE_C R174, R48, R45, R7 ;  /* 0x0000002d30ae723e */ /* 0x001fe20004807007 */
[----:B------:R-:W-:-:S04]  /*5bb0*/  FADD.FTZ R45, R45, R44 ;  /* 0x0000002c2d2d7221 */ /* 0x000fc80000010000 */
[----:B------:R-:W-:Y:S02]  /*5bc0*/  FADD.FTZ R48, R48, R45 ;  /* 0x0000002d30307221 */ /* 0x000fe40000010000 */
[----:B------:R-:W0:Y:S01]  /*5bd0*/  MUFU.EX2 R54, R54 ;  /* 0x0000003600367308 */ /* 0x000e220000000800 */
[----:B-1----:R-:W-:Y:S01]  /*5be0*/  FADD.FTZ R6, R50, R47 ;  /* 0x0000002f32067221 */ /* 0x002fe20000010000 */
[----:B------:R-:W-:-:S04]  /*5bf0*/  FADD.FTZ R49, R49, R48 ;  /* 0x0000003031317221 */ /* 0x000fc80000010000 */
[----:B------:R-:W-:Y:S02]  /*5c00*/  FADD.FTZ R49, R52, R49 ;  /* 0x0000003134317221 */ /* 0x000fe40000010000 */
[----:B------:R-:W-:Y:S01]  /*5c10*/  MUFU.EX2 R28, R28 ;  /* 0x0000001c001c7308 */ /* 0x000fe20000000800 */
[----:B--2---:R-:W-:-:S07]  /*5c20*/  FADD.FTZ R5, R51, R6 ;  /* 0x0000000633057221 */ /* 0x004fce0000010000 */
[----:B------:R-:W1:Y:S01]  /*5c30*/  MUFU.EX2 R29, R29 ;  /* 0x0000001d001d7308 */ /* 0x000e620000000800 */
[----:B0-----:R-:W-:-:S07]  /*5c40*/  FADD.FTZ R6, R54, R5 ;  /* 0x0000000536067221 */ /* 0x001fce0000010000 */
[----:B------:R-:W0:Y:S08]  /*5c50*/  MUFU.EX2 R55, R55 ;  /* 0x0000003700377308 */ /* 0x000e300000000800 */
[----:B------:R-:W-:Y:S01]  /*5c60*/  MUFU.EX2 R24, R24 ;  /* 0x0000001800187308 */ /* 0x000fe20000000800 */
[----:B-1----:R-:W-:-:S07]  /*5c70*/  F2FP.SATFINITE.E4M3.F32.PACK_AB_MERGE_C R7, R29, R28, RZ ;  /* 0x0000001c1d07723e */ /* 0x002fce00048070ff */
[----:B------:R-:W1:Y:S01]  /*5c80*/  MUFU.EX2 R25, R25 ;  /* 0x0000001900197308 */ /* 0x000e620000000800 */
[C---:B0-----:R-:W-:Y:S01]  /*5c90*/  F2FP.SATFINITE.E4M3.F32.PACK_AB_MERGE_C R54, R55.reuse, R54, RZ ;  /* 0x000000363736723e */ /* 0x041fe200048070ff */
[----:B------:R-:W-:-:S03]  /*5ca0*/  FADD.FTZ R55, R55, R6 ;  /* 0x0000000637377221 */ /* 0x000fc60000010000 */
[----:B------:R-:W-:-:S03]  /*5cb0*/  F2FP.SATFINITE.E4M3.F32.PACK_AB_MERGE_C R175, R51, R50, R54 ;  /* 0x0000003233af723e */ /* 0x000fc60004807036 */
[----:B------:R-:W0:Y:S08]  /*5cc0*/  MUFU.EX2 R26, R26 ;  /* 0x0000001a001a7308 */ /* 0x000e300000000800 */
[----:B------:R-:W2:Y:S01]  /*5cd0*/  MUFU.EX2 R27, R27 ;  /* 0x0000001b001b7308 */ /* 0x000ea20000000800 */
[----:B-1----:R-:W-:Y:S01]  /*5ce0*/  F2FP.SATFINITE.E4M3.F32.PACK_AB_MERGE_C R168, R25, R24, R7 ;  /* 0x0000001819a8723e */ /* 0x002fe20004807007 */
[----:B------:R-:W-:-:S04]  /*5cf0*/  FADD.FTZ R24, R24, R49 ;  /* 0x0000003118187221 */ /* 0x000fc80000010000 */
[----:B------:R-:W-:Y:S02]  /*5d00*/  FADD.FTZ R25, R25, R24 ;  /* 0x0000001819197221 */ /* 0x000fe40000010000 */
[----:B------:R-:W1:Y:S01]  /*5d10*/  MUFU.EX2 R30, R30 ;  /* 0x0000001e001e7308 */ /* 0x000e620000000800 */
[----:B0-----:R-:W-:Y:S01]  /*5d20*/  FADD.FTZ R6, R26, R55 ;  /* 0x000000371a067221 */ /* 0x001fe20000010000 */
[----:B------:R-:W-:-:S04]  /*5d30*/  FADD.FTZ R28, R28, R25 ;  /* 0x000000191c1c7221 */ /* 0x000fc80000010000 */
[----:B------:R-:W-:Y:S02]  /*5d40*/  FADD.FTZ R29, R29, R28 ;  /* 0x0000001c1d1d7221 */ /* 0x000fe40000010000 */
[----:B------:R-:W-:Y:S01]  /*5d50*/  MUFU.EX2 R36, R36 ;  /* 0x0000002400247308 */ /* 0x000fe20000000800 */
[----:B--2---:R-:W-:-:S07]  /*5d60*/  FADD.FTZ R5, R27, R6 ;  /* 0x000000061b057221 */ /* 0x004fce0000010000 */
[----:B------:R-:W0:Y:S01]  /*5d70*/  MUFU.EX2 R37, R37 ;  /* 0x0000002500257308 */ /* 0x000e220000000800 */
[----:B-1----:R-:W-:-:S07]  /*5d80*/  FADD.FTZ R6, R30, R5 ;  /* 0x000000051e067221 */ /* 0x002fce0000010000 */
        /* <DEDUP_REMOVED lines=14> */
[----:B------:R-:W-:-:S06]  /*5e70*/  FADD.FTZ R36, R36, R33 ;  /* 0x0000002124247221 */ /* 0x000fcc0000010000 */
[----:B------:R-:W1:Y:S01]  /*5e80*/  MUFU.EX2 R41, R41 ;  /* 0x0000002900297308 */ /* 0x000e620000000800 */
[----:B--2---:R-:W-:-:S04]  /*5e90*/  FADD.FTZ R5, R35, R6 ;  /* 0x0000000623057221 */ /* 0x004fc80000010000 */
[----:B0-----:R-:W-:Y:S01]  /*5ea0*/  FADD.FTZ R6, R40, R5 ;  /* 0x0000000528067221 */ /* 0x001fe20000010000 */
[----:B------:R-:W-:Y:S01]  /*5eb0*/  VIADD R5, R23, 0xfffffffe ;  /* 0xfffffffe17057836 */ /* 0x000fe20000000000 */
[C---:B-1----:R-:W-:Y:S02]  /*5ec0*/  F2FP.SATFINITE.E4M3.F32.PACK_AB_MERGE_C R7, R41.reuse, R40, RZ ;  /* 0x000000282907723e */ /* 0x042fe400048070ff */
[----:B------:R-:W-:Y:S02]  /*5ed0*/  FADD.FTZ R6, R41, R6 ;  /* 0x0000000629067221 */ /* 0x000fe40000010000 */
[----:B------:R-:W-:Y:S01]  /*5ee0*/  F2FP.SATFINITE.E4M3.F32.PACK_AB_MERGE_C R171, R35, R34, R7 ;  /* 0x0000002223ab723e */ /* 0x000fe20004807007 */
[----:B------:R-:W-:Y:S01]  /*5ef0*/  FADD.FTZ R7, R37, R36 ;  /* 0x0000002425077221 */ /* 0x000fe20000010000 */
[----:B------:R-:W-:Y:S06]  /*5f00*/  @P2 BRA `(.L_x_891) ;  /* 0x0000000000442947 */ /* 0x000fec0003800000 */
        /* <DEDUP_REMOVED lines=10> */
.L_x_892:
[----:B------:R-:W-:-:S11]  /*5fb0*/  UISETP.NE.AND UP2, UPT, UR5, 0x1, UPT ;  /* 0x000000010500788c */ /* 0x000fd6000bf45270 */
[----:B------:R-:W-:Y:S02]  /*5fc0*/  @UP2 ULDC.64 UR14, c[0x0][0x9e8] ;  /* 0x00027a00000e2ab9 */ /* 0x000fe40000000a00 */
[----:B------:R-:W-:-:S04]  /*5fd0*/  UIMAD.WIDE.U32 UR6, UR10, UR14, URZ ;  /* 0x0000000e0a0672a5 */ /* 0x000fc8000f8e003f */
[----:B------:R-:W-:-:S12]  /*5fe0*/  @UP2 USHF.R.U32.HI UR10, URZ, UR15, UR7 ;  /* 0x0000000f3f0a2299 */ /* 0x000fd80008011607 */
.L_x_893:
[----:B------:R-:W-:-:S04]  /*5ff0*/  UIMAD UR5, UR10, UR5, UR5 ;  /* 0x000000050a0572a4 */ /* 0x000fc8000f8e0205 */
[----:B------:R-:W-:-:S04]  /*6000*/  UISETP.LT.AND UP2, UPT, UR4, UR5, UPT ;  /* 0x000000050400728c */ /* 0x000fc8000bf41270 */
[----:B------:R-:W-:-:S12]  /*6010*/  USEL UR4, UR4, UR5, UP2 ;  /* 0x0000000504047287 */ /* 0x000fd80009000000 */
.L_x_891:
[----:B------:R-:W-:Y:S01]  /*6020*/  UIMAD.WIDE UR4, UR4, 0x66666667, URZ ;  /* 0x66666667040478a5 */ /* 0x000fe2000f8e023f */
[----:B------:R-:W0:Y:S01]  /*6030*/  S2UR UR60, SR_CgaCtaId ;  /* 0x00000000003c79c3 */ /* 0x000e220000008800 */
[----:B------:R-:W-:Y:S02]  /*6040*/  CS2R R24, SRZ ;  /* 0x0000000000187805 */ /* 0x000fe4000001ff00 */
[----:B------:R-:W-:Y:S01]  /*6050*/  CS2R R26, SRZ ;  /* 0x00000000001a7805 */ /* 0x000fe2000001ff00 */
[----:B------:R-:W-:Y:S01]  /*6060*/  USHF.R.U32.HI UR4, URZ, 0x1f, UR5 ;  /* 0x0000001f3f047899 */ /* 0x000fe20008011605 */
[----:B------:R-:W-:Y:S02]  /*6070*/  CS2R R28, SRZ ;  /* 0x00000000001c7805 */ /* 0x000fe4000001ff00 */
[----:B------:R-:W-:Y:S02]  /*6080*/  CS2R R30, SRZ ;  /* 0x00000000001e7805 */ /* 0x000fe4000001ff00 */
[----:B------:R-:W-:Y:S01]  /*6090*/  CS2R R32, SRZ ;  /* 0x0000000000207805 */ /* 0x000fe2000001ff00 */
[----:B------:R-:W-:Y:S01]  /*60a0*/  ULEA.HI.SX32 UR4, UR5, UR4, 0x1a ;  /* 0x0000000405047291 */ /* 0x000fe2000f8fd23f */
[----:B------:R-:W-:-:S02]  /*60b0*/  CS2R R34, SRZ ;  /* 0x0000000000227805 */ /* 0x000fc4000001ff00 */
[----:B------:R-:W-:Y:S01]  /*60c0*/  CS2R R36, SRZ ;  /* 0x0000000000247805 */ /* 0x000fe2000001ff00 */
[----:B------:R-:W-:Y:S01]  /*60d0*/  UMOV UR5, URZ ;  /* 0x0000003f00057c82 */ /* 0x000fe20008000000 */
[----:B------:R-:W-:Y:S01]  /*60e0*/  UISETP.LT.AND UP2, UPT, UR56, UR4, UPT ;  /* 0x000000043800728c */ /* 0x000fe2000bf41270 */
[----:B------:R-:W-:Y:S02]  /*60f0*/  CS2R R38, SRZ ;  /* 0x0000000000267805 */ /* 0x000fe4000001ff00 */
[----:B------:R-:W-:Y:S02]  /*6100*/  CS2R R40, SRZ ;  /* 0x0000000000287805 */ /* 0x000fe4000001ff00 */
[----:B------:R-:W-:Y:S01]  /*6110*/  CS2R R42, SRZ ;  /* 0x00000000002a7805 */ /* 0x000fe2000001ff00 */
[----:B------:R-:W-:Y:S01]  /*6120*/  USEL UR52, UR56, UR4, !UP2 ;  /* 0x0000000438347287 */ /* 0x000fe2000d000000 */
[----:B------:R-:W-:Y:S02]  /*6130*/  CS2R R44, SRZ ;  /* 0x00000000002c7805 */ /* 0x000fe4000001ff00 */
[----:B------:R-:W-:Y:S01]  /*6140*/  CS2R R46, SRZ ;  /* 0x00000000002e7805 */ /* 0x000fe2000001ff00 */
[----:B------:R-:W-:Y:S01]  /*6150*/  UMOV UR4, URZ ;  /* 0x0000003f00047c82 */ /* 0x000fe20008000000 */
[----:B------:R-:W-:-:S02]  /*6160*/  CS2R R48, SRZ ;  /* 0x0000000000307805 */ /* 0x000fc4000001ff00 */
[----:B------:R-:W-:Y:S02]  /*6170*/  CS2R R50, SRZ ;  /* 0x0000000000327805 */ /* 0x000fe4000001ff00 */
[----:B------:R-:W-:Y:S02]  /*6180*/  ISETP.GE.AND P2, PT, R5, UR52, PT ;  /* 0x0000003405007c0c */ /* 0x000fe4000bf46270 */
        /* <DEDUP_REMOVED lines=18> */
[----:B0-----:R-:W-:Y:S06]  /*62b0*/  @!P2 BRA `(.L_x_894) ;  /* 0x000000480064a947 */ /* 0x001fec0003800000 */
        /* <DEDUP_REMOVED lines=32> */
[----:B------:R-:W-:Y:S01]  /*64c0*/  UMOV UR6, URZ ;  /* 0x0000003f00067c82 */ /* 0x000fe20008000000 */
[----:B------:R-:W-:Y:S01]  /*64d0*/  UMOV UR7, URZ ;  /* 0x0000003f00077c82 */ /* 0x000fe20008000000 */
[----:B------:R-:W-:Y:S01]  /*64e0*/  ULDC UR53, c[0x0][0x9e4] ;  /* 0x0002790000357ab9 */ /* 0x000fe20000000800 */
[----:B------:R-:W-:Y:S01]  /*64f0*/  ULDC UR61, c[0x0][0x288] ;  /* 0x0000a200003d7ab9 */ /* 0x000fe20000000800 */
[----:B------:R-:W-:-:S05]  /*6500*/  ULDC UR54, c[0x0][0x2f0] ;  /* 0x0000bc0000367ab9 */ /* 0x000fca0000000800 */
.L_x_912:
[----:B------:R-:W-:Y:S01]  /*6510*/  UIADD3 UR5, UR7, 0x1, URZ ;  /* 0x0000000107057890 */ /* 0x000fe2000fffe03f */
[----:B------:R-:W-:-:S03]  /*6520*/  ISETP.NE.AND P3, PT, RZ, UR39, PT ;  /* 0x00000027ff007c0c */ /* 0x000fc6000bf65270 */
[----:B------:R-:W-:-:S04]  /*6530*/  UISETP.NE.AND UP2, UPT, UR5, 0x2, UPT ;  /* 0x000000020500788c */ /* 0x000fc8000bf45270 */
[----:B------:R-:W-:Y:S02]  /*6540*/  USEL UR4, URZ, 0x1, UP2 ;  /* 0x000000013f047887 */ /* 0x000fe40009000000 */
[----:B------:R-:W-:Y:S02]  /*6550*/  USEL UR5, UR5, URZ, UP2 ;  /* 0x0000003f05057287 */ /* 0x000fe40009000000 */
[----:B------:R-:W-:Y:S02]  /*6560*/  ULOP3.LUT UR4, UR6, UR4, URZ, 0x3c, !UPT ;  /* 0x0000000406047292 */ /* 0x000fe4000f8e3c3f */
[----:B------:R-:W-:Y:S10]  /*6570*/  @P3 BRA `(.L_x_895) ;  /* 0x00000000002c3947 */ /* 0x000ff40003800000 */
[----:B------:R-:W-:Y:S05]  /*6580*/  @!P0 BRA `(.L_x_896) ;  /* 0x0000000000048947 */ /* 0x000fea0003800000 */
[----:B------:R-:W-:Y:S01]  /*6590*/  BPT.TRAP 0x1 ;  /* 0x000000040000795c */ /* 0x000fe20000300000 */
.L_x_896:
[----:B------:R-:W-:Y:S01]  /*65a0*/  ULEA UR10, UR5, UR37, 0x3 ;  /* 0x00000025050a7291 */ /* 0x000fe2000f8e183f */
[----:B------:R-:W-:-:S05]  /*65b0*/  IMAD.U32 R10, RZ, RZ, UR4 ;  /* 0x00000004ff0a7e24 */ /* 0x000fca000f8e00ff */
[----:B------:R-:W-:-:S04]  /*65c0*/  SHF.L.U32 R10, R10, 0x1f, RZ ;  /* 0x0000001f0a0a7819 */ /* 0x000fc800000006ff */
[----:B------:R0:W1:Y:S01]  /*65d0*/  SYNCS.PHASECHK.TRANS64.TRYWAIT P2, [UR10+0x29830], R10 ;  /* 0x0298300aff0075a7 */ /* 0x000062000804014a */
[----:B------:R-:W-:Y:S05]  /*65e0*/  @!P0 BRA `(.L_x_897) ;  /* 0x0000000000048947 */ /* 0x000fea0003800000 */
[----:B------:R-:W-:Y:S01]  /*65f0*/  BPT.TRAP 0x1 ;  /* 0x000000040000795c */ /* 0x000fe20000300000 */
.L_x_897:
[----:B-1----:R-:W-:Y:S05]  /*6600*/  @P2 BRA `(.L_x_895) ;  /* 0x0000000000082947 */ /* 0x002fea0003800000 */
[----:B------:R-:W1:Y:S02]  /*6610*/  SYNCS.PHASECHK.TRANS64.TRYWAIT P2, [UR10+0x29830], R10 ;  /* 0x0298300aff0075a7 */ /* 0x000e64000804014a */
[----:B-1----:R-:W-:Y:S05]  /*6620*/  @!P2 BRA `(.L_x_898) ;  /* 0x0000012800dca947 */ /* 0x002fea0003800000 */
.L_x_895:
[----:B01----:R-:W-:Y:S01]  /*6630*/  VIADD R10, R17, 0x8 ;  /* 0x00000008110a7836 */ /* 0x003fe20000000000 */
[C---:B------:R-:W-:Y:S01]  /*6640*/  R2UR UR28, R2.reuse ;  /* 0x00000000021c72ca */ /* 0x040fe200000e0000 */
[----:B------:R-:W-:Y:S01]  /*6650*/  UIMAD UR30, UR5, 0x780, UR38 ;  /* 0x00000780051e78a4 */ /* 0x000fe2000f8e0226 */
[C---:B------:R-:W-:Y:S01]  /*6660*/  R2UR UR29, R3.reuse ;  /* 0x00000000031d72ca */ /* 0x040fe200000e0000 */
[----:B------:R-:W-:Y:S01]  /*6670*/  UMOV UR31, 0x80000020 ;  /* 0x80000020001f7882 */ /* 0x000fe20000000000 */
[----:B------:R0:W-:Y:S01]  /*6680*/  BAR.SYNC.DEFER_BLOCKING R10, 0x100 ;  /* 0x0004000a0000751d */ /* 0x0001e20000010000 */
[C---:B------:R-:W-:Y:S01]  /*6690*/  R2UR UR32, R2.reuse ;  /* 0x00000000022072ca */ /* 0x040fe200000e0000 */
[----:B------:R-:W-:Y:S01]  /*66a0*/  UIADD3 UR34, UR30, 0x80, URZ ;  /* 0x000000801e227890 */ /* 0x000fe2000fffe03f */
[C---:B------:R-:W-:Y:S01]  /*66b0*/  R2UR UR33, R3.reuse ;  /* 0x00000000032172ca */ /* 0x040fe200000e0000 */
[----:B------:R-:W-:Y:S01]  /*66c0*/  UIADD3 UR42, UR30, 0x100, URZ ;  /* 0x000001001e2a7890 */ /* 0x000fe2000fffe03f */
[C---:B------:R-:W-:Y:S01]  /*66d0*/  R2UR UR40, R2.reuse ;  /* 0x00000000022872ca */ /* 0x040fe200000e0000 */
[----:B------:R-:W-:Y:S01]  /*66e0*/  UMOV UR35, 0x80000020 ;  /* 0x8000002000237882 */ /* 0x000fe20000000000 */
[C---:B------:R-:W-:Y:S01]  /*66f0*/  R2UR UR41, R3.reuse ;  /* 0x00000000032972ca */ /* 0x040fe200000e0000 */
[----:B------:R-:W-:Y:S01]  /*6700*/  UMOV UR43, 0x80000020 ;  /* 0x80000020002b7882 */ /* 0x000fe20000000000 */
[C---:B------:R-:W-:Y:S01]  /*6710*/  R2UR UR44, R2.reuse ;  /* 0x00000000022c72ca */ /* 0x040fe200000e0000 */
[----:B------:R-:W-:Y:S01]  /*6720*/  UIADD3 UR46, UR30, 0x180, URZ ;  /* 0x000001801e2e7890 */ /* 0x000fe2000fffe03f */
[C---:B------:R-:W-:Y:S01]  /*6730*/  R2UR UR45, R3.reuse ;  /* 0x00000000032d72ca */ /* 0x040fe200000e0000 */
[----:B------:R-:W-:Y:S01]  /*6740*/  UMOV UR47, 0x80000020 ;  /* 0x80000020002f7882 */ /* 0x000fe20000000000 */
[----:B------:R-:W-:Y:S01]  /*6750*/  R2UR UR48, R2 ;  /* 0x00000000023072ca */ /* 0x000fe200000e0000 */
[----:B------:R-:W-:Y:S01]  /*6760*/  UIADD3 UR50, UR30, 0x200, URZ ;  /* 0x000002001e327890 */ /* 0x000fe2000fffe03f */
[----:B------:R-:W-:Y:S01]  /*6770*/  R2UR UR49, R3 ;  /* 0x00000000033172ca */ /* 0x000fe200000e0000 */
[----:B------:R-:W-:Y:S01]  /*6780*/  UMOV UR51, 0x80000020 ;  /* 0x8000002000337882 */ /* 0x000fe20000000000 */
[----:B------:R-:W-:Y:S01]  /*6790*/  UIADD3 UR10, UR30, 0x2, URZ ;  /* 0x000000021e0a7890 */ /* 0x000fe2000fffe03f */
[----:B------:R-:W-:Y:S01]  /*67a0*/  UMOV UR11, 0x80000020 ;  /* 0x80000020000b7882 */ /* 0x000fe20000000000 */
[----:B------:R-:W-:-:S02]  /*67b0*/  UIADD3 UR14, UR30, 0x82, URZ ;  /* 0x000000821e0e7890 */ /* 0x000fc4000fffe03f */
[----:B------:R-:W-:Y:S01]  /*67c0*/  UIADD3 UR15, UR30, 0x182, URZ ;  /* 0x000001821e0f7890 */ /* 0x000fe2000fffe03f */
[----:B------:R-:W-:Y:S01]  /*67d0*/  WARPGROUP.ARRIVE ;  /* 0x00000000000079c5 */ /* 0x000fe20000000000 */
[----:B------:R-:W-:Y:S01]  /*67e0*/  UIADD3 UR18, UR30, 0x282, URZ ;  /* 0x000002821e127890 */ /* 0x000fe2000fffe03f */
[----:B------:R-:W-:Y:S01]  /*67f0*/  UMOV UR19, 0x80000020 ;  /* 0x8000002000137882 */ /* 0x000fe20000000000 */
[----:B------:R-:W-:-:S03]  /*6800*/  UIADD3 UR22, UR30, 0x500, URZ ;  /* 0x000005001e167890 */ /* 0x000fc6000fffe03f */
[----:B------:R-:W-:Y:S01]  /*6810*/  QGMMA.64x32x32.F32.E4M3.E4M3 R152, gdesc[UR28], RZ, !UPT, gsb0 ;  /* 0x006000001c9879f3 */ /* 0x000fe2000c0008ff */
[----:B------:R-:W-:Y:S01]  /*6820*/  UMOV UR23, 0x80000020 ;  /* 0x8000002000177882 */ /* 0x000fe20000000000 */
[----:B------:R-:W-:Y:S01]  /*6830*/  UIADD3 UR26, UR30, 0x502, URZ ;  /* 0x000005021e1a7890 */ /* 0x000fe2000fffe03f */
[----:B------:R-:W-:Y:S01]  /*6840*/  UMOV UR27, 0x80000020 ;  /* 0x80000020001b7882 */ /* 0x000fe20000000000 */
        /* <DEDUP_REMOVED lines=135> */
[----:B------:R-:W-:-:S03]  /*70c0*/  UIADD3 UR10, UR30, 0x702, URZ ;  /* 0x000007021e0a7890 */ /* 0x000fc6000fffe03f */
        /* <DEDUP_REMOVED lines=21> */
.L_x_900:
[----:B------:R-:W-:Y:S01]  /*7220*/  ULEA UR10, UR7, UR37, 0x3 ;  /* 0x00000025070a7291 */ /* 0x000fe2000f8e183f */
[----:B------:R-:W-:-:S05]  /*7230*/  IMAD.U32 R10, RZ, RZ, UR6 ;  /* 0x00000006ff0a7e24 */ /* 0x000fca000f8e00ff */
[----:B------:R-:W-:-:S04]  /*7240*/  SHF.L.U32 R10, R10, 0x1f, RZ ;  /* 0x0000001f0a0a7819 */ /* 0x000fc800000006ff */
[----:B------:R0:W1:Y:S01]  /*7250*/  SYNCS.PHASECHK.TRANS64.TRYWAIT P2, [UR10+0x29850], R10 ;  /* 0x0298500aff0075a7 */ /* 0x000062000804014a */
[----:B------:R-:W-:Y:S05]  /*7260*/  @!P0 BRA `(.L_x_901) ;  /* 0x0000000000048947 */ /* 0x000fea0003800000 */
[----:B------:R-:W-:Y:S01]  /*7270*/  BPT.TRAP 0x1 ;  /* 0x000000040000795c */ /* 0x000fe20000300000 */
.L_x_901:
[----:B-1----:R-:W-:Y:S05]  /*7280*/  @P2 BRA `(.L_x_899) ;  /* 0x0000000000082947 */ /* 0x002fea0003800000 */
[----:B------:R-:W1:Y:S02]  /*7290*/  SYNCS.PHASECHK.TRANS64.TRYWAIT P2, [UR10+0x29850], R10 ;  /* 0x0298500aff0075a7 */ /* 0x000e64000804014a */
[----:B-1----:R-:W-:Y:S05]  /*72a0*/  @!P2 BRA `(.L_x_902) ;  /* 0x0000011c00d4a947 */ /* 0x002fea0003800000 */
.L_x_899:
[----:B------:R-:W-:Y:S01]  /*72b0*/  UIADD3 UR6, UR37, 0x400, URZ ;  /* 0x0000040025067890 */ /* 0x000fe2000fffe03f */
[----:B------:R-:W-:Y:S01]  /*72c0*/  WARPGROUP.ARRIVE ;  /* 0x00000000000079c5 */ /* 0x000fe20000000000 */
[----:B------:R-:W-:Y:S01]  /*72d0*/  UMOV UR11, 0xc0000010 ;  /* 0xc0000010000b7882 */ /* 0x000fe20000000000 */
[----:B------:R-:W-:Y:S01]  /*72e0*/  PLOP3.LUT P2, PT, PT, PT, UP0, 0x80, 0x0 ;  /* 0x000000000000781c */ /* 0x000fe20003f4f008 */
[----:B------:R-:W-:Y:S01]  /*72f0*/  USHF.R.U32.HI UR6, URZ, 0x4, UR6 ;  /* 0x000000043f067899 */ /* 0x000fe20008011606 */
[----:B------:R-:W-:Y:S01]  /*7300*/  PLOP3.LUT P3, PT, PT, PT, UP0, 0x80, 0x0 ;  /* 0x000000000000781c */ /* 0x000fe20003f6f008 */
[----:B01----:R-:W-:Y:S01]  /*7310*/  IMAD.U32 R10, RZ, RZ, UR5 ;  /* 0x00000005ff0a7e24 */ /* 0x003fe2000f8e00ff */
[----:B------:R-:W-:Y:S01]  /*7320*/  IADD3 R13, -R17, 0xb, RZ ;  /* 0x0000000b110d7810 */ /* 0x000fe20007ffe1ff */
[----:B------:R-:W-:Y:S01]  /*7330*/  ULOP3.LUT UR6, UR6, 0x3fff, URZ, 0xc0, !UPT ;  /* 0x00003fff06067892 */ /* 0x000fe2000f8ec03f */
[----:B------:R-:W-:Y:S01]  /*7340*/  IMAD.MOV.U32 R12, RZ, RZ, R8 ;  /* 0x000000ffff0c7224 */ /* 0x000fe200078e0008 */
[----:B------:R-:W-:Y:S01]  /*7350*/  ULDC UR14, c[0x0][0x9e0] ;  /* 0x00027800000e7ab9 */ /* 0x000fe20000000800 */
[----:B------:R-:W-:Y:S01]  /*7360*/  @!P1 LEA R10, R10, UR37, 0x3 ;  /* 0x000000250a0a9c11 */ /* 0x000fe2000f8e18ff */
[----:B------:R-:W-:-:S04]  /*7370*/  ULOP3.LUT UR6, UR6, 0x10000, URZ, 0xfc, !UPT ;  /* 0x0001000006067892 */ /* 0x000fc8000f8efc3f */
[----:B------:R-:W-:Y:S01]  /*7380*/  UIMAD UR6, UR7, 0x500, UR6 ;  /* 0x00000500070678a4 */ /* 0x000fe2000f8e0206 */
[----:B------:R-:W-:-:S05]  /*7390*/  @!P1 VIADD R10, R10, 0x29840 ;  /* 0x000298400a0a9836 */ /* 0x000fca0000000000 */
[----:B------:R-:W-:Y:S01]  /*73a0*/  @!P1 PRMT R10, RZ, 0x654, R10 ;  /* 0x00000654ff0a9816 */ /* 0x000fe2000000000a */
[----:B------:R-:W-:Y:S02]  /*73b0*/  UMOV UR10, UR6 ;  /* 0x00000006000a7c82 */ /* 0x000fe40008000000 */
        /* <DEDUP_REMOVED lines=17> */
[----:B------:R-:W-:Y:S02]  /*74d0*/  UMOV UR11, 0xc0000010 ;  /* 0xc0000010000b7882 */ /* 0x000fe40000000000 */
[----:B------:R-:W-:Y:S02]  /*74e0*/  @UP0 ULDC UR6, c[0x0][0x44c] ;  /* 0x0001130000060ab9 */ /* 0x000fe40000000800 */
[----:B------:R-:W-:Y:S01]  /*74f0*/  @P2 IMAD.HI.U32 R11, R8, UR6, RZ ;  /* 0x00000006080b2c27 */ /* 0x000fe2000f8e00ff */
[----:B------:R-:W-:Y:S01]  /*7500*/  @UP0 ULDC UR6, c[0x0][0x450] ;  /* 0x0001140000060ab9 */ /* 0x000fe20000000800 */
[----:B------:R-:W-:-:S03]  /*7510*/  PLOP3.LUT P2, PT, PT, PT, UP1, 0x40, 0x0 ;  /* 0x000000000000781c */ /* 0x000fc60003f4e818 */
[----:B------:R-:W-:-:S05]  /*7520*/  @P3 SHF.R.U32.HI R12, RZ, UR6, R11 ;  /* 0x00000006ff0c3c19 */ /* 0x000fca000801160b */
[----:B------:R-:W0:Y:S01]  /*7530*/  SHFL.IDX PT, R15, R12, RZ, 0x1c1f ;  /* 0x001c1fff0c0f7589 */ /* 0x000e2200000e0000 */
[----:B------:R-:W-:Y:S02]  /*7540*/  WARPGROUP.DEPBAR.LE gsb0, 0x0 ;  /* 0x00008000000079c5 */ /* 0x000fe40000010000 */
[----:B------:R-:W-:Y:S01]  /*7550*/  WARPGROUP.ARRIVE ;  /* 0x00000000000079c5 */ /* 0x000fe20000000000 */
[----:B------:R-:W-:-:S04]  /*7560*/  IMAD R172, R5, -0xa0, RZ ;  /* 0xffffff6005ac7824 */ /* 0x000fc800078e02ff */
[----:B------:R-:W-:Y:S01]  /*7570*/  VIADD R14, R172, 0x1 ;  /* 0x00000001ac0e7836 */ /* 0x000fe20000000000 */
[----:B------:R-:W-:Y:S03]  /*7580*/  QGMMA.64x128x32.F32.E4M3.E4M3 R24, R168, gdesc[UR8], R24, gsb0 ;  /* 0x01e00008a8187df3 */ /* 0x000fe60008000818 */
[----:B------:R-:W-:Y:S01]  /*7590*/  IMAD R11, R9, -0x2, R14 ;  /* 0xfffffffe090b7824 */ /* 0x000fe200078e020e */
[----:B------:R-:W-:Y:S02]  /*75a0*/  WARPGROUP.DEPBAR.LE gsb0, 0x0 ;  /* 0x00008000000079c5 */ /* 0x000fe40000010000 */
[----:B------:R1:W-:Y:S06]  /*75b0*/  BAR.ARV R13, 0x100 ;  /* 0x0004000d0000751d */ /* 0x0003ec0000002000 */
[----:B------:R2:W-:Y:S02]  /*75c0*/  @!P1 SYNCS.ARRIVE.TRANS64.RED.A1T0 RZ, [R10+URZ], RZ ;  /* 0x000000ff0aff99a7 */ /* 0x0005e4000810043f */
[----:B--2---:R-:W-:-:S02]  /*75d0*/  IMAD R10, R16, UR54, R11 ;  /* 0x00000036100a7c24 */ /* 0x004fc4000f8e020b */
[----:B------:R-:W-:Y:S02]  /*75e0*/  VIADD R11, R11, 0xffffffff ;  /* 0xffffffff0b0b7836 */ /* 0x000fe40000000000 */
[----:B------:R-:W-:-:S04]  /*75f0*/  VIADD R21, R10, -UR61 ;  /* 0x8000003d0a157c36 */ /* 0x000fc80008000000 */
[C---:B------:R-:W-:Y:S02]  /*7600*/  VIADD R10, R21.reuse, UR14 ;  /* 0x0000000e150a7c36 */ /* 0x040fe40008000000 */
[----:B------:R-:W-:Y:S02]  /*7610*/  VIADD R21, R21, UR57 ;  /* 0x0000003915157c36 */ /* 0x000fe40008000000 */
[--C-:B0-----:R-:W-:Y:S02]  /*7620*/  IMAD.IADD R14, R10, 0x1, R15.reuse ;  /* 0x000000010a0e7824 */ /* 0x101fe400078e020f */
[----:B-1----:R-:W-:Y:S01]  /*7630*/  IMAD.IADD R13, R21, 0x1, R15 ;  /* 0x00000001150d7824 */ /* 0x002fe200078e020f */
[----:B------:R-:W-:Y:S06]  /*7640*/  @P2 BRA `(.L_x_903) ;  /* 0x0000000000582947 */ /* 0x000fec0003800000 */
[----:B------:R-:W-:Y:S01]  /*7650*/  IMAD R15, R16, UR54, R15 ;  /* 0x00000036100f7c24 */ /* 0x000fe2000f8e020f */
[----:B------:R-:W-:Y:S03]  /*7660*/  BSSY B0, `(.L_x_904) ;  /* 0x0000011000007945 */ /* 0x000fe60003800000 */
[----:B------:R-:W-:-:S05]  /*7670*/  VIADD R15, R15, -UR61 ;  /* 0x8000003d0f0f7c36 */ /* 0x000fca0008000000 */
[----:B------:R-:W-:-:S13]  /*7680*/  ISETP.GT.AND P2, PT, R15, -0x1, PT ;  /* 0xffffffff0f00780c */ /* 0x000fda0003f44270 */
[----:B------:R-:W-:Y:S05]  /*7690*/  @P2 BRA `(.L_x_905) ;  /* 0x0000000000202947 */ /* 0x000fea0003800000 */
[----:B------:R-:W-:Y:S01]  /*76a0*/  IMAD.U32 R22, RZ, RZ, UR53 ;  /* 0x00000035ff167e24 */ /* 0x000fe2000f8e00ff */
[----:B------:R-:W-:-:S04]  /*76b0*/  LOP3.LUT R15, RZ, R15, RZ, 0x33, !PT ;  /* 0x0000000fff0f7212 */ /* 0x000fc800078e33ff */
[----:B------:R-:W-:-:S13]  /*76c0*/  ISETP.NE.AND P2, PT, R22, 0x1, PT ;  /* 0x000000011600780c */ /* 0x000fda0003f45270 */
[----:B------:R-:W0:Y:S02]  /*76d0*/  @P2 LDC.64 R168, c[0x0][0x9e8] ;  /* 0x00027a00ffa82b82 */ /* 0x000e240000000a00 */
[----:B0-----:R-:W-:-:S05]  /*76e0*/  @P2 IMAD.HI.U32 R20, R15, R168, RZ ;  /* 0x000000a80f142227 */ /* 0x001fca00078e00ff */
[----:B------:R-:W-:-:S04]  /*76f0*/  @P2 SHF.R.U32.HI R15, RZ, R169, R20 ;  /* 0x000000a9ff0f2219 */ /* 0x000fc80000011614 */
[----:B------:R-:W-:Y:S01]  /*7700*/  LOP3.LUT R15, RZ, R15, RZ, 0x33, !PT ;  /* 0x0000000fff0f7212 */ /* 0x000fe200078e33ff */
[----:B------:R-:W-:Y:S06]  /*7710*/  BRA `(.L_x_906) ;  /* 0x0000000000147947 */ /* 0x000fec0003800000 */
.L_x_905:
[----:B------:R-:W-:-:S05]  /*7720*/  IMAD.U32 R22, RZ, RZ, UR53 ;  /* 0x00000035ff167e24 */ /* 0x000fca000f8e00ff */
[----:B------:R-:W-:-:S13]  /*7730*/  ISETP.NE.AND P2, PT, R22, 0x1, PT ;  /* 0x000000011600780c */ /* 0x000fda0003f45270 */
[----:B------:R-:W0:Y:S02]  /*7740*/  @P2 LDC.64 R168, c[0x0][0x9e8] ;  /* 0x00027a00ffa82b82 */ /* 0x000e240000000a00 */
[----:B0-----:R-:W-:-:S05]  /*7750*/  @P2 IMAD.HI.U32 R20, R15, R168, RZ ;  /* 0x000000a80f142227 */ /* 0x001fca00078e00ff */
[----:B------:R-:W-:-:S07]  /*7760*/  @P2 SHF.R.U32.HI R15, RZ, R169, R20 ;  /* 0x000000a9ff0f2219 */ /* 0x000fce0000011614 */
.L_x_906:
[----:B------:R-:W-:Y:S05]  /*7770*/  BSYNC B0 ;  /* 0x0000000000007941 */ /* 0x000fea0003800000 */
.L_x_904:
[----:B------:R-:W-:-:S05]  /*7780*/  IMAD R15, R15, R22, R11 ;  /* 0x000000160f0f7224 */ /* 0x000fca00078e020b */
[----:B------:R-:W-:Y:S02]  /*7790*/  VIADDMNMX R14, R15, R22, R14, PT ;  /* 0x000000160f0e7246 */ /* 0x000fe4000380010e */
[----:B------:R-:W-:-:S07]  /*77a0*/  VIMNMX R13, R13, R15, !PT ;  /* 0x0000000f0d0d7248 */ /* 0x000fce0007fe0100 */
.L_x_903:
[C---:B------:R-:W-:Y:S02]  /*77b0*/  ISETP.GE.AND P2, PT, R172.reuse, 0x2, PT ;  /* 0x00000002ac00780c */ /* 0x040fe40003f46270 */
[C---:B------:R-:W-:Y:S02]  /*77c0*/  ISETP.GE.AND P4, PT, R172.reuse, 0xa, PT ;  /* 0x0000000aac00780c */ /* 0x040fe40003f86270 */
[----:B------:R-:W-:Y:S02]  /*77d0*/  P2R R23, PR, RZ, 0x4 ;  /* 0x00000004ff177803 */ /* 0x000fe40000000000 */
[----:B------:R-:W-:Y:S02]  /*77e0*/  ISETP.GT.AND P2, PT, R13, 0x1, !P2 ;  /* 0x000000010d00780c */ /* 0x000fe40005744270 */
[----:B------:R-:W-:Y:S02]  /*77f0*/  ISETP.GE.AND P3, PT, R172, 0x9, PT ;  /* 0x00000009ac00780c */ /* 0x000fe40003f66270 */
[----:B------:R-:W-:-:S02]  /*7800*/  ISETP.LT.OR P2, PT, R14, 0x2, P2 ;  /* 0x000000020e00780c */ /* 0x000fc40001741670 */
[----:B------:R-:W-:Y:S02]  /*7810*/  P2R R20, PR, RZ, 0x8 ;  /* 0x00000008ff147803 */ /* 0x000fe40000000000 */
[----:B------:R-:W-:Y:S02]  /*7820*/  FSEL R153, R153, -INF , !P2 ;  /* 0xff80000099997808 */ /* 0x000fe40005000000 */
[C---:B------:R-:W-:Y:S02]  /*7830*/  ISETP.GT.AND P2, PT, R13.reuse, 0x9, !P4 ;  /* 0x000000090d00780c */ /* 0x040fe40006744270 */
        /* <DEDUP_REMOVED lines=37> */
[C---:B------:R-:W-:Y:S02]  /*7a90*/  ISETP.GT.AND P3, PT, R13.reuse, 0x28, !P4 ;  /* 0x000000280d00780c */ /* 0x040fe40006764270 */
        /* <DEDUP_REMOVED lines=150> */
[----:B------:R-:W-:Y:S01]  /*8400*/  PLOP3.LUT P6, PT, PT, PT, UP1, 0x40, 0x0 ;  /* 0x000000000000781c */ /* 0x000fe20003fce818 */
[--C-:B0-----:R-:W-:Y:S02]  /*8410*/  IMAD.IADD R10, R10, 0x1, R13.reuse ;  /* 0x000000010a0a7824 */ /* 0x101fe400078e020d */
[----:B------:R-:W-:-:S10]  /*8420*/  IMAD.IADD R21, R21, 0x1, R13 ;  /* 0x0000000115157824 */ /* 0x000fd400078e020d */
[----:B------:R-:W-:Y:S05]  /*8430*/  @P6 BRA `(.L_x_907) ;  /* 0x0000000000586947 */ /* 0x000fea0003800000 */
        /* <DEDUP_REMOVED lines=13> */
.L_x_909:
[----:B------:R-:W-:-:S05]  /*8510*/  IMAD.U32 R172, RZ, RZ, UR53 ;  /* 0x00000035ffac7e24 */ /* 0x000fca000f8e00ff */
[----:B------:R-:W-:-:S13]  /*8520*/  ISETP.NE.AND P6, PT, R172, 0x1, PT ;  /* 0x00000001ac00780c */ /* 0x000fda0003fc5270 */
[----:B------:R-:W0:Y:S02]  /*8530*/  @P6 LDC.64 R12, c[0x0][0x9e8] ;  /* 0x00027a00ff0c6b82 */ /* 0x000e240000000a00 */
[----:B0-----:R-:W-:-:S05]  /*8540*/  @P6 IMAD.HI.U32 R12, R14, R12, RZ ;  /* 0x0000000c0e0c6227 */ /* 0x001fca00078e00ff */
[----:B------:R-:W-:-:S07]  /*8550*/  @P6 SHF.R.U32.HI R14, RZ, R13, R12 ;  /* 0x0000000dff0e6219 */ /* 0x000fce000001160c */
.L_x_910:
[----:B------:R-:W-:Y:S05]  /*8560*/  BSYNC B0 ;  /* 0x0000000000007941 */ /* 0x000fea0003800000 */
.L_x_908:
[----:B------:R-:W-:-:S05]  /*8570*/  IMAD R11, R14, R172, R11 ;  /* 0x000000ac0e0b7224 */ /* 0x000fca00078e020b */
[----:B------:R-:W-:Y:S02]  /*8580*/  VIADDMNMX R10, R11, R172, R10, PT ;  /* 0x000000ac0b0a7246 */ /* 0x000fe4000380010a */
[----:B------:R-:W-:-:S07]  /*8590*/  VIMNMX R21, R21, R11, !PT ;  /* 0x0000000b15157248 */ /* 0x000fce0007fe0100 */
.L_x_907:
[----:B------:R-:W-:Y:S02]  /*85a0*/  ISETP.GT.AND P2, PT, R21, 0x20, !P2 ;  /* 0x000000201500780c */ /* 0x000fe40005744270 */
[----:B------:R-:W-:Y:S02]  /*85b0*/  ISETP.NE.AND P6, PT, R197, RZ, PT ;  /* 0x000000ffc500720c */ /* 0x000fe40003fc5270 */
[----:B------:R-:W-:Y:S02]  /*85c0*/  ISETP.LT.OR P2, PT, R10, 0x21, P2 ;  /* 0x000000210a00780c */ /* 0x000fe40001741670 */
[----:B------:R-:W-:Y:S02]  /*85d0*/  FMNMX.FTZ R12, R15, R4, !PT ;  /* 0x000000040f0c7209 */ /* 0x000fe40007810000 */
[----:B------:R-:W-:Y:S02]  /*85e0*/  FSEL R138, R138, -INF , !P2 ;  /* 0xff8000008a8a7808 */ /* 0x000fe40005000000 */
[----:B------:R-:W-:-:S02]  /*85f0*/  ISETP.GT.AND P2, PT, R21, 0x21, !P6 ;  /* 0x000000211500780c */ /* 0x000fc40007744270 */
[----:B------:R-:W-:Y:S02]  /*8600*/  ISETP.NE.AND P6, PT, R200, RZ, PT ;  /* 0x000000ffc800720c */ /* 0x000fe40003fc5270 */
        /* <DEDUP_REMOVED lines=73> */
[----:B------:R-:W-:Y:S02]  /*8aa0*/  ISETP.GT.AND P2, PT, R21, 0x50, !P6 ;  /* 0x000000501500780c */ /* 0x000fe40007744270 */
[----:B------:R-:W-:Y:S02]  /*8ab0*/  ISETP.NE.AND P6, PT, R201, RZ, PT ;  /* 0x000000ffc900720c */ /* 0x000fe40003fc5270 */
        /* <DEDUP_REMOVED lines=20> */
[C---:B------:R-:W-:Y:S01]  /*8c00*/  ISETP.GT.AND P3, PT, R21.reuse, 0x90, !P3 ;  /* 0x000000901500780c */ /* 0x040fe20005f64270 */
[----:B------:R-:W0:Y:S01]  /*8c10*/  SHFL.BFLY PT, R11, R12, 0x2, 0x1f ;  /* 0x0c401f000c0b7f89 */ /* 0x000e2200000e0000 */
[----:B------:R-:W-:Y:S02]  /*8c20*/  ISETP.LT.OR P2, PT, R10, 0x5a, P2 ;  /* 0x0000005a0a00780c */ /* 0x000fe40001741670 */
[----:B------:R-:W-:Y:S02]  /*8c30*/  ISETP.GT.AND P4, PT, R21, 0x91, !P4 ;  /* 0x000000911500780c */ /* 0x000fe40006784270 */
[----:B------:R-:W-:Y:S02]  /*8c40*/  FSEL R135, R135, -INF , !P2 ;  /* 0xff80000087877808 */ /* 0x000fe40005000000 */
[----:B------:R-:W-:Y:S02]  /*8c50*/  ISETP.NE.AND P2, PT, R190, RZ, PT ;  /* 0x000000ffbe00720c */ /* 0x000fe40003f45270 */
[----:B------:R-:W-:-:S02]  /*8c60*/  ISETP.LT.OR P3, PT, R10, 0x91, P3 ;  /* 0x000000910a00780c */ /* 0x000fc40001f61670 */
[C---:B------:R-:W-:Y:S02]  /*8c70*/  ISETP.GT.AND P2, PT, R21.reuse, 0x60, !P2 ;  /* 0x000000601500780c */ /* 0x040fe40005744270 */
[----:B------:R-:W-:Y:S02]  /*8c80*/  ISETP.GT.AND P5, PT, R21, 0x98, !P5 ;  /* 0x000000981500780c */ /* 0x000fe40006fa4270 */
[C---:B------:R-:W-:Y:S02]  /*8c90*/  ISETP.LT.OR P2, PT, R10.reuse, 0x61, P2 ;  /* 0x000000610a00780c */ /* 0x040fe40001741670 */
[----:B------:R-:W-:Y:S02]  /*8ca0*/  ISETP.LT.OR P4, PT, R10, 0x92, P4 ;  /* 0x000000920a00780c */ /* 0x000fe40002781670 */
[----:B------:R-:W-:Y:S02]  /*8cb0*/  FSEL R106, R106, -INF , !P2 ;  /* 0xff8000006a6a7808 */ /* 0x000fe40005000000 */
[----:B------:R-:W-:-:S02]  /*8cc0*/  ISETP.NE.AND P2, PT, R191, RZ, PT ;  /* 0x000000ffbf00720c */ /* 0x000fc40003f45270 */
        /* <DEDUP_REMOVED lines=10> */
[----:B------:R-:W-:Y:S02]  /*8d70*/  FSEL R102, R102, -INF , !P5 ;  /* 0xff80000066667808 */ /* 0x000fe40006800000 */
[----:B------:R-:W-:-:S04]  /*8d80*/  ISETP.LT.OR P2, PT, R10, 0x69, P2 ;  /* 0x000000690a00780c */ /* 0x000fc80001741670 */
[----:B------:R-:W-:Y:S02]  /*8d90*/  FSEL R110, R110, -INF , !P2 ;  /* 0xff8000006e6e7808 */ /* 0x000fe40005000000 */
[----:B------:R-:W-:-:S04]  /*8da0*/  ISETP.NE.AND P2, PT, R193, RZ, PT ;  /* 0x000000ffc100720c */ /* 0x000fc80003f45270 */
[----:B------:R-:W-:Y:S02]  /*8db0*/  ISETP.GT.AND P2, PT, R21, 0x69, !P2 ;  /* 0x000000691500780c */ /* 0x000fe40005744270 */
[----:B0-----:R-:W-:Y:S02]  /*8dc0*/  FMNMX.FTZ R11, R13, R14, !PT ;  /* 0x0000000e0d0b7209 */ /* 0x001fe40007810000 */
        /* <DEDUP_REMOVED lines=62> */
[C---:B------:R-:W-:Y:S02]  /*91b0*/  ISETP.GT.AND P2, PT, R21.reuse, RZ, !P6 ;  /* 0x000000ff1500720c */ /* 0x040fe40007744270 */
[----:B------:R-:W-:Y:S01]  /*91c0*/  ISETP.NE.AND P6, PT, R152, RZ, PT ;  /* 0x000000ff9800720c */ /* 0x000fe20003fc5270 */
[----:B------:R-:W-:Y:S01]  /*91d0*/  IMAD.U32 R152, RZ, RZ, UR36 ;  /* 0x00000024ff987e24 */ /* 0x000fe2000f8e00ff */
[----:B------:R-:W-:Y:S02]  /*91e0*/  ISETP.LT.OR P2, PT, R10, 0x1, P2 ;  /* 0x000000010a00780c */ /* 0x000fe40001741670 */
[----:B------:R-:W-:Y:S01]  /*91f0*/  ISETP.GT.AND P6, PT, R21, 0x99, !P6 ;  /* 0x000000991500780c */ /* 0x000fe200077c4270 */
[----:B------:R-:W-:-:S01]  /*9200*/  FFMA.FTZ R152, R11, R152, -8 ;  /* 0xc10000000b987423 */ /* 0x000fc20000010098 */
[----:B------:R-:W-:-:S02]  /*9210*/  FSEL R169, R154, -INF , !P2 ;  /* 0xff8000009aa97808 */ /* 0x000fc40005000000 */
[----:B------:R-:W-:Y:S02]  /*9220*/  FSETP.NEU.FTZ.AND P2, PT, R11, -INF , PT ;  /* 0xff8000000b00780b */ /* 0x000fe40003f5d000 */
[----:B------:R-:W-:Y:S02]  /*9230*/  FMNMX.FTZ R154, R169, R0, !PT ;  /* 0x00000000a99a7209 */ /* 0x000fe40007810000 */
[----:B------:R-:W-:Y:S02]  /*9240*/  FSEL R152, R152, RZ, P2 ;  /* 0x000000ff98987208 */ /* 0x000fe40001000000 */
[----:B------:R-:W-:-:S03]  /*9250*/  ISETP.LT.OR P6, PT, R10, 0x9a, P6 ;  /* 0x0000009a0a00780c */ /* 0x000fc600037c1670 */
        /* <DEDUP_REMOVED lines=8> */
[----:B------:R-:W-:Y:S01]  /*92e0*/  FSEL R103, R103, -INF , !P6 ;  /* 0xff80000067677808 */ /* 0x000fe20007000000 */
[----:B------:R0:W-:Y:S01]  /*92f0*/  MUFU.EX2 R21, R156 ;  /* 0x0000009c00157308 */ /* 0x0001e20000000800 */
[----:B------:R-:W-:Y:S01]  /*9300*/  FMNMX.FTZ R157, R159, R154, !PT ;  /* 0x0000009a9f9d7209 */ /* 0x000fe20007810000 */
[--C-:B------:R-:W-:Y:S01]  /*9310*/  FFMA.FTZ R20, R160, UR36, -R152.reuse ;  /* 0x00000024a0147c23 */ /* 0x100fe20008010898 */
[----:B------:R-:W-:-:S01]  /*9320*/  FFMA.FTZ R23, R161, UR36, -R152 ;  /* 0x00000024a1177c23 */ /* 0x000fc20008010898 */
[--C-:B------:R-:W-:Y:S01]  /*9330*/  FFMA.FTZ R22, R164, UR36, -R152.reuse ;  /* 0x00000024a4167c23 */ /* 0x100fe20008010898 */
[----:B------:R-:W-:Y:S01]  /*9340*/  FMNMX.FTZ R154, R162, R157, !PT ;  /* 0x0000009da29a7209 */ /* 0x000fe20007810000 */
[--C-:B------:R-:W-:Y:S01]  /*9350*/  FFMA.FTZ R153, R165, UR36, -R152.reuse ;  /* 0x00000024a5997c23 */ /* 0x100fe20008010898 */
[----:B------:R-:W-:-:S01]  /*9360*/  FFMA.FTZ R136, R136, UR36, -R152 ;  /* 0x0000002488887c23 */ /* 0x000fc20008010898 */
[--C-:B------:R-:W-:Y:S01]  /*9370*/  FFMA.FTZ R137, R137, UR36, -R152.reuse ;  /* 0x0000002489897c23 */ /* 0x100fe20008010898 */
[----:B------:R-:W-:Y:S01]  /*9380*/  FMNMX.FTZ R157, R163, R154, !PT ;  /* 0x0000009aa39d7209 */ /* 0x000fe20007810000 */
[--C-:B0-----:R-:W-:Y:S01]  /*9390*/  FFMA.FTZ R156, R112, UR36, -R152.reuse ;  /* 0x00000024709c7c23 */ /* 0x101fe20008010898 */
[----:B------:R-:W-:-:S01]  /*93a0*/  FFMA.FTZ R112, R116, UR36, -R152 ;  /* 0x0000002474707c23 */ /* 0x000fc20008010898 */
[--C-:B------:R-:W-:Y:S01]  /*93b0*/  FFMA.FTZ R116, R88, UR36, -R152.reuse ;  /* 0x0000002458747c23 */ /* 0x100fe20008010898 */
        /* <DEDUP_REMOVED lines=27> */
[----:B------:R-:W-:Y:S01]  /*9570*/  FFMA.FTZ R100, R100, UR36, -R152 ;  /* 0x0000002464647c23 */ /* 0x000fe20008010898 */
        /* <DEDUP_REMOVED lines=32> */
[----:B------:R-:W-:Y:S01]  /*9780*/  FMNMX.FTZ R154, R94, R105, !PT ;  /* 0x000000695e9a7209 */ /* 0x000fe20007810000 */
[----:B------:R-:W-:-:S03]  /*9790*/  FFMA.FTZ R105, R108, UR36, -R152 ;  /* 0x000000246c697c23 */ /* 0x000fc60008010898 */
[----:B------:R-:W-:Y:S01]  /*97a0*/  FMNMX.FTZ R157, R95, R154, !PT ;  /* 0x0000009a5f9d7209 */ /* 0x000fe20007810000 */
[----:B------:R-:W-:Y:S03]  /*97b0*/  MUFU.EX2 R141, R141 ;  /* 0x0000008d008d7308 */ /* 0x000fe60000000800 */
[----:B------:R-:W-:-:S04]  /*97c0*/  FMNMX.FTZ R108, R98, R157, !PT ;  /* 0x0000009d626c7209 */ /* 0x000fc80007810000 */
[----:B------:R-:W-:Y:S01]  /*97d0*/  FMNMX.FTZ R109, R99, R108, !PT ;  /* 0x0000006c636d7209 */ /* 0x000fe20007810000 */
[----:B------:R-:W-:Y:S03]  /*97e0*/  MUFU.EX2 R144, R144 ;  /* 0x0000009000907308 */ /* 0x000fe60000000800 */
[----:B------:R-:W-:Y:S01]  /*97f0*/  FMNMX.FTZ R108, R102, R109, !PT ;  /* 0x0000006d666c7209 */ /* 0x000fe20007810000 */
[--C-:B------:R-:W-:Y:S01]  /*9800*/  FFMA.FTZ R109, R113, UR36, -R152.reuse ;  /* 0x00000024716d7c23 */ /* 0x100fe20008010898 */
[----:B------:R-:W-:-:S01]  /*9810*/  FFMA.FTZ R113, R117, UR36, -R152 ;  /* 0x0000002475717c23 */ /* 0x000fc20008010898 */
[----:B------:R-:W-:Y:S01]  /*9820*/  IMAD.U32 R117, RZ, RZ, UR36 ;  /* 0x00000024ff757e24 */ /* 0x000fe2000f8e00ff */
[----:B------:R-:W-:Y:S01]  /*9830*/  FMNMX.FTZ R154, R103, R108, !PT ;  /* 0x0000006c679a7209 */ /* 0x000fe20007810000 */
[----:B------:R-:W-:Y:S04]  /*9840*/  MUFU.EX2 R145, R145 ;  /* 0x0000009100917308 */ /* 0x000fe80000000800 */
[----:B------:R-:W0:Y:S04]  /*9850*/  SHFL.BFLY PT, R157, R154, 0x2, 0x1f ;  /* 0x0c401f009a9d7f89 */ /* 0x000e2800000e0000 */
[----:B------:R1:W-:Y:S08]  /*9860*/  MUFU.EX2 R108, R156 ;  /* 0x0000009c006c7308 */ /* 0x0003f00000000800 */
[----:B------:R-:W-:Y:S08]  /*9870*/  MUFU.EX2 R148, R148 ;  /* 0x0000009400947308 */ /* 0x000ff00000000800 */
[----:B------:R-:W-:Y:S01]  /*9880*/  MUFU.EX2 R149, R149 ;  /* 0x0000009500957308 */ /* 0x000fe20000000800 */
[----:B0-----:R-:W-:Y:S01]  /*9890*/  FMNMX.FTZ R157, R154, R157, !PT ;  /* 0x0000009d9a9d7209 */ /* 0x001fe20007810000 */
[----:B------:R-:W-:Y:S01]  /*98a0*/  FFMA.FTZ R154, R101, UR36, -R152 ;  /* 0x00000024659a7c23 */ /* 0x000fe20008010898 */
[----:B------:R-:W-:-:S05]  /*98b0*/  FSEL R101, R11, RZ, P2 ;  /* 0x000000ff0b657208 */ /* 0x000fca0001000000 */
[----:B------:R-:W-:Y:S01]  /*98c0*/  MUFU.EX2 R120, R120 ;  /* 0x0000007800787308 */ /* 0x000fe20000000800 */
[----:B------:R-:W0:Y:S01]  /*98d0*/  SHFL.BFLY PT, R88, R157, 0x1, 0x1f ;  /* 0x0c201f009d587f89 */ /* 0x000e2200000e0000 */
[----:B------:R-:W-:-:S06]  /*98e0*/  FADD.FTZ R4, -R101, R4 ;  /* 0x0000000465047221 */ /* 0x000fcc0000010100 */
[----:B------:R-:W-:Y:S08]  /*98f0*/  MUFU.EX2 R101, R154 ;  /* 0x0000009a00657308 */ /* 0x000ff00000000800 */
[----:B------:R-:W-:Y:S08]  /*9900*/  MUFU.EX2 R121, R121 ;  /* 0x0000007900797308 */ /* 0x000ff00000000800 */
[----:B------:R-:W-:Y:S01]  /*9910*/  MUFU.EX2 R124, R124 ;  /* 0x0000007c007c7308 */ /* 0x000fe20000000800 */
[----:B0-----:R-:W-:-:S04]  /*9920*/  FMNMX.FTZ R88, R157, R88, !PT ;  /* 0x000000589d587209 */ /* 0x001fc80007810000 */
[C---:B------:R-:W-:Y:S01]  /*9930*/  FSETP.NEU.FTZ.AND P2, PT, R88.reuse, -INF , PT ;  /* 0xff8000005800780b */ /* 0x040fe20003f5d000 */
[----:B------:R-:W-:-:S01]  /*9940*/  FFMA.FTZ R152, R88, R117, -8 ;  /* 0xc100000058987423 */ /* 0x000fc20000010075 */
[----:B------:R-:W-:Y:S01]  /*9950*/  FMUL.FTZ R117, R4, UR36 ;  /* 0x0000002404757c20 */ /* 0x000fe20008410000 */
[----:B------:R-:W-:Y:S03]  /*9960*/  MUFU.EX2 R125, R125 ;  /* 0x0000007d007d7308 */ /* 0x000fe60000000800 */
[----:B------:R-:W-:-:S05]  /*9970*/  FSEL R4, R152, RZ, P2 ;  /* 0x000000ff98047208 */ /* 0x000fca0001000000 */
[--C-:B------:R-:W-:Y:S01]  /*9980*/  FFMA.FTZ R152, R155, UR36, -R4.reuse ;  /* 0x000000249b987c23 */ /* 0x100fe20008010804 */
[----:B------:R-:W-:-:S01]  /*9990*/  FFMA.FTZ R155, R159, UR36, -R4 ;  /* 0x000000249f9b7c23 */ /* 0x000fc20008010804 */
[--C-:B------:R-:W-:Y:S01]  /*99a0*/  FFMA.FTZ R159, R163, UR36, -R4.reuse ;  /* 0x00000024a39f7c23 */ /* 0x100fe20008010804 */
[----:B------:R-:W-:Y:S01]  /*99b0*/  FSEL R163, R88, RZ, P2 ;  /* 0x000000ff58a37208 */ /* 0x000fe20001000000 */
[--C-:B------:R-:W-:Y:S01]  /*99c0*/  FFMA.FTZ R160, R158, UR36, -R4.reuse ;  /* 0x000000249ea07c23 */ /* 0x100fe20008010804 */
[----:B------:R-:W-:-:S01]  /*99d0*/  FFMA.FTZ R157, R169, UR36, -R4 ;  /* 0x00000024a99d7c23 */ /* 0x000fc20008010804 */
[----:B------:R-:W0:Y:S01]  /*99e0*/  MUFU.EX2 R117, R117 ;  /* 0x0000007500757308 */ /* 0x000e220000000800 */
[----:B-1----:R-:W-:-:S01]  /*99f0*/  FFMA.FTZ R156, R162, UR36, -R4 ;  /* 0x00000024a29c7c23 */ /* 0x002fc20008010804 */
[----:B------:R-:W-:Y:S01]  /*9a00*/  FADD.FTZ R163, -R163, R0 ;  /* 0x00000000a3a37221 */ /* 0x000fe20000010100 */
[----:B------:R-:W-:-:S01]  /*9a10*/  FFMA.FTZ R158, R166, UR36, -R4 ;  /* 0x00000024a69e7c23 */ /* 0x000fc20008010804 */
[--C-:B------:R-:W-:Y:S01]  /*9a20*/  FFMA.FTZ R161, R167, UR36, -R4.reuse ;  /* 0x00000024a7a17c23 */ /* 0x100fe20008010804 */
[----:B------:R-:W-:-:S01]  /*9a30*/  FFMA.FTZ R138, R138, UR36, -R4 ;  /* 0x000000248a8a7c23 */ /* 0x000fc20008010804 */
[--C-:B------:R-:W-:Y:S01]  /*9a40*/  FFMA.FTZ R139, R139, UR36, -R4.reuse ;  /* 0x000000248b8b7c23 */ /* 0x100fe20008010804 */
[----:B------:R-:W-:-:S01]  /*9a50*/  FFMA.FTZ R142, R142, UR36, -R4 ;  /* 0x000000248e8e7c23 */ /* 0x000fc20008010804 */
        /* <DEDUP_REMOVED lines=8> */
[----:B------:R-:W-:Y:S01]  /*9ae0*/  MUFU.EX2 R157, R157 ;  /* 0x0000009d009d7308 */ /* 0x000fe20000000800 */
[----:B-1----:R-:W-:-:S01]  /*9af0*/  FFMA.FTZ R160, R126, UR36, -R4 ;  /* 0x000000247ea07c23 */ /* 0x002fc20008010804 */
[----:B------:R-:W-:Y:S01]  /*9b00*/  FMUL.FTZ R126, R163, UR36 ;  /* 0x00000024a37e7c20 */ /* 0x000fe20008410000 */
[----:B0-----:R-:W-:-:S01]  /*9b10*/  FFMA.FTZ R162, R117, R7, R12 ;  /* 0x0000000775a27223 */ /* 0x001fc2000001000c */
[--C-:B------:R-:W-:Y:S01]  /*9b20*/  FFMA.FTZ R127, R127, UR36, -R4.reuse ;  /* 0x000000247f7f7c23 */ /* 0x100fe20008010804 */
[----:B------:R-:W-:-:S01]  /*9b30*/  FFMA.FTZ R130, R130, UR36, -R4 ;  /* 0x0000002482827c23 */ /* 0x000fc20008010804 */
[----:B------:R-:W-:Y:S01]  /*9b40*/  FFMA.FTZ R131, R131, UR36, -R4 ;  /* 0x0000002483837c23 */ /* 0x000fe20008010804 */
[----:B------:R-:W-:-:S01]  /*9b50*/  FADD.FTZ R163, R13, R162 ;  /* 0x000000a20da37221 */ /* 0x000fc20000010000 */
        /* <DEDUP_REMOVED lines=17> */
[----:B0-----:R-:W-:-:S01]  /*9c70*/  FFMA.FTZ R7, R126, R6, R157 ;  /* 0x000000067e077223 */ /* 0x001fc2000001009d */
[----:B------:R-:W-:Y:S01]  /*9c80*/  FADD.FTZ R6, R14, R163 ;  /* 0x000000a30e067221 */ /* 0x000fe20000010000 */
[----:B------:R-:W-:-:S01]  /*9c90*/  FFMA.FTZ R98, R98, UR36, -R4 ;  /* 0x0000002462627c23 */ /* 0x000fc20008010804 */
[--C-:B------:R-:W-:Y:S01]  /*9ca0*/  FFMA.FTZ R99, R99, UR36, -R4.reuse ;  /* 0x0000002463637c23 */ /* 0x100fe20008010804 */
[----:B------:R-:W-:-:S01]  /*9cb0*/  FFMA.FTZ R102, R102, UR36, -R4 ;  /* 0x0000002466667c23 */ /* 0x000fc20008010804 */
[----:B------:R-:W-:-:S02]  /*9cc0*/  FFMA.FTZ R4, R103, UR36, -R4 ;  /* 0x0000002467047c23 */ /* 0x000fc40008010804 */
[----:B------:R-:W0:Y:S01]  /*9cd0*/  MUFU.EX2 R156, R156 ;  /* 0x0000009c009c7308 */ /* 0x000e220000000800 */
[----:B-1----:R-:W-:-:S07]  /*9ce0*/  FADD.FTZ R7, R152, R7 ;  /* 0x0000000798077221 */ /* 0x002fce0000010000 */
[----:B------:R-:W1:Y:S08]  /*9cf0*/  MUFU.EX2 R159, R159 ;  /* 0x0000009f009f7308 */ /* 0x000e700000000800 */
[----:B------:R-:W3:Y:S08]  /*9d00*/  MUFU.EX2 R158, R158 ;  /* 0x0000009e009e7308 */ /* 0x000ef00000000800 */
[----:B------:R4:W-:Y:S08]  /*9d10*/  MUFU.EX2 R0, R160 ;  /* 0x000000a000007308 */ /* 0x0009f00000000800 */
[----:B------:R-:W5:Y:S01]  /*9d20*/  MUFU.EX2 R161, R161 ;  /* 0x000000a100a17308 */ /* 0x000f620000000800 */
[----:B----4-:R-:W-:-:S01]  /*9d30*/  FADD.FTZ R160, R154, R7 ;  /* 0x000000079aa07221 */ /* 0x010fc20000010000 */
[----:B------:R-:W-:-:S03]  /*9d40*/  FADD.FTZ R7, R15, R6 ;  /* 0x000000060f077221 */ /* 0x000fc60000010000 */
[----:B--2---:R-:W-:Y:S01]  /*9d50*/  FADD.FTZ R163, R155, R160 ;  /* 0x000000a09ba37221 */ /* 0x004fe20000010000 */
[----:B------:R-:W-:-:S02]  /*9d60*/  FADD.FTZ R6, R20, R7 ;  /* 0x0000000714067221 */ /* 0x000fc40000010000 */
[----:B------:R-:W2:Y:S01]  /*9d70*/  MUFU.EX2 R138, R138 ;  /* 0x0000008a008a7308 */ /* 0x000ea20000000800 */
[----:B0-----:R-:W-:-:S01]  /*9d80*/  FADD.FTZ R160, R156, R163 ;  /* 0x000000a39ca07221 */ /* 0x001fc20000010000 */
[----:B------:R-:W-:-:S03]  /*9d90*/  FADD.FTZ R7, R23, R6 ;  /* 0x0000000617077221 */ /* 0x000fc60000010000 */
[----:B-1----:R-:W-:Y:S01]  /*9da0*/  FADD.FTZ R163, R159, R160 ;  /* 0x000000a09fa37221 */ /* 0x002fe20000010000 */
[----:B------:R-:W-:-:S02]  /*9db0*/  FADD.FTZ R6, R22, R7 ;  /* 0x0000000716067221 */ /* 0x000fc40000010000 */
[----:B------:R-:W0:Y:S01]  /*9dc0*/  MUFU.EX2 R139, R139 ;  /* 0x0000008b008b7308 */ /* 0x000e220000000800 */
[----:B---3--:R-:W-:-:S01]  /*9dd0*/  FADD.FTZ R160, R158, R163 ;  /* 0x000000a39ea07221 */ /* 0x008fc20000010000 */
[----:B------:R-:W-:-:S03]  /*9de0*/  FADD.FTZ R7, R153, R6 ;  /* 0x0000000699077221 */ /* 0x000fc60000010000 */
[----:B-----5:R-:W-:Y:S01]  /*9df0*/  FADD.FTZ R163, R161, R160 ;  /* 0x000000a0a1a37221 */ /* 0x020fe20000010000 */
[----:B------:R-:W-:-:S02]  /*9e00*/  FADD.FTZ R6, R136, R7 ;  /* 0x0000000788067221 */ /* 0x000fc40000010000 */
[----:B------:R-:W1:Y:S01]  /*9e10*/  MUFU.EX2 R142, R142 ;  /* 0x0000008e008e7308 */ /* 0x000e620000000800 */
[----:B--2---:R-:W-:-:S01]  /*9e20*/  FADD.FTZ R160, R138, R163 ;  /* 0x000000a38aa07221 */ /* 0x004fc20000010000 */
[----:B------:R-:W-:-:S04]  /*9e30*/  FADD.FTZ R7, R137, R6 ;  /* 0x0000000689077221 */ /* 0x000fc80000010000 */
[----:B------:R-:W-:Y:S02]  /*9e40*/  FADD.FTZ R6, R140, R7 ;  /* 0x000000078c067221 */ /* 0x000fe40000010000 */
[----:B------:R-:W2:Y:S01]  /*9e50*/  MUFU.EX2 R143, R143 ;  /* 0x0000008f008f7308 */ /* 0x000ea20000000800 */
[----:B0-----:R-:W-:-:S01]  /*9e60*/  FADD.FTZ R163, R139, R160 ;  /* 0x000000a08ba37221 */ /* 0x001fc20000010000 */
[----:B------:R-:W-:-:S04]  /*9e70*/  FADD.FTZ R7, R141, R6 ;  /* 0x000000068d077221 */ /* 0x000fc80000010000 */
[----:B------:R-:W-:Y:S02]  /*9e80*/  FADD.FTZ R6, R144, R7 ;  /* 0x0000000790067221 */ /* 0x000fe40000010000 */
[----:B------:R-:W0:Y:S01]  /*9e90*/  MUFU.EX2 R146, R146 ;  /* 0x0000009200927308 */ /* 0x000e220000000800 */
[----:B-1----:R-:W-:-:S01]  /*9ea0*/  FADD.FTZ R160, R142, R163 ;  /* 0x000000a38ea07221 */ /* 0x002fc20000010000 */
[----:B------:R-:W-:-:S04]  /*9eb0*/  FADD.FTZ R7, R145, R6 ;  /* 0x0000000691077221 */ /* 0x000fc80000010000 */
[----:B------:R-:W-:Y:S02]  /*9ec0*/  FADD.FTZ R6, R148, R7 ;  /* 0x0000000794067221 */ /* 0x000fe40000010000 */
        /* <DEDUP_REMOVED lines=10> */
[----:B------:R-:W-:-:S06]  /*9f70*/  FADD.FTZ R7, R125, R6 ;  /* 0x000000067d077221 */ /* 0x000fcc0000010000 */
[----:B------:R-:W1:Y:S01]  /*9f80*/  MUFU.EX2 R122, R122 ;  /* 0x0000007a007a7308 */ /* 0x000e620000000800 */
[----:B--2---:R-:W-:-:S07]  /*9f90*/  FADD.FTZ R160, R150, R163 ;  /* 0x000000a396a07221 */ /* 0x004fce0000010000 */
[----:B------:R-:W2:Y:S01]  /*9fa0*/  MUFU.EX2 R123, R123 ;  /* 0x0000007b007b7308 */ /* 0x000ea20000000800 */
[----:B0-----:R-:W-:-:S07]  /*9fb0*/  FADD.FTZ R163, R151, R160 ;  /* 0x000000a097a37221 */ /* 0x001fce0000010000 */
[----:B------:R-:W0:Y:S01]  /*9fc0*/  MUFU.EX2 R127, R127 ;  /* 0x0000007f007f7308 */ /* 0x000e220000000800 */
[----:B-1----:R-:W-:-:S07]  /*9fd0*/  FADD.FTZ R160, R122, R163 ;  /* 0x000000a37aa07221 */ /* 0x002fce0000010000 */
[----:B------:R-:W1:Y:S01]  /*9fe0*/  MUFU.EX2 R128, R128 ;  /* 0x0000008000807308 */ /* 0x000e620000000800 */
[----:B--2---:R-:W-:-:S04]  /*9ff0*/  FADD.FTZ R163, R123, R160 ;  /* 0x000000a07ba37221 */ /* 0x004fc80000010000 */
[----:B------:R-:W-:-:S03]  /*a000*/  FADD.FTZ R160, R0, R163 ;  /* 0x000000a300a07221 */ /* 0x000fc60000010000 */
        /* <DEDUP_REMOVED lines=12> */
[----:B------:R-:W-:Y:S01]  /*a0d0*/  MUFU.EX2 R135, R135 ;  /* 0x0000008700877308 */ /* 0x000fe20000000800 */
[----:B0-----:R-:W-:-:S07]  /*a0e0*/  FADD.FTZ R160, R134, R163 ;  /* 0x000000a386a07221 */ /* 0x001fce0000010000 */
[----:B------:R-:W0:Y:S01]  /*a0f0*/  MUFU.EX2 R104, R104 ;  /* 0x0000006800687308 */ /* 0x000e220000000800 */
[----:B-1----:R-:W-:-:S07]  /*a100*/  FADD.FTZ R7, R133, R6 ;  /* 0x0000000685077221 */ /* 0x002fce0000010000 */
[----:B------:R-:W1:Y:S08]  /*a110*/  MUFU.EX2 R106, R106 ;  /* 0x0000006a006a7308 */ /* 0x000e700000000800 */
[----:B------:R-:W-:Y:S01]  /*a120*/  MUFU.EX2 R107, R107 ;  /* 0x0000006b006b7308 */ /* 0x000fe20000000800 */
[----:B0-----:R-:W-:-:S04]  /*a130*/  FADD.FTZ R6, R104, R7 ;  /* 0x0000000768067221 */ /* 0x001fc80000010000 */
[----:B------:R-:W-:-:S03]  /*a140*/  FADD.FTZ R6, R21, R6 ;  /* 0x0000000615067221 */ /* 0x000fc60000010000 */
[----:B------:R-:W0:Y:S08]  /*a150*/  MUFU.EX2 R105, R105 ;  /* 0x0000006900697308 */ /* 0x000e300000000800 */
[----:B------:R-:W-:Y:S08]  /*a160*/  MUFU.EX2 R110, R110 ;  /* 0x0000006e006e7308 */ /* 0x000ff00000000800 */
[----:B------:R-:W2:Y:S08]  /*a170*/  MUFU.EX2 R10, R10 ;  /* 0x0000000a000a7308 */ /* 0x000eb00000000800 */
[----:B------:R-:W3:Y:S08]  /*a180*/  MUFU.EX2 R111, R111 ;  /* 0x0000006f006f7308 */ /* 0x000ef00000000800 */
[----:B------:R4:W-:Y:S08]  /*a190*/  MUFU.EX2 R162, R119 ;  /* 0x0000007700a27308 */ /* 0x0009f00000000800 */
[----:B------:R-:W5:Y:S01]  /*a1a0*/  MUFU.EX2 R114, R114 ;  /* 0x0000007200727308 */ /* 0x000f620000000800 */
[----:B----4-:R-:W-:-:S04]  /*a1b0*/  FADD.FTZ R119, R135, R160 ;  /* 0x000000a087777221 */ /* 0x010fc80000010000 */
[----:B-1----:R-:W-:Y:S01]  /*a1c0*/  FADD.FTZ R160, R106, R119 ;  /* 0x000000776aa07221 */ /* 0x002fe20000010000 */
[----:B0-----:R-:W-:-:S02]  /*a1d0*/  FADD.FTZ R119, R105, R6 ;  /* 0x0000000669777221 */ /* 0x001fc40000010000 */
[----:B------:R-:W0:Y:S01]  /*a1e0*/  MUFU.EX2 R109, R109 ;  /* 0x0000006d006d7308 */ /* 0x000e220000000800 */
[----:B------:R-:W-:-:S01]  /*a1f0*/  FADD.FTZ R7, R107, R160 ;  /* 0x000000a06b077221 */ /* 0x000fc20000010000 */
[----:B--2---:R-:W-:-:S03]  /*a200*/  FADD.FTZ R119, R10, R119 ;  /* 0x000000770a777221 */ /* 0x004fc60000010000 */
[----:B------:R-:W-:-:S03]  /*a210*/  FADD.FTZ R6, R110, R7 ;  /* 0x000000076e067221 */ /* 0x000fc60000010000 */
[----:B------:R-:W1:Y:S01]  /*a220*/  MUFU.EX2 R115, R115 ;  /* 0x0000007300737308 */ /* 0x000e620000000800 */
[----:B---3--:R-:W-:-:S01]  /*a230*/  FADD.FTZ R7, R111, R6 ;  /* 0x000000066f077221 */ /* 0x008fc20000010000 */
[----:B------:R-:W-:-:S06]  /*a240*/  FADD.FTZ R6, R108, R119 ;  /* 0x000000776c067221 */ /* 0x000fcc0000010000 */
[----:B------:R-:W2:Y:S08]  /*a250*/  MUFU.EX2 R112, R112 ;  /* 0x0000007000707308 */ /* 0x000eb00000000800 */
[----:B------:R-:W3:Y:S08]  /*a260*/  MUFU.EX2 R118, R118 ;  /* 0x0000007600767308 */ /* 0x000ef00000000800 */
[----:B------:R-:W4:Y:S08]  /*a270*/  MUFU.EX2 R113, R113 ;  /* 0x0000007100717308 */ /* 0x000f300000000800 */
[----:B------:R-:W4:Y:S08]  /*a280*/  MUFU.EX2 R116, R116 ;  /* 0x0000007400747308 */ /* 0x000f300000000800 */
[----:B------:R-:W4:Y:S08]  /*a290*/  MUFU.EX2 R90, R90 ;  /* 0x0000005a005a7308 */ /* 0x000f300000000800 */
[----:B------:R5:W-:Y:S08]  /*a2a0*/  MUFU.EX2 R163, R94 ;  /* 0x0000005e00a37308 */ /* 0x000bf00000000800 */
[----:B------:R-:W4:Y:S01]  /*a2b0*/  MUFU.EX2 R89, R89 ;  /* 0x0000005900597308 */ /* 0x000f220000000800 */
[----:B-----5:R-:W-:-:S01]  /*a2c0*/  FADD.FTZ R94, R114, R7 ;  /* 0x00000007725e7221 */ /* 0x020fc20000010000 */
[----:B0-----:R-:W-:-:S03]  /*a2d0*/  FADD.FTZ R7, R109, R6 ;  /* 0x000000066d077221 */ /* 0x001fc60000010000 */
[----:B-1----:R-:W-:Y:S01]  /*a2e0*/  FADD.FTZ R119, R115, R94 ;  /* 0x0000005e73777221 */ /* 0x002fe20000010000 */
[----:B--2---:R-:W-:-:S02]  /*a2f0*/  FADD.FTZ R6, R112, R7 ;  /* 0x0000000770067221 */ /* 0x004fc40000010000 */
[----:B------:R-:W0:Y:S01]  /*a300*/  MUFU.EX2 R91, R91 ;  /* 0x0000005b005b7308 */ /* 0x000e220000000800 */
[----:B---3--:R-:W-:-:S01]  /*a310*/  FADD.FTZ R119, R118, R119 ;  /* 0x0000007776777221 */ /* 0x008fc20000010000 */
[----:B----4-:R-:W-:-:S03]  /*a320*/  FADD.FTZ R7, R113, R6 ;  /* 0x0000000671077221 */ /* 0x010fc60000010000 */
[----:B------:R-:W-:Y:S01]  /*a330*/  FADD.FTZ R119, R162, R119 ;  /* 0x00000077a2777221 */ /* 0x000fe20000010000 */
[----:B------:R-:W-:-:S02]  /*a340*/  FADD.FTZ R6, R116, R7 ;  /* 0x0000000774067221 */ /* 0x000fc40000010000 */
[----:B------:R-:W1:Y:S01]  /*a350*/  MUFU.EX2 R92, R92 ;  /* 0x0000005c005c7308 */ /* 0x000e620000000800 */
[----:B------:R-:W-:-:S01]  /*a360*/  FADD.FTZ R94, R90, R119 ;  /* 0x000000775a5e7221 */ /* 0x000fc20000010000 */
[----:B------:R-:W-:-:S06]  /*a370*/  FADD.FTZ R7, R89, R6 ;  /* 0x0000000659077221 */ /* 0x000fcc0000010000 */
[----:B------:R-:W2:Y:S01]  /*a380*/  MUFU.EX2 R93, R93 ;  /* 0x0000005d005d7308 */ /* 0x000ea20000000800 */
[----:B0-----:R-:W-:-:S04]  /*a390*/  FADD.FTZ R94, R91, R94 ;  /* 0x0000005e5b5e7221 */ /* 0x001fc80000010000 */
[----:B------:R-:W-:-:S03]  /*a3a0*/  FADD.FTZ R94, R163, R94 ;  /* 0x0000005ea35e7221 */ /* 0x000fc60000010000 */
        /* <DEDUP_REMOVED lines=16> */
[----:B------:R-:W-:Y:S01]  /*a4b0*/  FADD.FTZ R7, R101, R6 ;  /* 0x0000000665077221 */ /* 0x000fe20000010000 */
[----:B0-----:R-:W-:-:S04]  /*a4c0*/  FADD.FTZ R94, R119, R94 ;  /* 0x0000005e775e7221 */ /* 0x001fc80000010000 */
[----:B-1----:R-:W-:Y:S01]  /*a4d0*/  FADD.FTZ R6, R103, R94 ;  /* 0x0000005e67067221 */ /* 0x002fe20000010000 */
[----:B------:R-:W-:Y:S06]  /*a4e0*/  @!P0 BRA `(.L_x_911) ;  /* 0x0000000000048947 */ /* 0x000fec0003800000 */
[----:B------:R-:W-:Y:S01]  /*a4f0*/  BPT.TRAP 0x1 ;  /* 0x000000040000795c */ /* 0x000fe20000300000 */
.L_x_911:
[----:B------:R-:W-:Y:S01]  /*a500*/  ULEA UR6, UR7, UR37, 0x3 ;  /* 0x0000002507067291 */ /* 0x000fe2000f8e183f */
[----:B------:R-:W-:Y:S01]  /*a510*/  ISETP.GT.AND P2, PT, R5, UR52, PT ;  /* 0x0000003405007c0c */ /* 0x000fe2000bf44270 */
        /* <DEDUP_REMOVED lines=16> */
[----:B------:R-:W-:Y:S01]  /*a620*/  SYNCS.ARRIVE.TRANS64.RED.A1T0 RZ, [UR6], RZ ;  /* 0x000000ffffff79a7 */ /* 0x000fe20008100406 */
[----:B------:R-:W-:Y:S01]  /*a630*/  F2FP.SATFINITE.E4M3.F32.PACK_AB_MERGE_C R148, R149, R148, RZ ;  /* 0x000000949594723e */ /* 0x000fe200048070ff */
[----:B------:R-:W-:Y:S01]  /*a640*/  UMOV UR6, UR4 ;  /* 0x0000000400067c82 */ /* 0x000fe20008000000 */
        /* <DEDUP_REMOVED lines=24> */
[----:B------:R-:W-:Y:S01]  /*a7d0*/  F2FP.SATFINITE.E4M3.F32.PACK_AB_MERGE_C R169, R91, R90, R4 ;  /* 0x0000005a5ba9723e */ /* 0x000fe20004807004 */
[-C--:B------:R-:W-:Y:S01]  /*a7e0*/  FMUL.FTZ R57, R57, R117.reuse ;  /* 0x0000007539397220 */ /* 0x080fe20000410000 */
[----:B------:R-:W-:Y:S01]  /*a7f0*/  F2FP.SATFINITE.E4M3.F32.PACK_AB_MERGE_C R184, R13, R12, R14 ;  /* 0x0000000c0db8723e */ /* 0x000fe2000480700e */
[----:B------:R-:W-:Y:S01]  /*a800*/  FMUL.FTZ R60, R60, R117 ;  /* 0x000000753c3c7220 */ /* 0x000fe20000410000 */
[----:B------:R-:W-:Y:S01]  /*a810*/  F2FP.SATFINITE.E4M3.F32.PACK_AB_MERGE_C R185, R152, R157, R154 ;  /* 0x0000009d98b9723e */ /* 0x000fe2000480709a */
[-C--:B------:R-:W-:Y:S01]  /*a820*/  FMUL.FTZ R61, R61, R117.reuse ;  /* 0x000000753d3d7220 */ /* 0x080fe20000410000 */
        /* <DEDUP_REMOVED lines=25> */
[----:B------:R-:W-:Y:S01]  /*a9c0*/  VIADD R5, R5, 0xffffffff ;  /* 0xffffffff05057836 */ /* 0x000fe20000000000 */
[----:B------:R-:W-:Y:S01]  /*a9d0*/  F2FP.SATFINITE.E4M3.F32.PACK_AB_MERGE_C R168, R89, R116, R92 ;  /* 0x0000007459a8723e */ /* 0x000fe2000480705c */
[----:B------:R-:W-:Y:S01]  /*a9e0*/  FMUL.FTZ R26, R26, R126 ;  /* 0x0000007e1a1a7220 */ /* 0x000fe20000410000 */
[----:B------:R-:W-:Y:S01]  /*a9f0*/  F2FP.SATFINITE.E4M3.F32.PACK_AB_MERGE_C R170, R97, R96, R100 ;  /* 0x0000006061aa723e */ /* 0x000fe20004807064 */
[----:B------:R-:W-:Y:S01]  /*aa00*/  FMUL.FTZ R27, R27, R126 ;  /* 0x0000007e1b1b7220 */ /* 0x000fe20000410000 */
        /* <DEDUP_REMOVED lines=31> */
[----:B------:R-:W-:-:S02]  /*ac00*/  IMAD.MOV.U32 R0, RZ, RZ, R88 ;  /* 0x000000ffff007224 */ /* 0x000fc400078e0058 */
[----:B------:R-:W-:Y:S01]  /*ac10*/  IMAD.MOV.U32 R4, RZ, RZ, R11 ;  /* 0x000000ffff047224 */ /* 0x000fe200078e000b */
[----:B------:R-:W-:Y:S06]  /*ac20*/  @P2 BRA `(.L_x_912) ;  /* 0xffffffb800382947 */ /* 0x000fec000383ffff */
[----:B------:R-:W-:Y:S02]  /*ac30*/  IMAD.MOV.U32 R0, RZ, RZ, R88 ;  /* 0x000000ffff007224 */ /* 0x000fe400078e0058 */
[----:B------:R-:W-:-:S07]  /*ac40*/  IMAD.MOV.U32 R4, RZ, RZ, R11 ;  /* 0x000000ffff047224 */ /* 0x000fce00078e000b */
.L_x_894:
[----:B------:R-:W0:Y:S01]  /*ac50*/  LDC R11, c[0x0][0x2f0] ;  /* 0x0000bc00ff0b7b82 */ /* 0x000e220000000800 */
[----:B------:R-:W-:Y:S01]  /*ac60*/  UIADD3 UR61, -UR61, 0x1, URZ ;  /* 0x000000013d3d7890 */ /* 0x000fe2000fffe13f */
[----:B------:R-:W-:Y:S01]  /*ac70*/  ULDC UR7, c[0x0][0x448] ;  /* 0x0001120000077ab9 */ /* 0x000fe20000000800 */
[----:B------:R-:W-:Y:S01]  /*ac80*/  ULDC UR14, c[0x0][0x9e4] ;  /* 0x00027900000e7ab9 */ /* 0x000fe20000000800 */
[----:B------:R-:W-:Y:S02]  /*ac90*/  UISETP.NE.AND UP0, UPT, UR7, 0x1, UPT ;  /* 0x000000010700788c */ /* 0x000fe4000bf05270 */
[----:B------:R-:W-:Y:S02]  /*aca0*/  UISETP.GE.AND UP1, UPT, UR14, 0x1, UPT ;  /* 0x000000010e00788c */ /* 0x000fe4000bf26270 */
[----:B------:R-:W1:Y:S04]  /*acb0*/  S2UR UR6, SR_CTAID.X ;  /* 0x00000000000679c3 */ /* 0x000e680000002500 */
[----:B------:R-:W-:-:S03]  /*acc0*/  PLOP3.LUT P2, PT, PT, PT, UP1, 0x40, 0x0 ;  /* 0x000000000000781c */ /* 0x000fc60003f4e818 */
[----:B------:R-:W-:Y:S01]  /*acd0*/  @UP0 ULDC UR15, c[0x0][0x450] ;  /* 0x00011400000f0ab9 */ /* 0x000fe20000000800 */
[----:B0-----:R-:W-:-:S05]  /*ace0*/  IMAD R11, R16, R11, UR61 ;  /* 0x0000003d100b7e24 */ /* 0x001fca000f8e020b */
[----:B------:R-:W-:Y:S01]  /*acf0*/  R2UR UR11, R11 ;  /* 0x000000000b0b72ca */ /* 0x000fe200000e0000 */
[----:B-1----:R-:W-:-:S03]  /*ad00*/  ULEA UR10, UR6, 0x7f, 0x7 ;  /* 0x0000007f060a7891 */ /* 0x002fc6000f8e383f */
[----:B------:R-:W-:Y:S02]  /*ad10*/  @UP0 ULDC UR6, c[0x0][0x44c] ;  /* 0x0001130000060ab9 */ /* 0x000fe40000000800 */
[----:B------:R-:W-:-:S04]  /*ad20*/  UIMAD.WIDE.U32 UR6, UR10, UR6, URZ ;  /* 0x000000060a0672a5 */ /* 0x000fc8000f8e003f */
[----:B------:R-:W-:-:S04]  /*ad30*/  @UP0 USHF.R.U32.HI UR10, URZ, UR15, UR7 ;  /* 0x0000000f3f0a0299 */ /* 0x000fc80008011607 */
[----:B------:R-:W-:-:S03]  /*ad40*/  UIADD3 UR10, UR11, UR10, URZ ;  /* 0x0000000a0b0a7290 */ /* 0x000fc6000fffe03f */
[----:B------:R-:W-:Y:S02]  /*ad50*/  ULDC UR11, c[0x0][0x9dc] ;  /* 0x00027700000b7ab9 */ /* 0x000fe40000000800 */
[----:B------:R-:W-:Y:S01]  /*ad60*/  UIADD3 UR11, UR10, -UR11, URZ ;  /* 0x8000000b0a0b7290 */ /* 0x000fe2000fffe03f */
[----:B------:R-:W-:Y:S11]  /*ad70*/  @P2 BRA `(.L_x_913) ;  /* 0x0000000000442947 */ /* 0x000ff60003800000 */
        /* <DEDUP_REMOVED lines=10> */
.L_x_914:
[----:B------:R-:W-:-:S11]  /*ae20*/  UISETP.NE.AND UP2, UPT, UR14, 0x1, UPT ;  /* 0x000000010e00788c */ /* 0x000fd6000bf45270 */
[----:B------:R-:W-:Y:S02]  /*ae30*/  @UP2 ULDC.64 UR18, c[0x0][0x9e8] ;  /* 0x00027a0000122ab9 */ /* 0x000fe40000000a00 */
[----:B------:R-:W-:-:S04]  /*ae40*/  UIMAD.WIDE.U32 UR6, UR10, UR18, URZ ;  /* 0x000000120a0672a5 */ /* 0x000fc8000f8e003f */
[----:B------:R-:W-:-:S12]  /*ae50*/  @UP2 USHF.R.U32.HI UR10, URZ, UR19, UR7 ;  /* 0x000000133f0a2299 */ /* 0x000fd80008011607 */
.L_x_915:
[----:B------:R-:W-:-:S04]  /*ae60*/  UIMAD UR10, UR10, UR14, URZ ;  /* 0x0000000e0a0a72a4 */ /* 0x000fc8000f8e023f */
[----:B------:R-:W-:-:S04]  /*ae70*/  UISETP.LT.AND UP2, UPT, UR11, UR10, UPT ;  /* 0x0000000a0b00728c */ /* 0x000fc8000bf41270 */
[----:B------:R-:W-:-:S12]  /*ae80*/  USEL UR11, UR11, UR10, !UP2 ;  /* 0x0000000a0b0b7287 */ /* 0x000fd8000d000000 */
.L_x_913:
[----:B------:R-:W-:-:S04]  /*ae90*/  UIADD3 UR6, UR11, 0x9f, URZ ;  /* 0x0000009f0b067890 */ /* 0x000fc8000fffe03f */
[----:B------:R-:W-:-:S04]  /*aea0*/  UIMAD.WIDE UR6, UR6, 0x66666667, URZ ;  /* 0x66666667060678a5 */ /* 0x000fc8000f8e023f */
[----:B------:R-:W-:-:S04]  /*aeb0*/  USHF.R.U32.HI UR6, URZ, 0x1f, UR7 ;  /* 0x0000001f3f067899 */ /* 0x000fc80008011607 */
[----:B------:R-:W-:-:S04]  /*aec0*/  ULEA.HI.SX32 UR6, UR7, UR6, 0x1a ;  /* 0x0000000607067291 */ /* 0x000fc8000f8fd23f */
[----:B------:R-:W-:-:S04]  /*aed0*/  UISETP.LT.AND UP2, UPT, UR56, UR6, UPT ;  /* 0x000000063800728c */ /* 0x000fc8000bf41270 */
[----:B------:R-:W-:-:S06]  /*aee0*/  USEL UR11, UR56, UR6, !UP2 ;  /* 0x00000006380b7287 */ /* 0x000fcc000d000000 */
[----:B------:R-:W-:-:S13]  /*aef0*/  ISETP.GE.AND P2, PT, R5, UR11, PT ;  /* 0x0000000b05007c0c */ /* 0x000fda000bf46270 */
[----:B------:R-:W-:Y:S05]  /*af00*/  @!P2 BRA `(.L_x_916) ;  /* 0x0000002c0050a947 */ /* 0x000fea0003800000 */
[----:B------:R-:W-:Y:S01]  /*af10*/  IMAD.MOV.U32 R13, RZ, RZ, R0 ;  /* 0x000000ffff0d7224 */ /* 0x000fe200078e0000 */
[----:B------:R-:W-:Y:S01]  /*af20*/  UMOV UR6, UR4 ;  /* 0x0000000400067c82 */ /* 0x000fe20008000000 */
[----:B------:R-:W-:-:S07]  /*af30*/  IMAD.MOV.U32 R11, RZ, RZ, R4 ;  /* 0x000000ffff0b7224 */ /* 0x000fce00078e0004 */
.L_x_926:
[----:B------:R-:W-:Y:S01]  /*af40*/  ISETP.NE.AND P3, PT, RZ, UR39, PT ;  /* 0x00000027ff007c0c */ /* 0x000fe2000bf65270 */
[----:B------:R-:W-:-:S04]  /*af50*/  UISETP.NE.AND UP2, UPT, UR5, 0x1, UPT ;  /* 0x000000010500788c */ /* 0x000fc8000bf45270 */
[----:B------:R-:W-:-:S04]  /*af60*/  USEL UR4, URZ, 0x1, UP2 ;  /* 0x000000013f047887 */ /* 0x000fc80009000000 */
[----:B------:R-:W-:-:S04]  /*af70*/  ULOP3.LUT UR4, UR6, UR4, URZ, 0x3c, !UPT ;  /* 0x0000000406047292 */ /* 0x000fc8000f8e3c3f */
[----:B------:R-:W-:Y:S08]  /*af80*/  @P3 BRA `(.L_x_917) ;  /* 0x0000000000383947 */ /* 0x000ff00003800000 */
[----:B------:R-:W-:Y:S05]  /*af90*/  @!P0 BRA `(.L_x_918) ;  /* 0x0000000000048947 */ /* 0x000fea0003800000 */
[----:B------:R-:W-:Y:S01]  /*afa0*/  BPT.TRAP 0x1 ;  /* 0x000000040000795c */ /* 0x000fe20000300000 */
.L_x_918:
[----:B------:R-:W-:Y:S01]  /*afb0*/  UIADD3 UR7, UR5, 0x1, URZ ;  /* 0x0000000105077890 */ /* 0x000fe2000fffe03f */
[----:B------:R-:W-:-:S03]  /*afc0*/  IMAD.U32 R0, RZ, RZ, UR4 ;  /* 0x00000004ff007e24 */ /* 0x000fc6000f8e00ff */
[----:B------:R-:W-:Y:S02]  /*afd0*/  UISETP.NE.AND UP2, UPT, UR7, 0x2, UPT ;  /* 0x000000020700788c */ /* 0x000fe4000bf45270 */
[----:B------:R-:W-:Y:S02]  /*afe0*/  SHF.L.U32 R0, R0, 0x1f, RZ ;  /* 0x0000001f00007819 */ /* 0x000fe400000006ff */
[----:B------:R-:W-:-:S04]  /*aff0*/  USEL UR7, UR7, URZ, UP2 ;  /* 0x0000003f07077287 */ /* 0x000fc80009000000 */
[----:B------:R-:W-:-:S09]  /*b000*/  ULEA UR7, UR7, UR37, 0x3 ;  /* 0x0000002507077291 */ /* 0x000fd2000f8e183f */
[----:B------:R0:W1:Y:S01]  /*b010*/  SYNCS.PHASECHK.TRANS64.TRYWAIT P2, [UR7+0x29830], R0 ;  /* 0x02983000ff0075a7 */ /* 0x0000620008040147 */
[----:B------:R-:W-:Y:S05]  /*b020*/  @!P0 BRA `(.L_x_919) ;  /* 0x0000000000048947 */ /* 0x000fea0003800000 */
[----:B------:R-:W-:Y:S01]  /*b030*/  BPT.TRAP 0x1 ;  /* 0x000000040000795c */ /* 0x000fe20000300000 */
.L_x_919:
[----:B-1----:R-:W-:Y:S05]  /*b040*/  @P2 BRA `(.L_x_917) ;  /* 0x0000000000082947 */ /* 0x002fea0003800000 */
[----:B------:R-:W1:Y:S02]  /*b050*/  SYNCS.PHASECHK.TRANS64.TRYWAIT P2, [UR7+0x29830], R0 ;  /* 0x02983000ff0075a7 */ /* 0x000e640008040147 */
[----:B-1----:R-:W-:Y:S05]  /*b060*/  @!P2 BRA `(.L_x_920) ;  /* 0x000000e0007ca947 */ /* 0x002fea0003800000 */
.L_x_917:
        /* <DEDUP_REMOVED lines=200> */
.L_x_922:
[----:B------:R-:W-:Y:S01]  /*bcf0*/  ULEA UR10, UR5, UR37, 0x3 ;  /* 0x00000025050a7291 */ /* 0x000fe2000f8e183f */
[----:B------:R-:W-:-:S05]  /*bd00*/  IMAD.U32 R0, RZ, RZ, UR6 ;  /* 0x00000006ff007e24 */ /* 0x000fca000f8e00ff */
[----:B------:R-:W-:-:S04]  /*bd10*/  SHF.L.U32 R0, R0, 0x1f, RZ ;  /* 0x0000001f00007819 */ /* 0x000fc800000006ff */
[----:B------:R0:W1:Y:S01]  /*bd20*/  SYNCS.PHASECHK.TRANS64.TRYWAIT P2, [UR10+0x29850], R0 ;  /* 0x02985000ff0075a7 */ /* 0x000062000804014a */
[----:B------:R-:W-:Y:S05]  /*bd30*/  @!P0 BRA `(.L_x_923) ;  /* 0x0000000000048947 */ /* 0x000fea0003800000 */
[----:B------:R-:W-:Y:S01]  /*bd40*/  BPT.TRAP 0x1 ;  /* 0x000000040000795c */ /* 0x000fe20000300000 */
.L_x_923:
[----:B-1----:R-:W-:Y:S05]  /*bd50*/  @P2 BRA `(.L_x_921) ;  /* 0x0000000000082947 */ /* 0x002fea0003800000 */
[----:B------:R-:W1:Y:S02]  /*bd60*/  SYNCS.PHASECHK.TRANS64.TRYWAIT P2, [UR10+0x29850], R0 ;  /* 0x02985000ff0075a7 */ /* 0x000e64000804014a */
[----:B-1----:R-:W-:Y:S05]  /*bd70*/  @!P2 BRA `(.L_x_924) ;  /* 0x000000d40050a947 */ /* 0x002fea0003800000 */
.L_x_921:
[----:B------:R-:W-:Y:S01]  /*bd80*/  UIADD3 UR6, UR37, 0x400, URZ ;  /* 0x0000040025067890 */ /* 0x000fe2000fffe03f */
[----:B------:R-:W-:Y:S01]  /*bd90*/  WARPGROUP.ARRIVE ;  /* 0x00000000000079c5 */ /* 0x000fe20000000000 */
[----:B------:R-:W-:Y:S01]  /*bda0*/  UMOV UR15, 0xc0000010 ;  /* 0xc0000010000f7882 */ /* 0x000fe20000000000 */
[----:B01----:R-:W-:Y:S01]  /*bdb0*/  FMNMX.FTZ R0, R152, R11, !PT ;  /* 0x0000000b98007209 */ /* 0x003fe20007810000 */
[----:B------:R-:W-:-:S03]  /*bdc0*/  USHF.R.U32.HI UR6, URZ, 0x4, UR6 ;  /* 0x000000043f067899 */ /* 0x000fc60008011606 */
[----:B------:R-:W-:Y:S01]  /*bdd0*/  FMNMX.FTZ R15, R153, R0, !PT ;  /* 0x00000000990f7209 */ /* 0x000fe20007810000 */
        /* <DEDUP_REMOVED lines=97> */
[----:B------:R-:W-:-:S04]  /*c3f0*/  FADD.FTZ R11, -R4, R11 ;  /* 0x0000000b040b7221 */ /* 0x000fc80000010100 */
[----:B------:R-:W-:Y:S01]  /*c400*/  FMUL.FTZ R10, R11, UR36 ;  /* 0x000000240b0a7c20 */ /* 0x000fe20008410000 */
[----:B-1----:R-:W-:-:S05]  /*c410*/  FMNMX.FTZ R0, R21, R0, !PT ;  /* 0x0000000015007209 */ /* 0x002fca0007810000 */
[----:B------:R-:W-:Y:S01]  /*c420*/  MUFU.EX2 R10, R10 ;  /* 0x0000000a000a7308 */ /* 0x000fe20000000800 */
[----:B------:R-:W-:-:S01]  /*c430*/  FADD.FTZ R11, -R0, R13 ;  /* 0x0000000d000b7221 */ /* 0x000fc20000010100 */
[----:B------:R-:W-:-:S03]  /*c440*/  IMAD.U32 R13, RZ, RZ, UR36 ;  /* 0x00000024ff0d7e24 */ /* 0x000fc6000f8e00ff */
[----:B------:R-:W-:Y:S01]  /*c450*/  FMUL.FTZ R11, R11, UR36 ;  /* 0x000000240b0b7c20 */ /* 0x000fe20008410000 */
[----:B------:R-:W-:-:S04]  /*c460*/  FFMA.FTZ R188, R4, R13, -8 ;  /* 0xc100000004bc7423 */ /* 0x000fc8000001000d */
[--C-:B------:R-:W-:Y:S01]  /*c470*/  FFMA.FTZ R15, R157, UR36, -R188.reuse ;  /* 0x000000249d0f7c23 */ /* 0x100fe200080108bc */
[----:B------:R-:W-:Y:S02]  /*c480*/  IMAD.U32 R157, RZ, RZ, UR36 ;  /* 0x00000024ff9d7e24 */ /* 0x000fe4000f8e00ff */
[--C-:B------:R-:W-:Y:S01]  /*c490*/  FFMA.FTZ R12, R153, UR36, -R188.reuse ;  /* 0x00000024990c7c23 */ /* 0x100fe200080108bc */
[----:B------:R-:W-:-:S01]  /*c4a0*/  FFMA.FTZ R153, R101, UR36, -R188 ;  /* 0x0000002465997c23 */ /* 0x000fc200080108bc */
[----:B------:R-:W-:Y:S01]  /*c4b0*/  FFMA.FTZ R13, R152, UR36, -R188 ;  /* 0x00000024980d7c23 */ /* 0x000fe200080108bc */
[----:B------:R-:W-:-:S01]  /*c4c0*/  FFMA.FTZ R101, R0, R157, -8 ;  /* 0xc100000000657423 */ /* 0x000fc2000001009d */
[----:B------:R-:W-:Y:S01]  /*c4d0*/  MUFU.EX2 R11, R11 ;  /* 0x0000000b000b7308 */ /* 0x000fe20000000800 */
[----:B------:R-:W-:-:S01]  /*c4e0*/  FFMA.FTZ R14, R156, UR36, -R188 ;  /* 0x000000249c0e7c23 */ /* 0x000fc200080108bc */
[----:B------:R-:W-:Y:S01]  /*c4f0*/  FFMA.FTZ R20, R160, UR36, -R188 ;  /* 0x00000024a0147c23 */ /* 0x000fe200080108bc */
        /* <DEDUP_REMOVED lines=8> */
[----:B------:R-:W-:-:S01]  /*c580*/  FFMA.FTZ R22, R164, UR36, -R188 ;  /* 0x00000024a4167c23 */ /* 0x000fc200080108bc */
[----:B------:R-:W-:Y:S01]  /*c590*/  FFMA.FTZ R158, R166, UR36, -R101 ;  /* 0x00000024a69e7c23 */ /* 0x000fe20008010865 */
[----:B------:R-:W-:-:S01]  /*c5a0*/  FFMA.FTZ R23, R165, UR36, -R188 ;  /* 0x00000024a5177c23 */ /* 0x000fc200080108bc */
[----:B------:R-:W-:Y:S01]  /*c5b0*/  FFMA.FTZ R161, R167, UR36, -R101 ;  /* 0x00000024a7a17c23 */ /* 0x000fe20008010865 */
[----:B------:R-:W-:-:S01]  /*c5c0*/  FFMA.FTZ R136, R136, UR36, -R188 ;  /* 0x0000002488887c23 */ /* 0x000fc200080108bc */
[----:B------:R-:W1:Y:S01]  /*c5d0*/  MUFU.EX2 R152, R152 ;  /* 0x0000009800987308 */ /* 0x000e620000000800 */
[----:B------:R-:W-:-:S01]  /*c5e0*/  FFMA.FTZ R138, R138, UR36, -R101 ;  /* 0x000000248a8a7c23 */ /* 0x000fc20008010865 */
[----:B------:R-:W-:Y:S01]  /*c5f0*/  FFMA.FTZ R137, R137, UR36, -R188 ;  /* 0x0000002489897c23 */ /* 0x000fe200080108bc */
[----:B------:R-:W-:-:S01]  /*c600*/  FFMA.FTZ R139, R139, UR36, -R101 ;  /* 0x000000248b8b7c23 */ /* 0x000fc20008010865 */
[----:B------:R-:W-:Y:S01]  /*c610*/  FFMA.FTZ R140, R140, UR36, -R188 ;  /* 0x000000248c8c7c23 */ /* 0x000fe200080108bc */
[----:B------:R-:W-:-:S01]  /*c620*/  FFMA.FTZ R142, R142, UR36, -R101 ;  /* 0x000000248e8e7c23 */ /* 0x000fc20008010865 */
[----:B------:R-:W-:Y:S01]  /*c630*/  FFMA.FTZ R141, R141, UR36, -R188 ;  /* 0x000000248d8d7c23 */ /* 0x000fe200080108bc */
[----:B------:R-:W-:-:S01]  /*c640*/  FFMA.FTZ R143, R143, UR36, -R101 ;  /* 0x000000248f8f7c23 */ /* 0x000fc20008010865 */
[----:B------:R-:W2:Y:S01]  /*c650*/  MUFU.EX2 R12, R12 ;  /* 0x0000000c000c7308 */ /* 0x000ea20000000800 */
[----:B0-----:R-:W-:-:S01]  /*c660*/  FFMA.FTZ R7, R10, R7, R13 ;  /* 0x000000070a077223 */ /* 0x001fc2000001000d */
[----:B------:R-:W-:Y:S01]  /*c670*/  FFMA.FTZ R144, R144, UR36, -R188 ;  /* 0x0000002490907c23 */ /* 0x000fe200080108bc */
[----:B------:R-:W-:-:S01]  /*c680*/  FFMA.FTZ R146, R146, UR36, -R101 ;  /* 0x0000002492927c23 */ /* 0x000fc20008010865 */
[----:B------:R-:W-:Y:S01]  /*c690*/  FFMA.FTZ R145, R145, UR36, -R188 ;  /* 0x0000002491917c23 */ /* 0x000fe200080108bc */
[----:B------:R-:W-:-:S01]  /*c6a0*/  FFMA.FTZ R147, R147, UR36, -R101 ;  /* 0x0000002493937c23 */ /* 0x000fc20008010865 */
[----:B------:R-:W-:Y:S01]  /*c6b0*/  FFMA.FTZ R148, R148, UR36, -R188 ;  /* 0x0000002494947c23 */ /* 0x000fe200080108bc */
[----:B------:R-:W-:-:S01]  /*c6c0*/  FFMA.FTZ R150, R150, UR36, -R101 ;  /* 0x0000002496967c23 */ /* 0x000fc20008010865 */
[----:B------:R-:W0:Y:S01]  /*c6d0*/  MUFU.EX2 R155, R155 ;  /* 0x0000009b009b7308 */ /* 0x000e220000000800 */
[----:B-1----:R-:W-:-:S01]  /*c6e0*/  FFMA.FTZ R6, R11, R6, R152 ;  /* 0x000000060b067223 */ /* 0x002fc20000010098 */
[----:B------:R-:W-:Y:S01]  /*c6f0*/  FFMA.FTZ R149, R149, UR36, -R188 ;  /* 0x0000002495957c23 */ /* 0x000fe200080108bc */
[----:B------:R-:W-:-:S01]  /*c700*/  FFMA.FTZ R151, R151, UR36, -R101 ;  /* 0x0000002497977c23 */ /* 0x000fc20008010865 */
[----:B------:R-:W-:Y:S01]  /*c710*/  FFMA.FTZ R120, R120, UR36, -R188 ;  /* 0x0000002478787c23 */ /* 0x000fe200080108bc */
[----:B------:R-:W-:-:S01]  /*c720*/  FFMA.FTZ R122, R122, UR36, -R101 ;  /* 0x000000247a7a7c23 */ /* 0x000fc20008010865 */
[----:B------:R-:W-:Y:S01]  /*c730*/  FFMA.FTZ R121, R121, UR36, -R188 ;  /* 0x0000002479797c23 */ /* 0x000fe200080108bc */
[----:B------:R-:W-:-:S01]  /*c740*/  FFMA.FTZ R123, R123, UR36, -R101 ;  /* 0x000000247b7b7c23 */ /* 0x000fc20008010865 */
[----:B------:R-:W1:Y:S01]  /*c750*/  MUFU.EX2 R14, R14 ;  /* 0x0000000e000e7308 */ /* 0x000e620000000800 */
[----:B--2---:R-:W-:-:S01]  /*c760*/  FADD.FTZ R7, R12, R7 ;  /* 0x000000070c077221 */ /* 0x004fc20000010000 */
[----:B------:R-:W-:Y:S01]  /*c770*/  FFMA.FTZ R124, R124, UR36, -R188 ;  /* 0x000000247c7c7c23 */ /* 0x000fe200080108bc */
[----:B------:R-:W-:-:S01]  /*c780*/  FFMA.FTZ R126, R126, UR36, -R101 ;  /* 0x000000247e7e7c23 */ /* 0x000fc20008010865 */
[----:B------:R-:W-:Y:S01]  /*c790*/  FFMA.FTZ R125, R125, UR36, -R188 ;  /* 0x000000247d7d7c23 */ /* 0x000fe200080108bc */
[----:B------:R-:W-:-:S01]  /*c7a0*/  FFMA.FTZ R127, R127, UR36, -R101 ;  /* 0x000000247f7f7c23 */ /* 0x000fc20008010865 */
[----:B------:R-:W-:Y:S01]  /*c7b0*/  FFMA.FTZ R128, R128, UR36, -R188 ;  /* 0x0000002480807c23 */ /* 0x000fe200080108bc */
[----:B------:R-:W-:-:S01]  /*c7c0*/  FFMA.FTZ R130, R130, UR36, -R101 ;  /* 0x0000002482827c23 */ /* 0x000fc20008010865 */
[----:B------:R-:W2:Y:S01]  /*c7d0*/  MUFU.EX2 R154, R154 ;  /* 0x0000009a009a7308 */ /* 0x000ea20000000800 */
[----:B0-----:R-:W-:-:S01]  /*c7e0*/  FADD.FTZ R163, R155, R6 ;  /* 0x000000069ba37221 */ /* 0x001fc20000010000 */
[----:B------:R-:W-:Y:S01]  /*c7f0*/  FFMA.FTZ R129, R129, UR36, -R188 ;  /* 0x0000002481817c23 */ /* 0x000fe200080108bc */
[----:B------:R-:W-:-:S01]  /*c800*/  FFMA.FTZ R131, R131, UR36, -R101 ;  /* 0x0000002483837c23 */ /* 0x000fc20008010865 */
[----:B------:R-:W-:Y:S01]  /*c810*/  FFMA.FTZ R132, R132, UR36, -R188 ;  /* 0x0000002484847c23 */ /* 0x000fe200080108bc */
[----:B------:R-:W-:-:S01]  /*c820*/  FFMA.FTZ R134, R134, UR36, -R101 ;  /* 0x0000002486867c23 */ /* 0x000fc20008010865 */
[----:B------:R-:W-:Y:S01]  /*c830*/  FFMA.FTZ R133, R133, UR36, -R188 ;  /* 0x0000002485857c23 */ /* 0x000fe200080108bc */
[----:B------:R-:W-:-:S01]  /*c840*/  FFMA.FTZ R135, R135, UR36, -R101 ;  /* 0x0000002487877c23 */ /* 0x000fc20008010865 */
[----:B------:R-:W0:Y:S01]  /*c850*/  MUFU.EX2 R15, R15 ;  /* 0x0000000f000f7308 */ /* 0x000e220000000800 */
[----:B-1----:R-:W-:-:S01]  /*c860*/  FADD.FTZ R6, R14, R7 ;  /* 0x000000070e067221 */ /* 0x002fc20000010000 */
        /* <DEDUP_REMOVED lines=9> */
[----:B------:R-:W-:-:S02]  /*c900*/  WARPGROUP.DEPBAR.LE gsb0, 0x0 ;  /* 0x00008000000079c5 */ /* 0x000fc40000010000 */
[----:B------:R-:W-:Y:S01]  /*c910*/  WARPGROUP.ARRIVE ;  /* 0x00000000000079c5 */ /* 0x000fe20000000000 */
[----:B------:R-:W-:-:S01]  /*c920*/  FFMA.FTZ R111, R111, UR36, -R101 ;  /* 0x000000246f6f7c23 */ /* 0x000fc20008010865 */
[----:B------:R-:W-:Y:S01]  /*c930*/  FFMA.FTZ R112, R112, UR36, -R188 ;  /* 0x0000002470707c23 */ /* 0x000fe200080108bc */
[----:B------:R-:W2:Y:S01]  /*c940*/  MUFU.EX2 R20, R20 ;  /* 0x0000001400147308 */ /* 0x000ea20000000800 */
[----:B0-----:R-:W-:-:S01]  /*c950*/  FADD.FTZ R7, R15, R6 ;  /* 0x000000060f077221 */ /* 0x001fc20000010000 */
[--C-:B------:R-:W-:Y:S01]  /*c960*/  FFMA.FTZ R114, R114, UR36, -R101.reuse ;  /* 0x0000002472727c23 */ /* 0x100fe20008010865 */
[----:B------:R-:W-:Y:S01]  /*c970*/  QGMMA.64x128x32.F32.E4M3.E4M3 R24, R176, gdesc[UR12], R24, gsb0 ;  /* 0x01e0000cb0187df3 */ /* 0x000fe20008000818 */
[----:B------:R-:W-:Y:S01]  /*c980*/  UIADD3 UR14, UR6, 0x300, URZ ;  /* 0x00000300060e7890 */ /* 0x000fe2000fffe03f */
[----:B------:R-:W-:Y:S01]  /*c990*/  FFMA.FTZ R113, R113, UR36, -R188 ;  /* 0x0000002471717c23 */ /* 0x000fe200080108bc */
[----:B------:R-:W-:Y:S01]  /*c9a0*/  UMOV UR15, 0xc0000010 ;  /* 0xc0000010000f7882 */ /* 0x000fe20000000000 */
[----:B------:R-:W-:Y:S01]  /*c9b0*/  FFMA.FTZ R115, R115, UR36, -R101 ;  /* 0x0000002473737c23 */ /* 0x000fe20008010865 */
        /* <DEDUP_REMOVED lines=27> */
[----:B------:R-:W-:-:S05]  /*cb70*/  IADD3 R164, -R17, 0xb, RZ ;  /* 0x0000000b11a47810 */ /* 0x000fca0007ffe1ff */
        /* <DEDUP_REMOVED lines=27> */
[----:B------:R-:W-:Y:S02]  /*cd30*/  WARPGROUP.DEPBAR.LE gsb0, 0x0 ;  /* 0x00008000000079c5 */ /* 0x000fe40000010000 */
[----:B------:R-:W-:Y:S01]  /*cd40*/  WARPGROUP.ARRIVE ;  /* 0x00000000000079c5 */ /* 0x000fe20000000000 */
[----:B0-----:R-:W-:-:S04]  /*cd50*/  FADD.FTZ R6, R144, R7 ;  /* 0x0000000790067221 */ /* 0x001fc80000010000 */
[----:B------:R-:W0:Y:S01]  /*cd60*/  MUFU.EX2 R147, R147 ;  /* 0x0000009300937308 */ /* 0x000e220000000800 */
[----:B------:R-:W-:Y:S01]  /*cd70*/  QGMMA.64x128x32.F32.E4M3.E4M3 R24, R172, gdesc[UR12], R24, gsb0 ;  /* 0x01e0000cac187df3 */ /* 0x000fe20008000818 */
[----:B------:R-:W-:Y:S01]  /*cd80*/  UIADD3 UR14, UR6, 0x400, URZ ;  /* 0x00000400060e7890 */ /* 0x000fe2000fffe03f */
[----:B-1----:R-:W-:Y:S01]  /*cd90*/  FADD.FTZ R160, R146, R163 ;  /* 0x000000a392a07221 */ /* 0x002fe20000010000 */
[----:B------:R-:W-:-:S04]  /*cda0*/  UMOV UR15, 0xc0000010 ;  /* 0xc0000010000f7882 */ /* 0x000fc80000000000 */
        /* <DEDUP_REMOVED lines=34> */
[----:B------:R-:W-:Y:S02]  /*cfd0*/  WARPGROUP.DEPBAR.LE gsb0, 0x0 ;  /* 0x00008000000079c5 */ /* 0x000fe40000010000 */
[----:B------:R-:W-:-:S04]  /*cfe0*/  WARPGROUP.ARRIVE ;  /* 0x00000000000079c5 */ /* 0x000fc80000000000 */
[----:B------:R-:W0:Y:S01]  /*cff0*/  MUFU.EX2 R134, R134 ;  /* 0x0000008600867308 */ /* 0x000e220000000800 */
[----:B-1----:R-:W-:-:S01]  /*d000*/  FADD.FTZ R163, R131, R160 ;  /* 0x000000a083a37221 */ /* 0x002fc20000010000 */
[----:B------:R-:W-:Y:S01]  /*d010*/  QGMMA.64x128x32.F32.E4M3.E4M3 R24, R168, gdesc[UR12], R24, gsb0 ;  /* 0x01e0000ca8187df3 */ /* 0x000fe20008000818 */
[----:B--2---:R-:W-:-:S05]  /*d020*/  FADD.FTZ R6, R132, R7 ;  /* 0x0000000784067221 */ /* 0x004fca0000010000 */
[----:B------:R-:W1:Y:S08]  /*d030*/  MUFU.EX2 R133, R133 ;  /* 0x0000008500857308 */ /* 0x000e700000000800 */
        /* <DEDUP_REMOVED lines=20> */
[----:B------:R-:W-:Y:S01]  /*d180*/  MUFU.EX2 R114, R114 ;  /* 0x0000007200727308 */ /* 0x000fe20000000800 */
[----:B-1----:R-:W-:-:S07]  /*d190*/  FADD.FTZ R163, R111, R160 ;  /* 0x000000a06fa37221 */ /* 0x002fce0000010000 */
[----:B------:R-:W0:Y:S01]  /*d1a0*/  MUFU.EX2 R113, R113 ;  /* 0x0000007100717308 */ /* 0x000e220000000800 */
[----:B--2---:R-:W-:-:S07]  /*d1b0*/  FADD.FTZ R6, R112, R7 ;  /* 0x0000000770067221 */ /* 0x004fce0000010000 */
[----:B------:R-:W-:Y:S08]  /*d1c0*/  MUFU.EX2 R115, R115 ;  /* 0x0000007300737308 */ /* 0x000ff00000000800 */
[----:B------:R-:W1:Y:S01]  /*d1d0*/  MUFU.EX2 R116, R116 ;  /* 0x0000007400747308 */ /* 0x000e620000000800 */
[----:B0-----:R-:W-:-:S07]  /*d1e0*/  FADD.FTZ R7, R113, R6 ;  /* 0x0000000671077221 */ /* 0x001fce0000010000 */
[----:B------:R-:W-:Y:S08]  /*d1f0*/  MUFU.EX2 R118, R118 ;  /* 0x0000007600767308 */ /* 0x000ff00000000800 */
[----:B------:R-:W0:Y:S01]  /*d200*/  MUFU.EX2 R117, R117 ;  /* 0x0000007500757308 */ /* 0x000e220000000800 */
[----:B-1----:R-:W-:-:S07]  /*d210*/  FADD.FTZ R6, R116, R7 ;  /* 0x0000000774067221 */ /* 0x002fce0000010000 */
[----:B------:R-:W1:Y:S01]  /*d220*/  MUFU.EX2 R119, R119 ;  /* 0x0000007700777308 */ /* 0x000e620000000800 */
[----:B------:R-:W-:-:S07]  /*d230*/  WARPGROUP.DEPBAR.LE gsb0, 0x0 ;  /* 0x00008000000079c5 */ /* 0x000fce0000010000 */
[----:B------:R-:W2:Y:S01]  /*d240*/  MUFU.EX2 R88, R88 ;  /* 0x0000005800587308 */ /* 0x000ea20000000800 */
[----:B0-----:R-:W-:-:S07]  /*d250*/  FADD.FTZ R7, R117, R6 ;  /* 0x0000000675077221 */ /* 0x001fce0000010000 */
[----:B------:R-:W-:Y:S08]  /*d260*/  MUFU.EX2 R90, R90 ;  /* 0x0000005a005a7308 */ /* 0x000ff00000000800 */
[----:B------:R0:W-:Y:S08]  /*d270*/  MUFU.EX2 R165, R94 ;  /* 0x0000005e00a57308 */ /* 0x0001f00000000800 */
[----:B------:R-:W3:Y:S01]  /*d280*/  MUFU.EX2 R89, R89 ;  /* 0x0000005900597308 */ /* 0x000ee20000000800 */
[----:B0-----:R-:W-:-:S04]  /*d290*/  FADD.FTZ R94, R114, R163 ;  /* 0x000000a3725e7221 */ /* 0x001fc80000010000 */
[----:B------:R-:W-:-:S03]  /*d2a0*/  FADD.FTZ R163, R115, R94 ;  /* 0x0000005e73a37221 */ /* 0x000fc60000010000 */
[----:B------:R-:W-:Y:S01]  /*d2b0*/  MUFU.EX2 R91, R91 ;  /* 0x0000005b005b7308 */ /* 0x000fe20000000800 */
[----:B------:R-:W-:-:S01]  /*d2c0*/  FADD.FTZ R94, R118, R163 ;  /* 0x000000a3765e7221 */ /* 0x000fc20000010000 */
[----:B------:R-:W-:-:S05]  /*d2d0*/  IMAD.U32 R163, RZ, RZ, UR7 ;  /* 0x00000007ffa37e24 */ /* 0x000fca000f8e00ff */
[----:B------:R-:W-:Y:S01]  /*d2e0*/  @!P1 LEA R6, R163, UR37, 0x3 ;  /* 0x00000025a3069c11 */ /* 0x000fe2000f8e18ff */
[----:B------:R-:W0:Y:S04]  /*d2f0*/  MUFU.EX2 R92, R92 ;  /* 0x0000005c005c7308 */ /* 0x000e280000000800 */
[----:B------:R-:W-:-:S04]  /*d300*/  @!P1 VIADD R6, R6, 0x29840 ;  /* 0x0002984006069836 */ /* 0x000fc80000000000 */
[----:B------:R-:W4:Y:S01]  /*d310*/  MUFU.EX2 R93, R93 ;  /* 0x0000005d005d7308 */ /* 0x000f220000000800 */
[----:B------:R-:W-:Y:S01]  /*d320*/  @!P1 PRMT R6, RZ, 0x654, R6 ;  /* 0x00000654ff069816 */ /* 0x000fe20000000006 */
[----:B------:R0:W-:Y:S06]  /*d330*/  BAR.ARV R164, 0x100 ;  /* 0x000400a40000751d */ /* 0x0001ec0000002000 */
[----:B------:R1:W-:Y:S01]  /*d340*/  MUFU.EX2 R162, R95 ;  /* 0x0000005f00a27308 */ /* 0x0003e20000000800 */
[----:B------:R5:W-:Y:S07]  /*d350*/  @!P1 SYNCS.ARRIVE.TRANS64.RED.A1T0 RZ, [R6+URZ], RZ ;  /* 0x000000ff06ff99a7 */ /* 0x000bee000810043f */
[----:B------:R-:W5:Y:S01]  /*d360*/  MUFU.EX2 R96, R96 ;  /* 0x0000006000607308 */ /* 0x000f620000000800 */
[----:B-1----:R-:W-:-:S01]  /*d370*/  FADD.FTZ R95, R119, R94 ;  /* 0x0000005e775f7221 */ /* 0x002fc20000010000 */
[----:B--2---:R-:W-:-:S04]  /*d380*/  FADD.FTZ R94, R88, R7 ;  /* 0x00000007585e7221 */ /* 0x004fc80000010000 */
[----:B---3--:R-:W-:Y:S02]  /*d390*/  FADD.FTZ R7, R89, R94 ;  /* 0x0000005e59077221 */ /* 0x008fe40000010000 */
[----:B------:R1:W2:Y:S02]  /*d3a0*/  MUFU.EX2 R171, R98 ;  /* 0x0000006200ab7308 */ /* 0x0002a40000000800 */
[----:B0-----:R-:W-:-:S04]  /*d3b0*/  FADD.FTZ R94, R92, R7 ;  /* 0x000000075c5e7221 */ /* 0x001fc80000010000 */
[----:B----4-:R-:W-:Y:S02]  /*d3c0*/  FADD.FTZ R7, R93, R94 ;  /* 0x0000005e5d077221 */ /* 0x010fe40000010000 */
[----:B------:R-:W0:Y:S01]  /*d3d0*/  MUFU.EX2 R97, R97 ;  /* 0x0000006100617308 */ /* 0x000e220000000800 */
[----:B-1----:R-:W-:-:S01]  /*d3e0*/  FADD.FTZ R98, R90, R95 ;  /* 0x0000005f5a627221 */ /* 0x002fc20000010000 */
[----:B-----5:R-:W-:-:S03]  /*d3f0*/  FADD.FTZ R6, R96, R7 ;  /* 0x0000000760067221 */ /* 0x020fc60000010000 */
[----:B------:R-:W-:-:S03]  /*d400*/  FADD.FTZ R98, R91, R98 ;  /* 0x000000625b627221 */ /* 0x000fc60000010000 */
[----:B------:R-:W1:Y:S01]  /*d410*/  MUFU.EX2 R160, R99 ;  /* 0x0000006300a07308 */ /* 0x000e620000000800 */
[----:B------:R-:W-:-:S04]  /*d420*/  FADD.FTZ R98, R165, R98 ;  /* 0x00000062a5627221 */ /* 0x000fc80000010000 */
[----:B------:R-:W-:-:S03]  /*d430*/  FADD.FTZ R98, R162, R98 ;  /* 0x00000062a2627221 */ /* 0x000fc60000010000 */
[----:B------:R-:W3:Y:S01]  /*d440*/  MUFU.EX2 R100, R100 ;  /* 0x0000006400647308 */ /* 0x000ee20000000800 */
[----:B--2---:R-:W-:-:S01]  /*d450*/  FADD.FTZ R98, R171, R98 ;  /* 0x00000062ab627221 */ /* 0x004fc20000010000 */
[----:B0-----:R-:W-:-:S06]  /*d460*/  FADD.FTZ R7, R97, R6 ;  /* 0x0000000661077221 */ /* 0x001fcc0000010000 */
[----:B------:R-:W0:Y:S01]  /*d470*/  MUFU.EX2 R95, R102 ;  /* 0x00000066005f7308 */ /* 0x000e220000000800 */
[----:B-1----:R-:W-:-:S07]  /*d480*/  FADD.FTZ R98, R160, R98 ;  /* 0x00000062a0627221 */ /* 0x002fce0000010000 */
[----:B------:R-:W1:Y:S01]  /*d490*/  MUFU.EX2 R153, R153 ;  /* 0x0000009900997308 */ /* 0x000e620000000800 */
[----:B---3--:R-:W-:-:S07]  /*d4a0*/  FADD.FTZ R6, R100, R7 ;  /* 0x0000000764067221 */ /* 0x008fce0000010000 */
[----:B------:R-:W2:Y:S01]  /*d4b0*/  MUFU.EX2 R101, R101 ;  /* 0x0000006500657308 */ /* 0x000ea20000000800 */
[----:B0-----:R-:W-:-:S01]  /*d4c0*/  FADD.FTZ R98, R95, R98 ;  /* 0x000000625f627221 */ /* 0x001fc20000010000 */
[----:B-1----:R-:W-:-:S03]  /*d4d0*/  FADD.FTZ R7, R153, R6 ;  /* 0x0000000699077221 */ /* 0x002fc60000010000 */
[----:B--2---:R-:W-:Y:S01]  /*d4e0*/  FADD.FTZ R6, R101, R98 ;  /* 0x0000006265067221 */ /* 0x004fe20000010000 */
[----:B------:R-:W-:Y:S06]  /*d4f0*/  @!P0 BRA `(.L_x_925) ;  /* 0x0000000000048947 */ /* 0x000fec0003800000 */
[----:B------:R-:W-:Y:S01]  /*d500*/  BPT.TRAP 0x1 ;  /* 0x000000040000795c */ /* 0x000fe20000300000 */
.L_x_925:
[----:B------:R-:W-:Y:S01]  /*d510*/  ULEA UR5, UR5, UR37, 0x3 ;  /* 0x0000002505057291 */ /* 0x000fe2000f8e183f */
[----:B------:R-:W-:Y:S01]  /*d520*/  ISETP.GT.AND P2, PT, R5, UR11, PT ;  /* 0x0000000b05007c0c */ /* 0x000fe2000bf44270 */
[----:B------:R-:W-:Y:S01]  /*d530*/  UMOV UR6, UR4 ;  /* 0x0000000400067c82 */ /* 0x000fe20008000000 */
[----:B------:R-:W-:Y:S01]  /*d540*/  F2FP.SATFINITE.E4M3.F32.PACK_AB_MERGE_C R14, R15, R14, RZ ;  /* 0x0000000e0f0e723e */ /* 0x000fe200048070ff */
[----:B------:R-:W-:Y:S01]  /*d550*/  UIADD3 UR5, UR5, 0x29860, URZ ;  /* 0x0002986005057890 */ /* 0x000fe2000fffe03f */
[----:B------:R-:W-:Y:S01]  /*d560*/  F2FP.SATFINITE.E4M3.F32.PACK_AB_MERGE_C R22, R23, R22, RZ ;  /* 0x000000161716723e */ /* 0x000fe200048070ff */
[-C--:B------:R-:W-:Y:S01]  /*d570*/  FMUL.FTZ R26, R26, R11.reuse ;  /* 0x0000000b1a1a7220 */ /* 0x080fe20000410000 */
        /* <DEDUP_REMOVED lines=104> */
[----:B------:R-:W-:-:S02]  /*dc00*/  VIADD R5, R5, 0xffffffff ;  /* 0xffffffff05057836 */ /* 0x000fc40000000000 */
[----:B------:R-:W-:Y:S02]  /*dc10*/  IMAD.MOV.U32 R13, RZ, RZ, R0 ;  /* 0x000000ffff0d7224 */ /* 0x000fe400078e0000 */
[----:B------:R-:W-:Y:S01]  /*dc20*/  IMAD.MOV.U32 R11, RZ, RZ, R4 ;  /* 0x000000ffff0b7224 */ /* 0x000fe200078e0004 */
[----:B------:R-:W-:Y:S06]  /*dc30*/  @P2 BRA `(.L_x_926) ;  /* 0xffffffd000c02947 */ /* 0x000fec000383ffff */
[----:B------:R-:W-:-:S05]  /*dc40*/  UMOV UR5, UR7 ;  /* 0x0000000700057c82 */ /* 0x000fca0008000000 */
.L_x_916:
[----:B------:R-:W-:-:S13]  /*dc50*/  ISETP.GE.AND P2, PT, R5, UR56, PT ;  /* 0x0000003805007c0c */ /* 0x000fda000bf46270 */
[----:B------:R-:W-:Y:S05]  /*dc60*/  @!P2 BRA `(.L_x_927) ;  /* 0x0000004400f8a947 */ /* 0x000fea0003800000 */
[C---:B------:R-:W-:Y:S01]  /*dc70*/  VIADD R10, R17.reuse, 0x8 ;  /* 0x00000008110a7836 */ /* 0x040fe20000000000 */
[----:B------:R-:W-:Y:S01]  /*dc80*/  IADD3 R17, -R17, 0xb, RZ ;  /* 0x0000000b11117810 */ /* 0x000fe20007ffe1ff */
[----:B------:R-:W-:Y:S01]  /*dc90*/  IMAD.MOV.U32 R12, RZ, RZ, R0 ;  /* 0x000000ffff0c7224 */ /* 0x000fe200078e0000 */
[----:B------:R-:W-:Y:S01]  /*dca0*/  UMOV UR6, UR4 ;  /* 0x0000000400067c82 */ /* 0x000fe20008000000 */
[----:B------:R-:W-:Y:S01]  /*dcb0*/  IMAD.MOV.U32 R11, RZ, RZ, R4 ;  /* 0x000000ffff0b7224 */ /* 0x000fe200078e0004 */
[----:B------:R-:W-:Y:S01]  /*dcc0*/  UMOV UR7, UR5 ;  /* 0x0000000500077c82 */ /* 0x000fe20008000000 */
[----:B------:R-:W-:Y:S01]  /*dcd0*/  ULDC UR11, c[0x0][0x9e4] ;  /* 0x00027900000b7ab9 */ /* 0x000fe20000000800 */
[----:B------:R-:W-:Y:S01]  /*dce0*/  ULDC UR52, c[0x0][0x288] ;  /* 0x0000a20000347ab9 */ /* 0x000fe20000000800 */
[----:B------:R-:W-:Y:S01]  /*dcf0*/  ULDC UR53, c[0x0][0x2f0] ;  /* 0x0000bc0000357ab9 */ /* 0x000fe20000000800 */
[----:B------:R-:W-:-:S05]  /*dd00*/  ULDC UR54, c[0x0][0x9e0] ;  /* 0x0002780000367ab9 */ /* 0x000fca0000000800 */
.L_x_945:
        /* <DEDUP_REMOVED lines=9> */
.L_x_929:
[----:B------:R-:W-:Y:S01]  /*dda0*/  ULEA UR10, UR5, UR37, 0x3 ;  /* 0x00000025050a7291 */ /* 0x000fe2000f8e183f */
[----:B------:R-:W-:-:S05]  /*ddb0*/  IMAD.U32 R0, RZ, RZ, UR4 ;  /* 0x00000004ff007e24 */ /* 0x000fca000f8e00ff */
[----:B------:R-:W-:-:S04]  /*ddc0*/  SHF.L.U32 R0, R0, 0x1f, RZ ;  /* 0x0000001f00007819 */ /* 0x000fc800000006ff */
[----:B------:R0:W1:Y:S01]  /*ddd0*/  SYNCS.PHASECHK.TRANS64.TRYWAIT P2, [UR10+0x29830], R0 ;  /* 0x02983000ff0075a7 */ /* 0x000062000804014a */
[----:B------:R-:W-:Y:S05]  /*dde0*/  @!P0 BRA `(.L_x_930) ;  /* 0x0000000000048947 */ /* 0x000fea0003800000 */
[----:B------:R-:W-:Y:S01]  /*ddf0*/  BPT.TRAP 0x1 ;  /* 0x000000040000795c */ /* 0x000fe20000300000 */
.L_x_930:
[----:B-1----:R-:W-:Y:S05]  /*de00*/  @P2 BRA `(.L_x_928) ;  /* 0x0000000000082947 */ /* 0x002fea0003800000 */
[----:B------:R-:W1:Y:S02]  /*de10*/  SYNCS.PHASECHK.TRANS64.TRYWAIT P2, [UR10+0x29830], R0 ;  /* 0x02983000ff0075a7 */ /* 0x000e64000804014a */
[----:B-1----:R-:W-:Y:S05]  /*de20*/  @!P2 BRA `(.L_x_931) ;  /* 0x000000b4003ca947 */ /* 0x002fea0003800000 */
.L_x_928:
[----:B------:R2:W-:Y:S01]  /*de30*/  BAR.SYNC.DEFER_BLOCKING R10, 0x100 ;  /* 0x0004000a0000751d */ /* 0x0005e20000010000 */
[C---:B------:R-:W-:Y:S01]  /*de40*/  R2UR UR28, R2.reuse ;  /* 0x00000000021c72ca */ /* 0x040fe200000e0000 */
[----:B------:R-:W-:Y:S01]  /*de50*/  UIMAD UR10, UR5, 0x780, UR38 ;  /* 0x00000780050a78a4 */ /* 0x000fe2000f8e0226 */
[C---:B------:R-:W-:Y:S02]  /*de60*/  R2UR UR29, R3.reuse ;  /* 0x00000000031d72ca */ /* 0x040fe400000e0000 */
[C---:B------:R-:W-:Y:S01]  /*de70*/  R2UR UR32, R2.reuse ;  /* 0x00000000022072ca */ /* 0x040fe200000e0000 */
[----:B------:R-:W-:Y:S01]  /*de80*/  UMOV UR31, 0x80000020 ;  /* 0x80000020001f7882 */ /* 0x000fe20000000000 */
[C---:B------:R-:W-:Y:S01]  /*de90*/  R2UR UR33, R3.reuse ;  /* 0x00000000032172ca */ /* 0x040fe200000e0000 */
[----:B------:R-:W-:Y:S01]  /*dea0*/  UIADD3 UR34, UR10, 0x80, URZ ;  /* 0x000000800a227890 */ /* 0x000fe2000fffe03f */
[C---:B------:R-:W-:Y:S01]  /*deb0*/  R2UR UR40, R2.reuse ;  /* 0x00000000022872ca */ /* 0x040fe200000e0000 */
[----:B------:R-:W-:Y:S01]  /*dec0*/  UMOV UR30, UR10 ;  /* 0x0000000a001e7c82 */ /* 0x000fe20008000000 */
[----:B------:R-:W-:Y:S01]  /*ded0*/  UMOV UR35, 0x80000020 ;  /* 0x8000002000237882 */ /* 0x000fe20000000000 */
[C---:B------:R-:W-:Y:S01]  /*dee0*/  R2UR UR41, R3.reuse ;  /* 0x00000000032972ca */ /* 0x040fe200000e0000 */
[----:B------:R-:W-:Y:S01]  /*def0*/  UIADD3 UR42, UR10, 0x100, URZ ;  /* 0x000001000a2a7890 */ /* 0x000fe2000fffe03f */
[C---:B------:R-:W-:Y:S01]  /*df00*/  R2UR UR44, R2.reuse ;  /* 0x00000000022c72ca */ /* 0x040fe200000e0000 */
[----:B------:R-:W-:Y:S01]  /*df10*/  UMOV UR43, 0x80000020 ;  /* 0x80000020002b7882 */ /* 0x000fe20000000000 */
[C---:B------:R-:W-:Y:S01]  /*df20*/  R2UR UR45, R3.reuse ;  /* 0x00000000032d72ca */ /* 0x040fe200000e0000 */
[----:B------:R-:W-:Y:S01]  /*df30*/  UIADD3 UR46, UR10, 0x180, URZ ;  /* 0x000001800a2e7890 */ /* 0x000fe2000fffe03f */
[----:B------:R-:W-:Y:S01]  /*df40*/  R2UR UR48, R2 ;  /* 0x00000000023072ca */ /* 0x000fe200000e0000 */
[----:B------:R-:W-:Y:S01]  /*df50*/  UMOV UR47, 0x80000020 ;  /* 0x80000020002f7882 */ /* 0x000fe20000000000 */
[----:B------:R-:W-:Y:S01]  /*df60*/  R2UR UR49, R3 ;  /* 0x00000000033172ca */ /* 0x000fe200000e0000 */
        /* <DEDUP_REMOVED lines=173> */
[----:B--2---:R-:W-:Y:S05]  /*ea40*/  @P3 BRA `(.L_x_932) ;  /* 0x00000000002c3947 */ /* 0x004fea0003800000 */
[----:B------:R-:W-:Y:S05]  /*ea50*/  @!P0 BRA `(.L_x_933) ;  /* 0x0000000000048947 */ /* 0x000fea0003800000 */
[----:B------:R-:W-:Y:S01]  /*ea60*/  BPT.TRAP 0x1 ;  /* 0x000000040000795c */ /* 0x000fe20000300000 */
.L_x_933:
[----:B------:R-:W-:Y:S01]  /*ea70*/  ULEA UR10, UR7, UR37, 0x3 ;  /* 0x00000025070a7291 */ /* 0x000fe2000f8e183f */
[----:B01----:R-:W-:-:S05]  /*ea80*/  IMAD.U32 R0, RZ, RZ, UR6 ;  /* 0x00000006ff007e24 */ /* 0x003fca000f8e00ff */
[----:B------:R-:W-:-:S04]  /*ea90*/  SHF.L.U32 R0, R0, 0x1f, RZ ;  /* 0x0000001f00007819 */ /* 0x000fc800000006ff */
[----:B------:R0:W1:Y:S01]  /*eaa0*/  SYNCS.PHASECHK.TRANS64.TRYWAIT P2, [UR10+0x29850], R0 ;  /* 0x02985000ff0075a7 */ /* 0x000062000804014a */
[----:B------:R-:W-:Y:S05]  /*eab0*/  @!P0 BRA `(.L_x_934) ;  /* 0x0000000000048947 */ /* 0x000fea0003800000 */
[----:B------:R-:W-:Y:S01]  /*eac0*/  BPT.TRAP 0x1 ;  /* 0x000000040000795c */ /* 0x000fe20000300000 */
.L_x_934:
[----:B-1----:R-:W-:Y:S05]  /*ead0*/  @P2 BRA `(.L_x_932) ;  /* 0x0000000000082947 */ /* 0x002fea0003800000 */
[----:B------:R-:W1:Y:S02]  /*eae0*/  SYNCS.PHASECHK.TRANS64.TRYWAIT P2, [UR10+0x29850], R0 ;  /* 0x02985000ff0075a7 */ /* 0x000e64000804014a */
[----:B-1----:R-:W-:Y:S05]  /*eaf0*/  @!P2 BRA `(.L_x_935) ;  /* 0x000000a80020a947 */ /* 0x002fea0003800000 */
.L_x_932:
[----:B------:R-:W-:Y:S01]  /*eb00*/  UIADD3 UR6, UR37, 0x400, URZ ;  /* 0x0000040025067890 */ /* 0x000fe2000fffe03f */
[----:B------:R-:W-:Y:S01]  /*eb10*/  WARPGROUP.ARRIVE ;  /* 0x00000000000079c5 */ /* 0x000fe20000000000 */
[----:B------:R-:W-:Y:S01]  /*eb20*/  UMOV UR15, 0xc0000010 ;  /* 0xc0000010000f7882 */ /* 0x000fe20000000000 */
[----:B------:R-:W-:Y:S01]  /*eb30*/  PLOP3.LUT P2, PT, PT, PT, UP0, 0x80, 0x0 ;  /* 0x000000000000781c */ /* 0x000fe20003f4f008 */
[----:B------:R-:W-:Y:S01]  /*eb40*/  USHF.R.U32.HI UR6, URZ, 0x4, UR6 ;  /* 0x000000043f067899 */ /* 0x000fe20008011606 */
[----:B------:R-:W-:Y:S01]  /*eb50*/  PLOP3.LUT P3, PT, PT, PT, UP0, 0x80, 0x0 ;  /* 0x000000000000781c */ /* 0x000fe20003f6f008 */
[----:B01----:R-:W-:Y:S02]  /*eb60*/  IMAD.U32 R0, RZ, RZ, UR5 ;  /* 0x00000005ff007e24 */ /* 0x003fe4000f8e00ff */
[----:B------:R-:W-:Y:S01]  /*eb70*/  ULOP3.LUT UR6, UR6, 0x3fff, URZ, 0xc0, !UPT ;  /* 0x00003fff06067892 */ /* 0x000fe2000f8ec03f */
[----:B------:R-:W-:Y:S02]  /*eb80*/  IMAD.MOV.U32 R13, RZ, RZ, R8 ;  /* 0x000000ffff0d7224 */ /* 0x000fe400078e0008 */
[----:B------:R-:W-:Y:S01]  /*eb90*/  @!P1 LEA R0, R0, UR37, 0x3 ;  /* 0x0000002500009c11 */ /* 0x000fe2000f8e18ff */
[----:B------:R-:W-:-:S04]  /*eba0*/  ULOP3.LUT UR6, UR6, 0x10000, URZ, 0xfc, !UPT ;  /* 0x0001000006067892 */ /* 0x000fc8000f8efc3f */
[----:B------:R-:W-:-:S07]  /*ebb0*/  UIMAD UR6, UR7, 0x500, UR6 ;  /* 0x00000500070678a4 */ /* 0x000fce000f8e0206 */
        /* <DEDUP_REMOVED lines=23> */
[----:B------:R-:W-:Y:S01]  /*ed30*/  @P3 SHF.R.U32.HI R13, RZ, UR6, R4 ;  /* 0x00000006ff0d3c19 */ /* 0x000fe20008011604 */
[----:B------:R-:W-:-:S04]  /*ed40*/  @!P1 VIADD R4, R0, 0x29840 ;  /* 0x0002984000049836 */ /* 0x000fc80000000000 */
[----:B------:R-:W0:Y:S01]  /*ed50*/  SHFL.IDX PT, R21, R13, RZ, 0x1c1f ;  /* 0x001c1fff0d157589 */ /* 0x000e2200000e0000 */
[----:B------:R-:W-:Y:S01]  /*ed60*/  @!P1 PRMT R4, RZ, 0x654, R4 ;  /* 0x00000654ff049816 */ /* 0x000fe20000000004 */
[----:B------:R-:W-:Y:S02]  /*ed70*/  WARPGROUP.DEPBAR.LE gsb0, 0x0 ;  /* 0x00008000000079c5 */ /* 0x000fe40000010000 */
[----:B------:R-:W-:Y:S01]  /*ed80*/  WARPGROUP.ARRIVE ;  /* 0x00000000000079c5 */ /* 0x000fe20000000000 */
[----:B------:R-:W-:-:S04]  /*ed90*/  IMAD R172, R5, -0xa0, RZ ;  /* 0xffffff6005ac7824 */ /* 0x000fc800078e02ff */
[----:B------:R-:W-:Y:S01]  /*eda0*/  VIADD R0, R172, 0x1 ;  /* 0x00000001ac007836 */ /* 0x000fe20000000000 */
[----:B------:R-:W-:Y:S03]  /*edb0*/  QGMMA.64x128x32.F32.E4M3.E4M3 R24, R168, gdesc[UR12], R24, gsb0 ;  /* 0x01e0000ca8187df3 */ /* 0x000fe60008000818 */
[----:B------:R-:W-:-:S05]  /*edc0*/  IMAD R15, R9, -0x2, R0 ;  /* 0xfffffffe090f7824 */ /* 0x000fca00078e0200 */
[----:B------:R-:W-:-:S05]  /*edd0*/  IADD3 R23, R15, -UR52, R18 ;  /* 0x800000340f177c10 */ /* 0x000fca000fffe012 */
[C---:B------:R-:W-:Y:S02]  /*ede0*/  VIADD R0, R23.reuse, UR54 ;  /* 0x0000003617007c36 */ /* 0x040fe40008000000 */
[----:B------:R-:W-:-:S04]  /*edf0*/  VIADD R23, R23, UR57 ;  /* 0x0000003917177c36 */ /* 0x000fc80008000000 */
[----:B0-----:R-:W-:Y:S01]  /*ee00*/  IMAD.IADD R14, R23, 0x1, R21 ;  /* 0x00000001170e7824 */ /* 0x001fe200078e0215 */
[----:B------:R-:W-:Y:S02]  /*ee10*/  WARPGROUP.DEPBAR.LE gsb0, 0x0 ;  /* 0x00008000000079c5 */ /* 0x000fe40000010000 */
[----:B------:R0:W-:Y:S06]  /*ee20*/  BAR.ARV R17, 0x100 ;  /* 0x000400110000751d */ /* 0x0001ec0000002000 */
[----:B------:R1:W-:Y:S02]  /*ee30*/  @!P1 SYNCS.ARRIVE.TRANS64.RED.A1T0 RZ, [R4+URZ], RZ ;  /* 0x000000ff04ff99a7 */ /* 0x0003e4000810043f */
[----:B-1----:R-:W-:-:S02]  /*ee40*/  VIADD R4, R15, 0xffffffff ;  /* 0xffffffff0f047836 */ /* 0x002fc40000000000 */
[----:B------:R-:W-:Y:S01]  /*ee50*/  IMAD.IADD R15, R0, 0x1, R21 ;  /* 0x00000001000f7824 */ /* 0x000fe200078e0215 */
[----:B0-----:R-:W-:Y:S06]  /*ee60*/  @P2 BRA `(.L_x_936) ;  /* 0x0000000000582947 */ /* 0x001fec0003800000 */
        /* <DEDUP_REMOVED lines=13> */
.L_x_938:
[----:B------:R-:W-:-:S05]  /*ef40*/  IMAD.U32 R22, RZ, RZ, UR11 ;  /* 0x0000000bff167e24 */ /* 0x000fca000f8e00ff */
[----:B------:R-:W-:-:S13]  /*ef50*/  ISETP.NE.AND P2, PT, R22, 0x1, PT ;  /* 0x000000011600780c */ /* 0x000fda0003f45270 */
[----:B------:R-:W0:Y:S02]  /*ef60*/  @P2 LDC.64 R168, c[0x0][0x9e8] ;  /* 0x00027a00ffa82b82 */ /* 0x000e240000000a00 */
[----:B0-----:R-:W-:-:S05]  /*ef70*/  @P2 IMAD.HI.U32 R20, R21, R168, RZ ;  /* 0x000000a815142227 */ /* 0x001fca00078e00ff */
[----:B------:R-:W-:-:S07]  /*ef80*/  @P2 SHF.R.U32.HI R21, RZ, R169, R20 ;  /* 0x000000a9ff152219 */ /* 0x000fce0000011614 */
.L_x_939:
[----:B------:R-:W-:Y:S05]  /*ef90*/  BSYNC B0 ;  /* 0x0000000000007941 */ /* 0x000fea0003800000 */
.L_x_937:
[----:B------:R-:W-:-:S05]  /*efa0*/  IMAD R21, R21, R22, R4 ;  /* 0x0000001615157224 */ /* 0x000fca00078e0204 */
[----:B------:R-:W-:Y:S02]  /*efb0*/  VIADDMNMX R15, R21, R22, R15, PT ;  /* 0x00000016150f7246 */ /* 0x000fe4000380010f */
[----:B------:R-:W-:-:S07]  /*efc0*/  VIMNMX R14, R14, R21, !PT ;  /* 0x000000150e0e7248 */ /* 0x000fce0007fe0100 */
.L_x_936:
[C---:B------:R-:W-:Y:S01]  /*efd0*/  ISETP.GE.AND P2, PT, R172.reuse, 0x2, PT ;  /* 0x00000002ac00780c */ /* 0x040fe20003f46270 */
[----:B------:R-:W0:Y:S01]  /*efe0*/  SHFL.IDX PT, R13, R13, 0x1, 0x1c1f ;  /* 0x003c1f000d0d7f89 */ /* 0x000e2200000e0000 */
[----:B------:R-:W-:Y:S02]  /*eff0*/  ISETP.GE.AND P4, PT, R172, 0xa, PT ;  /* 0x0000000aac00780c */ /* 0x000fe40003f86270 */
        /* <DEDUP_REMOVED lines=10> */
[----:B------:R-:W-:Y:S01]  /*f0a0*/  ISETP.GE.AND P4, PT, R172, 0x11, PT ;  /* 0x00000011ac00780c */ /* 0x000fe20003f86270 */
[--C-:B0-----:R-:W-:Y:S01]  /*f0b0*/  IMAD.IADD R0, R0, 0x1, R13.reuse ;  /* 0x0000000100007824 */ /* 0x101fe200078e020d */
[----:B------:R-:W-:Y:S01]  /*f0c0*/  FSEL R157, R157, -INF , !P2 ;  /* 0xff8000009d9d7808 */ /* 0x000fe20005000000 */
[----:B------:R-:W-:Y:S01]  /*f0d0*/  IMAD.IADD R23, R23, 0x1, R13 ;  /* 0x0000000117177824 */ /* 0x000fe200078e020d */
[C---:B------:R-:W-:Y:S02]  /*f0e0*/  ISETP.LT.OR P3, PT, R15.reuse, 0x9, P3 ;  /* 0x000000090f00780c */ /* 0x040fe40001f61670 */
        /* <DEDUP_REMOVED lines=43> */
[C---:B------:R-:W-:Y:S02]  /*f3a0*/  ISETP.LT.OR P3, PT, R15.reuse, 0x31, P3 ;  /* 0x000000310f00780c */ /* 0x040fe40001f61670 */
        /* <DEDUP_REMOVED lines=134> */
[----:B------:R-:W-:-:S04]  /*fc10*/  ISETP.GT.AND P6, PT, R14, 0x99, !P6 ;  /* 0x000000990e00780c */ /* 0x000fc800077c4270 */
[----:B------:R-:W-:-:S04]  /*fc20*/  ISETP.LT.OR P6, PT, R15, 0x9a, P6 ;  /* 0x0000009a0f00780c */ /* 0x000fc800037c1670 */
[----:B------:R-:W-:Y:S02]  /*fc30*/  FSEL R101, R101, -INF , !P6 ;  /* 0xff80000065657808 */ /* 0x000fe40007000000 */
[----:B------:R-:W-:-:S13]  /*fc40*/  PLOP3.LUT P6, PT, PT, PT, UP1, 0x40, 0x0 ;  /* 0x000000000000781c */ /* 0x000fda0003fce818 */
        /* <DEDUP_REMOVED lines=14> */
.L_x_942:
[----:B------:R-:W-:-:S05]  /*fd30*/  IMAD.U32 R201, RZ, RZ, UR11 ;  /* 0x0000000bffc97e24 */ /* 0x000fca000f8e00ff */
[----:B------:R-:W-:-:S13]  /*fd40*/  ISETP.NE.AND P6, PT, R201, 0x1, PT ;  /* 0x00000001c900780c */ /* 0x000fda0003fc5270 */
[----:B------:R-:W0:Y:S02]  /*fd50*/  @P6 LDC.64 R14, c[0x0][0x9e8] ;  /* 0x00027a00ff0e6b82 */ /* 0x000e240000000a00 */
[----:B0-----:R-:W-:-:S05]  /*fd60*/  @P6 IMAD.HI.U32 R14, R13, R14, RZ ;  /* 0x0000000e0d0e6227 */ /* 0x001fca00078e00ff */
[----:B------:R-:W-:-:S07]  /*fd70*/  @P6 SHF.R.U32.HI R13, RZ, R15, R14 ;  /* 0x0000000fff0d6219 */ /* 0x000fce000001160e */
.L_x_943:
[----:B------:R-:W-:Y:S05]  /*fd80*/  BSYNC B0 ;  /* 0x0000000000007941 */ /* 0x000fea0003800000 */
.L_x_941:
[----:B------:R-:W-:-:S05]  /*fd90*/  IMAD R4, R13, R201, R4 ;  /* 0x000000c90d047224 */ /* 0x000fca00078e0204 */
[----:B------:R-:W-:Y:S02]  /*fda0*/  VIADDMNMX R0, R4, R201, R0, PT ;  /* 0x000000c904007246 */ /* 0x000fe40003800100 */
[----:B------:R-:W-:-:S07]  /*fdb0*/  VIMNMX R23, R23, R4, !PT ;  /* 0x0000000417177248 */ /* 0x000fce0007fe0100 */
.L_x_940:
        /* <DEDUP_REMOVED lines=149> */
[----:B------:R-:W-:Y:S01]  /*10710*/  ISETP.NE.AND P2, PT, R21, RZ, PT ;  /* 0x000000ff1500720c */ /* 0x000fe20003f45270 */
[----:B------:R-:W-:-:S03]  /*10720*/  IMAD.U32 R21, RZ, RZ, UR36 ;  /* 0x00000024ff157e24 */ /* 0x000fc6000f8e00ff */
        /* <DEDUP_REMOVED lines=44> */
[----:B------:R-:W-:Y:S02]  /*109f0*/  ISETP.NE.AND P6, PT, R172, RZ, PT ;  /* 0x000000ffac00720c */ /* 0x000fe40003fc5270 */
[----:B------:R-:W-:Y:S02]  /*10a00*/  ISETP.LT.OR P2, PT, R0, 0x1, P2 ;  /* 0x000000010000780c */ /* 0x000fe40001741670 */
[----:B------:R-:W-:Y:S02]  /*10a10*/  ISETP.GT.AND P6, PT, R23, 0x99, !P6 ;  /* 0x000000991700780c */ /* 0x000fe400077c4270 */
[----:B------:R-:W-:Y:S01]  /*10a20*/  FSEL R169, R154, -INF , !P2 ;  /* 0xff8000009aa97808 */ /* 0x000fe20005000000 */
[----:B------:R-:W-:-:S01]  /*10a30*/  FFMA.FTZ R154, R4, R21, -8 ;  /* 0xc1000000049a7423 */ /* 0x000fc20000010015 */
[----:B------:R-:W-:-:S02]  /*10a40*/  FSETP.NEU.FTZ.AND P2, PT, R4, -INF , PT ;  /* 0xff8000000400780b */ /* 0x000fc40003f5d000 */
[----:B------:R-:W-:Y:S02]  /*10a50*/  ISETP.LT.OR P6, PT, R0, 0x9a, P6 ;  /* 0x0000009a0000780c */ /* 0x000fe400037c1670 */
[----:B------:R-:W-:Y:S02]  /*10a60*/  FSEL R154, R154, RZ, P2 ;  /* 0x000000ff9a9a7208 */ /* 0x000fe40001000000 */
[----:B------:R-:W-:-:S03]  /*10a70*/  FSEL R103, R103, -INF , !P6 ;  /* 0xff80000067677808 */ /* 0x000fc60007000000 */
        /* <DEDUP_REMOVED lines=46> */
[----:B0-----:R-:W-:Y:S01]  /*10d60*/  FFMA.FTZ R160, R101, UR36, -R154 ;  /* 0x0000002465a07c23 */ /* 0x001fe2000801089a */
[----:B------:R-:W-:Y:S02]  /*10d70*/  MUFU.EX2 R14, R14 ;  /* 0x0000000e000e7308 */ /* 0x000fe40000000800 */
[----:B------:R-:W-:-:S04]  /*10d80*/  FMNMX.FTZ R156, R146, R157, !PT ;  /* 0x0000009d929c7209 */ /* 0x000fc80007810000 */
[----:B------:R-:W-:Y:S02]  /*10d90*/  FMNMX.FTZ R157, R147, R156, !PT ;  /* 0x0000009c939d7209 */ /* 0x000fe40007810000 */
        /* <DEDUP_REMOVED lines=31> */
[----:B------:R-:W-:Y:S01]  /*10f90*/  FMNMX.FTZ R156, R94, R105, !PT ;  /* 0x000000695e9c7209 */ /* 0x000fe20007810000 */
[----:B------:R-:W-:-:S03]  /*10fa0*/  FFMA.FTZ R105, R108, UR36, -R154 ;  /* 0x000000246c697c23 */ /* 0x000fc6000801089a */
[----:B------:R-:W-:Y:S01]  /*10fb0*/  FMNMX.FTZ R157, R95, R156, !PT ;  /* 0x0000009c5f9d7209 */ /* 0x000fe20007810000 */
[----:B------:R-:W-:-:S01]  /*10fc0*/  FFMA.FTZ R156, R109, UR36, -R154 ;  /* 0x000000246d9c7c23 */ /* 0x000fc2000801089a */
[----:B------:R-:W-:Y:S02]  /*10fd0*/  MUFU.EX2 R144, R144 ;  /* 0x0000009000907308 */ /* 0x000fe40000000800 */
[----:B------:R-:W-:-:S04]  /*10fe0*/  FMNMX.FTZ R108, R98, R157, !PT ;  /* 0x0000009d626c7209 */ /* 0x000fc80007810000 */
[----:B------:R-:W-:Y:S02]  /*10ff0*/  FMNMX.FTZ R109, R99, R108, !PT ;  /* 0x0000006c636d7209 */ /* 0x000fe40007810000 */
[----:B------:R-:W-:Y:S02]  /*11000*/  MUFU.EX2 R108, R156 ;  /* 0x0000009c006c7308 */ /* 0x000fe40000000800 */
[----:B------:R-:W-:Y:S01]  /*11010*/  FMNMX.FTZ R0, R102, R109, !PT ;  /* 0x0000006d66007209 */ /* 0x000fe20007810000 */
[--C-:B------:R-:W-:Y:S01]  /*11020*/  FFMA.FTZ R109, R112, UR36, -R154.reuse ;  /* 0x00000024706d7c23 */ /* 0x100fe2000801089a */
[----:B------:R-:W-:-:S01]  /*11030*/  FFMA.FTZ R112, R113, UR36, -R154 ;  /* 0x0000002471707c23 */ /* 0x000fc2000801089a */
[--C-:B------:R-:W-:Y:S01]  /*11040*/  FFMA.FTZ R113, R116, UR36, -R154.reuse ;  /* 0x0000002474717c23 */ /* 0x100fe2000801089a */
[----:B------:R-:W-:Y:S01]  /*11050*/  FMNMX.FTZ R0, R103, R0, !PT ;  /* 0x0000000067007209 */ /* 0x000fe20007810000 */
[----:B------:R-:W-:Y:S01]  /*11060*/  FFMA.FTZ R116, R117, UR36, -R154 ;  /* 0x0000002475747c23 */ /* 0x000fe2000801089a */
[----:B------:R-:W-:Y:S01]  /*11070*/  FSEL R154, R4, RZ, P2 ;  /* 0x000000ff049a7208 */ /* 0x000fe20001000000 */
[----:B------:R-:W-:Y:S01]  /*11080*/  IMAD.U32 R117, RZ, RZ, UR36 ;  /* 0x00000024ff757e24 */ /* 0x000fe2000f8e00ff */
[----:B------:R-:W-:Y:S01]  /*11090*/  MUFU.EX2 R145, R145 ;  /* 0x0000009100917308 */ /* 0x000fe20000000800 */
[----:B------:R-:W0:Y:S02]  /*110a0*/  SHFL.BFLY PT, R157, R0, 0x2, 0x1f ;  /* 0x0c401f00009d7f89 */ /* 0x000e2400000e0000 */
[----:B------:R-:W-:-:S04]  /*110b0*/  FADD.FTZ R154, -R154, R11 ;  /* 0x0000000b9a9a7221 */ /* 0x000fc80000010100 */
[----:B------:R-:W-:Y:S01]  /*110c0*/  FMUL.FTZ R101, R154, UR36 ;  /* 0x000000249a657c20 */ /* 0x000fe20008410000 */
[----:B------:R-:W-:Y:S08]  /*110d0*/  MUFU.EX2 R11, R160 ;  /* 0x000000a0000b7308 */ /* 0x000ff00000000800 */
[----:B------:R-:W1:Y:S08]  /*110e0*/  MUFU.EX2 R101, R101 ;  /* 0x0000006500657308 */ /* 0x000e700000000800 */
[----:B------:R-:W-:Y:S01]  /*110f0*/  MUFU.EX2 R148, R148 ;  /* 0x0000009400947308 */ /* 0x000fe20000000800 */
[----:B0-----:R-:W-:-:S05]  /*11100*/  FMNMX.FTZ R157, R0, R157, !PT ;  /* 0x0000009d009d7209 */ /* 0x001fca0007810000 */
[----:B------:R-:W0:Y:S02]  /*11110*/  SHFL.BFLY PT, R0, R157, 0x1, 0x1f ;  /* 0x0c201f009d007f89 */ /* 0x000e2400000e0000 */
[----:B------:R-:W-:Y:S01]  /*11120*/  MUFU.EX2 R149, R149 ;  /* 0x0000009500957308 */ /* 0x000fe20000000800 */
[----:B-1----:R-:W-:-:S04]  /*11130*/  FFMA.FTZ R164, R101, R7, R14 ;  /* 0x0000000765a47223 */ /* 0x002fc8000001000e */
[----:B------:R-:W-:-:S03]  /*11140*/  FADD.FTZ R164, R13, R164 ;  /* 0x000000a40da47221 */ /* 0x000fc60000010000 */
[----:B------:R-:W-:Y:S08]  /*11150*/  MUFU.EX2 R120, R120 ;  /* 0x0000007800787308 */ /* 0x000ff00000000800 */
[----:B------:R-:W-:Y:S01]  /*11160*/  MUFU.EX2 R121, R121 ;  /* 0x0000007900797308 */ /* 0x000fe20000000800 */
[----:B0-----:R-:W-:-:S07]  /*11170*/  FMNMX.FTZ R0, R157, R0, !PT ;  /* 0x000000009d007209 */ /* 0x001fce0007810000 */
[----:B------:R-:W-:Y:S01]  /*11180*/  MUFU.EX2 R124, R124 ;  /* 0x0000007c007c7308 */ /* 0x000fe20000000800 */
[C---:B------:R-:W-:Y:S01]  /*11190*/  FSETP.NEU.FTZ.AND P2, PT, R0.reuse, -INF , PT ;  /* 0xff8000000000780b */ /* 0x040fe20003f5d000 */
[----:B------:R-:W-:-:S03]  /*111a0*/  FFMA.FTZ R117, R0, R117, -8 ;  /* 0xc100000000757423 */ /* 0x000fc60000010075 */
[----:B------:R-:W-:Y:S02]  /*111b0*/  FSEL R161, R0, RZ, P2 ;  /* 0x000000ff00a17208 */ /* 0x000fe40001000000 */
[----:B------:R-:W-:Y:S01]  /*111c0*/  FSEL R154, R117, RZ, P2 ;  /* 0x000000ff759a7208 */ /* 0x000fe20001000000 */
[----:B------:R-:W-:Y:S02]  /*111d0*/  MUFU.EX2 R125, R125 ;  /* 0x0000007d007d7308 */ /* 0x000fe40000000800 */
[----:B------:R-:W-:-:S02]  /*111e0*/  FADD.FTZ R161, -R161, R12 ;  /* 0x0000000ca1a17221 */ /* 0x000fc40000010100 */
[--C-:B------:R-:W-:Y:S01]  /*111f0*/  FFMA.FTZ R160, R163, UR36, -R154.reuse ;  /* 0x00000024a3a07c23 */ /* 0x100fe2000801089a */
[----:B------:R-:W-:-:S01]  /*11200*/  FFMA.FTZ R163, R126, UR36, -R154 ;  /* 0x000000247ea37c23 */ /* 0x000fc2000801089a */
[--C-:B------:R-:W-:Y:S01]  /*11210*/  FFMA.FTZ R117, R169, UR36, -R154.reuse ;  /* 0x00000024a9757c23 */ /* 0x100fe2000801089a */
[----:B------:R-:W-:Y:S01]  /*11220*/  FMUL.FTZ R126, R161, UR36 ;  /* 0x00000024a17e7c20 */ /* 0x000fe20008410000 */
        /* <DEDUP_REMOVED lines=42> */
[--C-:B------:R-:W-:Y:S01]  /*114d0*/  FFMA.FTZ R99, R99, UR36, -R154.reuse ;  /* 0x0000002463637c23 */ /* 0x100fe2000801089a */
[----:B------:R-:W-:-:S01]  /*114e0*/  FFMA.FTZ R102, R102, UR36, -R154 ;  /* 0x0000002466667c23 */ /* 0x000fc2000801089a */
[----:B------:R-:W1:Y:S01]  /*114f0*/  MUFU.EX2 R157, R157 ;  /* 0x0000009d009d7308 */ /* 0x000e620000000800 */
[----:B--2---:R-:W-:-:S01]  /*11500*/  FADD.FTZ R161, R155, R6 ;  /* 0x000000069ba17221 */ /* 0x004fc20000010000 */
[----:B------:R-:W-:Y:S01]  /*11510*/  FADD.FTZ R6, R20, R7 ;  /* 0x0000000714067221 */ /* 0x000fe20000010000 */
[----:B------:R-:W-:-:S03]  /*11520*/  FFMA.FTZ R103, R103, UR36, -R154 ;  /* 0x0000002467677c23 */ /* 0x000fc6000801089a */
[----:B------:R-:W-:Y:S02]  /*11530*/  FADD.FTZ R7, R21, R6 ;  /* 0x0000000615077221 */ /* 0x000fe40000010000 */
[----:B------:R-:W2:Y:S01]  /*11540*/  MUFU.EX2 R160, R160 ;  /* 0x000000a000a07308 */ /* 0x000ea20000000800 */
[----:B0-----:R-:W-:-:S01]  /*11550*/  FADD.FTZ R164, R158, R161 ;  /* 0x000000a19ea47221 */ /* 0x001fc20000010000 */
[----:B------:R-:W-:-:S06]  /*11560*/  FADD.FTZ R7, R22, R7 ;  /* 0x0000000716077221 */ /* 0x000fcc0000010000 */
[----:B------:R-:W0:Y:S01]  /*11570*/  MUFU.EX2 R159, R159 ;  /* 0x0000009f009f7308 */ /* 0x000e220000000800 */
[----:B-1----:R-:W-:-:S01]  /*11580*/  FADD.FTZ R161, R157, R164 ;  /* 0x000000a49da17221 */ /* 0x002fc20000010000 */
[----:B------:R-:W-:-:S06]  /*11590*/  FADD.FTZ R164, R152, R7 ;  /* 0x0000000798a47221 */ /* 0x000fcc0000010000 */
[----:B------:R-:W1:Y:S01]  /*115a0*/  MUFU.EX2 R162, R162 ;  /* 0x000000a200a27308 */ /* 0x000e620000000800 */
[----:B--2---:R-:W-:-:S01]  /*115b0*/  FADD.FTZ R6, R160, R161 ;  /* 0x000000a1a0067221 */ /* 0x004fc20000010000 */
[----:B------:R-:W-:-:S06]  /*115c0*/  FADD.FTZ R161, R153, R164 ;  /* 0x000000a499a17221 */ /* 0x000fcc0000010000 */
[----:B------:R-:W2:Y:S01]  /*115d0*/  MUFU.EX2 R138, R138 ;  /* 0x0000008a008a7308 */ /* 0x000ea20000000800 */
[----:B0-----:R-:W-:-:S01]  /*115e0*/  FADD.FTZ R7, R159, R6 ;  /* 0x000000069f077221 */ /* 0x001fc20000010000 */
[----:B------:R-:W-:-:S06]  /*115f0*/  FADD.FTZ R6, R136, R161 ;  /* 0x000000a188067221 */ /* 0x000fcc0000010000 */
[----:B------:R-:W0:Y:S01]  /*11600*/  MUFU.EX2 R139, R139 ;  /* 0x0000008b008b7308 */ /* 0x000e220000000800 */
[----:B-1----:R-:W-:-:S07]  /*11610*/  FADD.FTZ R7, R162, R7 ;  /* 0x00000007a2077221 */ /* 0x002fce0000010000 */
        /* <DEDUP_REMOVED lines=49> */
[----:B------:R-:W1:Y:S08]  /*11930*/  MUFU.EX2 R106, R106 ;  /* 0x0000006a006a7308 */ /* 0x000e700000000800 */
[----:B------:R-:W-:Y:S01]  /*11940*/  MUFU.EX2 R107, R107 ;  /* 0x0000006b006b7308 */ /* 0x000fe20000000800 */
[----:B0-----:R-:W-:-:S04]  /*11950*/  FADD.FTZ R6, R104, R7 ;  /* 0x0000000768067221 */ /* 0x001fc80000010000 */
[----:B------:R-:W-:-:S03]  /*11960*/  FADD.FTZ R6, R23, R6 ;  /* 0x0000000617067221 */ /* 0x000fc60000010000 */
[----:B------:R-:W0:Y:S08]  /*11970*/  MUFU.EX2 R105, R105 ;  /* 0x0000006900697308 */ /* 0x000e300000000800 */
        /* <DEDUP_REMOVED lines=9> */
[----:B------:R-:W-:-:S03]  /*11a10*/  FADD.FTZ R164, R108, R119 ;  /* 0x000000776ca47221 */ /* 0x000fc60000010000 */
[----:B--2---:R-:W-:-:S03]  /*11a20*/  FADD.FTZ R6, R110, R7 ;  /* 0x000000076e067221 */ /* 0x004fc60000010000 */
[----:B------:R-:W-:Y:S01]  /*11a30*/  MUFU.EX2 R112, R112 ;  /* 0x0000007000707308 */ /* 0x000fe20000000800 */
[----:B---3--:R-:W-:-:S01]  /*11a40*/  FADD.FTZ R7, R111, R6 ;  /* 0x000000066f077221 */ /* 0x008fc20000010000 */
[----:B-----5:R-:W-:-:S06]  /*11a50*/  FADD.FTZ R119, R109, R164 ;  /* 0x000000a46d777221 */ /* 0x020fcc0000010000 */
[----:B------:R-:W1:Y:S01]  /*11a60*/  MUFU.EX2 R115, R115 ;  /* 0x0000007300737308 */ /* 0x000e620000000800 */
[----:B0-----:R-:W-:-:S07]  /*11a70*/  FADD.FTZ R6, R114, R7 ;  /* 0x0000000772067221 */ /* 0x001fce0000010000 */
[----:B------:R-:W-:Y:S08]  /*11a80*/  MUFU.EX2 R113, R113 ;  /* 0x0000007100717308 */ /* 0x000ff00000000800 */
[----:B------:R-:W0:Y:S01]  /*11a90*/  MUFU.EX2 R118, R118 ;  /* 0x0000007600767308 */ /* 0x000e220000000800 */
[----:B-1----:R-:W-:-:S07]  /*11aa0*/  FADD.FTZ R7, R115, R6 ;  /* 0x0000000673077221 */ /* 0x002fce0000010000 */
[----:B------:R-:W-:Y:S08]  /*11ab0*/  MUFU.EX2 R116, R116 ;  /* 0x0000007400747308 */ /* 0x000ff00000000800 */
[----:B------:R-:W-:Y:S01]  /*11ac0*/  MUFU.EX2 R88, R88 ;  /* 0x0000005800587308 */ /* 0x000fe20000000800 */
[----:B0-----:R-:W-:-:S04]  /*11ad0*/  FADD.FTZ R7, R118, R7 ;  /* 0x0000000776077221 */ /* 0x001fc80000010000 */
[----:B------:R-:W-:-:S03]  /*11ae0*/  FADD.FTZ R7, R163, R7 ;  /* 0x00000007a3077221 */ /* 0x000fc60000010000 */
[----:B------:R-:W0:Y:S08]  /*11af0*/  MUFU.EX2 R90, R90 ;  /* 0x0000005a005a7308 */ /* 0x000e300000000800 */
[----:B------:R-:W1:Y:S08]  /*11b00*/  MUFU.EX2 R89, R89 ;  /* 0x0000005900597308 */ /* 0x000e700000000800 */
[----:B------:R2:W-:Y:S08]  /*11b10*/  MUFU.EX2 R161, R94 ;  /* 0x0000005e00a17308 */ /* 0x0005f00000000800 */
[----:B------:R-:W3:Y:S01]  /*11b20*/  MUFU.EX2 R91, R91 ;  /* 0x0000005b005b7308 */ /* 0x000ee20000000800 */
[----:B--2---:R-:W-:-:S04]  /*11b30*/  FADD.FTZ R94, R112, R119 ;  /* 0x00000077705e7221 */ /* 0x004fc80000010000 */
[----:B------:R-:W-:Y:S01]  /*11b40*/  FADD.FTZ R119, R113, R94 ;  /* 0x0000005e71777221 */ /* 0x000fe20000010000 */
[----:B0-----:R-:W-:-:S02]  /*11b50*/  FADD.FTZ R94, R90, R7 ;  /* 0x000000075a5e7221 */ /* 0x001fc40000010000 */
[----:B------:R-:W0:Y:S01]  /*11b60*/  MUFU.EX2 R92, R92 ;  /* 0x0000005c005c7308 */ /* 0x000e220000000800 */
[----:B------:R-:W-:-:S04]  /*11b70*/  FADD.FTZ R119, R116, R119 ;  /* 0x0000007774777221 */ /* 0x000fc80000010000 */
[----:B------:R-:W-:-:S03]  /*11b80*/  FADD.FTZ R6, R88, R119 ;  /* 0x0000007758067221 */ /* 0x000fc60000010000 */
[----:B------:R-:W2:Y:S01]  /*11b90*/  MUFU.EX2 R93, R93 ;  /* 0x0000005d005d7308 */ /* 0x000ea20000000800 */
[----:B-1----:R-:W-:-:S01]  /*11ba0*/  FADD.FTZ R7, R89, R6 ;  /* 0x0000000659077221 */ /* 0x002fc20000010000 */
[----:B---3--:R-:W-:-:S04]  /*11bb0*/  FADD.FTZ R94, R91, R94 ;  /* 0x0000005e5b5e7221 */ /* 0x008fc80000010000 */
[----:B------:R-:W-:Y:S02]  /*11bc0*/  FADD.FTZ R94, R161, R94 ;  /* 0x0000005ea15e7221 */ /* 0x000fe40000010000 */
        /* <DEDUP_REMOVED lines=15> */
[----:B--2---:R-:W-:-:S04]  /*11cc0*/  FADD.FTZ R6, R100, R7 ;  /* 0x0000000764067221 */ /* 0x004fc80000010000 */
[----:B------:R-:W-:Y:S01]  /*11cd0*/  FADD.FTZ R7, R11, R6 ;  /* 0x000000060b077221 */ /* 0x000fe20000010000 */
[----:B-1----:R-:W-:-:S04]  /*11ce0*/  FADD.FTZ R94, R119, R94 ;  /* 0x0000005e775e7221 */ /* 0x002fc80000010000 */
[----:B0-----:R-:W-:Y:S01]  /*11cf0*/  FADD.FTZ R6, R103, R94 ;  /* 0x0000005e67067221 */ /* 0x001fe20000010000 */
[----:B------:R-:W-:Y:S06]  /*11d00*/  @!P0 BRA `(.L_x_944) ;  /* 0x0000000000048947 */ /* 0x000fec0003800000 */
[----:B------:R-:W-:Y:S01]  /*11d10*/  BPT.TRAP 0x1 ;  /* 0x000000040000795c */ /* 0x000fe20000300000 */
.L_x_944:
        /* <DEDUP_REMOVED lines=115> */
.L_x_927:
[----:B------:R-:W-:Y:S06]  /*12450*/  BAR.ARV 0x8, 0x180 ;  /* 0x0206000000007b1d */ /* 0x000fec0000002000 */
[----:B------:R-:W-:Y:S05]  /*12460*/  @!P0 BRA `(.L_x_946) ;  /* 0x0000000000048947 */ /* 0x000fea0003800000 */
[----:B------:R-:W-:Y:S01]  /*12470*/  BPT.TRAP 0x1 ;  /* 0x000000040000795c */ /* 0x000fe20000300000 */
.L_x_946:
[----:B------:R-:W-:Y:S01]  /*12480*/  ULEA UR9, UR5, UR37, 0x3 ;  /* 0x0000002505097291 */ /* 0x000fe2000f8e183f */
[----:B------:R-:W-:-:S05]  /*12490*/  IMAD.U32 R2, RZ, RZ, UR4 ;  /* 0x00000004ff027e24 */ /* 0x000fca000f8e00ff */
[----:B------:R-:W-:-:S04]  /*124a0*/  SHF.L.U32 R2, R2, 0x1f, RZ ;  /* 0x0000001f02027819 */ /* 0x000fc800000006ff */
[----:B------:R0:W1:Y:S01]  /*124b0*/  SYNCS.PHASECHK.TRANS64.TRYWAIT P1, [UR9+0x29850], R2 ;  /* 0x02985002ff0075a7 */ /* 0x0000620008020149 */
[----:B------:R-:W-:Y:S05]  /*124c0*/  @!P0 BRA `(.L_x_947) ;  /* 0x0000000000048947 */ /* 0x000fea0003800000 */
[----:B------:R-:W-:Y:S01]  /*124d0*/  BPT.TRAP 0x1 ;  /* 0x000000040000795c */ /* 0x000fe20000300000 */
.L_x_947:
[----:B-1----:R-:W-:Y:S05]  /*124e0*/  @P1 BRA `(.L_x_948) ;  /* 0x0000000000081947 */ /* 0x002fea0003800000 */
[----:B------:R-:W1:Y:S02]  /*124f0*/  SYNCS.PHASECHK.TRANS64.TRYWAIT P1, [UR9+0x29850], R2 ;  /* 0x02985002ff0075a7 */ /* 0x000e640008020149 */
[----:B-1----:R-:W-:Y:S05]  /*12500*/  @!P1 BRA `(.L_x_949) ;  /* 0x0000006c00b49947 */ /* 0x002fea0003800000 */
.L_x_948:
[----:B------:R-:W-:Y:S01]  /*12510*/  UIADD3 UR37, UR37, 0x400, URZ ;  /* 0x0000040025257890 */ /* 0x000fe2000fffe03f */
[----:B------:R-:W-:Y:S01]  /*12520*/  WARPGROUP.ARRIVE ;  /* 0x00000000000079c5 */ /* 0x000fe20000000000 */
[----:B------:R-:W-:-:S05]  /*12530*/  UMOV UR7, 0xc0000010 ;  /* 0xc000001000077882 */ /* 0x000fca0000000000 */
[----:B------:R-:W2:Y:S01]  /*12540*/  S2UR UR12, SR_CTAID.Z ;  /* 0x00000000000c79c3 */ /* 0x000ea20000002700 */
[----:B------:R-:W-:Y:S01]  /*12550*/  USHF.R.U32.HI UR37, URZ, 0x4, UR37 ;  /* 0x000000043f257899 */ /* 0x000fe20008011625 */
[----:B------:R-:W-:Y:S01]  /*12560*/  IMAD.MOV.U32 R5, RZ, RZ, 0x3f800000 ;  /* 0x3f800000ff057424 */ /* 0x000fe200078e00ff */
[----:B------:R-:W-:Y:S02]  /*12570*/  ULDC.64 UR10, c[0x0][0x9a0] ;  /* 0x00026800000a7ab9 */ /* 0x000fe40000000a00 */
[----:B------:R-:W-:Y:S02]  /*12580*/  ULOP3.LUT UR37, UR37, 0x3fff, URZ, 0xc0, !UPT ;  /* 0x00003fff25257892 */ /* 0x000fe4000f8ec03f */
[----:B------:R-:W-:Y:S01]  /*12590*/  UISETP.NE.U32.AND UP0, UPT, UR10, URZ, UPT ;  /* 0x0000003f0a00728c */ /* 0x000fe2000bf05070 */
[----:B------:R-:W3:Y:S01]  /*125a0*/  S2UR UR14, SR_CTAID.Z ;  /* 0x00000000000e79c3 */ /* 0x000ee20000002700 */
[----:B------:R-:W-:Y:S02]  /*125b0*/  ULOP3.LUT UR8, UR37, 0x10000, URZ, 0xfc, !UPT ;  /* 0x0001000025087892 */ /* 0x000fe4000f8efc3f */
[----:B------:R-:W-:-:S02]  /*125c0*/  UISETP.NE.AND.EX UP0, UPT, UR11, URZ, UPT, UP0 ;  /* 0x0000003f0b00728c */ /* 0x000fc4000bf05300 */
[----:B------:R-:W-:-:S04]  /*125d0*/  UIMAD UR8, UR5, 0x500, UR8 ;  /* 0x00000500050878a4 */ /* 0x000fc8000f8e0208 */
[----:B------:R-:W-:Y:S01]  /*125e0*/  UIADD3 UR4, UR8, 0x100, URZ ;  /* 0x0000010008047890 */ /* 0x000fe2000fffe03f */
[----:B------:R-:W-:Y:S02]  /*125f0*/  PLOP3.LUT P1, PT, PT, PT, UP0, 0x80, 0x0 ;  /* 0x000000000000781c */ /* 0x000fe40003f2f008 */
[----:B------:R-:W-:-:S06]  /*12600*/  UMOV UR6, UR8 ;  /* 0x0000000800067c82 */ /* 0x000fcc0008000000 */
[----:B------:R-:W-:Y:S01]  /*12610*/  QGMMA.64x128x32.F32.E4M3.E4M3 R24, R184, gdesc[UR4], R24, gsb0 ;  /* 0x01e00004b8187df3 */ /* 0x000fe20008000818 */
[----:B------:R-:W-:Y:S01]  /*12620*/  UMOV UR7, 0xc0000010 ;  /* 0xc000001000077882 */ /* 0x000fe20000000000 */
[----:B------:R-:W-:Y:S01]  /*12630*/  UMOV UR6, UR4 ;  /* 0x0000000400067c82 */ /* 0x000fe20008000000 */
[----:B--2---:R-:W-:-:S03]  /*12640*/  USHF.R.S32.HI UR15, URZ, 0x1f, UR12 ;  /* 0x0000001f3f0f7899 */ /* 0x004fc6000801140c */
[----:B------:R-:W-:Y:S02]  /*12650*/  @UP0 ULDC.64 UR12, c[0x0][0x9c8] ;  /* 0x00027200000c0ab9 */ /* 0x000fe40000000a00 */
[----:B---3--:R-:W-:Y:S01]  /*12660*/  @UP0 UIMAD.WIDE.U32 UR4, UR14, UR12, URZ ;  /* 0x0000000c0e0402a5 */ /* 0x008fe2000f8e003f */
[----:B------:R-:W-:Y:S02]  /*12670*/  WARPGROUP.DEPBAR.LE gsb0, 0x0 ;  /* 0x00008000000079c5 */ /* 0x000fe40000010000 */
[----:B------:R-:W-:-:S06]  /*12680*/  WARPGROUP.ARRIVE ;  /* 0x00000000000079c5 */ /* 0x000fcc0000000000 */
[----:B------:R-:W-:Y:S01]  /*12690*/  QGMMA.64x128x32.F32.E4M3.E4M3 R24, R180, gdesc[UR4], R24, gsb0 ;  /* 0x01e00004b4187df3 */ /* 0x000fe20008000818 */
[----:B------:R-:W-:Y:S02]  /*126a0*/  @UP0 UIMAD UR6, UR15, UR12, URZ ;  /* 0x0000000c0f0602a4 */ /* 0x000fe4000f8e023f */
[----:B------:R-:W-:Y:S02]  /*126b0*/  @UP0 USHF.R.S32.HI UR7, URZ, 0x1f, UR55 ;  /* 0x0000001f3f070899 */ /* 0x000fe40008011437 */
[----:B------:R-:W-:-:S03]  /*126c0*/  @UP0 UIMAD UR6, UR14, UR13, UR6 ;  /* 0x0000000d0e0602a4 */ /* 0x000fc6000f8e0206 */
[----:B------:R-:W-:Y:S01]  /*126d0*/  @UP0 ULDC.64 UR12, c[0x0][0x9d0] ;  /* 0x00027400000c0ab9 */ /* 0x000fe20000000a00 */
[----:B------:R-:W-:Y:S02]  /*126e0*/  @UP0 UIADD3 UR5, UR5, UR6, URZ ;  /* 0x0000000605050290 */ /* 0x000fe4000fffe03f */
[----:B------:R-:W-:Y:S02]  /*126f0*/  @UP0 UIMAD UR6, UR7, UR12, URZ ;  /* 0x0000000c070602a4 */ /* 0x000fe4000f8e023f */
[----:B------:R-:W-:Y:S02]  /*12700*/  @UP0 UIMAD.WIDE.U32 UR4, UR55, UR12, UR4 ;  /* 0x0000000c370402a5 */ /* 0x000fe4000f8e0004 */
[----:B------:R-:W-:-:S04]  /*12710*/  @UP0 UIMAD UR6, UR55, UR13, UR6 ;  /* 0x0000000d370602a4 */ /* 0x000fc8000f8e0206 */
[----:B------:R-:W-:Y:S02]  /*12720*/  @UP0 UIADD3 UR5, UR5, UR6, URZ ;  /* 0x0000000605050290 */ /* 0x000fe4000fffe03f */
[----:B------:R-:W-:-:S04]  /*12730*/  @UP0 ULEA UR6, UP1, UR4, UR10, 0x2 ;  /* 0x0000000a04060291 */ /* 0x000fc8000f82103f */
[----:B------:R-:W-:Y:S02]  /*12740*/  @UP0 ULEA.HI.X UR7, UR4, UR11, UR5, 0x2, UP1 ;  /* 0x0000000b04070291 */ /* 0x000fe400088f1405 */
[----:B------:R-:W-:Y:S01]  /*12750*/  UIADD3 UR4, UR8, 0x200, URZ ;  /* 0x0000020008047890 */ /* 0x000fe2000fffe03f */
[----:B01----:R-:W-:-:S03]  /*12760*/  IMAD.U32 R2, RZ, RZ, UR6 ;  /* 0x00000006ff027e24 */ /* 0x003fc6000f8e00ff */
[----:B------:R-:W-:Y:S01]  /*12770*/  IMAD.U32 R3, RZ, RZ, UR7 ;  /* 0x00000007ff037e24 */ /* 0x000fe2000f8e00ff */
[----:B------:R-:W-:Y:S02]  /*12780*/  UMOV UR7, 0xc0000010 ;  /* 0xc000001000077882 */ /* 0x000fe40000000000 */
[----:B------:R-:W-:Y:S02]  /*12790*/  UMOV UR6, UR4 ;  /* 0x0000000400067c82 */ /* 0x000fe40008000000 */
[----:B------:R0:W2:Y:S01]  /*127a0*/  @P1 LDG.E R5, desc[UR58][R2.64] ;  /* 0x0000003a02051981 */ /* 0x0000a2000c1e1900 */
[----:B------:R-:W-:Y:S01]  /*127b0*/  UIADD3 UR4, UR8, 0x300, URZ ;  /* 0x0000030008047890 */ /* 0x000fe2000fffe03f */
[----:B------:R-:W-:Y:S02]  /*127c0*/  WARPGROUP.DEPBAR.LE gsb0, 0x0 ;  /* 0x00008000000079c5 */ /* 0x000fe40000010000 */
[----:B------:R-:W-:-:S06]  /*127d0*/  WARPGROUP.ARRIVE ;  /* 0x00000000000079c5 */ /* 0x000fcc0000000000 */
[----:B------:R-:W-:Y:S01]  /*127e0*/  QGMMA.64x128x32.F32.E4M3.E4M3 R24, R176, gdesc[UR4], R24, gsb0 ;  /* 0x01e00004b0187df3 */ /* 0x000fe20008000818 */
[----:B------:R-:W-:Y:S01]  /*127f0*/  UMOV UR6, UR4 ;  /* 0x0000000400067c82 */ /* 0x000fe20008000000 */
        /* <DEDUP_REMOVED lines=11> */
[----:B0-----:R-:W0:Y:S04]  /*128b0*/  SHFL.BFLY PT, R3, R8, 0x1, 0x1f ;  /* 0x0c201f0008037f89 */ /* 0x001e2800000e0000 */
[----:B------:R-:W1:Y:S01]  /*128c0*/  SHFL.BFLY PT, R2, R9, 0x1, 0x1f ;  /* 0x0c201f0009027f89 */ /* 0x000e6200000e0000 */
[----:B------:R-:W-:Y:S02]  /*128d0*/  IMAD.MOV.U32 R6, RZ, RZ, RZ ;  /* 0x000000ffff067224 */ /* 0x000fe400078e00ff */
[----:B0-----:R-:W-:Y:S01]  /*128e0*/  FADD.FTZ R11, R8, R3 ;  /* 0x00000003080b7221 */ /* 0x001fe20000010000 */
[----:B-1----:R-:W-:-:S04]  /*128f0*/  FADD.FTZ R12, R9, R2 ;  /* 0x00000002090c7221 */ /* 0x002fc80000010000 */
        /* <DEDUP_REMOVED lines=29> */
.L_x_950:
        /* <DEDUP_REMOVED lines=68> */
.L_x_876:
[----:B------:R-:W-:Y:S05]  /*12f10*/  @P0 BRA `(.L_x_951) ;  /* 0x0000002000780947 */ /* 0x000fea0003800000 */
[----:B------:R-:W0:Y:S01]  /*12f20*/  S2R R6, SR_TID.X ;  /* 0x0000000000067919 */ /* 0x000e220000002100 */
[----:B------:R-:W-:Y:S01]  /*12f30*/  ULDC.64 UR4, c[0x4][0x40] ;  /* 0x0100100000047ab9 */ /* 0x000fe20000000a00 */
[----:B------:R-:W-:Y:S01]  /*12f40*/  ULDC.64 UR8, c[0x0][0xbd0] ;  /* 0x0002f40000087ab9 */ /* 0x000fe20000000a00 */
[----:B------:R-:W-:Y:S01]  /*12f50*/  USHF.R.S32.HI UR7, URZ, 0x1f, UR55 ;  /* 0x0000001f3f077899 */ /* 0x000fe20008011437 */
[----:B------:R-:W-:Y:S01]  /*12f60*/  ULDC.64 UR10, c[0x0][0xb38] ;  /* 0x0002ce00000a7ab9 */ /* 0x000fe20000000a00 */
[----:B0-----:R-:W-:-:S05]  /*12f70*/  IMAD.SHL.U32 R0, R6, 0x4, RZ ;  /* 0x0000000406007824 */ /* 0x001fca00078e00ff */
[----:B------:R-:W-:Y:S01]  /*12f80*/  LOP3.LUT R0, R0, 0xc, RZ, 0xc0, !PT ;  /* 0x0000000c00007812 */ /* 0x000fe200078ec0ff */
[----:B------:R-:W-:Y:S03]  /*12f90*/  BAR.SYNC.DEFER_BLOCKING 0x1, 0x100 ;  /* 0x0044000000007b1d */ /* 0x000fe60000010000 */
[----:B------:R-:W-:-:S05]  /*12fa0*/  IADD3 R4, P0, R0, UR4, RZ ;  /* 0x0000000400047c10 */ /* 0x000fca000ff1e0ff */
[----:B------:R-:W-:-:S06]  /*12fb0*/  IMAD.X R5, RZ, RZ, UR5, P0 ;  /* 0x00000005ff057e24 */ /* 0x000fcc00080e06ff */
[----:B------:R0:W2:Y:S01]  /*12fc0*/  LDG.E.CONSTANT R5, desc[UR58][R4.64] ;  /* 0x0000003a04057981 */ /* 0x0000a2000c1e9900 */
[----:B------:R-:W-:Y:S01]  /*12fd0*/  LOP3.LUT P0, R0, R6, 0x3, RZ, 0xc0, !PT ;  /* 0x0000000306007812 */ /* 0x000fe2000780c0ff */
[----:B------:R-:W1:Y:S01]  /*12fe0*/  S2UR UR12, SR_CTAID.Z ;  /* 0x00000000000c79c3 */ /* 0x000e620000002700 */
[----:B------:R-:W-:Y:S01]  /*12ff0*/  UIMAD.WIDE.U32 UR4, UR55, UR8, URZ ;  /* 0x00000008370472a5 */ /* 0x000fe2000f8e003f */
[----:B------:R-:W-:Y:S01]  /*13000*/  BSSY B0, `(.L_x_952) ;  /* 0x0000195000007945 */ /* 0x000fe20003800000 */
[----:B------:R-:W-:Y:S01]  /*13010*/  ISETP.EQ.OR P0, PT, R0, 0x3, !P0 ;  /* 0x000000030000780c */ /* 0x000fe20004702670 */
[----:B------:R-:W-:Y:S02]  /*13020*/  UIMAD UR6, UR7, UR8, URZ ;  /* 0x00000008070672a4 */ /* 0x000fe4000f8e023f */
[----:B------:R-:W-:Y:S01]  /*13030*/  UIMAD UR8, UR7, UR10, URZ ;  /* 0x0000000a070872a4 */ /* 0x000fe2000f8e023f */
[----:B------:R-:W-:Y:S01]  /*13040*/  SEL R96, R48, R49, P0 ;  /* 0x0000003130607207 */ /* 0x000fe20000000000 */
[----:B0-----:R-:W-:Y:S01]  /*13050*/  VIADD R4, R6, 0xffffff80 ;  /* 0xffffff8006047836 */ /* 0x001fe20000000000 */
[----:B------:R-:W-:Y:S01]  /*13060*/  SEL R23, R49, R48, P0 ;  /* 0x0000003031177207 */ /* 0x000fe20000000000 */
[----:B------:R-:W-:Y:S01]  /*13070*/  UIMAD UR9, UR55, UR9, UR6 ;  /* 0x00000009370972a4 */ /* 0x000fe2000f8e0206 */
[----:B------:R-:W-:Y:S01]  /*13080*/  SEL R48, R64, R65, P0 ;  /* 0x0000004140307207 */ /* 0x000fe20000000000 */
[----:B------:R-:W-:Y:S01]  /*13090*/  UIMAD.WIDE.U32 UR6, UR55, UR10, URZ ;  /* 0x0000000a370672a5 */ /* 0x000fe2000f8e003f */
[----:B------:R-:W-:Y:S01]  /*130a0*/  SHF.R.S32.HI R7, RZ, 0x1f, R4 ;  /* 0x0000001fff077819 */ /* 0x000fe20000011404 */
[----:B------:R-:W-:Y:S01]  /*130b0*/  UIADD3 UR9, UR5, UR9, URZ ;  /* 0x0000000905097290 */ /* 0x000fe2000fffe03f */
[----:B------:R-:W-:Y:S01]  /*130c0*/  SEL R49, R65, R64, P0 ;  /* 0x0000004041317207 */ /* 0x000fe20000000000 */
[----:B------:R-:W-:Y:S01]  /*130d0*/  UIMAD UR8, UR55, UR11, UR8 ;  /* 0x0000000b370872a4 */ /* 0x000fe2000f8e0208 */
[----:B------:R-:W-:-:S02]  /*130e0*/  LEA.HI R0, R7, R4, RZ, 0x7 ;  /* 0x0000000407007211 */ /* 0x000fc400078f38ff */
[----:B------:R-:W-:Y:S01]  /*130f0*/  SEL R16, R32, R33, P0 ;  /* 0x0000002120107207 */ /* 0x000fe20000000000 */
[----:B------:R-:W-:Y:S01]  /*13100*/  UIADD3 UR8, UR7, UR8, URZ ;  /* 0x0000000807087290 */ /* 0x000fe2000fffe03f */
[----:B------:R-:W-:Y:S02]  /*13110*/  LOP3.LUT R9, R0, 0xffffff80, RZ, 0xc0, !PT ;  /* 0xffffff8000097812 */ /* 0x000fe400078ec0ff */
[----:B------:R-:W-:Y:S01]  /*13120*/  SEL R17, R33, R32, P0 ;  /* 0x0000002021117207 */ /* 0x000fe20000000000 */
[----:B-1----:R-:W-:Y:S01]  /*13130*/  USHF.R.S32.HI UR13, URZ, 0x1f, UR12 ;  /* 0x0000001f3f0d7899 */ /* 0x002fe2000801140c */
[----:B------:R-:W-:Y:S01]  /*13140*/  SEL R32, R56, R57, P0 ;  /* 0x0000003938207207 */ /* 0x000fe20000000000 */
[----:B------:R-:W-:Y:S01]  /*13150*/  IMAD.IADD R64, R4, 0x1, -R9 ;  /* 0x0000000104407824 */ /* 0x000fe200078e0a09 */
[----:B------:R-:W-:Y:S01]  /*13160*/  SEL R33, R57, R56, P0 ;  /* 0x0000003839217207 */ /* 0x000fe20000000000 */
[----:B------:R-:W0:Y:S01]  /*13170*/  S2R R9, SR_CTAID.X ;  /* 0x0000000000097919 */ /* 0x000e220000002500 */
[----:B------:R-:W-:Y:S01]  /*13180*/  SEL R88, R80, R81, P0 ;  /* 0x0000005150587207 */ /* 0x000fe20000000000 */
[----:B------:R-:W-:Y:S01]  /*13190*/  S2UR UR12, SR_CTAID.Z ;  /* 0x00000000000c79c3 */ /* 0x000fe20000002700 */
[----:B------:R-:W-:-:S02]  /*131a0*/  SHF.R.S32.HI R21, RZ, 0x1f, R64 ;  /* 0x0000001fff157819 */ /* 0x000fc40000011440 */
[----:B------:R-:W-:Y:S02]  /*131b0*/  SEL R93, R81, R80, P0 ;  /* 0x00000050515d7207 */ /* 0x000fe40000000000 */
[----:B------:R-:W-:Y:S02]  /*131c0*/  SEL R56, R26, R27, P0 ;  /* 0x0000001b1a387207 */ /* 0x000fe40000000000 */
[----:B------:R-:W-:Y:S02]  /*131d0*/  SEL R81, R27, R26, P0 ;  /* 0x0000001a1b517207 */ /* 0x000fe40000000000 */
[----:B------:R-:W-:Y:S02]  /*131e0*/  LEA.HI R7, R7, R4, RZ, 0x2 ;  /* 0x0000000407077211 */ /* 0x000fe400078f10ff */
[----:B------:R-:W-:Y:S02]  /*131f0*/  LEA.HI R26, R21, R64, RZ, 0x2 ;  /* 0x00000040151a7211 */ /* 0x000fe400078f10ff */
[----:B------:R-:W-:-:S02]  /*13200*/  SEL R80, R84, R85, P0 ;  /* 0x0000005554507207 */ /* 0x000fc40000000000 */
[----:B------:R-:W-:Y:S02]  /*13210*/  SEL R95, R85, R84, P0 ;  /* 0x00000054555f7207 */ /* 0x000fe40000000000 */
[----:B------:R-:W-:Y:S02]  /*13220*/  SEL R14, R34, R35, P0 ;  /* 0x00000023220e7207 */ /* 0x000fe40000000000 */
[----:B------:R-:W-:Y:S01]  /*13230*/  SEL R85, R35, R34, P0 ;  /* 0x0000002223557207 */ /* 0x000fe20000000000 */
[----:B------:R-:W-:Y:S01]  /*13240*/  IMAD.U32 R35, RZ, RZ, UR5 ;  /* 0x00000005ff237e24 */ /* 0x000fe2000f8e00ff */
[----:B------:R-:W-:Y:S01]  /*13250*/  LOP3.LUT R27, R7, 0xfffffffc, RZ, 0xc0, !PT ;  /* 0xfffffffc071b7812 */ /* 0x000fe200078ec0ff */
[----:B------:R-:W-:Y:S01]  /*13260*/  IMAD.U32 R35, RZ, RZ, UR9 ;  /* 0x00000009ff237e24 */ /* 0x000fe2000f8e00ff */
[--C-:B------:R-:W-:Y:S02]  /*13270*/  SHF.R.S32.HI R7, RZ, 0x2, R26.reuse ;  /* 0x00000002ff077819 */ /* 0x100fe4000001141a */
[----:B------:R-:W-:Y:S01]  /*13280*/  SHF.R.S32.HI R34, RZ, 0x1f, R26 ;  /* 0x0000001fff227819 */ /* 0x000fe2000001141a */
[----:B------:R-:W-:Y:S01]  /*13290*/  IMAD.IADD R27, R4, 0x1, -R27 ;  /* 0x00000001041b7824 */ /* 0x000fe200078e0a1b */
[----:B------:R-:W-:-:S02]  /*132a0*/  SHF.R.S32.HI R15, RZ, 0x7, R0 ;  /* 0x00000007ff0f7819 */ /* 0x000fc40000011400 */
[----:B------:R-:W-:Y:S02]  /*132b0*/  LEA.HI R34, R34, R7, RZ, 0x3 ;  /* 0x0000000722227211 */ /* 0x000fe400078f18ff */
[----:B------:R-:W-:Y:S02]  /*132c0*/  LEA.HI R0, R0, R15, RZ, 0x1 ;  /* 0x0000000f00007211 */ /* 0x000fe400078f08ff */
[----:B------:R-:W-:Y:S01]  /*132d0*/  LOP3.LUT R4, R34, 0xfffffff8, RZ, 0xc0, !PT ;  /* 0xfffffff822047812 */ /* 0x000fe200078ec0ff */
[----:B------:R-:W-:Y:S01]  /*132e0*/  IMAD.U32 R34, RZ, RZ, UR4 ;  /* 0x00000004ff227e24 */ /* 0x000fe2000f8e00ff */
[----:B------:R-:W-:Y:S01]  /*132f0*/  LOP3.LUT R0, R0, 0x3fffffe, RZ, 0xc0, !PT ;  /* 0x03fffffe00007812 */ /* 0x000fe200078ec0ff */
[----:B------:R-:W1:Y:S01]  /*13300*/  S2UR UR4, SR_CTAID.Y ;  /* 0x00000000000479c3 */ /* 0x000e620000002600 */
[----:B------:R-:W-:Y:S01]  /*13310*/  LEA.HI R21, R21, R64, RZ, 0x5 ;  /* 0x0000004015157211 */ /* 0x000fe200078f28ff */
[----:B------:R-:W-:Y:S01]  /*13320*/  IMAD.IADD R4, R7, 0x1, -R4 ;  /* 0x0000000107047824 */ /* 0x000fe200078e0a04 */
[----:B------:R-:W-:Y:S01]  /*13330*/  SEL R10, R86, R87, P0 ;  /* 0x00000057560a7207 */ /* 0x000fe20000000000 */
[----:B------:R-:W-:Y:S01]  /*13340*/  IMAD.IADD R0, R15, 0x1, -R0 ;  /* 0x000000010f007824 */ /* 0x000fe200078e0a00 */
[----:B------:R-:W-:-:S02]  /*13350*/  SHF.R.S32.HI R7, RZ, 0x5, R21 ;  /* 0x00000005ff077819 */ /* 0x000fc40000011415 */
[----:B------:R-:W-:Y:S02]  /*13360*/  SEL R13, R87, R86, P0 ;  /* 0x00000056570d7207 */ /* 0x000fe40000000000 */
[----:B------:R-:W-:Y:S01]  /*13370*/  LEA.HI R15, R27, R27, RZ, 0x1 ;  /* 0x0000001b1b0f7211 */ /* 0x000fe200078f08ff */
[----:B------:R-:W3:Y:S01]  /*13380*/  LDC R87, c[0x0][0xbe8] ;  /* 0x0002fa00ff577b82 */ /* 0x000ee20000000800 */
[----:B------:R-:W-:Y:S01]  /*13390*/  IMAD R7, R7, 0x10, R4 ;  /* 0x0000001007077824 */ /* 0x000fe200078e0204 */
[----:B------:R-:W-:Y:S02]  /*133a0*/  SEL R92, R68, R69, P0 ;  /* 0x00000045445c7207 */ /* 0x000fe40000000000 */
[----:B------:R-:W-:Y:S01]  /*133b0*/  LOP3.LUT R4, R15, 0x1ffffffe, RZ, 0xc0, !PT ;  /* 0x1ffffffe0f047812 */ /* 0x000fe200078ec0ff */
[----:B------:R-:W-:Y:S01]  /*133c0*/  IMAD R0, R0, 0x40, R7 ;  /* 0x0000004000007824 */ /* 0x000fe200078e0207 */
[----:B------:R-:W-:Y:S02]  /*133d0*/  SEL R99, R69, R68, P0 ;  /* 0x0000004445637207 */ /* 0x000fe40000000000 */
[----:B------:R-:W-:Y:S01]  /*133e0*/  SEL R12, R50, R51, P0 ;  /* 0x00000033320c7207 */ /* 0x000fe20000000000 */
[----:B------:R-:W-:Y:S01]  /*133f0*/  IMAD.IADD R27, R27, 0x1, -R4 ;  /* 0x000000011b1b7824 */ /* 0x000fe200078e0a04 */
[----:B------:R-:W-:Y:S01]  /*13400*/  SEL R69, R51, R50, P0 ;  /* 0x0000003233457207 */ /* 0x000fe20000000000 */
[--C-:B0-----:R-:W-:Y:S01]  /*13410*/  IMAD R68, R9, 0x80, R0.reuse ;  /* 0x0000008009447824 */ /* 0x101fe200078e0200 */
[----:B------:R-:W-:Y:S01]  /*13420*/  SEL R8, R24, R25, P0 ;  /* 0x0000001918087207 */ /* 0x000fe20000000000 */
[----:B------:R-:W-:Y:S01]  /*13430*/  IMAD R4, R27, 0x8, R0 ;  /* 0x000000081b047824 */ /* 0x000fe200078e0200 */
[----:B------:R-:W-:-:S02]  /*13440*/  SEL R11, R25, R24, P0 ;  /* 0x00000018190b7207 */ /* 0x000fc40000000000 */
[----:B------:R-:W-:Y:S02]  /*13450*/  SEL R104, R28, R29, P0 ;  /* 0x0000001d1c687207 */ /* 0x000fe40000000000 */
[----:B------:R-:W-:Y:S02]  /*13460*/  SEL R109, R29, R28, P0 ;  /* 0x0000001c1d6d7207 */ /* 0x000fe40000000000 */
[----:B------:R-:W-:Y:S02]  /*13470*/  SEL R24, R40, R41, P0 ;  /* 0x0000002928187207 */ /* 0x000fe40000000000 */
[----:B------:R-:W-:Y:S01]  /*13480*/  SEL R25, R41, R40, P0 ;  /* 0x0000002829197207 */ /* 0x000fe20000000000 */
[----:B------:R-:W-:Y:S01]  /*13490*/  IMAD.U32 R41, RZ, RZ, UR7 ;  /* 0x00000007ff297e24 */ /* 0x000fe2000f8e00ff */
[----:B------:R-:W-:Y:S01]  /*134a0*/  SEL R98, R52, R53, P0 ;  /* 0x0000003534627207 */ /* 0x000fe20000000000 */
[----:B------:R-:W-:Y:S01]  /*134b0*/  IMAD.U32 R40, RZ, RZ, UR6 ;  /* 0x00000006ff287e24 */ /* 0x000fe2000f8e00ff */
[----:B------:R-:W-:Y:S01]  /*134c0*/  SEL R103, R53, R52, P0 ;  /* 0x0000003435677207 */ /* 0x000fe20000000000 */
[----:B------:R-:W-:Y:S01]  /*134d0*/  IMAD.U32 R41, RZ, RZ, UR8 ;  /* 0x00000008ff297e24 */ /* 0x000fe2000f8e00ff */
[----:B------:R-:W-:Y:S01]  /*134e0*/  SEL R94, R60, R61, P0 ;  /* 0x0000003d3c5e7207 */ /* 0x000fe20000000000 */
[----:B------:R-:W-:Y:S01]  /*134f0*/  ULDC.64 UR6, c[0x0][0xb48] ;  /* 0x0002d20000067ab9 */ /* 0x000fe20000000a00 */
[----:B------:R-:W-:Y:S01]  /*13500*/  SEL R101, R61, R60, P0 ;  /* 0x0000003c3d657207 */ /* 0x000fe20000000000 */
[----:B------:R-:W-:Y:S01]  /*13510*/  ULDC.64 UR8, c[0x0][0xb28] ;  /* 0x0002ca0000087ab9 */ /* 0x000fe20000000a00 */
[----:B------:R-:W-:-:S02]  /*13520*/  SEL R90, R76, R77, P0 ;  /* 0x0000004d4c5a7207 */ /* 0x000fc40000000000 */
[----:B------:R-:W-:Y:S01]  /*13530*/  SEL R97, R77, R76, P0 ;  /* 0x0000004c4d617207 */ /* 0x000fe20000000000 */
[----:B------:R-:W-:Y:S01]  /*13540*/  IMAD R76, R9, 0x80, R4 ;  /* 0x00000080094c7824 */ /* 0x000fe200078e0204 */
        /* <DEDUP_REMOVED lines=24> */
[----:B------:R-:W-:Y:S02]  /*136d0*/  LOP3.LUT R7, R26, 0x7ffffffc, RZ, 0xc0, !PT ;  /* 0x7ffffffc1a077812 */ /* 0x000fe400078ec0ff */
[----:B---3--:R-:W-:Y:S02]  /*136e0*/  ISETP.NE.AND P2, PT, R87, 0x1, PT ;  /* 0x000000015700780c */ /* 0x008fe40003f45270 */
[----:B------:R-:W-:Y:S02]  /*136f0*/  SEL R77, R47, R46, P0 ;  /* 0x0000002e2f4d7207 */ /* 0x000fe40000000000 */
[----:B------:R-:W-:Y:S02]  /*13700*/  SEL R6, R74, R75, P0 ;  /* 0x0000004b4a067207 */ /* 0x000fe40000000000 */
[----:B------:R-:W-:-:S02]  /*13710*/  SEL R45, R75, R74, P0 ;  /* 0x0000004a4b2d7207 */ /* 0x000fc40000000000 */
[----:B------:R-:W-:Y:S02]  /*13720*/  SEL R30, R82, R83, P0 ;  /* 0x00000053521e7207 */ /* 0x000fe40000000000 */
[----:B------:R-:W-:Y:S01]  /*13730*/  SEL R39, R79, R78, P0 ;  /* 0x0000004e4f277207 */ /* 0x000fe20000000000 */
[----:B------:R-:W-:Y:S01]  /*13740*/  IMAD R78, RZ, RZ, -UR55 ;  /* 0x80000037ff4e7e24 */ /* 0x000fe2000f8e02ff */
[C---:B------:R-:W-:Y:S01]  /*13750*/  LOP3.LUT P1, RZ, R64.reuse, 0x3, RZ, 0xc0, !PT ;  /* 0x0000000340ff7812 */ /* 0x040fe2000782c0ff */
[----:B------:R-:W-:Y:S01]  /*13760*/  IMAD.IADD R64, R64, 0x1, -R7 ;  /* 0x0000000140407824 */ /* 0x000fe200078e0a07 */
[----:B------:R-:W-:Y:S01]  /*13770*/  SEL R43, R83, R82, P0 ;  /* 0x00000052532b7207 */ /* 0x000fe20000000000 */
[----:B------:R-:W0:Y:S08]  /*13780*/  @P2 LDC R79, c[0x0][0xbec] ;  /* 0x0002fb00ff4f2b82 */ /* 0x000e300000000800 */
[----:B------:R-:W3:Y:S01]  /*13790*/  @P2 LDC R82, c[0x0][0xbf0] ;  /* 0x0002fc00ff522b82 */ /* 0x000ee20000000800 */
[----:B--2---:R2:W-:Y:S04]  /*137a0*/  SHFL.IDX PT, R50, R14, R5, 0x1c1f ;  /* 0x001c1f050e327589 */ /* 0x0045e800000e0000 */
[----:B------:R-:W-:Y:S04]  /*137b0*/  SHFL.IDX PT, R10, R10, R5, 0x1c1f ;  /* 0x001c1f050a0a7589 */ /* 0x000fe800000e0000 */
[----:B------:R-:W-:Y:S01]  /*137c0*/  SHFL.IDX PT, R8, R8, R5, 0x1c1f ;  /* 0x001c1f0508087589 */ /* 0x000fe200000e0000 */
[----:B--2---:R-:W-:-:S03]  /*137d0*/  LOP3.LUT R14, R5, 0x2, RZ, 0x3c, !PT ;  /* 0x00000002050e7812 */ /* 0x004fc600078e3cff */
[----:B------:R-:W-:Y:S04]  /*137e0*/  SHFL.IDX PT, R54, R12, R5, 0x1c1f ;  /* 0x001c1f050c367589 */ /* 0x000fe800000e0000 */
[----:B------:R-:W2:Y:S04]  /*137f0*/  SHFL.IDX PT, R13, R13, R14, 0x1c1f ;  /* 0x001c1f0e0d0d7589 */ /* 0x000ea800000e0000 */
[----:B------:R-:W4:Y:S04]  /*13800*/  SHFL.IDX PT, R11, R11, R14, 0x1c1f ;  /* 0x001c1f0e0b0b7589 */ /* 0x000f2800000e0000 */
[----:B------:R-:W-:Y:S04]  /*13810*/  SHFL.IDX PT, R9, R104, R5, 0x1c1f ;  /* 0x001c1f0568097589 */ /* 0x000fe800000e0000 */
[----:B------:R-:W5:Y:S04]  /*13820*/  SHFL.IDX PT, R12, R109, R14, 0x1c1f ;  /* 0x001c1f0e6d0c7589 */ /* 0x000f6800000e0000 */
[----:B------:R-:W-:Y:S04]  /*13830*/  SHFL.IDX PT, R16, R16, R5, 0x1c1f ;  /* 0x001c1f0510107589 */ /* 0x000fe800000e0000 */
[----:B------:R-:W0:Y:S04]  /*13840*/  SHFL.IDX PT, R17, R17, R14, 0x1c1f ;  /* 0x001c1f0e11117589 */ /* 0x000e2800000e0000 */
[----:B------:R-:W-:Y:S01]  /*13850*/  SHFL.IDX PT, R24, R24, R5, 0x1c1f ;  /* 0x001c1f0518187589 */ /* 0x000fe200000e0000 */
[----:B--2---:R-:W-:-:S03]  /*13860*/  SEL R7, R10, R13, P0 ;  /* 0x0000000d0a077207 */ /* 0x004fc60000000000 */
[----:B------:R-:W-:Y:S04]  /*13870*/  SHFL.IDX PT, R62, R20, R5, 0x1c1f ;  /* 0x001c1f05143e7589 */ /* 0x000fe800000e0000 */
[----:B------:R-:W-:Y:S04]  /*13880*/  SHFL.IDX PT, R25, R25, R14, 0x1c1f ;  /* 0x001c1f0e19197589 */ /* 0x000fe800000e0000 */
[----:B------:R-:W-:Y:S04]  /*13890*/  SHFL.IDX PT, R15, R102, R5, 0x1c1f ;  /* 0x001c1f05660f7589 */ /* 0x000fe800000e0000 */
[----:B------:R-:W-:Y:S04]  /*138a0*/  SHFL.IDX PT, R32, R32, R5, 0x1c1f ;  /* 0x001c1f0520207589 */ /* 0x000fe800000e0000 */
[----:B------:R-:W-:Y:S04]  /*138b0*/  SHFL.IDX PT, R58, R22, R5, 0x1c1f ;  /* 0x001c1f05163a7589 */ /* 0x000fe800000e0000 */
[----:B------:R-:W2:Y:S04]  /*138c0*/  SHFL.IDX PT, R20, R107, R14, 0x1c1f ;  /* 0x001c1f0e6b147589 */ /* 0x000ea800000e0000 */
[----:B------:R-:W3:Y:S04]  /*138d0*/  SHFL.IDX PT, R33, R33, R14, 0x1c1f ;  /* 0x001c1f0e21217589 */ /* 0x000ee800000e0000 */
[----:B------:R-:W-:Y:S04]  /*138e0*/  SHFL.IDX PT, R21, R100, R5, 0x1c1f ;  /* 0x001c1f0564157589 */ /* 0x000fe800000e0000 */
[----:B------:R-:W-:Y:S04]  /*138f0*/  SHFL.IDX PT, R70, R80, R5, 0x1c1f ;  /* 0x001c1f0550467589 */ /* 0x000fe800000e0000 */
[----:B------:R-:W-:Y:S04]  /*13900*/  SHFL.IDX PT, R0, R36, R5, 0x1c1f ;  /* 0x001c1f0524007589 */ /* 0x000fe800000e0000 */
[----:B------:R-:W3:Y:S04]  /*13910*/  SHFL.IDX PT, R22, R105, R14, 0x1c1f ;  /* 0x001c1f0e69167589 */ /* 0x000ee800000e0000 */
[----:B------:R-:W-:Y:S04]  /*13920*/  SHFL.IDX PT, R26, R96, R5, 0x1c1f ;  /* 0x001c1f05601a7589 */ /* 0x000fe800000e0000 */
[----:B------:R-:W-:Y:S04]  /*13930*/  SHFL.IDX PT, R29, R94, R5, 0x1c1f ;  /* 0x001c1f055e1d7589 */ /* 0x000fe800000e0000 */
[----:B------:R-:W-:Y:S04]  /*13940*/  SHFL.IDX PT, R67, R88, R5, 0x1c1f ;  /* 0x001c1f0558437589 */ /* 0x000fe800000e0000 */
[----:B------:R-:W-:Y:S04]  /*13950*/  SHFL.IDX PT, R23, R23, R14, 0x1c1f ;  /* 0x001c1f0e17177589 */ /* 0x000fe800000e0000 */
[----:B------:R-:W3:Y:S04]  /*13960*/  SHFL.IDX PT, R36, R101, R14, 0x1c1f ;  /* 0x001c1f0e65247589 */ /* 0x000ee800000e0000 */
[----:B------:R1:W-:Y:S04]  /*13970*/  SHFL.IDX PT, R80, R89, R14, 0x1c1f ;  /* 0x001c1f0e59507589 */ /* 0x0003e800000e0000 */
[----:B------:R-:W-:Y:S04]  /*13980*/  SHFL.IDX PT, R51, R28, R5, 0x1c1f ;  /* 0x001c1f051c337589 */ /* 0x000fe800000e0000 */
[----:B------:R-:W-:Y:S01]  /*13990*/  SHFL.IDX PT, R27, R98, R5, 0x1c1f ;  /* 0x001c1f05621b7589 */ /* 0x000fe200000e0000 */
[----:B-1----:R-:W1:Y:S03]  /*139a0*/  LDC.64 R88, c[0x0][0xbd8] ;  /* 0x0002f600ff587b82 */ /* 0x002e660000000a00 */
[----:B------:R-:W-:Y:S04]  /*139b0*/  SHFL.IDX PT, R28, R103, R14, 0x1c1f ;  /* 0x001c1f0e671c7589 */ /* 0x000fe800000e0000 */
[----:B------:R-:W-:Y:S04]  /*139c0*/  SHFL.IDX PT, R48, R48, R5, 0x1c1f ;  /* 0x001c1f0530307589 */ /* 0x000fe800000e0000 */
[----:B------:R-:W-:Y:S04]  /*139d0*/  SHFL.IDX PT, R47, R72, R5, 0x1c1f ;  /* 0x001c1f05482f7589 */ /* 0x000fe800000e0000 */
[----:B------:R-:W3:Y:S04]  /*139e0*/  SHFL.IDX PT, R49, R49, R14, 0x1c1f ;  /* 0x001c1f0e31317589 */ /* 0x000ee800000e0000 */
[----:B------:R4:W-:Y:S04]  /*139f0*/  SHFL.IDX PT, R72, R93, R14, 0x1c1f ;  /* 0x001c1f0e5d487589 */ /* 0x0009e800000e0000 */
[----:B------:R-:W-:Y:S04]  /*13a00*/  SHFL.IDX PT, R60, R60, R5, 0x1c1f ;  /* 0x001c1f053c3c7589 */ /* 0x000fe800000e0000 */
[----:B------:R-:W-:Y:S01]  /*13a10*/  SHFL.IDX PT, R57, R90, R5, 0x1c1f ;  /* 0x001c1f055a397589 */ /* 0x000fe200000e0000 */
[----:B----4-:R-:W4:Y:S03]  /*13a20*/  LDC R93, c[0x0][0xc50] ;  /* 0x00031400ff5d7b82 */ /* 0x010f260000000800 */
[----:B------:R-:W-:Y:S04]  /*13a30*/  SHFL.IDX PT, R61, R61, R14, 0x1c1f ;  /* 0x001c1f0e3d3d7589 */ /* 0x000fe800000e0000 */
[----:B------:R5:W-:Y:S04]  /*13a40*/  SHFL.IDX PT, R74, R91, R14, 0x1c1f ;  /* 0x001c1f0e5b4a7589 */ /* 0x000be800000e0000 */
[----:B------:R-:W-:Y:S04]  /*13a50*/  SHFL.IDX PT, R46, R56, R5, 0x1c1f ;  /* 0x001c1f05382e7589 */ /* 0x000fe800000e0000 */
[----:B------:R-:W-:Y:S01]  /*13a60*/  SHFL.IDX PT, R37, R92, R5, 0x1c1f ;  /* 0x001c1f055c257589 */ /* 0x000fe200000e0000 */
[----:B-----5:R-:W5:Y:S03]  /*13a70*/  LDC.64 R90, c[0x0][0xb40] ;  /* 0x0002d000ff5a7b82 */ /* 0x020f660000000a00 */
[----:B------:R-:W1:Y:S04]  /*13a80*/  SHFL.IDX PT, R56, R99, R14, 0x1c1f ;  /* 0x001c1f0e63387589 */ /* 0x000e6800000e0000 */
[----:B------:R-:W1:Y:S01]  /*13a90*/  SHFL.IDX PT, R66, R97, R14, 0x1c1f ;  /* 0x001c1f0e61427589 */ /* 0x000e6200000e0000 */
[----:B----4-:R-:W-:Y:S01]  /*13aa0*/  IMAD R93, R93, R78, UR4 ;  /* 0x000000045d5d7e24 */ /* 0x010fe2000f8e024e */
[----:B------:R-:W-:-:S02]  /*13ab0*/  ULDC.64 UR4, c[0x0][0xbe0] ;  /* 0x0002f80000047ab9 */ /* 0x000fc40000000a00 */
[----:B------:R-:W-:Y:S04]  /*13ac0*/  SHFL.IDX PT, R52, R52, R5, 0x1c1f ;  /* 0x001c1f0534347589 */ /* 0x000fe800000e0000 */
[----:B------:R-:W-:Y:S04]  /*13ad0*/  SHFL.IDX PT, R44, R44, R5, 0x1c1f ;  /* 0x001c1f052c2c7589 */ /* 0x000fe800000e0000 */
[----:B------:R-:W-:Y:S04]  /*13ae0*/  SHFL.IDX PT, R42, R42, R5, 0x1c1f ;  /* 0x001c1f052a2a7589 */ /* 0x000fe800000e0000 */
[----:B------:R-:W-:Y:S01]  /*13af0*/  SHFL.IDX PT, R38, R38, R5, 0x1c1f ;  /* 0x001c1f0526267589 */ /* 0x000fe200000e0000 */
[----:B-----5:R-:W-:-:S03]  /*13b00*/  IMAD.WIDE.U32 R40, R90, UR12, R40 ;  /* 0x0000000c5a287c25 */ /* 0x020fc6000f8e0028 */
[----:B------:R-:W-:Y:S04]  /*13b10*/  SHFL.IDX PT, R18, R18, R5, 0x1c1f ;  /* 0x001c1f0512127589 */ /* 0x000fe800000e0000 */
[----:B------:R-:W-:Y:S04]  /*13b20*/  SHFL.IDX PT, R6, R6, R5, 0x1c1f ;  /* 0x001c1f0506067589 */ /* 0x000fe800000e0000 */
[----:B------:R4:W-:Y:S04]  /*13b30*/  SHFL.IDX PT, R4, R30, R5, 0x1c1f ;  /* 0x001c1f051e047589 */ /* 0x0009e800000e0000 */
[----:B------:R5:W1:Y:S04]  /*13b40*/  SHFL.IDX PT, R75, R95, R14, 0x1c1f ;  /* 0x001c1f0e5f4b7589 */ /* 0x000a6800000e0000 */
[----:B------:R2:W-:Y:S01]  /*13b50*/  SHFL.IDX PT, R83, R85, R14, 0x1c1f ;  /* 0x001c1f0e55537589 */ /* 0x0005e200000e0000 */
[----:B----4-:R-:W-:-:S02]  /*13b60*/  SEL R5, R13, R10, P0 ;  /* 0x0000000a0d057207 */ /* 0x010fc40000000000 */
[----:B------:R-:W-:Y:S01]  /*13b70*/  SEL R10, R8, R11, P0 ;  /* 0x0000000b080a7207 */ /* 0x000fe20000000000 */
[----:B------:R-:W4:Y:S01]  /*13b80*/  SHFL.IDX PT, R81, R81, R14, 0x1c1f ;  /* 0x001c1f0e51517589 */ /* 0x000f2200000e0000 */
[----:B------:R-:W-:Y:S01]  /*13b90*/  SEL R8, R11, R8, P0 ;  /* 0x000000080b087207 */ /* 0x000fe20000000000 */
[----:B-----5:R-:W5:Y:S01]  /*13ba0*/  @P2 LDC R95, c[0x0][0xbec] ;  /* 0x0002fb00ff5f2b82 */ /* 0x020f620000000800 */
[----:B------:R-:W-:Y:S01]  /*13bb0*/  SEL R11, R9, R12, P0 ;  /* 0x0000000c090b7207 */ /* 0x000fe20000000000 */
[----:B------:R-:W-:Y:S01]  /*13bc0*/  SHFL.IDX PT, R71, R77, R14, 0x1c1f ;  /* 0x001c1f0e4d477589 */ /* 0x000fe200000e0000 */
[----:B------:R-:W-:Y:S02]  /*13bd0*/  SEL R9, R12, R9, P0 ;  /* 0x000000090c097207 */ /* 0x000fe40000000000 */
[----:B0-----:R-:W-:Y:S01]  /*13be0*/  SEL R12, R16, R17, P0 ;  /* 0x00000011100c7207 */ /* 0x001fe20000000000 */
[----:B------:R-:W-:Y:S01]  /*13bf0*/  SHFL.IDX PT, R73, R73, R14, 0x1c1f ;  /* 0x001c1f0e49497589 */ /* 0x000fe200000e0000 */
[----:B------:R-:W-:Y:S01]  /*13c00*/  SEL R16, R17, R16, P0 ;  /* 0x0000001011107207 */ /* 0x000fe20000000000 */
[----:B--2---:R-:W0:Y:S01]  /*13c10*/  @P2 LDC R85, c[0x0][0xbf0] ;  /* 0x0002fc00ff552b82 */ /* 0x004e220000000800 */
[----:B------:R-:W-:Y:S01]  /*13c20*/  SEL R13, R15, R20, P0 ;  /* 0x000000140f0d7207 */ /* 0x000fe20000000000 */
[----:B------:R-:W-:Y:S01]  /*13c30*/  SHFL.IDX PT, R65, R65, R14, 0x1c1f ;  /* 0x001c1f0e41417589 */ /* 0x000fe200000e0000 */
[----:B------:R-:W-:-:S02]  /*13c40*/  SEL R17, R20, R15, P0 ;  /* 0x0000000f14117207 */ /* 0x000fc40000000000 */
[----:B---3--:R-:W-:Y:S01]  /*13c50*/  SEL R30, R32, R33, P0 ;  /* 0x00000021201e7207 */ /* 0x008fe20000000000 */
[----:B------:R-:W-:Y:S01]  /*13c60*/  SHFL.IDX PT, R69, R69, R14, 0x1c1f ;  /* 0x001c1f0e45457589 */ /* 0x000fe200000e0000 */
[----:B------:R-:W-:Y:S02]  /*13c70*/  SEL R15, R21, R22, P0 ;  /* 0x00000016150f7207 */ /* 0x000fe40000000000 */
[----:B------:R-:W-:Y:S01]  /*13c80*/  SEL R32, R33, R32, P0 ;  /* 0x0000002021207207 */ /* 0x000fe20000000000 */
[----:B------:R-:W-:Y:S01]  /*13c90*/  SHFL.IDX PT, R59, R59, R14, 0x1c1f ;  /* 0x001c1f0e3b3b7589 */ /* 0x000fe200000e0000 */
[----:B------:R-:W-:Y:S02]  /*13ca0*/  SEL R33, R36, R29, P0 ;  /* 0x0000001d24217207 */ /* 0x000fe40000000000 */
[----:B------:R-:W-:Y:S01]  /*13cb0*/  SEL R20, R48, R49, P0 ;  /* 0x0000003130147207 */ /* 0x000fe20000000000 */
[----:B------:R2:W-:Y:S01]  /*13cc0*/  SHFL.IDX PT, R63, R31, R14, 0x1c1f ;  /* 0x001c1f0e1f3f7589 */ /* 0x0005e200000e0000 */
[----:B-----5:R-:W-:-:S03]  /*13cd0*/  @P2 IMAD.HI.U32 R95, R76, R95, RZ ;  /* 0x0000005f4c5f2227 */ /* 0x020fc600078e00ff */
[----:B------:R-:W-:Y:S04]  /*13ce0*/  SHFL.IDX PT, R53, R53, R14, 0x1c1f ;  /* 0x001c1f0e35357589 */ /* 0x000fe800000e0000 */
[----:B------:R-:W-:Y:S01]  /*13cf0*/  SHFL.IDX PT, R55, R55, R14, 0x1c1f ;  /* 0x001c1f0e37377589 */ /* 0x000fe200000e0000 */
[----:B--2---:R-:W-:Y:S01]  /*13d00*/  SEL R31, R29, R36, P0 ;  /* 0x000000241d1f7207 */ /* 0x004fe20000000000 */
[----:B-1----:R-:W-:Y:S02]  /*13d10*/  IMAD R36, R88, UR13, RZ ;  /* 0x0000000d58247c24 */ /* 0x002fe4000f8e02ff */
[----:B------:R-:W-:Y:S01]  /*13d20*/  SHFL.IDX PT, R39, R39, R14, 0x1c1f ;  /* 0x001c1f0e27277589 */ /* 0x000fe200000e0000 */
[----:B------:R-:W-:Y:S01]  /*13d30*/  SEL R29, R56, R37, P0 ;  /* 0x00000025381d7207 */ /* 0x000fe20000000000 */
[----:B------:R-:W-:-:S02]  /*13d40*/  IMAD R77, R89, UR12, R36 ;  /* 0x0000000c594d7c24 */ /* 0x000fc4000f8e0224 */
[----:B------:R-:W-:Y:S01]  /*13d50*/  SHFL.IDX PT, R45, R45, R14, 0x1c1f ;  /* 0x001c1f0e2d2d7589 */ /* 0x000fe200000e0000 */
[----:B------:R-:W-:-:S03]  /*13d60*/  SEL R36, R61, R60, P0 ;  /* 0x0000003c3d247207 */ /* 0x000fc60000000000 */
[----:B------:R1:W-:Y:S02]  /*13d70*/  SHFL.IDX PT, R43, R43, R14, 0x1c1f ;  /* 0x001c1f0e2b2b7589 */ /* 0x0003e400000e0000 */
[----:B-1----:R-:W-:Y:S02]  /*13d80*/  SEL R14, R24, R25, P0 ;  /* 0x00000019180e7207 */ /* 0x002fe40000000000 */
[----:B------:R-:W-:Y:S02]  /*13d90*/  SEL R24, R25, R24, P0 ;  /* 0x0000001819187207 */ /* 0x000fe40000000000 */
[----:B------:R-:W-:Y:S02]  /*13da0*/  SEL R25, R22, R21, P0 ;  /* 0x0000001516197207 */ /* 0x000fe40000000000 */
[----:B------:R-:W-:Y:S02]  /*13db0*/  SEL R22, R26, R23, P0 ;  /* 0x000000171a167207 */ /* 0x000fe40000000000 */
[----:B------:R-:W-:-:S02]  /*13dc0*/  SEL R26, R23, R26, P0 ;  /* 0x0000001a171a7207 */ /* 0x000fc40000000000 */
[----:B------:R-:W-:Y:S02]  /*13dd0*/  SEL R23, R27, R28, P0 ;  /* 0x0000001c1b177207 */ /* 0x000fe40000000000 */
[----:B------:R-:W-:Y:S02]  /*13de0*/  SEL R27, R28, R27, P0 ;  /* 0x0000001b1c1b7207 */ /* 0x000fe40000000000 */
[----:B------:R-:W-:Y:S01]  /*13df0*/  SEL R28, R49, R48, P0 ;  /* 0x00000030311c7207 */ /* 0x000fe20000000000 */
[----:B------:R-:W-:Y:S01]  /*13e00*/  IMAD.WIDE.U32 R48, R88, UR12, R34 ;  /* 0x0000000c58307c25 */ /* 0x000fe2000f8e0022 */
[----:B------:R-:W-:Y:S02]  /*13e10*/  SEL R34, R60, R61, P0 ;  /* 0x0000003d3c227207 */ /* 0x000fe40000000000 */
[----:B------:R-:W-:Y:S01]  /*13e20*/  SEL R21, R37, R56, P0 ;  /* 0x0000003825157207 */ /* 0x000fe20000000000 */
[----:B------:R-:W-:Y:S01]  /*13e30*/  IMAD R60, R90, UR13, RZ ;  /* 0x0000000d5a3c7c24 */ /* 0x000fe2000f8e02ff */
[----:B------:R-:W-:Y:S01]  /*13e40*/  SEL R35, R57, R66, P0 ;  /* 0x0000004239237207 */ /* 0x000fe20000000000 */
[----:B------:R-:W-:Y:S01]  /*13e50*/  @P2 IMAD.HI.U32 R56, R76, R79, RZ ;  /* 0x0000004f4c382227 */ /* 0x000fe200078e00ff */
[----:B------:R-:W-:-:S02]  /*13e60*/  SEL R37, R66, R57, P0 ;  /* 0x0000003942257207 */ /* 0x000fc40000000000 */
[----:B------:R-:W-:Y:S01]  /*13e70*/  SHF.R.S32.HI R66, RZ, 0x1f, R93 ;  /* 0x0000001fff427819 */ /* 0x000fe2000001145d */
[----:B------:R-:W-:Y:S02]  /*13e80*/  IMAD R57, R91, UR12, R60 ;  /* 0x0000000c5b397c24 */ /* 0x000fe4000f8e023c */
[----:B------:R-:W-:Y:S02]  /*13e90*/  IMAD.IADD R49, R49, 0x1, R77 ;  /* 0x0000000131317824 */ /* 0x000fe400078e024d */
[----:B------:R-:W-:Y:S02]  /*13ea0*/  IMAD.IADD R57, R41, 0x1, R57 ;  /* 0x0000000129397824 */ /* 0x000fe400078e0239 */
[----:B------:R-:W-:Y:S02]  /*13eb0*/  IMAD R41, R66, UR4, RZ ;  /* 0x0000000442297c24 */ /* 0x000fe4000f8e02ff */
[----:B------:R-:W-:Y:S01]  /*13ec0*/  IMAD.MOV.U32 R61, RZ, RZ, R76 ;  /* 0x000000ffff3d7224 */ /* 0x000fe200078e004c */
[----:B0-----:R-:W-:Y:S01]  /*13ed0*/  @P2 SHF.R.U32.HI R61, RZ, R85, R56 ;  /* 0x00000055ff3d2219 */ /* 0x001fe20000011638 */
[----:B------:R-:W-:-:S02]  /*13ee0*/  IMAD.MOV.U32 R56, RZ, RZ, R40 ;  /* 0x000000ffff387224 */ /* 0x000fc400078e0028 */
[C---:B------:R-:W-:Y:S02]  /*13ef0*/  IMAD R60, R93.reuse, UR5, R41 ;  /* 0x000000055d3c7c24 */ /* 0x040fe4000f8e0229 */
[----:B------:R-:W-:Y:S01]  /*13f00*/  IMAD.MOV.U32 R77, RZ, RZ, R76 ;  /* 0x000000ffff4d7224 */ /* 0x000fe200078e004c */
[----:B------:R-:W-:Y:S01]  /*13f10*/  @P2 SHF.R.U32.HI R77, RZ, R82, R95 ;  /* 0x00000052ff4d2219 */ /* 0x000fe2000001165f */
[----:B------:R-:W-:Y:S01]  /*13f20*/  IMAD.WIDE.U32 R40, R93, UR4, R48 ;  /* 0x000000045d287c25 */ /* 0x000fe2000f8e0030 */
[----:B------:R-:W-:-:S03]  /*13f30*/  ULDC.64 UR4, c[0x0][0xb30] ;  /* 0x0002cc0000047ab9 */ /* 0x000fc60000000a00 */
[----:B------:R-:W-:Y:S01]  /*13f40*/  IMAD R66, R66, UR6, RZ ;  /* 0x0000000642427c24 */ /* 0x000fe2000f8e02ff */
[----:B------:R-:W-:Y:S01]  /*13f50*/  IADD3 R40, P2, R61, R40, RZ ;  /* 0x000000283d287210 */ /* 0x000fe20007f5e0ff */
[----:B------:R-:W-:Y:S01]  /*13f60*/  IMAD.WIDE.U32 R48, R93, UR6, R56 ;  /* 0x000000065d307c25 */ /* 0x000fe2000f8e0038 */
[----:B------:R-:W-:Y:S02]  /*13f70*/  SHF.R.S32.HI R57, RZ, 0x1f, R61 ;  /* 0x0000001fff397819 */ /* 0x000fe4000001143d */
[----:B------:R-:W-:Y:S01]  /*13f80*/  SHF.R.S32.HI R56, RZ, 0x1f, R77 ;  /* 0x0000001fff387819 */ /* 0x000fe2000001144d */
[----:B------:R-:W-:Y:S01]  /*13f90*/  IMAD.MOV R61, RZ, RZ, -R61 ;  /* 0x000000ffff3d7224 */ /* 0x000fe200078e0a3d */
[----:B------:R-:W-:Y:S01]  /*13fa0*/  IADD3.X R41, R57, R41, R60, P2, !PT ;  /* 0x0000002939297210 */ /* 0x000fe200017fe43c */
[----:B------:R-:W-:Y:S01]  /*13fb0*/  IMAD R79, R93, UR7, R66 ;  /* 0x000000075d4f7c24 */ /* 0x000fe2000f8e0242 */
[----:B------:R-:W-:Y:S01]  /*13fc0*/  ULDC.64 UR6, c[0x0][0xbc8] ;  /* 0x0002f20000067ab9 */ /* 0x000fe20000000a00 */
[----:B------:R-:W-:-:S02]  /*13fd0*/  IMAD.MOV R66, RZ, RZ, -R77 ;  /* 0x000000ffff427224 */ /* 0x000fc400078e0a4d */
[----:B------:R-:W-:Y:S02]  /*13fe0*/  IMAD R56, R56, UR4, RZ ;  /* 0x0000000438387c24 */ /* 0x000fe4000f8e02ff */
[--C-:B------:R-:W-:Y:S02]  /*13ff0*/  IMAD R57, R87, R61, R76.reuse ;  /* 0x0000003d57397224 */ /* 0x100fe400078e024c */
[----:B------:R-:W-:Y:S02]  /*14000*/  IMAD.IADD R49, R49, 0x1, R79 ;  /* 0x0000000131317824 */ /* 0x000fe400078e024f */
[----:B------:R-:W-:Y:S02]  /*14010*/  IMAD R61, R87, R66, R76 ;  /* 0x00000042573d7224 */ /* 0x000fe400078e024c */
[C---:B------:R-:W-:Y:S01]  /*14020*/  IMAD R79, R77.reuse, UR5, R56 ;  /* 0x000000054d4f7c24 */ /* 0x040fe2000f8e0238 */
[----:B------:R-:W-:Y:S01]  /*14030*/  SHF.R.S32.HI R56, RZ, 0x1f, R57 ;  /* 0x0000001fff387819 */ /* 0x000fe20000011439 */
[----:B------:R-:W-:Y:S01]  /*14040*/  IMAD.WIDE.U32 R48, R77, UR4, R48 ;  /* 0x000000044d307c25 */ /* 0x000fe2000f8e0030 */
[----:B------:R-:W-:Y:S01]  /*14050*/  SHF.R.S32.HI R60, RZ, 0x1f, R61 ;  /* 0x0000001fff3c7819 */ /* 0x000fe2000001143d */
[----:B------:R-:W0:Y:S01]  /*14060*/  S2UR UR5, SR_CgaCtaId ;  /* 0x00000000000579c3 */ /* 0x000e220000008800 */
[----:B------:R-:W-:Y:S01]  /*14070*/  UMOV UR4, 0x400 ;  /* 0x0000040000047882 */ /* 0x000fe20000000000 */
[----:B------:R-:W-:-:S02]  /*14080*/  IMAD R56, R56, UR6, RZ ;  /* 0x0000000638387c24 */ /* 0x000fc4000f8e02ff */
[----:B------:R-:W-:Y:S02]  /*14090*/  IMAD R60, R60, UR8, RZ ;  /* 0x000000083c3c7c24 */ /* 0x000fe4000f8e02ff */
[----:B------:R-:W-:Y:S02]  /*140a0*/  IMAD.IADD R49, R49, 0x1, R79 ;  /* 0x0000000131317824 */ /* 0x000fe400078e024f */
[----:B------:R-:W-:Y:S01]  /*140b0*/  IMAD R77, R57, UR7, R56 ;  /* 0x00000007394d7c24 */ /* 0x000fe2000f8e0238 */
[----:B------:R-:W-:Y:S01]  /*140c0*/  SEL R56, R67, R72, P0 ;  /* 0x0000004843387207 */ /* 0x000fe20000000000 */
[----:B------:R-:W-:Y:S01]  /*140d0*/  IMAD.WIDE.U32 R40, R57, UR6, R40 ;  /* 0x0000000639287c25 */ /* 0x000fe2000f8e0028 */
[----:B------:R-:W-:-:S03]  /*140e0*/  ULDC.64 UR6, c[0x0][0xba8] ;  /* 0x0002ea0000067ab9 */ /* 0x000fc60000000a00 */
[C---:B------:R-:W-:Y:S01]  /*140f0*/  IMAD R79, R61.reuse, UR9, R60 ;  /* 0x000000093d4f7c24 */ /* 0x040fe2000f8e023c */
[----:B------:R-:W-:Y:S01]  /*14100*/  SEL R60, R72, R67, P0 ;  /* 0x00000043483c7207 */ /* 0x000fe20000000000 */
[----:B------:R-:W-:Y:S01]  /*14110*/  IMAD.WIDE.U32 R48, R61, UR8, R48 ;  /* 0x000000083d307c25 */ /* 0x000fe2000f8e0030 */
[C---:B------:R-:W-:Y:S01]  /*14120*/  LEA R72, P2, R40.reuse, UR6, 0x2 ;  /* 0x0000000628487c11 */ /* 0x040fe2000f8410ff */
[----:B------:R-:W-:Y:S01]  /*14130*/  ULDC UR6, c[0x0][0xa88] ;  /* 0x0002a20000067ab9 */ /* 0x000fe20000000800 */
[----:B------:R-:W-:Y:S01]  /*14140*/  SEL R61, R75, R70, P0 ;  /* 0x000000464b3d7207 */ /* 0x000fe20000000000 */
[----:B------:R-:W-:Y:S01]  /*14150*/  IMAD.IADD R57, R41, 0x1, R77 ;  /* 0x0000000129397824 */ /* 0x000fe200078e024d */
[----:B------:R-:W-:Y:S01]  /*14160*/  ULDC.64 UR8, c[0x0][0xb00] ;  /* 0x0002c00000087ab9 */ /* 0x000fe20000000a00 */
[----:B------:R-:W-:Y:S01]  /*14170*/  IMAD.IADD R41, R49, 0x1, R79 ;  /* 0x0000000131297824 */ /* 0x000fe200078e024f */
[----:B------:R-:W-:Y:S01]  /*14180*/  SHFL.IDX PT, R76, R72, RZ, 0x1c1f ;  /* 0x001c1fff484c7589 */ /* 0x000fe200000e0000 */
[----:B0-----:R-:W-:Y:S01]  /*14190*/  ULEA UR4, UR5, UR4, 0x18 ;  /* 0x0000000405047291 */ /* 0x001fe2000f8ec03f */
[----:B------:R-:W-:Y:S01]  /*141a0*/  LEA.HI.X R49, R40, UR7, R57, 0x2, P2 ;  /* 0x0000000728317c11 */ /* 0x000fe200090f1439 */
[----:B------:R-:W-:Y:S01]  /*141b0*/  IMAD R85, R87, UR6, RZ ;  /* 0x0000000657557c24 */ /* 0x000fe2000f8e02ff */
[----:B------:R-:W-:Y:S01]  /*141c0*/  SHFL.IDX PT, R78, R72, 0x1, 0x1c1f ;  /* 0x003c1f00484e7f89 */ /* 0x000fe200000e0000 */
[----:B------:R-:W-:Y:S01]  /*141d0*/  SEL R57, R70, R75, P0 ;  /* 0x0000004b46397207 */ /* 0x000fe20000000000 */
[C---:B------:R-:W-:Y:S01]  /*141e0*/  VIADD R70, R68.reuse, 0x8 ;  /* 0x0000000844467836 */ /* 0x040fe20000000000 */
[----:B------:R-:W-:Y:S01]  /*141f0*/  UIADD3 UR4, UR4, 0x29820, URZ ;  /* 0x0002982004047890 */ /* 0x000fe2000fffe03f */
[----:B------:R-:W0:Y:S01]  /*14200*/  SHFL.IDX PT, R77, R49, RZ, 0x1c1f ;  /* 0x001c1fff314d7589 */ /* 0x000e2200000e0000 */
[-C--:B------:R-:W-:Y:S01]  /*14210*/  ISETP.GE.OR P2, PT, R68, R85.reuse, P1 ;  /* 0x000000554400720c */ /* 0x080fe20000f46670 */
[----:B------:R-:W-:Y:S01]  /*14220*/  IMAD.SHL.U32 R75, R64, 0x2, RZ ;  /* 0x00000002404b7824 */ /* 0x000fe200078e00ff */
[----:B------:R-:W-:Y:S01]  /*14230*/  ISETP.GE.OR P1, PT, R70, R85, P1 ;  /* 0x000000554600720c */ /* 0x000fe20000f26670 */
[----:B------:R1:W2:Y:S01]  /*14240*/  SHFL.IDX PT, R79, R49, 0x1, 0x1c1f ;  /* 0x003c1f00314f7f89 */ /* 0x0002a200000e0000 */
[----:B------:R-:W-:Y:S01]  /*14250*/  UPRMT UR4, URZ, 0x654, UR4 ;  /* 0x000006543f047896 */ /* 0x000fe20008000004 */
[----:B------:R-:W-:-:S02]  /*14260*/  LEA R82, P3, R48, UR8, 0x2 ;  /* 0x0000000830527c11 */ /* 0x000fc4000f8610ff */
[----:B----4-:R-:W-:Y:S02]  /*14270*/  SEL R40, R46, R81, P0 ;  /* 0x000000512e287207 */ /* 0x010fe40000000000 */
[----:B------:R-:W-:Y:S01]  /*14280*/  LEA.HI.X R84, R48, UR9, R41, 0x2, P3 ;  /* 0x0000000930547c11 */ /* 0x000fe200098f1429 */
[----:B------:R3:W4:Y:S01]  /*14290*/  SHFL.IDX PT, R66, R82, RZ, 0x1c1f ;  /* 0x001c1fff52427589 */ /* 0x00072200000e0000 */
[----:B------:R-:W-:Y:S02]  /*142a0*/  ISETP.GE.AND P3, PT, R68, R85, PT ;  /* 0x000000554400720c */ /* 0x000fe40003f66270 */
[----:B------:R-:W-:Y:S01]  /*142b0*/  SYNCS.ARRIVE.TRANS64.RED.A1T0 RZ, [UR4], RZ ;  /* 0x000000ffffff79a7 */ /* 0x000fe20008100404 */
[----:B------:R3:W3:Y:S01]  /*142c0*/  SHFL.IDX PT, R67, R84, RZ, 0x1c1f ;  /* 0x001c1fff54437589 */ /* 0x0006e200000e0000 */
[----:B------:R-:W-:Y:S02]  /*142d0*/  SEL R41, R47, R74, P0 ;  /* 0x0000004a2f297207 */ /* 0x000fe40000000000 */
[----:B------:R-:W-:-:S02]  /*142e0*/  SEL R48, R50, R83, P0 ;  /* 0x0000005332307207 */ /* 0x000fc40000000000 */
[----:B-1----:R-:W-:Y:S02]  /*142f0*/  SEL R49, R51, R80, P0 ;  /* 0x0000005033317207 */ /* 0x002fe40000000000 */
[----:B------:R-:W-:Y:S01]  /*14300*/  SEL R46, R81, R46, P0 ;  /* 0x0000002e512e7207 */ /* 0x000fe20000000000 */
[----:B0-----:R0:W-:Y:S01]  /*14310*/  @!P2 ST.E desc[UR58][R76.64], R2 ;  /* 0x000000024c00a985 */ /* 0x0011e2000c10193a */
[----:B------:R-:W-:Y:S02]  /*14320*/  SEL R47, R74, R47, P0 ;  /* 0x0000002f4a2f7207 */ /* 0x000fe40000000000 */
[----:B------:R-:W-:Y:S01]  /*14330*/  SEL R50, R83, R50, P0 ;  /* 0x0000003253327207 */ /* 0x000fe20000000000 */
[----:B--2---:R0:W-:Y:S01]  /*14340*/  @!P1 ST.E desc[UR58][R78.64], R3 ;  /* 0x000000034e009985 */ /* 0x0041e2000c10193a */
        /* <DEDUP_REMOVED lines=8> */
[----:B------:R-:W-:Y:S01]  /*143d0*/  VIADD R74, R75, 0x20 ;  /* 0x000000204b4a7836 */ /* 0x000fe20000000000 */
[----:B------:R-:W-:Y:S01]  /*143e0*/  ISETP.GE.AND P4, PT, R3, UR4, PT ;  /* 0x0000000403007c0c */ /* 0x000fe2000bf86270 */
[C---:B------:R-:W-:Y:S01]  /*143f0*/  VIADD R80, R75.reuse, 0x38 ;  /* 0x000000384b507836 */ /* 0x040fe20000000000 */
[----:B------:R-:W-:Y:S01]  /*14400*/  ISETP.GE.AND P1, PT, R72, UR4, PT ;  /* 0x0000000448007c0c */ /* 0x000fe2000bf26270 */
[----:B------:R-:W-:-:S03]  /*14410*/  VIADD R81, R75, 0x40 ;  /* 0x000000404b517836 */ /* 0x000fc60000000000 */
[----:B------:R-:W-:-:S05]  /*14420*/  ISETP.GE.AND P5, PT, R80, UR4, PT ;  /* 0x0000000450007c0c */ /* 0x000fca000bfa6270 */
[----:B------:R-:W-:Y:S02]  /*14430*/  @!P3 LEA.HI R64, R2, R2, RZ, 0x1 ;  /* 0x000000020240b211 */ /* 0x000fe400078f08ff */
[----:B------:R-:W-:Y:S01]  /*14440*/  @!P4 LEA.HI R68, R3, R3, RZ, 0x1 ;  /* 0x000000030344c211 */ /* 0x000fe200078f08ff */
[C-C-:B---34-:R-:W-:Y:S01]  /*14450*/  @!P2 IMAD.WIDE R2, R75.reuse, 0x4, R66.reuse ;  /* 0x000000044b02a825 */ /* 0x158fe200078e0242 */
[----:B------:R-:W-:Y:S02]  /*14460*/  @!P3 LOP3.LUT R77, R64, 0xfffffffe, RZ, 0xc0, !PT ;  /* 0xfffffffe404db812 */ /* 0x000fe400078ec0ff */
[----:B------:R-:W-:Y:S01]  /*14470*/  @!P1 LEA.HI R72, R72, R72, RZ, 0x1 ;  /* 0x0000004848489211 */ /* 0x000fe200078f08ff */
[----:B------:R-:W-:Y:S01]  /*14480*/  VIADD R64, R75, 0x28 ;  /* 0x000000284b407836 */ /* 0x000fe20000000000 */
[----:B------:R-:W-:Y:S01]  /*14490*/  @!P4 LOP3.LUT R79, R68, 0xfffffffe, RZ, 0xc0, !PT ;  /* 0xfffffffe444fc812 */ /* 0x000fe200078ec0ff */
[----:B------:R0:W-:Y:S01]  /*144a0*/  @!P2 ST.E.64 desc[UR58][R2.64], R10 ;  /* 0x0000000a0200a985 */ /* 0x0001e2000c101b3a */
[----:B------:R-:W-:Y:S01]  /*144b0*/  @!P3 IMAD.WIDE R76, R77, 0x4, R66 ;  /* 0x000000044d4cb825 */ /* 0x000fe200078e0242 */
[----:B------:R-:W-:-:S02]  /*144c0*/  ISETP.GE.AND P2, PT, R74, UR4, PT ;  /* 0x000000044a007c0c */ /* 0x000fc4000bf46270 */
[----:B------:R-:W-:Y:S01]  /*144d0*/  @!P5 LEA.HI R80, R80, R80, RZ, 0x1 ;  /* 0x000000505050d211 */ /* 0x000fe200078f08ff */
[----:B------:R-:W-:Y:S01]  /*144e0*/  VIADD R68, R75, 0x30 ;  /* 0x000000304b447836 */ /* 0x000fe20000000000 */
[----:B------:R1:W-:Y:S01]  /*144f0*/  @!P3 ST.E.64 desc[UR58][R76.64], R8 ;  /* 0x000000084c00b985 */ /* 0x0003e2000c101b3a */
[----:B------:R-:W-:Y:S01]  /*14500*/  @!P4 IMAD.WIDE R78, R79, 0x4, R66 ;  /* 0x000000044f4ec825 */ /* 0x000fe200078e0242 */
[----:B------:R-:W-:Y:S02]  /*14510*/  ISETP.GE.AND P3, PT, R64, UR4, PT ;  /* 0x0000000440007c0c */ /* 0x000fe4000bf66270 */
[----:B------:R-:W-:Y:S02]  /*14520*/  ISETP.GE.AND P6, PT, R68, UR4, PT ;  /* 0x0000000444007c0c */ /* 0x000fe4000bfc6270 */
[----:B------:R2:W-:Y:S01]  /*14530*/  @!P4 ST.E.64 desc[UR58][R78.64], R12 ;  /* 0x0000000c4e00c985 */ /* 0x0005e2000c101b3a */
[----:B------:R-:W-:Y:S02]  /*14540*/  ISETP.GE.AND P4, PT, R81, UR4, PT ;  /* 0x0000000451007c0c */ /* 0x000fe4000bf86270 */
[----:B0-----:R-:W-:Y:S01]  /*14550*/  @!P1 LOP3.LUT R3, R72, 0xfffffffe, RZ, 0xc0, !PT ;  /* 0xfffffffe48039812 */ /* 0x001fe200078ec0ff */
[----:B------:R-:W-:Y:S01]  /*14560*/  VIADD R72, R75, 0x48 ;  /* 0x000000484b487836 */ /* 0x000fe20000000000 */
[----:B------:R-:W-:-:S03]  /*14570*/  @!P2 LEA.HI R74, R74, R74, RZ, 0x1 ;  /* 0x0000004a4a4aa211 */ /* 0x000fc600078f08ff */
[--C-:B------:R-:W-:Y:S01]  /*14580*/  @!P1 IMAD.WIDE R2, R3, 0x4, R66.reuse ;  /* 0x0000000403029825 */ /* 0x100fe200078e0242 */
[----:B-1----:R-:W-:Y:S02]  /*14590*/  @!P2 LOP3.LUT R9, R74, 0xfffffffe, RZ, 0xc0, !PT ;  /* 0xfffffffe4a09a812 */ /* 0x002fe400078ec0ff */
[----:B------:R-:W-:Y:S02]  /*145a0*/  @!P3 LEA.HI R64, R64, R64, RZ, 0x1 ;  /* 0x000000404040b211 */ /* 0x000fe400078f08ff */
[----:B------:R0:W-:Y:S01]  /*145b0*/  @!P1 ST.E.64 desc[UR58][R2.64], R16 ;  /* 0x0000001002009985 */ /* 0x0001e2000c101b3a */
[----:B------:R-:W-:Y:S01]  /*145c0*/  ISETP.GE.AND P1, PT, R72, UR4, PT ;  /* 0x0000000448007c0c */ /* 0x000fe2000bf26270 */
[----:B------:R-:W-:Y:S01]  /*145d0*/  @!P2 IMAD.WIDE R8, R9, 0x4, R66 ;  /* 0x000000040908a825 */ /* 0x000fe200078e0242 */
[----:B------:R-:W-:Y:S02]  /*145e0*/  @!P6 LEA.HI R68, R68, R68, RZ, 0x1 ;  /* 0x000000444444e211 */ /* 0x000fe400078f08ff */
[----:B------:R-:W-:-:S02]  /*145f0*/  @!P3 LOP3.LUT R11, R64, 0xfffffffe, RZ, 0xc0, !PT ;  /* 0xfffffffe400bb812 */ /* 0x000fc400078ec0ff */
[----:B------:R-:W-:Y:S01]  /*14600*/  @!P4 LEA.HI R81, R81, R81, RZ, 0x1 ;  /* 0x000000515151c211 */ /* 0x000fe200078f08ff */
[----:B------:R1:W-:Y:S01]  /*14610*/  @!P2 ST.E.64 desc[UR58][R8.64], R14 ;  /* 0x0000000e0800a985 */ /* 0x0003e2000c101b3a */
[----:B--2---:R-:W-:Y:S01]  /*14620*/  @!P6 LOP3.LUT R13, R68, 0xfffffffe, RZ, 0xc0, !PT ;  /* 0xfffffffe440de812 */ /* 0x004fe200078ec0ff */
[----:B------:R-:W-:Y:S01]  /*14630*/  @!P3 IMAD.WIDE R10, R11, 0x4, R66 ;  /* 0x000000040b0ab825 */ /* 0x000fe200078e0242 */
[----:B------:R-:W-:-:S03]  /*14640*/  @!P4 LOP3.LUT R81, R81, 0xfffffffe, RZ, 0xc0, !PT ;  /* 0xfffffffe5151c812 */ /* 0x000fc600078ec0ff */
[----:B------:R-:W-:Y:S01]  /*14650*/  @!P1 LEA.HI R72, R72, R72, RZ, 0x1 ;  /* 0x0000004848489211 */ /* 0x000fe200078f08ff */
[--C-:B0-----:R-:W-:Y:S01]  /*14660*/  @!P6 IMAD.WIDE R2, R13, 0x4, R66.reuse ;  /* 0x000000040d02e825 */ /* 0x101fe200078e0242 */
[----:B------:R-:W-:Y:S01]  /*14670*/  @!P5 LOP3.LUT R17, R80, 0xfffffffe, RZ, 0xc0, !PT ;  /* 0xfffffffe5011d812 */ /* 0x000fe200078ec0ff */
[----:B------:R0:W-:Y:S02]  /*14680*/  @!P3 ST.E.64 desc[UR58][R10.64], R24 ;  /* 0x000000180a00b985 */ /* 0x0001e4000c101b3a */
[----:B------:R-:W-:Y:S02]  /*14690*/  VIADD R16, R75, 0x60 ;  /* 0x000000604b107836 */ /* 0x000fe40000000000 */
[--C-:B------:R-:W-:Y:S01]  /*146a0*/  @!P5 IMAD.WIDE R12, R17, 0x4, R66.reuse ;  /* 0x00000004110cd825 */ /* 0x100fe200078e0242 */
[----:B-1----:R-:W-:Y:S01]  /*146b0*/  @!P1 LOP3.LUT R15, R72, 0xfffffffe, RZ, 0xc0, !PT ;  /* 0xfffffffe480f9812 */ /* 0x002fe200078ec0ff */
[----:B------:R1:W-:Y:S01]  /*146c0*/  @!P6 ST.E.64 desc[UR58][R2.64], R22 ;  /* 0x000000160200e985 */ /* 0x0003e2000c101b3a */
[----:B------:R-:W-:Y:S01]  /*146d0*/  ISETP.GE.AND P3, PT, R16, UR4, PT ;  /* 0x0000000410007c0c */ /* 0x000fe2000bf66270 */
[----:B------:R-:W-:-:S02]  /*146e0*/  @!P4 IMAD.WIDE R8, R81, 0x4, R66 ;  /* 0x000000045108c825 */ /* 0x000fc400078e0242 */
[----:B------:R-:W-:Y:S02]  /*146f0*/  @!P5 ST.E.64 desc[UR58][R12.64], R26 ;  /* 0x0000001a0c00d985 */ /* 0x000fe4000c101b3a */
[----:B------:R-:W-:Y:S02]  /*14700*/  VIADD R14, R75, 0x50 ;  /* 0x000000504b0e7836 */ /* 0x000fe40000000000 */
[----:B0-----:R-:W-:Y:S01]  /*14710*/  @!P1 IMAD.WIDE R10, R15, 0x4, R66 ;  /* 0x000000040f0a9825 */ /* 0x001fe200078e0242 */
[----:B------:R0:W-:Y:S03]  /*14720*/  @!P4 ST.E.64 desc[UR58][R8.64], R30 ;  /* 0x0000001e0800c985 */ /* 0x0001e6000c101b3a */
[C---:B------:R-:W-:Y:S01]  /*14730*/  VIADD R15, R75.reuse, 0x58 ;  /* 0x000000584b0f7836 */ /* 0x040fe20000000000 */
[----:B------:R2:W-:Y:S01]  /*14740*/  @!P1 ST.E.64 desc[UR58][R10.64], R32 ;  /* 0x000000200a009985 */ /* 0x0005e2000c101b3a */
[C---:B------:R-:W-:Y:S01]  /*14750*/  VIADD R17, R75.reuse, 0x68 ;  /* 0x000000684b117836 */ /* 0x040fe20000000000 */
[----:B------:R-:W-:Y:S01]  /*14760*/  ISETP.GE.AND P1, PT, R14, UR4, PT ;  /* 0x000000040e007c0c */ /* 0x000fe2000bf26270 */
[----:B-1----:R-:W-:Y:S01]  /*14770*/  VIADD R3, R75, 0x78 ;  /* 0x000000784b037836 */ /* 0x002fe20000000000 */
        /* <DEDUP_REMOVED lines=9> */
[----:B0-----:R-:W-:Y:S02]  /*14810*/  @!P6 LEA.HI R8, R3, R3, RZ, 0x1 ;  /* 0x000000030308e211 */ /* 0x001fe400078f08ff */
        /* <DEDUP_REMOVED lines=19> */
.L_x_953:
[----:B------:R-:W-:Y:S05]  /*14950*/  BSYNC B0 ;  /* 0x0000000000007941 */ /* 0x000fea0003800000 */
.L_x_952:
[----:B------:R-:W-:Y:S01]  /*14960*/  ISETP.GE.AND P1, PT, R70, R85, PT ;  /* 0x000000554600720c */ /* 0x000fe20003f26270 */
[----:B-1----:R1:W2:Y:S01]  /*14970*/  SHFL.IDX PT, R37, R84, 0x1, 0x1c1f ;  /* 0x003c1f0054257f89 */ /* 0x0022a200000e0000 */
[----:B------:R-:W-:Y:S02]  /*14980*/  SEL R32, R6, R45, P0 ;  /* 0x0000002d06207207 */ /* 0x000fe40000000000 */
[----:B------:R-:W-:Y:S01]  /*14990*/  SEL R34, R45, R6, P0 ;  /* 0x000000062d227207 */ /* 0x000fe20000000000 */
[----:B------:R1:W0:Y:S01]  /*149a0*/  SHFL.IDX PT, R36, R82, 0x1, 0x1c1f ;  /* 0x003c1f0052247f89 */ /* 0x00022200000e0000 */
        /* <DEDUP_REMOVED lines=20> */
[----:B012---:R-:W-:Y:S06]  /*14af0*/  @P1 BRA `(.L_x_868) ;  /* 0x0000004400701947 */ /* 0x007fec0003800000 */
[C---:B------:R-:W-:Y:S01]  /*14b00*/  VIADD R0, R75.reuse, 0x8 ;  /* 0x000000084b007836 */ /* 0x040fe20000000000 */
        /* <DEDUP_REMOVED lines=9> */
[C---:B------:R-:W-:Y:S01]  /*14ba0*/  VIADD R38, R75.reuse, 0x30 ;  /* 0x000000304b267836 */ /* 0x040fe20000000000 */
[----:B------:R-:W-:Y:S01]  /*14bb0*/  ISETP.GE.AND P5, PT, R18, UR4, PT ;  /* 0x0000000412007c0c */ /* 0x000fe2000bfa6270 */
[----:B------:R-:W-:Y:S01]  /*14bc0*/  VIADD R39, R75, 0x38 ;  /* 0x000000384b277836 */ /* 0x000fe20000000000 */
[----:B------:R-:W-:-:S03]  /*14bd0*/  ISETP.GE.AND P3, PT, R12, UR4, PT ;  /* 0x000000040c007c0c */ /* 0x000fc6000bf66270 */
[----:B------:R-:W-:Y:S02]  /*14be0*/  @!P0 IMAD.WIDE R2, R75, 0x4, R36 ;  /* 0x000000044b028825 */ /* 0x000fe400078e0224 */
[----:B------:R-:W-:-:S03]  /*14bf0*/  @!P4 LEA.HI R0, R0, R0, RZ, 0x1 ;  /* 0x000000000000c211 */ /* 0x000fc600078f08ff */
[----:B------:R0:W-:Y:S01]  /*14c00*/  @!P0 ST.E.64 desc[UR58][R2.64], R40 ;  /* 0x0000002802008985 */ /* 0x0001e2000c101b3a */
[----:B------:R-:W-:Y:S02]  /*14c10*/  @!P4 LOP3.LUT R9, R0, 0xfffffffe, RZ, 0xc0, !PT ;  /* 0xfffffffe0009c812 */ /* 0x000fe400078ec0ff */
[----:B------:R-:W-:Y:S02]  /*14c20*/  ISETP.GE.AND P0, PT, R39, UR4, PT ;  /* 0x0000000427007c0c */ /* 0x000fe4000bf06270 */
[----:B------:R-:W-:Y:S01]  /*14c30*/  @!P2 LEA.HI R0, R11, R11, RZ, 0x1 ;  /* 0x0000000b0b00a211 */ /* 0x000fe200078f08ff */
[----:B------:R-:W-:Y:S01]  /*14c40*/  @!P4 IMAD.WIDE R8, R9, 0x4, R36 ;  /* 0x000000040908c825 */ /* 0x000fe200078e0224 */
[----:B------:R-:W-:Y:S02]  /*14c50*/  @!P1 LEA.HI R10, R10, R10, RZ, 0x1 ;  /* 0x0000000a0a0a9211 */ /* 0x000fe400078f08ff */
[----:B------:R-:W-:Y:S02]  /*14c60*/  @!P2 LOP3.LUT R13, R0, 0xfffffffe, RZ, 0xc0, !PT ;  /* 0xfffffffe000da812 */ /* 0x000fe400078ec0ff */
[----:B------:R1:W-:Y:S01]  /*14c70*/  @!P4 ST.E.64 desc[UR58][R8.64], R46 ;  /* 0x0000002e0800c985 */ /* 0x0003e2000c101b3a */
[----:B------:R-:W-:-:S02]  /*14c80*/  ISETP.GE.AND P4, PT, R38, UR4, PT ;  /* 0x0000000426007c0c */ /* 0x000fc4000bf86270 */
[----:B------:R-:W-:Y:S02]  /*14c90*/  @!P1 LOP3.LUT R11, R10, 0xfffffffe, RZ, 0xc0, !PT ;  /* 0xfffffffe0a0b9812 */ /* 0x000fe400078ec0ff */
[----:B------:R-:W-:Y:S02]  /*14ca0*/  @!P5 LEA.HI R18, R18, R18, RZ, 0x1 ;  /* 0x000000121212d211 */ /* 0x000fe400078f08ff */
[----:B------:R-:W-:Y:S01]  /*14cb0*/  @!P3 LEA.HI R12, R12, R12, RZ, 0x1 ;  /* 0x0000000c0c0cb211 */ /* 0x000fe200078f08ff */
[--C-:B0-----:R-:W-:Y:S01]  /*14cc0*/  @!P1 IMAD.WIDE R2, R11, 0x4, R36.reuse ;  /* 0x000000040b029825 */ /* 0x101fe200078e0224 */
[----:B------:R-:W-:Y:S02]  /*14cd0*/  @!P0 LEA.HI R0, R39, R39, RZ, 0x1 ;  /* 0x0000002727008211 */ /* 0x000fe400078f08ff */
[----:B------:R-:W-:Y:S02]  /*14ce0*/  @!P3 LOP3.LUT R11, R12, 0xfffffffe, RZ, 0xc0, !PT ;  /* 0xfffffffe0c0bb812 */ /* 0x000fe400078ec0ff */
[----:B------:R0:W-:Y:S01]  /*14cf0*/  @!P1 ST.E.64 desc[UR58][R2.64], R48 ;  /* 0x0000003002009985 */ /* 0x0001e2000c101b3a */
[----:B-1----:R-:W-:Y:S01]  /*14d00*/  @!P2 IMAD.WIDE R8, R13, 0x4, R36 ;  /* 0x000000040d08a825 */ /* 0x002fe200078e0224 */
[----:B------:R-:W-:-:S02]  /*14d10*/  @!P5 LOP3.LUT R13, R18, 0xfffffffe, RZ, 0xc0, !PT ;  /* 0xfffffffe120dd812 */ /* 0x000fc400078ec0ff */
[----:B------:R-:W-:Y:S01]  /*14d20*/  @!P4 LEA.HI R38, R38, R38, RZ, 0x1 ;  /* 0x000000262626c211 */ /* 0x000fe200078f08ff */
[----:B------:R-:W-:Y:S01]  /*14d30*/  VIADD R18, R75, 0x40 ;  /* 0x000000404b127836 */ /* 0x000fe20000000000 */
[----:B------:R-:W-:Y:S01]  /*14d40*/  @!P0 LOP3.LUT R41, R0, 0xfffffffe, RZ, 0xc0, !PT ;  /* 0xfffffffe00298812 */ /* 0x000fe200078ec0ff */
[--C-:B------:R-:W-:Y:S01]  /*14d50*/  @!P3 IMAD.WIDE R10, R11, 0x4, R36.reuse ;  /* 0x000000040b0ab825 */ /* 0x100fe200078e0224 */
[----:B------:R-:W-:Y:S01]  /*14d60*/  @!P4 LOP3.LUT R39, R38, 0xfffffffe, RZ, 0xc0, !PT ;  /* 0xfffffffe2627c812 */ /* 0x000fe200078ec0ff */
[----:B------:R1:W-:Y:S01]  /*14d70*/  @!P2 ST.E.64 desc[UR58][R8.64], R50 ;  /* 0x000000320800a985 */ /* 0x0003e2000c101b3a */
[----:B------:R-:W-:Y:S01]  /*14d80*/  ISETP.GE.AND P1, PT, R18, UR4, PT ;  /* 0x0000000412007c0c */ /* 0x000fe2000bf26270 */
[----:B------:R-:W-:Y:S02]  /*14d90*/  VIADD R0, R75, 0x50 ;  /* 0x000000504b007836 */ /* 0x000fe40000000000 */
[--C-:B------:R-:W-:Y:S01]  /*14da0*/  @!P5 IMAD.WIDE R12, R13, 0x4, R36.reuse ;  /* 0x000000040d0cd825 */ /* 0x100fe200078e0224 */
[----:B------:R2:W-:Y:S02]  /*14db0*/  @!P3 ST.E.64 desc[UR58][R10.64], R14 ;  /* 0x0000000e0a00b985 */ /* 0x0005e4000c101b3a */
[----:B------:R-:W-:Y:S01]  /*14dc0*/  ISETP.GE.AND P3, PT, R0, UR4, PT ;  /* 0x0000000400007c0c */ /* 0x000fe2000bf66270 */
[----:B------:R-:W-:Y:S01]  /*14dd0*/  VIADD R38, R75, 0x48 ;  /* 0x000000484b267836 */ /* 0x000fe20000000000 */
[----:B------:R5:W-:Y:S01]  /*14de0*/  @!P5 ST.E.64 desc[UR58][R12.64], R16 ;  /* 0x000000100c00d985 */ /* 0x000be2000c101b3a */
[----:B0-----:R-:W-:-:S03]  /*14df0*/  @!P4 IMAD.WIDE R2, R39, 0x4, R36 ;  /* 0x000000042702c825 */ /* 0x001fc600078e0224 */
[----:B------:R-:W-:Y:S01]  /*14e00*/  ISETP.GE.AND P2, PT, R38, UR4, PT ;  /* 0x0000000426007c0c */ /* 0x000fe2000bf46270 */
[--C-:B-1----:R-:W-:Y:S01]  /*14e10*/  @!P0 IMAD.WIDE R8, R41, 0x4, R36.reuse ;  /* 0x0000000429088825 */ /* 0x102fe200078e0224 */
[----:B------:R0:W-:Y:S01]  /*14e20*/  @!P4 ST.E.64 desc[UR58][R2.64], R20 ;  /* 0x000000140200c985 */ /* 0x0001e2000c101b3a */
[----:B------:R-:W-:Y:S02]  /*14e30*/  @!P1 LEA.HI R18, R18, R18, RZ, 0x1 ;  /* 0x0000001212129211 */ /* 0x000fe400078f08ff */
[C---:B--2---:R-:W-:Y:S01]  /*14e40*/  VIADD R10, R75.reuse, 0x58 ;  /* 0x000000584b0a7836 */ /* 0x044fe20000000000 */
[----:B------:R1:W-:Y:S01]  /*14e50*/  @!P0 ST.E.64 desc[UR58][R8.64], R22 ;  /* 0x0000001608008985 */ /* 0x0003e2000c101b3a */
[C---:B------:R-:W-:Y:S01]  /*14e60*/  VIADD R14, R75.reuse, 0x68 ;  /* 0x000000684b0e7836 */ /* 0x040fe20000000000 */
[----:B------:R-:W-:Y:S01]  /*14e70*/  @!P1 LOP3.LUT R11, R18, 0xfffffffe, RZ, 0xc0, !PT ;  /* 0xfffffffe120b9812 */ /* 0x000fe200078ec0ff */
[C---:B-----5:R-:W-:Y:S01]  /*14e80*/  VIADD R12, R75.reuse, 0x60 ;  /* 0x000000604b0c7836 */ /* 0x060fe20000000000 */
[----:B------:R-:W-:Y:S01]  /*14e90*/  ISETP.GE.AND P0, PT, R10, UR4, PT ;  /* 0x000000040a007c0c */ /* 0x000fe2000bf06270 */
[C---:B------:R-:W-:Y:S01]  /*14ea0*/  VIADD R15, R75.reuse, 0x70 ;  /* 0x000000704b0f7836 */ /* 0x040fe20000000000 */
[----:B------:R-:W-:Y:S01]  /*14eb0*/  ISETP.GE.AND P5, PT, R14, UR4, PT ;  /* 0x000000040e007c0c */ /* 0x000fe2000bfa6270 */
[----:B------:R-:W-:Y:S01]  /*14ec0*/  VIADD R75, R75, 0x78 ;  /* 0x000000784b4b7836 */ /* 0x000fe20000000000 */
[----:B------:R-:W-:Y:S01]  /*14ed0*/  ISETP.GE.AND P4, PT, R12, UR4, PT ;  /* 0x000000040c007c0c */ /* 0x000fe2000bf86270 */
[----:B0-----:R-:W-:Y:S01]  /*14ee0*/  @!P1 IMAD.WIDE R2, R11, 0x4, R36 ;  /* 0x000000040b029825 */ /* 0x001fe200078e0224 */
[----:B------:R-:W-:-:S02]  /*14ef0*/  ISETP.GE.AND P6, PT, R15, UR4, PT ;  /* 0x000000040f007c0c */ /* 0x000fc4000bfc6270 */
[----:B------:R-:W-:Y:S02]  /*14f00*/  @!P3 LEA.HI R0, R0, R0, RZ, 0x1 ;  /* 0x000000000000b211 */ /* 0x000fe400078f08ff */
[----:B------:R-:W-:Y:S01]  /*14f10*/  @!P2 LEA.HI R38, R38, R38, RZ, 0x1 ;  /* 0x000000262626a211 */ /* 0x000fe200078f08ff */
[----:B------:R0:W-:Y:S01]  /*14f20*/  @!P1 ST.E.64 desc[UR58][R2.64], R24 ;  /* 0x0000001802009985 */ /* 0x0001e2000c101b3a */
[----:B------:R-:W-:Y:S02]  /*14f30*/  @!P3 LOP3.LUT R11, R0, 0xfffffffe, RZ, 0xc0, !PT ;  /* 0xfffffffe000bb812 */ /* 0x000fe400078ec0ff */
[----:B------:R-:W-:Y:S02]  /*14f40*/  @!P0 LEA.HI R0, R10, R10, RZ, 0x1 ;  /* 0x0000000a0a008211 */ /* 0x000fe400078f08ff */
[----:B-1----:R-:W-:Y:S01]  /*14f50*/  @!P2 LOP3.LUT R9, R38, 0xfffffffe, RZ, 0xc0, !PT ;  /* 0xfffffffe2609a812 */ /* 0x002fe200078ec0ff */
[----:B------:R-:W-:Y:S01]  /*14f60*/  @!P3 IMAD.WIDE R10, R11, 0x4, R36 ;  /* 0x000000040b0ab825 */ /* 0x000fe200078e0224 */
[----:B------:R-:W-:-:S02]  /*14f70*/  @!P4 LEA.HI R12, R12, R12, RZ, 0x1 ;  /* 0x0000000c0c0cc211 */ /* 0x000fc400078f08ff */
[----:B------:R-:W-:Y:S01]  /*14f80*/  @!P0 LOP3.LUT R13, R0, 0xfffffffe, RZ, 0xc0, !PT ;  /* 0xfffffffe000d8812 */ /* 0x000fe200078ec0ff */
[--C-:B------:R-:W-:Y:S01]  /*14f90*/  @!P2 IMAD.WIDE R8, R9, 0x4, R36.reuse ;  /* 0x000000040908a825 */ /* 0x100fe200078e0224 */
[----:B------:R-:W-:Y:S02]  /*14fa0*/  @!P5 LEA.HI R14, R14, R14, RZ, 0x1 ;  /* 0x0000000e0e0ed211 */ /* 0x000fe400078f08ff */
[----:B------:R-:W-:Y:S02]  /*14fb0*/  @!P6 LEA.HI R0, R15, R15, RZ, 0x1 ;  /* 0x0000000f0f00e211 */ /* 0x000fe400078f08ff */
[----:B------:R-:W-:Y:S01]  /*14fc0*/  @!P4 LOP3.LUT R15, R12, 0xfffffffe, RZ, 0xc0, !PT ;  /* 0xfffffffe0c0fc812 */ /* 0x000fe200078ec0ff */
[--C-:B------:R-:W-:Y:S01]  /*14fd0*/  @!P0 IMAD.WIDE R12, R13, 0x4, R36.reuse ;  /* 0x000000040d0c8825 */ /* 0x100fe200078e0224 */
[----:B------:R-:W-:Y:S01]  /*14fe0*/  @!P5 LOP3.LUT R17, R14, 0xfffffffe, RZ, 0xc0, !PT ;  /* 0xfffffffe0e11d812 */ /* 0x000fe200078ec0ff */
[----:B------:R1:W-:Y:S01]  /*14ff0*/  @!P2 ST.E.64 desc[UR58][R8.64], R26 ;  /* 0x0000001a0800a985 */ /* 0x0003e2000c101b3a */
[----:B------:R-:W-:Y:S01]  /*15000*/  @!P6 LOP3.LUT R21, R0, 0xfffffffe, RZ, 0xc0, !PT ;  /* 0xfffffffe0015e812 */ /* 0x000fe200078ec0ff */
[----:B0-----:R-:W-:-:S02]  /*15010*/  @!P4 IMAD.WIDE R2, R15, 0x4, R36 ;  /* 0x000000040f02c825 */ /* 0x001fc400078e0224 */
[----:B------:R2:W-:Y:S02]  /*15020*/  @!P3 ST.E.64 desc[UR58][R10.64], R28 ;  /* 0x0000001c0a00b985 */ /* 0x0005e4000c101b3a */
[----:B------:R-:W-:Y:S02]  /*15030*/  @!P6 IMAD.WIDE R14, R21, 0x4, R36 ;  /* 0x00000004150ee825 */ /* 0x000fe400078e0224 */
[----:B------:R2:W-:Y:S01]  /*15040*/  @!P0 ST.E.64 desc[UR58][R12.64], R30 ;  /* 0x0000001e0c008985 */ /* 0x0005e2000c101b3a */
[----:B------:R-:W-:-:S03]  /*15050*/  ISETP.GE.AND P0, PT, R75, UR4, PT ;  /* 0x000000044b007c0c */ /* 0x000fc6000bf06270 */
[----:B------:R2:W-:Y:S01]  /*15060*/  @!P4 ST.E.64 desc[UR58][R2.64], R32 ;  /* 0x000000200200c985 */ /* 0x0005e2000c101b3a */
[----:B-1----:R-:W-:-:S05]  /*15070*/  @!P5 IMAD.WIDE R8, R17, 0x4, R36 ;  /* 0x000000041108d825 */ /* 0x002fca00078e0224 */
[----:B------:R2:W-:Y:S04]  /*15080*/  @!P5 ST.E.64 desc[UR58][R8.64], R34 ;  /* 0x000000220800d985 */ /* 0x0005e8000c101b3a */
[----:B------:R2:W-:Y:S01]  /*15090*/  @!P6 ST.E.64 desc[UR58][R14.64], R6 ;  /* 0x000000060e00e985 */ /* 0x0005e2000c101b3a */
[----:B------:R-:W-:Y:S05]  /*150a0*/  @P0 BRA `(.L_x_868) ;  /* 0x0000004000040947 */ /* 0x000fea0003800000 */
[----:B------:R-:W-:-:S04]  /*150b0*/  LEA.HI R75, R75, R75, RZ, 0x1 ;  /* 0x0000004b4b4b7211 */ /* 0x000fc800078f08ff */
[----:B--2---:R-:W-:-:S05]  /*150c0*/  LOP3.LUT R3, R75, 0xfffffffe, RZ, 0xc0, !PT ;  /* 0xfffffffe4b037812 */ /* 0x004fca00078ec0ff */
[----:B------:R-:W-:-:S05]  /*150d0*/  IMAD.WIDE R2, R3, 0x4, R36 ;  /* 0x0000000403027825 */ /* 0x000fca00078e0224 */
[----:B------:R1:W-:Y:S01]  /*150e0*/  ST.E.64 desc[UR58][R2.64], R4 ;  /* 0x0000000402007985 */ /* 0x0003e2000c101b3a */
[----:B------:R-:W-:Y:S05]  /*150f0*/  BRA `(.L_x_868) ;  /* 0x0000003c00f07947 */ /* 0x000fea0003800000 */
.L_x_951:
        /* <DEDUP_REMOVED lines=12> */
[----:B------:R-:W0:Y:S01]  /*151c0*/  S2UR UR10, SR_CTAID.Z ;  /* 0x00000000000a79c3 */ /* 0x000e220000002700 */
[----:B------:R-:W-:Y:S01]  /*151d0*/  ISETP.NE.AND P0, PT, R6, 0x1, PT ;  /* 0x000000010600780c */ /* 0x000fe20003f05270 */
[----:B------:R-:W-:Y:S01]  /*151e0*/  USHF.R.S32.HI UR6, URZ, 0x1f, UR55 ;  /* 0x0000001f3f067899 */ /* 0x000fe20008011437 */
[----:B------:R-:W-:Y:S01]  /*151f0*/  IMAD.MOV.U32 R5, RZ, RZ, R0 ;  /* 0x000000ffff057224 */ /* 0x000fe200078e0000 */
[----:B------:R-:W-:Y:S02]  /*15200*/  ULDC.64 UR8, c[0x0][0xbd0] ;  /* 0x0002f40000087ab9 */ /* 0x000fe40000000a00 */
[----:B------:R-:W-:Y:S02]  /*15210*/  UIMAD UR6, UR6, UR8, URZ ;  /* 0x00000008060672a4 */ /* 0x000fe4000f8e023f */
[----:B------:R-:W1:Y:S01]  /*15220*/  LDC.64 R10, c[0x0][0xbd8] ;  /* 0x0002f600ff0a7b82 */ /* 0x000e620000000a00 */
[----:B------:R-:W-:Y:S02]  /*15230*/  UIMAD.WIDE.U32 UR4, UR55, UR8, URZ ;  /* 0x00000008370472a5 */ /* 0x000fe4000f8e003f */
[----:B------:R-:W-:-:S04]  /*15240*/  UIMAD UR6, UR55, UR9, UR6 ;  /* 0x00000009370672a4 */ /* 0x000fc8000f8e0206 */
[----:B------:R-:W-:Y:S01]  /*15250*/  UIADD3 UR6, UR5, UR6, URZ ;  /* 0x0000000605067290 */ /* 0x000fe2000fffe03f */
[----:B------:R-:W2:Y:S01]  /*15260*/  @P0 LDC R7, c[0x0][0xbec] ;  /* 0x0002fb00ff070b82 */ /* 0x000ea20000000800 */
[----:B------:R-:W-:Y:S02]  /*15270*/  IMAD.U32 R3, RZ, RZ, UR5 ;  /* 0x00000005ff037e24 */ /* 0x000fe4000f8e00ff */
[----:B------:R-:W-:Y:S01]  /*15280*/  IMAD.U32 R2, RZ, RZ, UR4 ;  /* 0x00000004ff027e24 */ /* 0x000fe2000f8e00ff */
[----:B------:R-:W-:Y:S01]  /*15290*/  ULDC.64 UR4, c[0x0][0xbe0] ;  /* 0x0002f80000047ab9 */ /* 0x000fe20000000a00 */
[----:B------:R-:W-:Y:S01]  /*152a0*/  IMAD.U32 R3, RZ, RZ, UR6 ;  /* 0x00000006ff037e24 */ /* 0x000fe2000f8e00ff */
[----:B0-----:R-:W-:Y:S02]  /*152b0*/  USHF.R.S32.HI UR10, URZ, 0x1f, UR10 ;  /* 0x0000001f3f0a7899 */ /* 0x001fe4000801140a */
[----:B------:R-:W0:Y:S04]  /*152c0*/  @P0 LDC R9, c[0x0][0xbf0] ;  /* 0x0002fc00ff090b82 */ /* 0x000e280000000800 */
[----:B-1----:R-:W-:-:S04]  /*152d0*/  IMAD R12, R10, UR10, RZ ;  /* 0x0000000a0a0c7c24 */ /* 0x002fc8000f8e02ff */
[----:B------:R-:W1:Y:S01]  /*152e0*/  S2UR UR7, SR_CTAID.Y ;  /* 0x00000000000779c3 */ /* 0x000e620000002600 */
[----:B--2---:R-:W-:-:S07]  /*152f0*/  @P0 IMAD.HI.U32 R4, R0, R7, RZ ;  /* 0x0000000700040227 */ /* 0x004fce00078e00ff */
[----:B------:R-:W1:Y:S01]  /*15300*/  LDC R8, c[0x0][0xc50] ;  /* 0x00031400ff087b82 */ /* 0x000e620000000800 */
[----:B------:R-:W-:-:S07]  /*15310*/  IMAD R7, RZ, RZ, -UR55 ;  /* 0x80000037ff077e24 */ /* 0x000fce000f8e02ff */
[----:B------:R-:W2:Y:S01]  /*15320*/  S2UR UR10, SR_CTAID.Z ;  /* 0x00000000000a79c3 */ /* 0x000ea20000002700 */
[----:B0-----:R-:W-:Y:S01]  /*15330*/  @P0 SHF.R.U32.HI R5, RZ, R9, R4 ;  /* 0x00000009ff050219 */ /* 0x001fe20000011604 */
[----:B-1----:R-:W-:-:S04]  /*15340*/  IMAD R9, R8, R7, UR7 ;  /* 0x0000000708097e24 */ /* 0x002fc8000f8e0207 */
[----:B------:R-:W-:Y:S01]  /*15350*/  IMAD.MOV R7, RZ, RZ, -R5 ;  /* 0x000000ffff077224 */ /* 0x000fe200078e0a05 */
[----:B------:R-:W-:-:S03]  /*15360*/  SHF.R.S32.HI R4, RZ, 0x1f, R9 ;  /* 0x0000001fff047819 */ /* 0x000fc60000011409 */
[----:B------:R-:W-:Y:S02]  /*15370*/  IMAD R7, R6, R7, R0 ;  /* 0x0000000706077224 */ /* 0x000fe400078e0200 */
[----:B--2---:R-:W-:Y:S02]  /*15380*/  IMAD R11, R11, UR10, R12 ;  /* 0x0000000a0b0b7c24 */ /* 0x004fe4000f8e020c */
[----:B------:R-:W-:Y:S01]  /*15390*/  IMAD.WIDE.U32 R2, R10, UR10, R2 ;  /* 0x0000000a0a027c25 */ /* 0x000fe2000f8e0002 */
[----:B------:R-:W-:-:S03]  /*153a0*/  SHF.R.S32.HI R0, RZ, 0x1f, R7 ;  /* 0x0000001fff007819 */ /* 0x000fc60000011407 */
[----:B------:R-:W-:Y:S02]  /*153b0*/  IMAD.IADD R3, R11, 0x1, R3 ;  /* 0x000000010b037824 */ /* 0x000fe400078e0203 */
[----:B------:R-:W-:Y:S02]  /*153c0*/  IMAD R4, R4, UR4, RZ ;  /* 0x0000000404047c24 */ /* 0x000fe4000f8e02ff */
[----:B------:R-:W-:-:S04]  /*153d0*/  IMAD.WIDE.U32 R2, R9, UR4, R2 ;  /* 0x0000000409027c25 */ /* 0x000fc8000f8e0002 */
[----:B------:R-:W-:Y:S01]  /*153e0*/  IMAD R4, R9, UR5, R4 ;  /* 0x0000000509047c24 */ /* 0x000fe2000f8e0204 */
[----:B------:R-:W-:Y:S01]  /*153f0*/  SHF.R.S32.HI R9, RZ, 0x1f, R5 ;  /* 0x0000001fff097819 */ /* 0x000fe20000011405 */
[----:B------:R-:W-:Y:S01]  /*15400*/  ULDC.64 UR4, c[0x0][0xbc8] ;  /* 0x0002f20000047ab9 */ /* 0x000fe20000000a00 */
[----:B------:R-:W-:Y:S01]  /*15410*/  IADD3 R2, P0, R5, R2, RZ ;  /* 0x0000000205027210 */ /* 0x000fe20007f1e0ff */
[----:B------:R-:W-:-:S03]  /*15420*/  IMAD R0, R0, UR4, RZ ;  /* 0x0000000400007c24 */ /* 0x000fc6000f8e02ff */
[----:B------:R-:W-:Y:S01]  /*15430*/  IADD3.X R3, R9, R3, R4, P0, !PT ;  /* 0x0000000309037210 */ /* 0x000fe200007fe404 */
[C---:B------:R-:W-:Y:S02]  /*15440*/  IMAD R5, R7.reuse, UR5, R0 ;  /* 0x0000000507057c24 */ /* 0x040fe4000f8e0200 */
[----:B------:R-:W-:Y:S01]  /*15450*/  IMAD.WIDE.U32 R2, R7, UR4, R2 ;  /* 0x0000000407027c25 */ /* 0x000fe2000f8e0002 */
[----:B------:R-:W-:-:S03]  /*15460*/  ULDC.64 UR4, c[0x0][0xba8] ;  /* 0x0002ea0000047ab9 */ /* 0x000fc60000000a00 */
[----:B------:R-:W-:Y:S01]  /*15470*/  IMAD.IADD R3, R3, 0x1, R5 ;  /* 0x0000000103037824 */ /* 0x000fe200078e0205 */
[----:B------:R-:W-:-:S04]  /*15480*/  LEA R4, P0, R2, UR4, 0x2 ;  /* 0x0000000402047c11 */ /* 0x000fc8000f8010ff */
[----:B------:R-:W-:Y:S01]  /*15490*/  LEA.HI.X R5, R2, UR5, R3, 0x2, P0 ;  /* 0x0000000502057c11 */ /* 0x000fe200080f1403 */
[----:B------:R-:W-:-:S05]  /*154a0*/  IMAD.MOV.U32 R3, RZ, RZ, -0x800000 ;  /* 0xff800000ff037424 */ /* 0x000fca00078e00ff */
[----:B------:R0:W-:Y:S01]  /*154b0*/  STG.E desc[UR58][R4.64], R3 ;  /* 0x0000000304007986 */ /* 0x0001e2000c10193a */
[----:B------:R-:W-:Y:S05]  /*154c0*/  BRA `(.L_x_868) ;  /* 0x0000003800fc7947 */ /* 0x000fea0003800000 */
.L_x_866:
[----:B------:R-:W-:-:S08]  /*154d0*/  NOP ;  /* 0x0000000000007918 */ /* 0x000fd00000000000 */
[----:B0-----:R-:W0:-:S00]  /*154e0*/  USETMAXREG.DEALLOC.CTAPOOL 0x18 ;  /* 0x00000018000079c8 */ /* 0x001e0000080e0500 */
        /* <DEDUP_REMOVED lines=16> */
.L_x_954:
[----:B------:R-:W-:Y:S01]  /*155f0*/  ULDC UR8, c[0x0][0xc50] ;  /* 0x0003140000087ab9 */ /* 0x000fe20000000800 */
[----:B------:R-:W-:Y:S01]  /*15600*/  UMOV UR36, UR7 ;  /* 0x0000000700247c82 */ /* 0x000fe20008000000 */
[----:B------:R-:W-:-:S11]  /*15610*/  UISETP.NE.AND UP0, UPT, UR8, 0x1, UPT ;  /* 0x000000010800788c */ /* 0x000fd6000bf05270 */
[----:B------:R-:W-:Y:S01]  /*15620*/  @UP0 ULDC UR4, c[0x0][0xc54] ;  /* 0x0003150000040ab9 */ /* 0x000fe20000000800 */
[----:B------:R-:W-:Y:S01]  /*15630*/  @UP0 ULDC UR6, c[0x0][0xc58] ;  /* 0x0003160000060ab9 */ /* 0x000fe20000000800 */
[----:B------:R-:W-:-:S04]  /*15640*/  UIMAD.WIDE.U32 UR4, UR7, UR4, URZ ;  /* 0x00000004070472a5 */ /* 0x000fc8000f8e003f */
[----:B------:R-:W-:-:S12]  /*15650*/  @UP0 USHF.R.U32.HI UR36, URZ, UR6, UR5 ;  /* 0x000000063f240299 */ /* 0x000fd80008011605 */
.L_x_955:
[----:B------:R-:W-:Y:S01]  /*15660*/  ISETP.GE.AND P0, PT, R18, RZ, PT ;  /* 0x000000ff1200720c */ /* 0x000fe20003f06270 */
[----:B------:R-:W-:Y:S01]  /*15670*/  UIADD3 UR6, -UR36, URZ, URZ ;  /* 0x0000003f24067290 */ /* 0x000fe2000fffe13f */
[----:B------:R-:W-:Y:S02]  /*15680*/  IMAD.MOV.U32 R20, RZ, RZ, 0x1 ;  /* 0x00000001ff147424 */ /* 0x000fe400078e00ff */
[----:B------:R-:W-:Y:S01]  /*15690*/  IMAD.MOV.U32 R0, RZ, RZ, RZ ;  /* 0x000000ffff007224 */ /* 0x000fe200078e00ff */
[----:B------:R-:W-:Y:S01]  /*156a0*/  UIMAD UR6, UR8, UR6, UR7 ;  /* 0x00000006080672a4 */ /* 0x000fe2000f8e0207 */
[----:B------:R-:W-:-:S07]  /*156b0*/  IMAD.MOV.U32 R2, RZ, RZ, 0x1 ;  /* 0x00000001ff027424 */ /* 0x000fce00078e00ff */
[----:B------:R-:W-:Y:S05]  /*156c0*/  @!P0 BRA `(.L_x_956) ;  /* 0x0000003400a88947 */ /* 0x000fea0003800000 */
[----:B------:R-:W0:Y:S01]  /*156d0*/  S2UR UR40, SR_CTAID.X ;  /* 0x00000000002879c3 */ /* 0x000e220000002500 */
[----:B------:R-:W-:Y:S01]  /*156e0*/  ULDC.64 UR4, c[0x0][0x418] ;  /* 0x0001060000047ab9 */ /* 0x000fe20000000a00 */
[----:B------:R-:W-:Y:S01]  /*156f0*/  ULDC UR7, c[0x0][0x448] ;  /* 0x0001120000077ab9 */ /* 0x000fe20000000800 */
[----:B------:R-:W-:Y:S02]  /*15700*/  UISETP.NE.U32.AND UP0, UPT, UR4, URZ, UPT ;  /* 0x0000003f0400728c */ /* 0x000fe4000bf05070 */
[----:B------:R-:W-:Y:S02]  /*15710*/  UISETP.NE.AND UP1, UPT, UR7, 0x1, UPT ;  /* 0x000000010700788c */ /* 0x000fe4000bf25270 */
[----:B------:R-:W-:Y:S01]  /*15720*/  UISETP.NE.AND.EX UP0, UPT, UR5, URZ, UPT, UP0 ;  /* 0x0000003f0500728c */ /* 0x000fe2000bf05300 */
[----:B------:R-:W-:Y:S01]  /*15730*/  ULDC UR4, c[0x0][0x424] ;  /* 0x0001090000047ab9 */ /* 0x000fe20000000800 */
[----:B------:R-:W-:Y:S02]  /*15740*/  ULDC UR15, c[0x0][0x288] ;  /* 0x0000a200000f7ab9 */ /* 0x000fe40000000800 */
[----:B------:R-:W-:-:S02]  /*15750*/  USEL UR14, UR4, 0x1, UP0 ;  /* 0x00000001040e7887 */ /* 0x000fc40008000000 */
[----:B------:R-:W-:Y:S01]  /*15760*/  UIADD3 UR10, -UR15, 0x1, URZ ;  /* 0x000000010f0a7890 */ /* 0x000fe2000fffe13f */
[----:B------:R-:W-:Y:S02]  /*15770*/  ULDC.64 UR4, c[0x0][0x9e0] ;  /* 0x0002780000047ab9 */ /* 0x000fe40000000a00 */
[----:B------:R-:W-:Y:S01]  /*15780*/  @UP1 ULDC UR8, c[0x0][0x44c] ;  /* 0x0001130000081ab9 */ /* 0x000fe20000000800 */
[----:B------:R-:W-:Y:S01]  /*15790*/  UISETP.GE.AND UP0, UPT, UR5, 0x1, UPT ;  /* 0x000000010500788c */ /* 0x000fe2000bf06270 */
[----:B------:R-:W-:Y:S01]  /*157a0*/  ULDC UR16, c[0x0][0x2f0] ;  /* 0x0000bc0000107ab9 */ /* 0x000fe20000000800 */
[----:B------:R-:W-:Y:S01]  /*157b0*/  @UP1 ULDC UR11, c[0x0][0x450] ;  /* 0x00011400000b1ab9 */ /* 0x000fe20000000800 */
[----:B------:R-:W-:-:S03]  /*157c0*/  UIMAD UR10, UR14, UR16, UR10 ;  /* 0x000000100e0a72a4 */ /* 0x000fc6000f8e020a */
[----:B------:R-:W-:Y:S01]  /*157d0*/  PLOP3.LUT P1, PT, PT, PT, UP0, 0x80, 0x0 ;  /* 0x000000000000781c */ /* 0x000fe20003f2f008 */
[----:B0-----:R-:W-:-:S04]  /*157e0*/  USHF.L.U32 UR40, UR40, 0x7, URZ ;  /* 0x0000000728287899 */ /* 0x001fc8000800063f */
[----:B------:R-:W-:-:S04]  /*157f0*/  UIADD3 UR7, UR40, 0x7f, URZ ;  /* 0x0000007f28077890 */ /* 0x000fc8000fffe03f */
[----:B------:R-:W-:-:S04]  /*15800*/  UIMAD.WIDE.U32 UR8, UR7, UR8, URZ ;  /* 0x00000008070872a5 */ /* 0x000fc8000f8e003f */
[----:B------:R-:W-:-:S04]  /*15810*/  @UP1 USHF.R.U32.HI UR7, URZ, UR11, UR9 ;  /* 0x0000000b3f071299 */ /* 0x000fc80008011609 */
[----:B------:R-:W-:-:S04]  /*15820*/  UIADD3 UR8, UR10, UR7, URZ ;  /* 0x000000070a087290 */ /* 0x000fc8000fffe03f */
[----:B------:R-:W-:Y:S01]  /*15830*/  UIADD3 UR4, UR8, UR4, URZ ;  /* 0x0000000408047290 */ /* 0x000fe2000fffe03f */
[----:B------:R-:W-:Y:S11]  /*15840*/  @!P1 BRA `(.L_x_957) ;  /* 0x0000000000449947 */ /* 0x000ff60003800000 */
        /* <DEDUP_REMOVED lines=10> */
.L_x_958:
[----:B------:R-:W-:-:S11]  /*158f0*/  UISETP.NE.AND UP0, UPT, UR5, 0x1, UPT ;  /* 0x000000010500788c */ /* 0x000fd6000bf05270 */
[----:B------:R-:W-:Y:S02]  /*15900*/  @UP0 ULDC.64 UR10, c[0x0][0x9e8] ;  /* 0x00027a00000a0ab9 */ /* 0x000fe40000000a00 */
[----:B------:R-:W-:-:S04]  /*15910*/  UIMAD.WIDE.U32 UR8, UR7, UR10, URZ ;  /* 0x0000000a070872a5 */ /* 0x000fc8000f8e003f */
[----:B------:R-:W-:-:S12]  /*15920*/  @UP0 USHF.R.U32.HI UR7, URZ, UR11, UR9 ;  /* 0x0000000b3f070299 */ /* 0x000fd80008011609 */
.L_x_959:
[----:B------:R-:W-:-:S04]  /*15930*/  UIMAD UR7, UR7, UR5, UR5 ;  /* 0x00000005070772a4 */ /* 0x000fc8000f8e0205 */
[----:B------:R-:W-:-:S04]  /*15940*/  UISETP.LT.AND UP0, UPT, UR4, UR7, UPT ;  /* 0x000000070400728c */ /* 0x000fc8000bf01270 */
[----:B------:R-:W-:-:S12]  /*15950*/  USEL UR4, UR4, UR7, UP0 ;  /* 0x0000000704047287 */ /* 0x000fd80008000000 */
.L_x_957:
[----:B------:R-:W-:Y:S02]  /*15960*/  UIMAD UR8, UR14, UR16, 0x9f ;  /* 0x0000009f0e0874a4 */ /* 0x000fe4000f8e0210 */
[----:B------:R-:W-:Y:S02]  /*15970*/  UIADD3 UR10, UR4, 0x9f, URZ ;  /* 0x0000009f040a7890 */ /* 0x000fe4000fffe03f */
[----:B------:R-:W-:Y:S02]  /*15980*/  UIMAD.WIDE UR8, UR8, 0x66666667, URZ ;  /* 0x66666667080878a5 */ /* 0x000fe4000f8e023f */
[----:B------:R-:W-:Y:S01]  /*15990*/  UIMAD.WIDE UR10, UR10, 0x66666667, URZ ;  /* 0x666666670a0a78a5 */ /* 0x000fe2000f8e023f */
[----:B------:R-:W-:Y:S01]  /*159a0*/  @UP1 ULDC UR12, c[0x0][0x44c] ;  /* 0x00011300000c1ab9 */ /* 0x000fe20000000800 */
[----:B------:R-:W-:Y:S02]  /*159b0*/  USHF.R.U32.HI UR8, URZ, 0x1f, UR9 ;  /* 0x0000001f3f087899 */ /* 0x000fe40008011609 */
[----:B------:R-:W-:-:S02]  /*159c0*/  UIMAD.WIDE.U32 UR12, UR40, UR12, URZ ;  /* 0x0000000c280c72a5 */ /* 0x000fc4000f8e003f */
[----:B------:R-:W-:Y:S01]  /*159d0*/  USHF.R.U32.HI UR4, URZ, 0x1f, UR11 ;  /* 0x0000001f3f047899 */ /* 0x000fe2000801160b */
[----:B------:R-:W-:Y:S01]  /*159e0*/  @UP1 ULDC UR17, c[0x0][0x450] ;  /* 0x0001140000111ab9 */ /* 0x000fe20000000800 */
[----:B------:R-:W-:Y:S01]  /*159f0*/  UMOV UR7, UR40 ;  /* 0x0000002800077c82 */ /* 0x000fe20008000000 */
[----:B------:R-:W-:Y:S02]  /*15a00*/  UIMAD UR14, UR14, UR16, -UR15 ;  /* 0x000000100e0e72a4 */ /* 0x000fe4000f8e0a0f */
[----:B------:R-:W-:Y:S02]  /*15a10*/  @UP1 USHF.R.U32.HI UR7, URZ, UR17, UR13 ;  /* 0x000000113f071299 */ /* 0x000fe4000801160d */
[----:B------:R-:W-:Y:S02]  /*15a20*/  ULEA.HI.SX32 UR8, UR9, UR8, 0x1a ;  /* 0x0000000809087291 */ /* 0x000fe4000f8fd23f */
[----:B------:R-:W-:Y:S02]  /*15a30*/  ULEA.HI.SX32 UR4, UR11, UR4, 0x1a ;  /* 0x000000040b047291 */ /* 0x000fe4000f8fd23f */
[----:B------:R-:W-:-:S02]  /*15a40*/  UIADD3 UR7, UR14, UR7, URZ ;  /* 0x000000070e077290 */ /* 0x000fc4000fffe03f */
[----:B------:R-:W-:Y:S01]  /*15a50*/  UISETP.LT.AND UP0, UPT, UR8, UR4, UPT ;  /* 0x000000040800728c */ /* 0x000fe2000bf01270 */
[----:B------:R-:W-:Y:S02]  /*15a60*/  ULDC UR10, c[0x0][0x9dc] ;  /* 0x00027700000a7ab9 */ /* 0x000fe40000000800 */
[----:B------:R-:W-:Y:S02]  /*15a70*/  UIADD3 UR10, UR7, -UR10, URZ ;  /* 0x8000000a070a7290 */ /* 0x000fe4000fffe03f */
[----:B------:R-:W-:Y:S01]  /*15a80*/  USEL UR11, UR8, UR4, UP0 ;  /* 0x00000004080b7287 */ /* 0x000fe20008000000 */
[----:B------:R-:W-:Y:S11]  /*15a90*/  @!P1 BRA `(.L_x_960) ;  /* 0x0000000000449947 */ /* 0x000ff60003800000 */
        /* <DEDUP_REMOVED lines=10> */
.L_x_961:
[----:B------:R-:W-:-:S11]  /*15b40*/  UISETP.NE.AND UP0, UPT, UR5, 0x1, UPT ;  /* 0x000000010500788c */ /* 0x000fd6000bf05270 */
[----:B------:R-:W-:Y:S02]  /*15b50*/  @UP0 ULDC.64 UR12, c[0x0][0x9e8] ;  /* 0x00027a00000c0ab9 */ /* 0x000fe40000000a00 */
[----:B------:R-:W-:-:S04]  /*15b60*/  UIMAD.WIDE.U32 UR8, UR7, UR12, URZ ;  /* 0x0000000c070872a5 */ /* 0x000fc8000f8e003f */
[----:B------:R-:W-:-:S12]  /*15b70*/  @UP0 USHF.R.U32.HI UR7, URZ, UR13, UR9 ;  /* 0x0000000d3f070299 */ /* 0x000fd80008011609 */
.L_x_962:
[----:B------:R-:W-:-:S04]  /*15b80*/  UIMAD UR5, UR7, UR5, URZ ;  /* 0x00000005070572a4 */ /* 0x000fc8000f8e023f */
[----:B------:R-:W-:-:S04]  /*15b90*/  UISETP.LT.AND UP0, UPT, UR10, UR5, UPT ;  /* 0x000000050a00728c */ /* 0x000fc8000bf01270 */
[----:B------:R-:W-:-:S12]  /*15ba0*/  USEL UR10, UR10, UR5, !UP0 ;  /* 0x000000050a0a7287 */ /* 0x000fd8000c000000 */
.L_x_960:
[----:B------:R-:W-:Y:S02]  /*15bb0*/  UIMAD.WIDE UR4, UR10, 0x66666667, URZ ;  /* 0x666666670a0478a5 */ /* 0x000fe4000f8e023f */
[----:B------:R-:W-:Y:S02]  /*15bc0*/  USHF.R.U32.HI UR12, URZ, 0x10, UR6 ;  /* 0x000000103f0c7899 */ /* 0x000fe40008011606 */
[----:B------:R-:W-:Y:S02]  /*15bd0*/  USHF.R.U32.HI UR4, URZ, 0x1f, UR5 ;  /* 0x0000001f3f047899 */ /* 0x000fe40008011605 */
[----:B------:R-:W-:Y:S02]  /*15be0*/  ULOP3.LUT UR39, UR6, 0xffff, URZ, 0xc0, !UPT ;  /* 0x0000ffff06277892 */ /* 0x000fe4000f8ec03f */
[----:B------:R-:W-:-:S04]  /*15bf0*/  ULEA.HI.SX32 UR4, UR5, UR4, 0x1a ;  /* 0x0000000405047291 */ /* 0x000fc8000f8fd23f */
[----:B------:R-:W-:-:S04]  /*15c00*/  UISETP.LT.AND UP0, UPT, URZ, UR4, UPT ;  /* 0x000000043f00728c */ /* 0x000fc8000bf01270 */
[----:B------:R-:W-:Y:S02]  /*15c10*/  USEL UR10, URZ, UR4, !UP0 ;  /* 0x000000043f0a7287 */ /* 0x000fe4000c000000 */
[----:B------:R-:W-:Y:S02]  /*15c20*/  UISETP.NE.AND UP0, UPT, UR12, URZ, UPT ;  /* 0x0000003f0c00728c */ /* 0x000fe4000bf05270 */
[----:B------:R-:W-:Y:S01]  /*15c30*/  UISETP.GT.AND UP1, UPT, UR11, UR10, UPT ;  /* 0x0000000a0b00728c */ /* 0x000fe2000bf24270 */
[----:B------:R-:W-:-:S05]  /*15c40*/  UMOV UR4, URZ ;  /* 0x0000003f00047c82 */ /* 0x000fca0008000000 */
[----:B------:R-:W-:-:S03]  /*15c50*/  PLOP3.LUT P0, PT, PT, PT, UP1, 0x80, 0x0 ;  /* 0x000000000000781c */ /* 0x000fc60003f0f018 */
[----:B------:R-:W-:-:S10]  /*15c60*/  @!UP0 ULDC UR12, c[0x0][0x9f0] ;  /* 0x00027c00000c8ab9 */ /* 0x000fd40000000800 */
[----:B------:R-:W-:Y:S05]  /*15c70*/  @!P0 BRA `(.L_x_963) ;  /* 0x0000000000808947 */ /* 0x000fea0003800000 */
[----:B------:R-:W-:Y:S01]  /*15c80*/  IMAD.U32 R3, RZ, RZ, UR12 ;  /* 0x0000000cff037e24 */ /* 0x000fe2000f8e00ff */
[----:B------:R-:W-:-:S04]  /*15c90*/  UIADD3 UR4, UR12, -0x1, UR11 ;  /* 0xffffffff0c047890 */ /* 0x000fc8000fffe00b */
[-C--:B------:R-:W-:Y:S01]  /*15ca0*/  IABS R0, R3.reuse ;  /* 0x0000000300007213 */ /* 0x080fe20000000000 */
[----:B------:R-:W-:Y:S01]  /*15cb0*/  UIADD3 UR6, -UR10, UR4, URZ ;  /* 0x000000040a067290 */ /* 0x000fe2000fffe13f */
[----:B------:R-:W-:Y:S02]  /*15cc0*/  IABS R3, R3 ;  /* 0x0000000300037213 */ /* 0x000fe40000000000 */
[----:B------:R-:W-:Y:S01]  /*15cd0*/  R2UR UR13, R0 ;  /* 0x00000000000d72ca */ /* 0x000fe200000e0000 */
[----:B------:R-:W-:Y:S02]  /*15ce0*/  UMOV UR4, URZ ;  /* 0x0000003f00047c82 */ /* 0x000fe40008000000 */
[----:B------:R-:W-:-:S05]  /*15cf0*/  IMAD.MOV R3, RZ, RZ, -R3 ;  /* 0x000000ffff037224 */ /* 0x000fca00078e0a03 */
[----:B------:R-:W-:-:S05]  /*15d00*/  R2UR UR9, R3 ;  /* 0x00000000030972ca */ /* 0x000fca00000e0000 */
[----:B------:R-:W0:Y:S08]  /*15d10*/  I2F.RP R0, UR13 ;  /* 0x0000000d00007d06 */ /* 0x000e300008209400 */
[----:B0-----:R-:W0:Y:S02]  /*15d20*/  MUFU.RCP R0, R0 ;  /* 0x0000000000007308 */ /* 0x001e240000001000 */
[----:B0-----:R-:W-:Y:S01]  /*15d30*/  VIADD R2, R0, 0xffffffe ;  /* 0x0ffffffe00027836 */ /* 0x001fe20000000000 */
[----:B------:R-:W-:Y:S01]  /*15d40*/  IABS R0, UR6 ;  /* 0x0000000600007c13 */ /* 0x000fe20008000000 */
[----:B------:R-:W-:-:S03]  /*15d50*/  ULOP3.LUT UR6, UR6, UR12, URZ, 0x3c, !UPT ;  /* 0x0000000c06067292 */ /* 0x000fc6000f8e3c3f */
[----:B------:R-:W-:Y:S01]  /*15d60*/  R2UR UR8, R0 ;  /* 0x00000000000872ca */ /* 0x000fe200000e0000 */
[----:B------:R-:W0:Y:S02]  /*15d70*/  F2I.FTZ.U32.TRUNC.NTZ R2, R2 ;  /* 0x0000000200027305 */ /* 0x000e24000021f000 */
[----:B0-----:R-:W-:-:S13]  /*15d80*/  R2UR UR5, R2 ;  /* 0x00000000020572ca */ /* 0x001fda00000e0000 */
[----:B------:R-:W-:-:S04]  /*15d90*/  UIADD3 UR7, URZ, -UR5, URZ ;  /* 0x800000053f077290 */ /* 0x000fc8000fffe03f */
[----:B------:R-:W-:-:S04]  /*15da0*/  UIMAD UR7, UR7, UR13, URZ ;  /* 0x0000000d070772a4 */ /* 0x000fc8000f8e023f */
[----:B------:R-:W-:-:S04]  /*15db0*/  UIMAD.WIDE.U32 UR4, UR5, UR7, UR4 ;  /* 0x00000007050472a5 */ /* 0x000fc8000f8e0004 */
[----:B------:R-:W-:-:S04]  /*15dc0*/  UIMAD.WIDE.U32 UR4, UR5, UR8, URZ ;  /* 0x00000008050472a5 */ /* 0x000fc8000f8e003f */
        /* <DEDUP_REMOVED lines=11> */
.L_x_963:
[----:B------:R-:W-:Y:S01]  /*15e80*/  UIMAD UR39, UR39, UR4, UR10 ;  /* 0x00000004272772a4 */ /* 0x000fe2000f8e020a */
[----:B------:R-:W-:Y:S02]  /*15e90*/  IMAD.U32 R17, RZ, RZ, UR11 ;  /* 0x0000000bff117e24 */ /* 0x000fe4000f8e00ff */
[----:B------:R-:W-:Y:S02]  /*15ea0*/  IMAD.MOV.U32 R20, RZ, RZ, 0x1 ;  /* 0x00000001ff147424 */ /* 0x000fe400078e00ff */
[----:B------:R-:W-:Y:S02]  /*15eb0*/  IMAD.MOV.U32 R2, RZ, RZ, 0x1 ;  /* 0x00000001ff027424 */ /* 0x000fe400078e00ff */
[----:B------:R-:W-:-:S05]  /*15ec0*/  IMAD.U32 R0, RZ, RZ, UR39 ;  /* 0x00000027ff007e24 */ /* 0x000fca000f8e00ff */
[----:B------:R-:W-:Y:S01]  /*15ed0*/  VIADDMNMX R17, R0, UR4, R17, PT ;  /* 0x0000000400117c46 */ /* 0x000fe2000b800111 */
[----:B------:R-:W-:-:S03]  /*15ee0*/  IMAD.MOV.U32 R0, RZ, RZ, RZ ;  /* 0x000000ffff007224 */ /* 0x000fc600078e00ff */
[----:B------:R-:W-:-:S13]  /*15ef0*/  ISETP.GT.AND P0, PT, R17, UR39, PT ;  /* 0x0000002711007c0c */ /* 0x000fda000bf04270 */
        /* <DEDUP_REMOVED lines=24> */
.L_x_964:
        /* <DEDUP_REMOVED lines=20> */
.L_x_965:
        /* <DEDUP_REMOVED lines=20> */
.L_x_966:
        /* <DEDUP_REMOVED lines=18> */
.L_x_967:
[----:B------:R-:W0:Y:S01]  /*16420*/  LDC.64 R2, c[0x0][0x9f8] ;  /* 0x00027e00ff027b82 */ /* 0x000e220000000a00 */
[----:B------:R-:W1:Y:S01]  /*16430*/  S2R R11, SR_TID.X ;  /* 0x00000000000b7919 */ /* 0x000e620000002100 */
[----:B------:R-:W-:Y:S01]  /*16440*/  IMAD.MOV.U32 R10, RZ, RZ, R18 ;  /* 0x000000ffff0a7224 */ /* 0x000fe200078e0012 */
[----:B0-----:R-:W-:-:S04]  /*16450*/  ISETP.NE.U32.AND P0, PT, R2, RZ, PT ;  /* 0x000000ff0200720c */ /* 0x001fc80003f05070 */
[----:B------:R-:W-:Y:S01]  /*16460*/  ISETP.NE.AND.EX P0, PT, R3, RZ, PT, P0 ;  /* 0x000000ff0300720c */ /* 0x000fe20003f05300 */
[C---:B-1----:R-:W-:Y:S01]  /*16470*/  IMAD.SHL.U32 R0, R11.reuse, 0x80, RZ ;  /* 0x000000800b007824 */ /* 0x042fe200078e00ff */
[----:B------:R-:W-:-:S11]  /*16480*/  LOP3.LUT R9, R11, 0x7f, RZ, 0xc0, !PT ;  /* 0x0000007f0b097812 */ /* 0x000fd600078ec0ff */
[----:B------:R-:W0:Y:S01]  /*16490*/  @P0 LDC.64 R2, c[0x0][0x9f8] ;  /* 0x00027e00ff020b82 */ /* 0x000e220000000a00 */
[----:B------:R-:W-:Y:S01]  /*164a0*/  IMAD.SHL.U32 R19, R11, 0x20, RZ ;  /* 0x000000200b137824 */ /* 0x000fe200078e00ff */
[----:B------:R-:W-:Y:S02]  /*164b0*/  SHF.R.U32.HI R5, RZ, 0x5, R9 ;  /* 0x00000005ff057819 */ /* 0x000fe40000011609 */
[----:B------:R-:W-:Y:S02]  /*164c0*/  LOP3.LUT R4, R0, 0x380, RZ, 0xc0, !PT ;  /* 0x0000038000047812 */ /* 0x000fe400078ec0ff */
[----:B------:R-:W-:Y:S01]  /*164d0*/  LOP3.LUT R6, R19, 0x80, RZ, 0xc0, !PT ;  /* 0x0000008013067812 */ /* 0x000fe200078ec0ff */
[----:B------:R-:W-:Y:S02]  /*164e0*/  IMAD.SHL.U32 R12, R11, 0x10, RZ ;  /* 0x000000100b0c7824 */ /* 0x000fe400078e00ff */
[----:B------:R-:W-:Y:S01]  /*164f0*/  IMAD R4, R5, 0x10, R4 ;  /* 0x0000001005047824 */ /* 0x000fe200078e0204 */
[----:B------:R-:W-:Y:S01]  /*16500*/  LOP3.LUT R6, R6, 0x10, R11, 0xf8, !PT ;  /* 0x0000001006067812 */ /* 0x000fe200078ef80b */
[----:B0-----:R-:W-:-:S04]  /*16510*/  @P0 IMAD.WIDE R2, R18, 0x4, R2 ;  /* 0x0000000412020825 */ /* 0x001fc800078e0202 */
[----:B------:R-:W-:Y:S01]  /*16520*/  IMAD.SHL.U32 R18, R5, 0x200, RZ ;  /* 0x0000020005127824 */ /* 0x000fe200078e00ff */
[----:B------:R0:W2:Y:S01]  /*16530*/  @P0 LDG.E R10, desc[UR58][R2.64] ;  /* 0x0000003a020a0981 */ /* 0x0000a2000c1e1900 */
[----:B------:R-:W-:-:S03]  /*16540*/  IMAD.SHL.U32 R5, R11, 0x4, RZ ;  /* 0x000000040b057824 */ /* 0x000fc600078e00ff */
[----:B------:R-:W-:Y:S02]  /*16550*/  LOP3.LUT R8, R18, 0x60, R19, 0xf8, !PT ;  /* 0x0000006012087812 */ /* 0x000fe400078ef813 */
[----:B------:R-:W-:Y:S02]  /*16560*/  LOP3.LUT R6, R6, 0x10, R5, 0x78, !PT ;  /* 0x0000001006067812 */ /* 0x000fe400078e7805 */
[----:B------:R-:W-:Y:S02]  /*16570*/  LOP3.LUT R5, R4, 0x70, R12, 0x78, !PT ;  /* 0x0000007004057812 */ /* 0x000fe400078e780c */
[----:B------:R-:W3:Y:S01]  /*16580*/  LDL.LU R4, [R1] ;  /* 0x0000000001047983 */ /* 0x000ee20000300800 */
[----:B0-----:R-:W0:Y:S01]  /*16590*/  LDC.64 R2, c[0x0][0x418] ;  /* 0x00010600ff027b82 */ /* 0x001e220000000a00 */
[----:B------:R-:W-:Y:S02]  /*165a0*/  LOP3.LUT R7, R8, 0x100, R19, 0xf8, !PT ;  /* 0x0000010008077812 */ /* 0x000fe400078ef813 */
[----:B------:R-:W-:-:S02]  /*165b0*/  LOP3.LUT R0, R5, 0xc00, R0, 0xf8, !PT ;  /* 0x00000c0005007812 */ /* 0x000fc400078ef800 */
[----:B------:R-:W-:Y:S02]  /*165c0*/  LOP3.LUT R6, R7, R6, RZ, 0xfc, !PT ;  /* 0x0000000607067212 */ /* 0x000fe400078efcff */
[----:B0-----:R-:W-:-:S04]  /*165d0*/  ISETP.NE.U32.AND P0, PT, R2, RZ, PT ;  /* 0x000000ff0200720c */ /* 0x001fc80003f05070 */
[----:B------:R-:W-:Y:S01]  /*165e0*/  ISETP.NE.AND.EX P2, PT, R3, RZ, PT, P0 ;  /* 0x000000ff0300720c */ /* 0x000fe20003f45300 */
[----:B------:R0:W-:Y:S04]  /*165f0*/  STL [R1+0x14], R6 ;  /* 0x0000140601007387 */ /* 0x0001e80000100800 */
[----:B------:R1:W-:Y:S01]  /*16600*/  STL [R1+0x10], R0 ;  /* 0x0000100001007387 */ /* 0x0003e20000100800 */
[----:B------:R-:W-:Y:S01]  /*16610*/  UMOV UR4, 0xffffffff ;  /* 0xffffffff00047882 */ /* 0x000fe20000000000 */
[----:B------:R-:W-:Y:S02]  /*16620*/  LOP3.LUT P1, RZ, R11, 0x4, RZ, 0xc0, !PT ;  /* 0x000000040bff7812 */ /* 0x000fe4000782c0ff */
[----:B0-----:R-:W-:Y:S01]  /*16630*/  SHF.R.U32.HI R6, RZ, 0x5, R11 ;  /* 0x00000005ff067819 */ /* 0x001fe2000001160b */
[----:B-1----:R-:W-:Y:S01]  /*16640*/  IMAD.MOV.U32 R0, RZ, RZ, 0x40 ;  /* 0x00000040ff007424 */ /* 0x002fe200078e00ff */
[----:B------:R-:W-:-:S02]  /*16650*/  LOP3.LUT R19, R19, 0x60, RZ, 0xc0, !PT ;  /* 0x0000006013137812 */ /* 0x000fc400078ec0ff */
[----:B------:R-:W-:Y:S02]  /*16660*/  LOP3.LUT R6, R6, 0x3, RZ, 0xc0, !PT ;  /* 0x0000000306067812 */ /* 0x000fe400078ec0ff */
[----:B------:R-:W-:Y:S02]  /*16670*/  SEL R0, R0, 0xffffffc0, !P1 ;  /* 0xffffffc000007807 */ /* 0x000fe40004800000 */
[----:B--2---:R-:W-:Y:S01]  /*16680*/  SHF.R.S32.HI R8, RZ, 0x1f, R10 ;  /* 0x0000001fff087819 */ /* 0x004fe2000001140a */
[----:B------:R0:W-:Y:S01]  /*16690*/  STL [R1+0x4], R10 ;  /* 0x0000040a01007387 */ /* 0x0001e20000100800 */
[----:B---3--:R-:W-:-:S04]  /*166a0*/  LOP3.LUT R4, R4, 0xfffffffe, RZ, 0xc0, !PT ;  /* 0xfffffffe04047812 */ /* 0x008fc800078ec0ff */
[----:B------:R-:W-:-:S05]  /*166b0*/  @P2 LOP3.LUT R4, R4, 0x1, RZ, 0xfc, !PT ;  /* 0x0000000104042812 */ /* 0x000fca00078efcff */
[----:B------:R0:W-:Y:S04]  /*166c0*/  STL [R1], R4 ;  /* 0x0000000401007387 */ /* 0x0001e80000100800 */
[----:B------:R0:W-:Y:S01]  /*166d0*/  STL [R1+0x8], R8 ;  /* 0x0000080801007387 */ /* 0x0001e20000100800 */
[----:B------:R-:W-:Y:S01]  /*166e0*/  SEL R16, R10, RZ, !P2 ;  /* 0x000000ff0a107207 */ /* 0x000fe20005000000 */
[----:B------:R-:W-:Y:S06]  /*166f0*/  BRA.DIV UR4, `(.L_x_968) ;  /* 0x0000002e04507947 */ /* 0x000fec000b800000 */
[----:B------:R1:W2:Y:S02]  /*16700*/  SHFL.IDX PT, R14, R6, RZ, 0x1f ;  /* 0x00001fff060e7589 */ /* 0x0002a400000e0000 */
.L_x_1021:
[----:B------:R-:W-:Y:S01]  /*16710*/  PLOP3.LUT P1, PT, PT, PT, PT, 0x8, 0x0 ;  /* 0x000000000000781c */ /* 0x000fe20003f2e170 */
[----:B------:R-:W-:Y:S01]  /*16720*/  IMAD.MOV.U32 R0, RZ, RZ, R4 ;  /* 0x000000ffff007224 */ /* 0x000fe200078e0004 */
[----:B--2---:R-:W-:-:S04]  /*16730*/  ISETP.NE.AND P0, PT, R14, RZ, PT ;  /* 0x000000ff0e00720c */ /* 0x004fc80003f05270 */
[----:B------:R-:W-:-:S07]  /*16740*/  LOP3.LUT R0, R0, 0xfffffffd, RZ, 0xc0, !PT ;  /* 0xfffffffd00007812 */ /* 0x000fce00078ec0ff */
[----:B------:R-:W-:-:S05]  /*16750*/  @P1 LOP3.LUT R0, R0, 0x2, RZ, 0xfc, !PT ;  /* 0x0000000200001812 */ /* 0x000fca00078efcff */
[----:B------:R2:W-:Y:S01]  /*16760*/  STL [R1], R0 ;  /* 0x0000000001007387 */ /* 0x0005e20000100800 */
[----:B------:R-:W-:Y:S05]  /*16770*/  @P0 BRA `(.L_x_969) ;  /* 0x0000000400680947 */ /* 0x000fea0003800000 */
[----:B------:R-:W-:Y:S01]  /*16780*/  UMOV UR4, 0xffffffff ;  /* 0xffffffff00047882 */ /* 0x000fe20000000000 */
[----:B--2---:R-:W-:Y:S02]  /*16790*/  VIADD R0, R17, 0xffffffff ;  /* 0xffffffff11007836 */ /* 0x004fe40000000000 */
[----:B------:R-:W-:Y:S05]  /*167a0*/  BRA.DIV UR4, `(.L_x_970) ;  /* 0x0000002e04447947 */ /* 0x000fea000b800000 */
[----:B------:R-:W-:-:S13]  /*167b0*/  ELECT P6, URZ, PT ;  /* 0x00000000003f782f */ /* 0x000fda00038c0000 */
.L_x_1024:
[----:B------:R-:W-:Y:S05]  /*167c0*/  @!P6 BRA `(.L_x_969) ;  /* 0x000000040054e947 */ /* 0x000fea0003800000 */
[----:B------:R-:W-:Y:S01]  /*167d0*/  IMAD.MOV.U32 R16, RZ, RZ, R10 ;  /* 0x000000ffff107224 */ /* 0x000fe200078e000a */
[----:B------:R-:W-:Y:S06]  /*167e0*/  @!P2 BRA `(.L_x_971) ;  /* 0x000000000044a947 */ /* 0x000fec0003800000 */
[----:B------:R-:W2:Y:S01]  /*167f0*/  LDC R7, c[0x0][0x43c] ;  /* 0x00010f00ff077b82 */ /* 0x000ea20000000800 */
[----:B------:R-:W-:Y:S01]  /*16800*/  ULDC.64 UR4, c[0x0][0x428] ;  /* 0x00010a0000047ab9 */ /* 0x000fe20000000a00 */
[----:B--2---:R-:W-:-:S13]  /*16810*/  ISETP.NE.AND P0, PT, R7, 0x1, PT ;  /* 0x000000010700780c */ /* 0x004fda0003f05270 */
[----:B0-----:R-:W1:Y:S02]  /*16820*/  @P0 LDC.64 R4, c[0x0][0x440] ;  /* 0x00011000ff040b82 */ /* 0x001e640000000a00 */
        /* <DEDUP_REMOVED lines=13> */
.L_x_971:
[----:B--2---:R-:W-:Y:S01]  /*16900*/  IMAD.MOV.U32 R2, RZ, RZ, 0x1 ;  /* 0x00000001ff027424 */ /* 0x004fe200078e00ff */
[----:B------:R-:W-:-:S04]  /*16910*/  ISETP.NE.AND P1, PT, R9, RZ, PT ;  /* 0x000000ff0900720c */ /* 0x000fc80003f25270 */
[----:B------:R-:W-:-:S04]  /*16920*/  SHF.L.U32 R2, R2, 0x1f, RZ ;  /* 0x0000001f02027819 */ /* 0x000fc800000006ff */
[----:B------:R-:W2:Y:S02]  /*16930*/  SYNCS.PHASECHK.TRANS64.TRYWAIT P0, [UR38+0x29880], R2 ;  /* 0x02988002ff0075a7 */ /* 0x000ea40008000166 */
[----:B--2---:R-:W-:Y:S05]  /*16940*/  @!P0 BRA `(.L_x_972) ;  /* 0x0000002800fc8947 */ /* 0x004fea0003800000 */
.L_x_1025:
[----:B------:R-:W-:Y:S05]  /*16950*/  @P1 BRA `(.L_x_973) ;  /* 0x0000000000181947 */ /* 0x000fea0003800000 */
[----:B0-----:R-:W0:Y:S01]  /*16960*/  S2R R4, SR_TID.X ;  /* 0x0000000000047919 */ /* 0x001e220000002100 */
[----:B--2---:R-:W-:-:S04]  /*16970*/  IMAD.MOV.U32 R3, RZ, RZ, 0x5000 ;  /* 0x00005000ff037424 */ /* 0x004fc800078e00ff */
[----:B------:R3:W-:Y:S01]  /*16980*/  SYNCS.ARRIVE.TRANS64 RZ, [UR38+0x29870], R3 ;  /* 0x02987003ffff79a7 */ /* 0x0007e20008000026 */
[----:B0-----:R-:W-:-:S13]  /*16990*/  LOP3.LUT P0, RZ, R4, 0x1f, RZ, 0xc0, !PT ;  /* 0x0000001f04ff7812 */ /* 0x001fda000780c0ff */
[----:B---3--:R-:W-:Y:S05]  /*169a0*/  @!P0 BRA `(.L_x_973) ;  /* 0x0000000000048947 */ /* 0x008fea0003800000 */
[----:B------:R-:W-:Y:S01]  /*169b0*/  BPT.TRAP 0x1 ;  /* 0x000000040000795c */ /* 0x000fe20000300000 */
.L_x_973:
        /* <DEDUP_REMOVED lines=13> */
[----:B------:R-:W4:Y:S02]  /*16a90*/  SYNCS.PHASECHK.TRANS64.TRYWAIT P0, [UR38+0x29840], R2 ;  /* 0x02984002ff0075a7 */ /* 0x000f240008000166 */
[----:B---34-:R-:W-:Y:S05]  /*16aa0*/  @!P0 BRA `(.L_x_974) ;  /* 0x0000002800bc8947 */ /* 0x018fea0003800000 */
.L_x_1026:
[----:B------:R-:W-:Y:S05]  /*16ab0*/  @P1 BRA `(.L_x_975) ;  /* 0x0000000000181947 */ /* 0x000fea0003800000 */
[----:B--2---:R-:W2:Y:S01]  /*16ac0*/  S2R R3, SR_TID.X ;  /* 0x0000000000037919 */ /* 0x004ea20000002100 */
[----:B------:R-:W-:-:S04]  /*16ad0*/  IMAD.MOV.U32 R2, RZ, RZ, 0x7800 ;  /* 0x00007800ff027424 */ /* 0x000fc800078e00ff */
[----:B------:R3:W-:Y:S01]  /*16ae0*/  SYNCS.ARRIVE.TRANS64 RZ, [UR38+0x29830], R2 ;  /* 0x02983002ffff79a7 */ /* 0x0007e20008000026 */
[----:B--2---:R-:W-:-:S13]  /*16af0*/  LOP3.LUT P0, RZ, R3, 0x1f, RZ, 0xc0, !PT ;  /* 0x0000001f03ff7812 */ /* 0x004fda000780c0ff */
[----:B---3--:R-:W-:Y:S05]  /*16b00*/  @!P0 BRA `(.L_x_975) ;  /* 0x0000000000048947 */ /* 0x008fea0003800000 */
[----:B------:R-:W-:Y:S01]  /*16b10*/  BPT.TRAP 0x1 ;  /* 0x000000040000795c */ /* 0x000fe20000300000 */
.L_x_975:
[----:B--2---:R-:W2:Y:S01]  /*16b20*/  LDL.LU R2, [R1] ;  /* 0x0000000001027983 */ /* 0x004ea20000300800 */
        /* <DEDUP_REMOVED lines=31> */
.L_x_969:
        /* <DEDUP_REMOVED lines=10> */
[----:B0-----:R-:W-:Y:S02]  /*16dc0*/  IMAD.U32 R4, RZ, RZ, UR6 ;  /* 0x00000006ff047e24 */ /* 0x001fe4000f8e00ff */
[----:B------:R-:W0:Y:S01]  /*16dd0*/  LDC.64 R2, c[0x4][R2] ;  /* 0x0100000002027b82 */ /* 0x000e220000000a00 */
        /* <DEDUP_REMOVED lines=10> */
.L_x_976:
[----:B------:R-:W2:Y:S01]  /*16e80*/  S2R R2, SR_TID.X ;  /* 0x0000000000027919 */ /* 0x000ea20000002100 */
[----:B------:R-:W3:Y:S01]  /*16e90*/  LDC R9, c[0x0][0x448] ;  /* 0x00011200ff097b82 */ /* 0x000ee20000000800 */
[----:B------:R-:W-:Y:S01]  /*16ea0*/  USHF.R.S32.HI UR4, URZ, 0x1f, UR36 ;  /* 0x0000001f3f047899 */ /* 0x000fe20008011424 */
[----:B-1----:R-:W0:Y:S01]  /*16eb0*/  S2R R6, SR_TID.X ;  /* 0x0000000000067919 */ /* 0x002e220000002100 */
[----:B------:R-:W-:Y:S02]  /*16ec0*/  ULDC.64 UR8, c[0x0][0x2d8] ;  /* 0x0000b60000087ab9 */ /* 0x000fe40000000a00 */
[----:B------:R-:W-:Y:S01]  /*16ed0*/  UIMAD UR6, UR4, UR8, URZ ;  /* 0x00000008040672a4 */ /* 0x000fe2000f8e023f */
[----:B------:R-:W1:Y:S01]  /*16ee0*/  S2R R7, SR_CTAID.Z ;  /* 0x0000000000077919 */ /* 0x000e620000002700 */
[----:B------:R-:W-:Y:S02]  /*16ef0*/  UIMAD.WIDE.U32 UR4, UR36, UR8, URZ ;  /* 0x00000008240472a5 */ /* 0x000fe4000f8e003f */
[----:B------:R-:W-:-:S04]  /*16f00*/  UIMAD UR6, UR36, UR9, UR6 ;  /* 0x00000009240672a4 */ /* 0x000fc8000f8e0206 */
[----:B------:R-:W-:-:S03]  /*16f10*/  UIADD3 UR5, UR5, UR6, URZ ;  /* 0x0000000605057290 */ /* 0x000fc6000fffe03f */
[----:B------:R-:W-:Y:S01]  /*16f20*/  ULDC.64 UR6, c[0x0][0x280] ;  /* 0x0000a00000067ab9 */ /* 0x000fe20000000a00 */
[----:B---3--:R-:W-:Y:S02]  /*16f30*/  ISETP.NE.AND P0, PT, R9, 0x1, PT ;  /* 0x000000010900780c */ /* 0x008fe40003f05270 */
[----:B--2---:R-:W-:Y:S01]  /*16f40*/  SHF.R.U32.HI R0, RZ, 0x3, R2 ;  /* 0x00000003ff007819 */ /* 0x004fe20000011602 */
[----:B------:R-:W-:Y:S02]  /*16f50*/  IMAD.SHL.U32 R2, R2, 0x10, RZ ;  /* 0x0000001002027824 */ /* 0x000fe400078e00ff */
[----:B0-----:R-:W-:Y:S02]  /*16f60*/  IMAD.SHL.U32 R8, R6, 0x10, RZ ;  /* 0x0000001006087824 */ /* 0x001fe400078e00ff */
[C---:B------:R-:W-:Y:S02]  /*16f70*/  IMAD.SHL.U32 R3, R0.reuse, 0x80, RZ ;  /* 0x0000008000037824 */ /* 0x040fe400078e00ff */
[----:B------:R-:W-:Y:S01]  /*16f80*/  IMAD.SHL.U32 R0, R0, 0x10, RZ ;  /* 0x0000001000007824 */ /* 0x000fe200078e00ff */
[----:B------:R-:W-:-:S02]  /*16f90*/  LOP3.LUT R8, R8, 0x30, RZ, 0xe2, !PT ;  /* 0x0000003008087812 */ /* 0x000fc400078ee2ff */
[----:B-1----:R-:W-:Y:S02]  /*16fa0*/  SHF.R.S32.HI R5, RZ, 0x1f, R7 ;  /* 0x0000001fff057819 */ /* 0x002fe40000011407 */
[----:B------:R-:W-:-:S04]  /*16fb0*/  LOP3.LUT R3, R8, 0x180, R3, 0xf8, !PT ;  /* 0x0000018008037812 */ /* 0x000fc800078ef803 */
[----:B------:R-:W-:Y:S02]  /*16fc0*/  LOP3.LUT R0, R3, 0x30, R0, 0x78, !PT ;  /* 0x0000003003007812 */ /* 0x000fe400078e7800 */
[----:B------:R-:W-:-:S04]  /*16fd0*/  LOP3.LUT R3, R2, 0x40, RZ, 0xc0, !PT ;  /* 0x0000004002037812 */ /* 0x000fc800078ec0ff */
[----:B------:R-:W-:Y:S02]  /*16fe0*/  IADD3 R0, R0, R3, R18 ;  /* 0x0000000300007210 */ /* 0x000fe40007ffe012 */
[----:B------:R-:W0:Y:S01]  /*16ff0*/  LDC.64 R2, c[0x0][0x2e0] ;  /* 0x0000b800ff027b82 */ /* 0x000e220000000a00 */
[----:B------:R-:W-:-:S04]  /*17000*/  LOP3.LUT R18, R6, 0x7f, RZ, 0xc0, !PT ;  /* 0x0000007f06127812 */ /* 0x000fc800078ec0ff */
[----:B------:R-:W-:-:S05]  /*17010*/  LEA.HI R6, R18, R19, RZ, 0x1e ;  /* 0x0000001312067211 */ /* 0x000fca00078ff0ff */
[----:B------:R-:W-:Y:S02]  /*17020*/  VIADD R6, R6, UR40 ;  /* 0x0000002806067c36 */ /* 0x000fe40008000000 */
[----:B0-----:R-:W-:-:S04]  /*17030*/  IMAD R4, R5, R2, RZ ;  /* 0x0000000205047224 */ /* 0x001fc800078e02ff */
[C---:B------:R-:W-:Y:S02]  /*17040*/  IMAD R5, R7.reuse, R3, R4 ;  /* 0x0000000307057224 */ /* 0x040fe400078e0204 */
[----:B------:R-:W-:Y:S01]  /*17050*/  IMAD.WIDE.U32 R2, R7, R2, UR4 ;  /* 0x0000000407027e25 */ /* 0x000fe2000f8e0002 */
[----:B------:R-:W0:Y:S01]  /*17060*/  @P0 LDC R4, c[0x0][0x450] ;  /* 0x00011400ff040b82 */ /* 0x000e220000000800 */
[----:B------:R-:W-:Y:S02]  /*17070*/  ULDC.64 UR4, c[0x0][0x2d0] ;  /* 0x0000b40000047ab9 */ /* 0x000fe40000000a00 */
[----:B------:R-:W-:Y:S02]  /*17080*/  IMAD.IADD R3, R3, 0x1, R5 ;  /* 0x0000000103037824 */ /* 0x000fe400078e0205 */
[----:B------:R-:W-:-:S03]  /*17090*/  IMAD.MOV.U32 R7, RZ, RZ, R6 ;  /* 0x000000ffff077224 */ /* 0x000fc600078e0006 */
[----:B------:R-:W1:Y:S02]  /*170a0*/  @P0 LDC R5, c[0x0][0x44c] ;  /* 0x00011300ff050b82 */ /* 0x000e640000000800 */
[----:B-1----:R-:W-:-:S05]  /*170b0*/  @P0 IMAD.HI.U32 R5, R6, R5, RZ ;  /* 0x0000000506050227 */ /* 0x002fca00078e00ff */
[----:B0-----:R-:W-:-:S04]  /*170c0*/  @P0 SHF.R.U32.HI R7, RZ, R4, R5 ;  /* 0x00000004ff070219 */ /* 0x001fc80000011605 */
[--C-:B------:R-:W-:Y:S01]  /*170d0*/  SHF.R.S32.HI R5, RZ, 0x1f, R7.reuse ;  /* 0x0000001fff057819 */ /* 0x100fe20000011407 */
[----:B------:R-:W-:Y:S02]  /*170e0*/  IMAD.MOV R4, RZ, RZ, -R7 ;  /* 0x000000ffff047224 */ /* 0x000fe400078e0a07 */
[----:B------:R-:W-:-:S04]  /*170f0*/  IMAD.WIDE.U32 R2, R7, UR4, R2 ;  /* 0x0000000407027c25 */ /* 0x000fc8000f8e0002 */
[----:B------:R-:W-:Y:S02]  /*17100*/  IMAD R4, R9, R4, R6 ;  /* 0x0000000409047224 */ /* 0x000fe400078e0206 */
[----:B------:R-:W-:-:S04]  /*17110*/  IMAD R6, R5, UR4, RZ ;  /* 0x0000000405067c24 */ /* 0x000fc8000f8e02ff */
[----:B------:R-:W-:Y:S01]  /*17120*/  IMAD R5, R7, UR5, R6 ;  /* 0x0000000507057c24 */ /* 0x000fe2000f8e0206 */
[----:B------:R-:W-:Y:S01]  /*17130*/  SHF.R.S32.HI R6, RZ, 0x1f, R4 ;  /* 0x0000001fff067819 */ /* 0x000fe20000011404 */
[----:B------:R-:W-:Y:S02]  /*17140*/  ULDC.64 UR4, c[0x0][0x2c8] ;  /* 0x0000b20000047ab9 */ /* 0x000fe40000000a00 */
[----:B------:R-:W-:Y:S02]  /*17150*/  IMAD.IADD R3, R3, 0x1, R5 ;  /* 0x0000000103037824 */ /* 0x000fe400078e0205 */
[----:B------:R-:W-:Y:S02]  /*17160*/  IMAD R5, R6, UR4, RZ ;  /* 0x0000000406057c24 */ /* 0x000fe4000f8e02ff */
[----:B------:R-:W-:Y:S01]  /*17170*/  IMAD.WIDE.U32 R2, R4, UR4, R2 ;  /* 0x0000000404027c25 */ /* 0x000fe2000f8e0002 */
[----:B------:R-:W-:Y:S02]  /*17180*/  ULDC UR4, c[0x0][0x2b8] ;  /* 0x0000ae0000047ab9 */ /* 0x000fe40000000800 */
[----:B------:R-:W-:Y:S01]  /*17190*/  ISETP.GE.AND P2, PT, R8, UR4, PT ;  /* 0x0000000408007c0c */ /* 0x000fe2000bf46270 */
[----:B------:R-:W-:Y:S01]  /*171a0*/  IMAD R6, R4, UR5, R5 ;  /* 0x0000000504067c24 */ /* 0x000fe2000f8e0205 */
[----:B------:R-:W-:Y:S01]  /*171b0*/  IADD3 R7, P3, R2, UR6, RZ ;  /* 0x0000000602077c10 */ /* 0x000fe2000ff7e0ff */
[----:B------:R-:W-:-:S03]  /*171c0*/  VIADD R4, R8, 0x40 ;  /* 0x0000004008047836 */ /* 0x000fc60000000000 */
[----:B------:R-:W-:Y:S02]  /*171d0*/  IADD3.X R6, R3, UR7, R6, P3, !PT ;  /* 0x0000000703067c10 */ /* 0x000fe40009ffe406 */
[----:B------:R-:W-:Y:S01]  /*171e0*/  ISETP.GE.AND P0, PT, R4, UR4, PT ;  /* 0x0000000404007c0c */ /* 0x000fe2000bf06270 */
[----:B------:R-:W-:-:S05]  /*171f0*/  VIADD R4, R8, 0x80 ;  /* 0x0000008008047836 */ /* 0x000fca0000000000 */
[----:B------:R-:W-:Y:S01]  /*17200*/  ISETP.GE.AND P1, PT, R4, UR4, PT ;  /* 0x0000000404007c0c */ /* 0x000fe2000bf26270 */
[----:B------:R-:W-:-:S03]  /*17210*/  UMOV UR4, 0xffffffff ;  /* 0xffffffff00047882 */ /* 0x000fc60000000000 */
[----:B------:R-:W-:Y:S09]  /*17220*/  BRA.DIV UR4, `(.L_x_977) ;  /* 0x0000002204f47947 */ /* 0x000ff2000b800000 */
[----:B------:R-:W0:Y:S01]  /*17230*/  SHFL.IDX PT, R14, R7, RZ, 0x1c1f ;  /* 0x001c1fff070e7589 */ /* 0x000e2200000e0000 */
[----:B------:R-:W-:Y:S01]  /*17240*/  ULDC UR4, c[0x0][0x288] ;  /* 0x0000a20000047ab9 */ /* 0x000fe20000000800 */
[----:B------:R-:W-:Y:S01]  /*17250*/  LEA.HI R4, R18, UR40, RZ, 0x1e ;  /* 0x0000002812047c11 */ /* 0x000fe2000f8ff0ff */
[----:B------:R-:W-:Y:S01]  /*17260*/  IMAD R5, R9, UR4, RZ ;  /* 0x0000000409057c24 */ /* 0x000fe2000f8e02ff */
[----:B------:R-:W1:Y:S04]  /*17270*/  SHFL.IDX PT, R2, R6, RZ, 0x1c1f ;  /* 0x001c1fff06027589 */ /* 0x000e6800000e0000 */
[----:B------:R-:W-:-:S13]  /*17280*/  ISETP.GE.AND P4, PT, R4, R5, PT ;  /* 0x000000050400720c */ /* 0x000fda0003f86270 */
[----:B------:R-:W-:Y:S01]  /*17290*/  @!P4 VIADD R9, R0, UR38 ;  /* 0x000000260009cc36 */ /* 0x000fe20008000000 */
[----:B0-----:R-:W-:Y:S02]  /*172a0*/  @!P4 IADD3 R10, P3, R8, R14, RZ ;  /* 0x0000000e080ac210 */ /* 0x001fe40007f7e0ff */
[----:B------:R-:W0:Y:S03]  /*172b0*/  SHFL.IDX PT, R14, R7, 0x1, 0x1c1f ;  /* 0x003c1f00070e7f89 */ /* 0x000e2600000e0000 */
[----:B-1----:R-:W-:Y:S02]  /*172c0*/  @!P4 IMAD.X R3, RZ, RZ, R2, P3 ;  /* 0x000000ffff03c224 */ /* 0x002fe400018e0602 */
[----:B------:R-:W-:Y:S02]  /*172d0*/  @!P4 IMAD.MOV.U32 R2, RZ, RZ, R10 ;  /* 0x000000ffff02c224 */ /* 0x000fe400078e000a */
[----:B------:R-:W-:-:S03]  /*172e0*/  VIADD R10, R4, 0x20 ;  /* 0x00000020040a7836 */ /* 0x000fc60000000000 */
[----:B------:R-:W-:Y:S02]  /*172f0*/  @!P4 LDGSTS.E.BYPASS.LTC128B.128 [R9+0x14400], desc[UR58][R2.64], !P2 ;  /* 0x144000000209cfae */ /* 0x000fe4000d101d7a */
[----:B------:R-:W-:Y:S02]  /*17300*/  ISETP.GE.AND P3, PT, R10, R5, PT ;  /* 0x000000050a00720c */ /* 0x000fe40003f66270 */
[----:B------:R-:W-:Y:S04]  /*17310*/  @!P4 LDGSTS.E.BYPASS.LTC128B.128 [R9+0x16400], desc[UR58][R2.64+0x40], !P0 ;  /* 0x164000400209cfae */ /* 0x000fe8000c101d7a */
[----:B------:R1:W-:Y:S07]  /*17320*/  @!P4 LDGSTS.E.BYPASS.LTC128B.128 [R9+0x18400], desc[UR58][R2.64+0x80], !P1 ;  /* 0x184000800209cfae */ /* 0x0003ee000c901d7a */
[----:B0-----:R-:W-:Y:S01]  /*17330*/  @!P3 IADD3 R10, P4, R8, R14, RZ ;  /* 0x0000000e080ab210 */ /* 0x001fe20007f9e0ff */
[----:B------:R-:W-:Y:S01]  /*17340*/  @!P3 VIADD R19, R0, UR38 ;  /* 0x000000260013bc36 */ /* 0x000fe20008000000 */
[----:B------:R-:W-:Y:S04]  /*17350*/  SHFL.IDX PT, R14, R7, 0x2, 0x1c1f ;  /* 0x005c1f00070e7f89 */ /* 0x000fe800000e0000 */
[----:B-1----:R-:W0:Y:S02]  /*17360*/  SHFL.IDX PT, R2, R6, 0x1, 0x1c1f ;  /* 0x003c1f0006027f89 */ /* 0x002e2400000e0000 */
[----:B0-----:R-:W-:-:S02]  /*17370*/  @!P3 IMAD.X R21, RZ, RZ, R2, P4 ;  /* 0x000000ffff15b224 */ /* 0x001fc400020e0602 */
[----:B------:R-:W-:Y:S02]  /*17380*/  @!P3 IMAD.MOV.U32 R2, RZ, RZ, R10 ;  /* 0x000000ffff02b224 */ /* 0x000fe400078e000a */
[----:B------:R-:W-:Y:S02]  /*17390*/  @!P3 IMAD.MOV.U32 R3, RZ, RZ, R21 ;  /* 0x000000ffff03b224 */ /* 0x000fe400078e0015 */
[----:B------:R-:W-:-:S03]  /*173a0*/  VIADD R10, R4, 0x40 ;  /* 0x00000040040a7836 */ /* 0x000fc60000000000 */
[----:B------:R-:W-:Y:S04]  /*173b0*/  @!P3 LDGSTS.E.BYPASS.LTC128B.128 [R19+0x14c00], desc[UR58][R2.64], !P2 ;  /* 0x14c000000213bfae */ /* 0x000fe8000d101d7a */
[----:B------:R-:W-:Y:S04]  /*173c0*/  @!P3 LDGSTS.E.BYPASS.LTC128B.128 [R19+0x16c00], desc[UR58][R2.64+0x40], !P0 ;  /* 0x16c000400213bfae */ /* 0x000fe8000c101d7a */
[----:B------:R0:W-:Y:S01]  /*173d0*/  @!P3 LDGSTS.E.BYPASS.LTC128B.128 [R19+0x18c00], desc[UR58][R2.64+0x80], !P1 ;  /* 0x18c000800213bfae */ /* 0x0001e2000c901d7a */
[----:B------:R-:W-:-:S03]  /*173e0*/  ISETP.GE.AND P3, PT, R10, R5, PT ;  /* 0x000000050a00720c */ /* 0x000fc60003f66270 */
[----:B0-----:R-:W0:Y:S10]  /*173f0*/  SHFL.IDX PT, R2, R6, 0x2, 0x1c1f ;  /* 0x005c1f0006027f89 */ /* 0x001e3400000e0000 */
[----:B------:R-:W-:Y:S01]  /*17400*/  @!P3 IADD3 R10, P4, R8, R14, RZ ;  /* 0x0000000e080ab210 */ /* 0x000fe20007f9e0ff */
[----:B------:R-:W-:Y:S01]  /*17410*/  @!P3 VIADD R9, R0, UR38 ;  /* 0x000000260009bc36 */ /* 0x000fe20008000000 */
[----:B------:R1:W2:Y:S04]  /*17420*/  SHFL.IDX PT, R14, R7, 0x3, 0x1c1f ;  /* 0x007c1f00070e7f89 */ /* 0x0002a800000e0000 */
[----:B------:R-:W3:Y:S01]  /*17430*/  SHFL.IDX PT, R6, R6, 0x3, 0x1c1f ;  /* 0x007c1f0006067f89 */ /* 0x000ee200000e0000 */
[----:B0-----:R-:W-:-:S02]  /*17440*/  @!P3 IMAD.X R21, RZ, RZ, R2, P4 ;  /* 0x000000ffff15b224 */ /* 0x001fc400020e0602 */
[----:B------:R-:W-:Y:S02]  /*17450*/  @!P3 IMAD.MOV.U32 R2, RZ, RZ, R10 ;  /* 0x000000ffff02b224 */ /* 0x000fe400078e000a */
[----:B------:R-:W-:-:S05]  /*17460*/  @!P3 IMAD.MOV.U32 R3, RZ, RZ, R21 ;  /* 0x000000ffff03b224 */ /* 0x000fca00078e0015 */
[----:B------:R1:W-:Y:S04]  /*17470*/  @!P3 LDGSTS.E.BYPASS.LTC128B.128 [R9+0x15400], desc[UR58][R2.64], !P2 ;  /* 0x154000000209bfae */ /* 0x0003e8000d101d7a */
[----:B------:R1:W-:Y:S04]  /*17480*/  @!P3 LDGSTS.E.BYPASS.LTC128B.128 [R9+0x17400], desc[UR58][R2.64+0x40], !P0 ;  /* 0x174000400209bfae */ /* 0x0003e8000c101d7a */
[----:B--23--:R1:W-:Y:S02]  /*17490*/  @!P3 LDGSTS.E.BYPASS.LTC128B.128 [R9+0x19400], desc[UR58][R2.64+0x80], !P1 ;  /* 0x194000800209bfae */ /* 0x00c3e4000c901d7a */
.L_x_1035:
[----:B------:R-:W-:Y:S01]  /*174a0*/  VIADD R4, R4, 0x60 ;  /* 0x0000006004047836 */ /* 0x000fe20000000000 */
[----:B------:R-:W-:Y:S04]  /*174b0*/  BSSY B0, `(.L_x_978) ;  /* 0x000000c000007945 */ /* 0x000fe80003800000 */
[----:B------:R-:W-:-:S13]  /*174c0*/  ISETP.GE.AND P3, PT, R4, R5, PT ;  /* 0x000000050400720c */ /* 0x000fda0003f66270 */
[----:B------:R-:W-:Y:S05]  /*174d0*/  @P3 BRA `(.L_x_979) ;  /* 0x0000000000243947 */ /* 0x000fea0003800000 */
[----:B-1----:R-:W-:Y:S01]  /*174e0*/  IADD3 R2, P3, R8, R14, RZ ;  /* 0x0000000e08027210 */ /* 0x002fe20007f7e0ff */
[----:B------:R-:W-:-:S04]  /*174f0*/  VIADD R5, R0, UR38 ;  /* 0x0000002600057c36 */ /* 0x000fc80008000000 */
[----:B------:R-:W-:-:S05]  /*17500*/  IMAD.X R3, RZ, RZ, R6, P3 ;  /* 0x000000ffff037224 */ /* 0x000fca00018e0606 */
[----:B------:R-:W-:Y:S01]  /*17510*/  @!PT LDS RZ, [RZ] ;  /* 0x00000000fffff984 */ /* 0x000fe20000000800 */
[----:B------:R-:W-:Y:S01]  /*17520*/  @!PT LDS RZ, [RZ] ;  /* 0x00000000fffff984 */ /* 0x000fe20000000800 */
[----:B------:R-:W-:Y:S01]  /*17530*/  @!PT LDS RZ, [RZ] ;  /* 0x00000000fffff984 */ /* 0x000fe20000000800 */
[----:B------:R0:W-:Y:S04]  /*17540*/  LDGSTS.E.BYPASS.LTC128B.128 [R5+0x15c00], desc[UR58][R2.64], !P2 ;  /* 0x15c0000002057fae */ /* 0x0001e8000d101d7a */
[----:B------:R0:W-:Y:S04]  /*17550*/  LDGSTS.E.BYPASS.LTC128B.128 [R5+0x17c00], desc[UR58][R2.64+0x40], !P0 ;  /* 0x17c0004002057fae */ /* 0x0001e8000c101d7a */
[----:B------:R0:W-:Y:S02]  /*17560*/  LDGSTS.E.BYPASS.LTC128B.128 [R5+0x19c00], desc[UR58][R2.64+0x80], !P1 ;  /* 0x19c0008002057fae */ /* 0x0001e4000c901d7a */
.L_x_979:
[----:B------:R-:W-:Y:S05]  /*17570*/  BSYNC B0 ;  /* 0x0000000000007941 */ /* 0x000fea0003800000 */
.L_x_978:
[----:B------:R-:W-:Y:S01]  /*17580*/  NOP ;  /* 0x0000000000007918 */ /* 0x000fe20000000000 */
[----:B------:R-:W-:Y:S01]  /*17590*/  SYNCS.ARRIVE.TRANS64.RED.A0T1 RZ, [UR38+0x29800], RZ ;  /* 0x029800ffffff79a7 */ /* 0x000fe20008200426 */
[----:B------:R-:W-:Y:S01]  /*175a0*/  IMAD.MOV.U32 R0, RZ, RZ, 0x1 ;  /* 0x00000001ff007424 */ /* 0x000fe200078e00ff */
[----:B------:R-:W-:Y:S04]  /*175b0*/  ARRIVES.LDGSTSBAR.64.TRANSCNT [UR38+0x29800] ;  /* 0x02980000ff0079b0 */ /* 0x000fe80008000aa6 */
[----:B------:R-:W-:Y:S01]  /*175c0*/  SHF.L.U32 R0, R0, 0x1f, RZ ;  /* 0x0000001f00007819 */ /* 0x000fe200000006ff */
[----:B------:R-:W-:Y:S01]  /*175d0*/  NOP ;  /* 0x0000000000007918 */ /* 0x000fe20000000000 */
[----:B------:R-:W-:Y:S01]  /*175e0*/  SYNCS.ARRIVE.TRANS64.A1T0 RZ, [UR38+0x29800], RZ ;  /* 0x029800ffffff79a7 */ /* 0x000fe20008100026 */
[----:B01----:R-:W-:-:S05]  /*175f0*/  VIADD R2, R17, 0xfffffffe ;  /* 0xfffffffe11027836 */ /* 0x003fca0000000000 */
[----:B------:R-:W-:Y:S01]  /*17600*/  ISETP.GE.AND P1, PT, R2, UR39, PT ;  /* 0x0000002702007c0c */ /* 0x000fe2000bf26270 */
[----:B------:R-:W0:Y:S02]  /*17610*/  SYNCS.PHASECHK.TRANS64.TRYWAIT P0, [UR38+0x29820], R0 ;  /* 0x02982000ff0075a7 */ /* 0x000e240008000166 */
[----:B0-----:R-:W-:Y:S10]  /*17620*/  @!P0 BRA `(.L_x_980) ;  /* 0x0000002400408947 */ /* 0x001ff40003800000 */
.L_x_1036:
[----:B------:R-:W-:Y:S01]  /*17630*/  IMAD.MOV.U32 R20, RZ, RZ, 0x1 ;  /* 0x00000001ff147424 */ /* 0x000fe200078e00ff */
[----:B------:R-:W-:Y:S06]  /*17640*/  @!P1 BRA `(.L_x_981) ;  /* 0x0000000c00e89947 */ /* 0x000fec0003800000 */
[----:B0-----:R-:W2:Y:S02]  /*17650*/  LDL R3, [R1+0x18] ;  /* 0x0000180001037983 */ /* 0x001ea40000100800 */
[----:B--2---:R-:W-:Y:S01]  /*17660*/  R2UR UR4, R3 ;  /* 0x00000000030472ca */ /* 0x004fe200000e0000 */
[----:B------:R-:W-:-:S12]  /*17670*/  IMAD.MOV.U32 R3, RZ, RZ, RZ ;  /* 0x000000ffff037224 */ /* 0x000fd800078e00ff */
[----:B------:R-:W-:Y:S02]  /*17680*/  IMAD.U32 R0, RZ, RZ, UR4 ;  /* 0x00000004ff007e24 */ /* 0x000fe4000f8e00ff */
[----:B------:R-:W-:-:S03]  /*17690*/  IMAD.U32 R21, RZ, RZ, UR4 ;  /* 0x00000004ff157e24 */ /* 0x000fc6000f8e00ff */
[----:B------:R-:W-:Y:S01]  /*176a0*/  LOP3.LUT R4, R0, 0x2, RZ, 0xfc, !PT ;  /* 0x0000000200047812 */ /* 0x000fe200078efcff */
[----:B------:R-:W-:Y:S01]  /*176b0*/  IMAD.MOV.U32 R0, RZ, RZ, 0x1 ;  /* 0x00000001ff007424 */ /* 0x000fe200078e00ff */
[----:B------:R-:W-:-:S03]  /*176c0*/  LOP3.LUT R21, R21, 0x1, RZ, 0xfc, !PT ;  /* 0x0000000115157812 */ /* 0x000fc600078efcff */
[----:B------:R0:W-:Y:S04]  /*176d0*/  STL [R1+0xc], R4 ;  /* 0x00000c0401007387 */ /* 0x0001e80000100800 */
.L_x_1000:
        /* <DEDUP_REMOVED lines=20> */
[----:B------:R-:W-:-:S04]  /*17820*/  @P0 SHF.R.U32.HI R4, RZ, R5, R6 ;  /* 0x00000005ff040219 */ /* 0x000fc80000011606 */
[--C-:B------:R-:W-:Y:S01]  /*17830*/  SHF.R.S32.HI R5, RZ, 0x1f, R4.reuse ;  /* 0x0000001fff057819 */ /* 0x100fe20000011404 */
[----:B------:R-:W-:-:S04]  /*17840*/  IMAD.MOV R8, RZ, RZ, -R4 ;  /* 0x000000ffff087224 */ /* 0x000fc800078e0a04 */
[----:B------:R-:W-:Y:S02]  /*17850*/  IMAD R8, R7, R8, R2 ;  /* 0x0000000807087224 */ /* 0x000fe400078e0202 */
[----:B------:R-:W0:Y:S01]  /*17860*/  LDC.64 R6, c[0x0][0x418] ;  /* 0x00010600ff067b82 */ /* 0x000e220000000a00 */
[----:B--2---:R-:W-:-:S04]  /*17870*/  IMAD R9, R9, UR4, RZ ;  /* 0x0000000409097c24 */ /* 0x004fc8000f8e02ff */
[C---:B---3--:R-:W-:Y:S02]  /*17880*/  IMAD R9, R10.reuse, UR5, R9 ;  /* 0x000000050a097c24 */ /* 0x048fe4000f8e0209 */
[----:B------:R-:W-:-:S04]  /*17890*/  IMAD.WIDE.U32 R4, R10, UR4, R4 ;  /* 0x000000040a047c25 */ /* 0x000fc8000f8e0004 */
[----:B------:R-:W-:Y:S01]  /*178a0*/  IMAD.IADD R9, R9, 0x1, R5 ;  /* 0x0000000109097824 */ /* 0x000fe200078e0205 */
[----:B0-----:R-:W-:-:S04]  /*178b0*/  LEA R6, P0, R4, R6, 0x2 ;  /* 0x0000000604067211 */ /* 0x001fc800078010ff */
[----:B------:R-:W-:-:S05]  /*178c0*/  LEA.HI.X R7, R4, R7, R9, 0x2, P0 ;  /* 0x0000000704077211 */ /* 0x000fca00000f1409 */
[----:B------:R0:W5:Y:S04]  /*178d0*/  LDG.E R16, desc[UR58][R6.64] ;  /* 0x0000003a06107981 */ /* 0x000168000c1e1900 */
.L_x_984:
[----:B------:R-:W1:Y:S01]  /*178e0*/  S2R R4, SR_TID.X ;  /* 0x0000000000047919 */ /* 0x000e620000002100 */
[----:B0-----:R-:W-:Y:S02]  /*178f0*/  LEA R6, R17, UR38, 0x3 ;  /* 0x0000002611067c11 */ /* 0x001fe4000f8e18ff */
[----:B-1----:R-:W-:Y:S02]  /*17900*/  LOP3.LUT R5, R4, 0x7f, RZ, 0xc0, !PT ;  /* 0x0000007f04057812 */ /* 0x002fe400078ec0ff */
[----:B------:R-:W-:Y:S02]  /*17910*/  SHF.L.U32 R4, R20, 0x1f, RZ ;  /* 0x0000001f14047819 */ /* 0x000fe400000006ff */
[----:B------:R-:W-:Y:S02]  /*17920*/  ISETP.NE.AND P1, PT, R5, RZ, PT ;  /* 0x000000ff0500720c */ /* 0x000fe40003f25270 */
[----:B------:R-:W0:Y:S02]  /*17930*/  SYNCS.PHASECHK.TRANS64.TRYWAIT P0, [R6+URZ+0x29880], R4 ;  /* 0x02988004060075a7 */ /* 0x000e24000800017f */
[----:B0-----:R-:W-:Y:S09]  /*17940*/  @!P0 BRA `(.L_x_985) ;  /* 0x0000002000908947 */ /* 0x001ff20003800000 */
.L_x_1037:
        /* <DEDUP_REMOVED lines=9> */
.L_x_987:
[----:B------:R-:W-:Y:S05]  /*179e0*/  BSYNC B1 ;  /* 0x0000000000017941 */ /* 0x000fea0003800000 */
.L_x_986:
        /* <DEDUP_REMOVED lines=15> */
.L_x_988:
        /* <DEDUP_REMOVED lines=8> */
.L_x_1038:
[----:B------:R-:W-:Y:S01]  /*17b60*/  BSSY B1, `(.L_x_990) ;  /* 0x000000b000017945 */ /* 0x000fe20003800000 */
[----:B01----:R-:W-:Y:S02]  /*17b70*/  IMAD.MOV.U32 R4, RZ, RZ, 0x0 ;  /* 0x00000000ff047424 */ /* 0x003fe400078e00ff */
[----:B------:R-:W-:Y:S01]  /*17b80*/  IMAD.MOV.U32 R5, RZ, RZ, 0x14f00000 ;  /* 0x14f00000ff057424 */ /* 0x000fe200078e00ff */
[----:B------:R-:W-:Y:S06]  /*17b90*/  @P1 BRA `(.L_x_991) ;  /* 0x00000000001c1947 */ /* 0x000fec0003800000 */
[----:B------:R-:W0:Y:S02]  /*17ba0*/  S2R R9, SR_TID.X ;  /* 0x0000000000097919 */ /* 0x000e240000002100 */
[----:B0-----:R-:W-:Y:S01]  /*17bb0*/  LOP3.LUT R10, R9, 0x1f, RZ, 0xc0, !PT ;  /* 0x0000001f090a7812 */ /* 0x001fe200078ec0ff */
[----:B------:R-:W-:-:S03]  /*17bc0*/  IMAD.MOV.U32 R9, RZ, RZ, 0x7800 ;  /* 0x00007800ff097424 */ /* 0x000fc600078e00ff */
[----:B------:R-:W-:Y:S01]  /*17bd0*/  ISETP.NE.AND P0, PT, R10, RZ, PT ;  /* 0x000000ff0a00720c */ /* 0x000fe20003f05270 */
[----:B------:R0:W-:-:S12]  /*17be0*/  SYNCS.ARRIVE.TRANS64 RZ, [R6+URZ+0x29830], R9 ;  /* 0x0298300906ff79a7 */ /* 0x0001d8000800003f */
[----:B0-----:R-:W-:Y:S05]  /*17bf0*/  @!P0 BRA `(.L_x_991) ;  /* 0x0000000000048947 */ /* 0x001fea0003800000 */
[----:B------:R-:W-:Y:S01]  /*17c00*/  BPT.TRAP 0x1 ;  /* 0x000000040000795c */ /* 0x000fe20000300000 */
.L_x_991:
[----:B------:R-:W-:Y:S05]  /*17c10*/  BSYNC B1 ;  /* 0x0000000000017941 */ /* 0x000fea0003800000 */
.L_x_990:
        /* <DEDUP_REMOVED lines=13> */
.L_x_992:
        /* <DEDUP_REMOVED lines=13> */
.L_x_993:
        /* <DEDUP_REMOVED lines=13> */
.L_x_994:
[----:B------:R-:W-:-:S13]  /*17e90*/  @P0 ELECT P1, URZ, PT ;  /* 0x00000000003f082f */ /* 0x000fda0003820000 */
[----:B------:R-:W-:Y:S01]  /*17ea0*/  @P1 R2UR UR13, R16 ;  /* 0x00000000100d12ca */ /* 0x000fe200000e0000 */
[----:B------:R-:W-:Y:S01]  /*17eb0*/  UMOV UR12, UR36 ;  /* 0x00000024000c7c82 */ /* 0x000fe20008000000 */
[----:B------:R-:W-:-:S11]  /*17ec0*/  @P1 PLOP3.LUT P0, PT, P1, PT, PT, 0x8, 0x0 ;  /* 0x000000000000181c */ /* 0x000fd60000f0e170 */
[----:B------:R0:W-:Y:S01]  /*17ed0*/  UTMALDG.4D [UR8], [UR6], desc[UR14] ;  /* 0x00000e08060075b4 */ /* 0x0001e20008019000 */
[----:B------:R-:W-:Y:S01]  /*17ee0*/  PLOP3.LUT P1, PT, PT, PT, PT, 0x8, 0x0 ;  /* 0x000000000000781c */ /* 0x000fe20003f2e170 */
[----:B0-----:R-:W-:-:S12]  /*17ef0*/  @P0 BRA.U.ANY `(.L_x_994) ;  /* 0xfffffffd00e40947 */ /* 0x001fd8000393ffff */
.L_x_983:
[----:B------:R-:W-:Y:S05]  /*17f00*/  BSYNC B0 ;  /* 0x0000000000007941 */ /* 0x000fea0003800000 */
.L_x_982:
[----:B------:R-:W-:-:S13]  /*17f10*/  ISETP.NE.AND P0, PT, R21, 0x3, PT ;  /* 0x000000031500780c */ /* 0x000fda0003f05270 */
[----:B------:R-:W-:Y:S05]  /*17f20*/  @!P0 BRA `(.L_x_995) ;  /* 0x0000000000048947 */ /* 0x000fea0003800000 */
[----:B------:R-:W-:Y:S01]  /*17f30*/  BPT.TRAP 0x1 ;  /* 0x000000040000795c */ /* 0x000fe20000300000 */
.L_x_995:
[----:B------:R-:W2:Y:S01]  /*17f40*/  LDL R4, [R1+0xc] ;  /* 0x00000c0001047983 */ /* 0x000ea20000100800 */
[----:B------:R-:W-:Y:S02]  /*17f50*/  LOP3.LUT R5, R0, 0x1, RZ, 0x3c, !PT ;  /* 0x0000000100057812 */ /* 0x000fe400078e3cff */
[----:B------:R-:W-:Y:S02]  /*17f60*/  LEA R18, R3, UR38, 0x3 ;  /* 0x0000002603127c11 */ /* 0x000fe4000f8e18ff */
[----:B------:R-:W-:-:S04]  /*17f70*/  SHF.L.U32 R5, R5, 0x1f, RZ ;  /* 0x0000001f05057819 */ /* 0x000fc800000006ff */
[----:B------:R-:W0:Y:S01]  /*17f80*/  SYNCS.PHASECHK.TRANS64.TRYWAIT P0, [R18+URZ+0x29870], R5 ;  /* 0x02987005120075a7 */ /* 0x000e22000800017f */
[----:B--2---:R-:W-:Y:S01]  /*17f90*/  ISETP.NE.AND P1, PT, R4, 0x3, PT ;  /* 0x000000030400780c */ /* 0x004fe20003f25270 */
[----:B0-----:R-:W-:-:S12]  /*17fa0*/  @!P0 BRA `(.L_x_996) ;  /* 0x0000001c00208947 */ /* 0x001fd80003800000 */
.L_x_1039:
[----:B------:R-:W-:Y:S05]  /*17fb0*/  @!P1 BRA `(.L_x_997) ;  /* 0x0000000000049947 */ /* 0x000fea0003800000 */
[----:B------:R-:W-:Y:S01]  /*17fc0*/  BPT.TRAP 0x1 ;  /* 0x000000040000795c */ /* 0x000fe20000300000 */
.L_x_997:
[----:B0-----:R-:W-:Y:S01]  /*17fd0*/  SHF.L.U32 R5, R0, 0x1f, RZ ;  /* 0x0000001f00057819 */ /* 0x001fe200000006ff */
[----:B------:R-:W-:-:S03]  /*17fe0*/  IMAD R12, R3, 0x5000, RZ ;  /* 0x00005000030c7824 */ /* 0x000fc600078e02ff */
[----:B------:R-:W0:Y:S02]  /*17ff0*/  SYNCS.PHASECHK.TRANS64.TRYWAIT P0, [R18+URZ+0x29860], R5 ;  /* 0x02986005120075a7 */ /* 0x000e24000800017f */
[----:B0-----:R-:W-:Y:S05]  /*18000*/  @!P0 BRA `(.L_x_998) ;  /* 0x0000001c001c8947 */ /* 0x001fea0003800000 */
.L_x_1040:
[----:B------:R-:W2:Y:S04]  /*18010*/  LDL R0, [R1+0x10] ;  /* 0x0000100001007983 */ /* 0x000ea80000100800 */
[----:B------:R-:W3:Y:S01]  /*18020*/  LDL R13, [R1+0x14] ;  /* 0x00001400010d7983 */ /* 0x000ee20000100800 */
[----:B------:R-:W-:Y:S05]  /*18030*/  WARPSYNC.ALL ;  /* 0x0000000000007948 */ /* 0x000fea0003800000 */
[----:B------:R-:W1:Y:S01]  /*18040*/  S2R R3, SR_TID.X ;  /* 0x0000000000037919 */ /* 0x000e620000002100 */
[----:B------:R-:W-:Y:S01]  /*18050*/  IMAD.MOV.U32 R6, RZ, RZ, 0x40 ;  /* 0x00000040ff067424 */ /* 0x000fe200078e00ff */
[----:B-1----:R-:W-:-:S04]  /*18060*/  LOP3.LUT P0, RZ, R3, 0x4, RZ, 0xc0, !PT ;  /* 0x0000000403ff7812 */ /* 0x002fc8000780c0ff */
[----:B------:R-:W-:Y:S02]  /*18070*/  SEL R6, R6, 0xffffffc0, !P0 ;  /* 0xffffffc006067807 */ /* 0x000fe40004000000 */
[C---:B--2---:R-:W-:Y:S02]  /*18080*/  LOP3.LUT R0, R12.reuse, R0, RZ, 0xfc, !PT ;  /* 0x000000000c007212 */ /* 0x044fe400078efcff */
[----:B---3--:R-:W-:-:S03]  /*18090*/  LOP3.LUT R19, R12, R13, RZ, 0xfc, !PT ;  /* 0x0000000d0c137212 */ /* 0x008fc600078efcff */
[----:B------:R-:W1:Y:S01]  /*180a0*/  LDSM.16.MT88.4 R8, [R0+UR38+0xa400] ;  /* 0x00a400260008783b */ /* 0x000e620008004200 */
[----:B------:R-:W-:Y:S02]  /*180b0*/  VIADD R3, R0, UR38 ;  /* 0x0000002600037c36 */ /* 0x000fe40008000000 */
[----:B------:R-:W-:Y:S02]  /*180c0*/  VIADD R19, R19, UR38 ;  /* 0x0000002613137c36 */ /* 0x000fe40008000000 */
[----:B------:R-:W-:Y:S01]  /*180d0*/  IMAD.IADD R3, R6, 0x1, R3 ;  /* 0x0000000106037824 */ /* 0x000fe200078e0203 */
[C-C-:B-1----:R-:W-:Y:S02]  /*180e0*/  PRMT R4, R8.reuse, 0x6420, R9.reuse ;  /* 0x0000642008047816 */ /* 0x142fe40000000009 */
[----:B0-----:R-:W-:Y:S02]  /*180f0*/  PRMT R5, R8, 0x7531, R9 ;  /* 0x0000753108057816 */ /* 0x001fe40000000009 */
        /* <DEDUP_REMOVED lines=65> */
.L_x_999:
[----:B------:R-:W2:Y:S01]  /*18510*/  S2R R0, SR_TID.X ;  /* 0x0000000000007919 */ /* 0x000ea20000002100 */
[----:B-1----:R-:W-:Y:S01]  /*18520*/  SYNCS.ARRIVE.TRANS64.A1T0 RZ, [R18+URZ+0x29850], RZ ;  /* 0x029850ff12ff79a7 */ /* 0x002fe2000810003f */
[----:B------:R-:W-:Y:S01]  /*18530*/  IMAD.MOV.U32 R3, RZ, RZ, R17 ;  /* 0x000000ffff037224 */ /* 0x000fe200078e0011 */
[----:B--2---:R-:W-:Y:S01]  /*18540*/  LOP3.LUT R0, R0, 0x7f, RZ, 0xc0, !PT ;  /* 0x0000007f00007812 */ /* 0x004fe200078ec0ff */
[----:B------:R-:W-:Y:S03]  /*18550*/  BAR.SYNC.DEFER_BLOCKING 0x2, 0x80 ;  /* 0x0082000000007b1d */ /* 0x000fe60000010000 */
[----:B------:R-:W-:-:S13]  /*18560*/  ISETP.NE.AND P0, PT, R0, RZ, PT ;  /* 0x000000ff0000720c */ /* 0x000fda0003f05270 */
[----:B------:R-:W-:-:S05]  /*18570*/  @!P0 VIADD R0, R18, 0x29880 ;  /* 0x0002988012008836 */ /* 0x000fca0000000000 */
[----:B------:R-:W-:-:S04]  /*18580*/  @!P0 PRMT R0, RZ, 0x654, R0 ;  /* 0x00000654ff008816 */ /* 0x000fc80000000000 */
[----:B------:R1:W-:Y:S01]  /*18590*/  @!P0 SYNCS.ARRIVE.TRANS64.RED.A1T0 RZ, [R0+URZ], RZ ;  /* 0x000000ff00ff89a7 */ /* 0x0003e2000810043f */
[C---:B------:R-:W-:Y:S01]  /*185a0*/  ISETP.GT.AND P0, PT, R2.reuse, UR39, PT ;  /* 0x0000002702007c0c */ /* 0x040fe2000bf04270 */
[----:B------:R-:W-:Y:S02]  /*185b0*/  VIADD R2, R2, 0xffffffff ;  /* 0xffffffff02027836 */ /* 0x000fe40000000000 */
[----:B-1----:R-:W-:-:S10]  /*185c0*/  IMAD.MOV.U32 R0, RZ, RZ, R20 ;  /* 0x000000ffff007224 */ /* 0x002fd400078e0014 */
[----:B------:R-:W-:Y:S05]  /*185d0*/  @P0 BRA `(.L_x_1000) ;  /* 0xfffffff000400947 */ /* 0x000fea000383ffff */
[----:B------:R-:W-:Y:S05]  /*185e0*/  BRA `(.L_x_1001) ;  /* 0x0000000000047947 */ /* 0x000fea0003800000 */
.L_x_981:
[----:B------:R-:W-:-:S07]  /*185f0*/  IMAD.MOV.U32 R17, RZ, RZ, RZ ;  /* 0x000000ffff117224 */ /* 0x000fce00078e00ff */
.L_x_1001:
[----:B0-----:R-:W2:Y:S02]  /*18600*/  LDL R0, [R1+0x18] ;  /* 0x0000180001007983 */ /* 0x001ea40000100800 */
[----:B--2---:R-:W-:-:S13]  /*18610*/  R2UR UR4, R0 ;  /* 0x00000000000472ca */ /* 0x004fda00000e0000 */
[----:B------:R-:W-:-:S04]  /*18620*/  ULOP3.LUT UR4, UR4, 0x1, URZ, 0xfc, !UPT ;  /* 0x0000000104047892 */ /* 0x000fc8000f8efc3f */
[----:B------:R-:W-:-:S06]  /*18630*/  UISETP.NE.AND UP0, UPT, UR4, 0x3, UPT ;  /* 0x000000030400788c */ /* 0x000fcc000bf05270 */
[----:B------:R-:W-:-:S13]  /*18640*/  PLOP3.LUT P0, PT, PT, PT, UP0, 0x80, 0x0 ;  /* 0x000000000000781c */ /* 0x000fda0003f0f008 */
[----:B------:R-:W-:Y:S05]  /*18650*/  @!P0 BRA `(.L_x_1002) ;  /* 0x0000000000048947 */ /* 0x000fea0003800000 */
[----:B------:R-:W-:Y:S01]  /*18660*/  BPT.TRAP 0x1 ;  /* 0x000000040000795c */ /* 0x000fe20000300000 */
.L_x_1002:
[----:B------:R-:W-:Y:S01]  /*18670*/  LOP3.LUT R0, R20, 0x1, RZ, 0x3c, !PT ;  /* 0x0000000114007812 */ /* 0x000fe200078e3cff */
[----:B------:R-:W-:Y:S01]  /*18680*/  BSSY B0, `(.L_x_1003) ;  /* 0x0000005000007945 */ /* 0x000fe20003800000 */
[----:B------:R-:W-:Y:S02]  /*18690*/  LEA R3, R17, UR38, 0x3 ;  /* 0x0000002611037c11 */ /* 0x000fe4000f8e18ff */
[----:B------:R-:W-:-:S04]  /*186a0*/  SHF.L.U32 R0, R0, 0x1f, RZ ;  /* 0x0000001f00007819 */ /* 0x000fc800000006ff */
[----:B------:R-:W0:Y:S02]  /*186b0*/  SYNCS.PHASECHK.TRANS64.TRYWAIT P0, [R3+URZ+0x29870], R0 ;  /* 0x02987000030075a7 */ /* 0x000e24000800017f */
[----:B0-----:R-:W-:Y:S05]  /*186c0*/  @!P0 BRA `(.L_x_1004) ;  /* 0x0000001400808947 */ /* 0x001fea0003800000 */
.L_x_1041:
[----:B------:R-:W-:Y:S05]  /*186d0*/  BSYNC B0 ;  /* 0x0000000000007941 */ /* 0x000fea0003800000 */
.L_x_1003:
[----:B------:R-:W2:Y:S02]  /*186e0*/  LDL R2, [R1+0x18] ;  /* 0x0000180001027983 */ /* 0x000ea40000100800 */
[----:B--2---:R-:W-:-:S13]  /*186f0*/  R2UR UR4, R2 ;  /* 0x00000000020472ca */ /* 0x004fda00000e0000 */
[----:B------:R-:W-:-:S06]  /*18700*/  ULOP3.LUT UR4, UR4, 0x2, URZ, 0xfc, !UPT ;  /* 0x0000000204047892 */ /* 0x000fcc000f8efc3f */
[----:B0-----:R-:W-:-:S05]  /*18710*/  IMAD.U32 R0, RZ, RZ, UR4 ;  /* 0x00000004ff007e24 */ /* 0x001fca000f8e00ff */
[----:B------:R-:W-:-:S13]  /*18720*/  ISETP.NE.AND P1, PT, R0, 0x3, PT ;  /* 0x000000030000780c */ /* 0x000fda0003f25270 */
[----:B------:R-:W-:Y:S05]  /*18730*/  @!P1 BRA `(.L_x_1005) ;  /* 0x0000000000049947 */ /* 0x000fea0003800000 */
[----:B------:R-:W-:Y:S01]  /*18740*/  BPT.TRAP 0x1 ;  /* 0x000000040000795c */ /* 0x000fe20000300000 */
.L_x_1005:
[----:B------:R-:W2:Y:S01]  /*18750*/  LDL.LU R0, [R1+0x10] ;  /* 0x0000100001007983 */ /* 0x000ea20000300800 */
[----:B------:R-:W-:Y:S01]  /*18760*/  SHF.L.U32 R2, R20, 0x1f, RZ ;  /* 0x0000001f14027819 */ /* 0x000fe200000006ff */
[----:B------:R-:W-:-:S03]  /*18770*/  IMAD R12, R17, 0x5000, RZ ;  /* 0x00005000110c7824 */ /* 0x000fc600078e02ff */
[----:B------:R-:W0:Y:S02]  /*18780*/  SYNCS.PHASECHK.TRANS64.TRYWAIT P0, [R3+URZ+0x29860], R2 ;  /* 0x02986002030075a7 */ /* 0x000e24000800017f */
[----:B--2---:R-:W-:Y:S01]  /*18790*/  LOP3.LUT R0, R12, R0, RZ, 0xfc, !PT ;  /* 0x000000000c007212 */ /* 0x004fe200078efcff */
[----:B0-----:R-:W-:Y:S06]  /*187a0*/  @!P0 BRA `(.L_x_1006) ;  /* 0x00000014005c8947 */ /* 0x001fec0003800000 */
.L_x_1042:
[----:B------:R-:W2:Y:S01]  /*187b0*/  LDL.LU R13, [R1+0x14] ;  /* 0x00001400010d7983 */ /* 0x000ea20000300800 */
[----:B------:R-:W1:Y:S01]  /*187c0*/  S2R R4, SR_TID.X ;  /* 0x0000000000047919 */ /* 0x000e620000002100 */
[----:B0-----:R-:W-:Y:S01]  /*187d0*/  VIADD R2, R0, UR38 ;  /* 0x0000002600027c36 */ /* 0x001fe20008000000 */
[----:B------:R-:W-:Y:S05]  /*187e0*/  WARPSYNC.ALL ;  /* 0x0000000000007948 */ /* 0x000fea0003800000 */
[----:B------:R-:W0:Y:S01]  /*187f0*/  LDSM.16.MT88.4 R8, [R0+UR38+0xa400] ;  /* 0x00a400260008783b */ /* 0x000e220008004200 */
[----:B-1----:R-:W-:Y:S01]  /*18800*/  LOP3.LUT P0, RZ, R4, 0x4, RZ, 0xc0, !PT ;  /* 0x0000000404ff7812 */ /* 0x002fe2000780c0ff */
[----:B------:R-:W-:-:S05]  /*18810*/  IMAD.MOV.U32 R4, RZ, RZ, 0x40 ;  /* 0x00000040ff047424 */ /* 0x000fca00078e00ff */
[----:B------:R-:W-:-:S05]  /*18820*/  SEL R4, R4, 0xffffffc0, !P0 ;  /* 0xffffffc004047807 */ /* 0x000fca0004000000 */
[----:B------:R-:W-:-:S05]  /*18830*/  IMAD.IADD R2, R4, 0x1, R2 ;  /* 0x0000000104027824 */ /* 0x000fca00078e0202 */
[----:B------:R-:W1:Y:S01]  /*18840*/  LDSM.16.MT88.4 R4, [R2+0xa400] ;  /* 0x00a400000204783b */ /* 0x000e620000004200 */
[C-C-:B0-----:R-:W-:Y:S02]  /*18850*/  PRMT R14, R10.reuse, 0x6420, R11.reuse ;  /* 0x000064200a0e7816 */ /* 0x141fe4000000000b */
[----:B------:R-:W-:Y:S02]  /*18860*/  PRMT R15, R10, 0x7531, R11 ;  /* 0x000075310a0f7816 */ /* 0x000fe4000000000b */
[C-C-:B-1----:R-:W-:Y:S02]  /*18870*/  PRMT R10, R6.reuse, 0x6420, R7.reuse ;  /* 0x00006420060a7816 */ /* 0x142fe40000000007 */
[----:B------:R-:W-:Y:S02]  /*18880*/  PRMT R11, R6, 0x7531, R7 ;  /* 0x00007531060b7816 */ /* 0x000fe40000000007 */
[----:B--2---:R-:W-:Y:S02]  /*18890*/  LOP3.LUT R16, R12, R13, RZ, 0xfc, !PT ;  /* 0x0000000d0c107212 */ /* 0x004fe400078efcff */
[----:B------:R-:W-:-:S02]  /*188a0*/  PRMT R12, R8, 0x6420, R9 ;  /* 0x00006420080c7816 */ /* 0x000fc40000000009 */
[----:B------:R-:W-:Y:S01]  /*188b0*/  PRMT R13, R8, 0x7531, R9 ;  /* 0x00007531080d7816 */ /* 0x000fe20000000009 */
[----:B------:R-:W-:Y:S01]  /*188c0*/  VIADD R16, R16, UR38 ;  /* 0x0000002610107c36 */ /* 0x000fe20008000000 */
[C-C-:B------:R-:W-:Y:S02]  /*188d0*/  PRMT R8, R4.reuse, 0x6420, R5.reuse ;  /* 0x0000642004087816 */ /* 0x140fe40000000005 */
[----:B------:R-:W-:Y:S02]  /*188e0*/  PRMT R9, R4, 0x7531, R5 ;  /* 0x0000753104097816 */ /* 0x000fe40000000005 */
[----:B------:R-:W-:Y:S04]  /*188f0*/  STSM.16.M88.4 [R16+0x400], R12 ;  /* 0x0004000c10007844 */ /* 0x000fe80000000200 */
[----:B------:R-:W-:Y:S04]  /*18900*/  STSM.16.M88.4 [R16+0xc00], R8 ;  /* 0x000c000810007844 */ /* 0x000fe80000000200 */
[----:B------:R-:W0:Y:S04]  /*18910*/  LDSM.16.MT88.4 R8, [R0+UR38+0xb400] ;  /* 0x00b400260008783b */ /* 0x000e280008004200 */
[----:B------:R-:W1:Y:S01]  /*18920*/  LDSM.16.MT88.4 R4, [R2+0xb400] ;  /* 0x00b400000204783b */ /* 0x000e620000004200 */
[----:B0-----:R-:W-:-:S02]  /*18930*/  PRMT R12, R8, 0x6420, R9 ;  /* 0x00006420080c7816 */ /* 0x001fc40000000009 */
[----:B------:R-:W-:Y:S02]  /*18940*/  PRMT R13, R8, 0x7531, R9 ;  /* 0x00007531080d7816 */ /* 0x000fe40000000009 */
[C-C-:B------:R-:W-:Y:S02]  /*18950*/  PRMT R14, R10.reuse, 0x6420, R11.reuse ;  /* 0x000064200a0e7816 */ /* 0x140fe4000000000b */
[----:B------:R-:W-:Y:S02]  /*18960*/  PRMT R15, R10, 0x7531, R11 ;  /* 0x000075310a0f7816 */ /* 0x000fe4000000000b */
[C-C-:B-1----:R-:W-:Y:S02]  /*18970*/  PRMT R8, R4.reuse, 0x6420, R5.reuse ;  /* 0x0000642004087816 */ /* 0x142fe40000000005 */
[----:B------:R-:W-:Y:S02]  /*18980*/  PRMT R9, R4, 0x7531, R5 ;  /* 0x0000753104097816 */ /* 0x000fe40000000005 */
[----:B------:R-:W-:-:S02]  /*18990*/  PRMT R10, R6, 0x6420, R7 ;  /* 0x00006420060a7816 */ /* 0x000fc40000000007 */
[----:B------:R-:W-:Y:S01]  /*189a0*/  PRMT R11, R6, 0x7531, R7 ;  /* 0x00007531060b7816 */ /* 0x000fe20000000007 */
        /* <DEDUP_REMOVED lines=36> */
[----:B------:R0:W-:Y:S04]  /*18bf0*/  STSM.16.M88.4 [R16+0x4400], R12 ;  /* 0x0044000c10007844 */ /* 0x0001e80000000200 */
        /* <DEDUP_REMOVED lines=9> */
.L_x_1007:
        /* <DEDUP_REMOVED lines=14> */
.L_x_956:
[----:B------:R-:W0:Y:S01]  /*18d70*/  S2R R4, SR_CgaCtaId ;  /* 0x0000000000047919 */ /* 0x000e220000008800 */
[----:B------:R-:W-:Y:S02]  /*18d80*/  MOV R3, 0x400 ;  /* 0x0000040000037802 */ /* 0x000fe40000000f00 */
[----:B------:R-:W-:Y:S02]  /*18d90*/  SHF.L.U32 R2, R2, 0x1f, RZ ;  /* 0x0000001f02027819 */ /* 0x000fe400000006ff */
[----:B0-----:R-:W-:-:S04]  /*18da0*/  LEA R9, R4, R3, 0x18 ;  /* 0x0000000304097211 */ /* 0x001fc800078ec0ff */
[----:B------:R-:W0:Y:S02]  /*18db0*/  SYNCS.PHASECHK.TRANS64.TRYWAIT P0, [R9+URZ+0x29820], R2 ;  /* 0x02982002090075a7 */ /* 0x000e24000800017f */
[----:B0-----:R-:W-:Y:S05]  /*18dc0*/  @!P0 BRA `(.L_x_1008) ;  /* 0x0000000c00e88947 */ /* 0x001fea0003800000 */
.L_x_1043:
        /* <DEDUP_REMOVED lines=8> */
[----:B------:R-:W2:Y:S02]  /*18e50*/  LDL R3, [R1+0x18] ;  /* 0x0000180001037983 */ /* 0x000ea40000100800 */
[----:B--2---:R-:W-:-:S13]  /*18e60*/  R2UR UR4, R3 ;  /* 0x00000000030472ca */ /* 0x004fda00000e0000 */
[----:B------:R-:W-:-:S06]  /*18e70*/  ULOP3.LUT UR4, UR4, 0x2, URZ, 0xfc, !UPT ;  /* 0x0000000204047892 */ /* 0x000fcc000f8efc3f */
[----:B------:R-:W-:-:S05]  /*18e80*/  IMAD.U32 R2, RZ, RZ, UR4 ;  /* 0x00000004ff027e24 */ /* 0x000fca000f8e00ff */
[----:B------:R-:W-:-:S13]  /*18e90*/  ISETP.NE.AND P0, PT, R2, 0x3, PT ;  /* 0x000000030200780c */ /* 0x000fda0003f05270 */
[----:B------:R-:W-:Y:S05]  /*18ea0*/  @!P0 BRA `(.L_x_1009) ;  /* 0x0000000000048947 */ /* 0x000fea0003800000 */
[----:B------:R-:W-:Y:S01]  /*18eb0*/  BPT.TRAP 0x1 ;  /* 0x000000040000795c */ /* 0x000fe20000300000 */
.L_x_1009:
        /* <DEDUP_REMOVED lines=12> */
.L_x_1044:
[----:B------:R-:W1:Y:S02]  /*18f80*/  SYNCS.PHASECHK.TRANS64.TRYWAIT P1, [R7+URZ], R2 ;  /* 0x00000002070075a7 */ /* 0x000e64000802017f */
[----:B-1----:R-:W-:Y:S05]  /*18f90*/  @!P1 BRA `(.L_x_1011) ;  /* 0x0000000c009c9947 */ /* 0x002fea0003800000 */
.L_x_1045:
[----:B------:R-:W-:Y:S05]  /*18fa0*/  @!P0 BRA `(.L_x_1012) ;  /* 0x0000000000048947 */ /* 0x000fea0003800000 */
[----:B------:R-:W-:Y:S01]  /*18fb0*/  BPT.TRAP 0x1 ;  /* 0x000000040000795c */ /* 0x000fe20000300000 */
.L_x_1012:
[----:B0-----:R-:W-:-:S04]  /*18fc0*/  IMAD R5, R0, 0x8, R9 ;  /* 0x0000000800057824 */ /* 0x001fc800078e0209 */
[----:B------:R-:W0:Y:S02]  /*18fd0*/  SYNCS.PHASECHK.TRANS64.TRYWAIT P1, [R5+URZ+0x29860], R4 ;  /* 0x02986004050075a7 */ /* 0x000e24000802017f */
[----:B0-----:R-:W-:Y:S05]  /*18fe0*/  @!P1 BRA `(.L_x_1013) ;  /* 0x0000000c009c9947 */ /* 0x001fea0003800000 */
.L_x_1046:
[----:B------:R-:W-:Y:S05]  /*18ff0*/  @!P0 BRA `(.L_x_1014) ;  /* 0x0000000000048947 */ /* 0x000fea0003800000 */
[----:B------:R-:W-:Y:S01]  /*19000*/  BPT.TRAP 0x1 ;  /* 0x000000040000795c */ /* 0x000fe20000300000 */
.L_x_1014:
[----:B------:R-:W-:-:S04]  /*19010*/  IMAD R3, R3, 0x8, R9 ;  /* 0x0000000803037824 */ /* 0x000fc800078e0209 */
[----:B------:R-:W2:Y:S02]  /*19020*/  SYNCS.PHASECHK.TRANS64.TRYWAIT P1, [R3+URZ+0x29860], R2 ;  /* 0x02986002030075a7 */ /* 0x000ea4000802017f */
[----:B--2---:R-:W-:Y:S05]  /*19030*/  @!P1 BRA `(.L_x_1015) ;  /* 0x0000000c009c9947 */ /* 0x004fea0003800000 */
.L_x_1047:
[----:B------:R-:W-:Y:S05]  /*19040*/  @!P0 BRA `(.L_x_1016) ;  /* 0x0000000000048947 */ /* 0x000fea0003800000 */
[----:B------:R-:W-:Y:S01]  /*19050*/  BPT.TRAP 0x1 ;  /* 0x000000040000795c */ /* 0x000fe20000300000 */
.L_x_1016:
[----:B------:R-:W3:Y:S02]  /*19060*/  SYNCS.PHASECHK.TRANS64.TRYWAIT P0, [R5+URZ+0x29880], R4 ;  /* 0x02988004050075a7 */ /* 0x000ee4000800017f */
[----:B---3--:R-:W-:Y:S05]  /*19070*/  @!P0 BRA `(.L_x_1017) ;  /* 0x0000000c00a08947 */ /* 0x008fea0003800000 */
.L_x_1018:
[----:B----4-:R4:W0:Y:S02]  /*19080*/  SYNCS.PHASECHK.TRANS64.TRYWAIT P0, [R3+URZ+0x29880], R2 ;  /* 0x02988002030075a7 */ /* 0x010824000800017f */
[----:B0-----:R-:W-:Y:S05]  /*19090*/  @!P0 NANOSLEEP.SYNCS 0x989680 ;  /* 0x009896800000895d */ /* 0x001fea0003900000 */
[----:B------:R-:W0:Y:S02]  /*190a0*/  @!P0 SYNCS.PHASECHK.TRANS64 P0, [R3+URZ+0x29880], R2 ;  /* 0x02988002030085a7 */ /* 0x000e24000800007f */
[----:B0-----:R-:W-:Y:S05]  /*190b0*/  @!P0 BRA `(.L_x_1018) ;  /* 0xfffffffc00f08947 */ /* 0x001fea000383ffff */
.L_x_868:
[----:B------:R-:W-:Y:S05]  /*190c0*/  BSYNC B6 ;  /* 0x0000000000067941 */ /* 0x000fea0003800000 */
.L_x_865:
[----:B------:R-:W-:Y:S05]  /*190d0*/  EXIT ;  /* 0x000000000000794d */ /* 0x000fea0003800000 */
.L_x_878:
[----:B0-----:R-:W-:-:S04]  /*190e0*/  IMAD.U32 R3, RZ, RZ, UR37 ;  /* 0x00000025ff037e24 */ /* 0x001fc8000f8e00ff */
[----:B------:R0:W1:Y:S03]  /*190f0*/  SYNCS.PHASECHK.TRANS64.TRYWAIT P0, [R3+URZ+0x29800], R0 ;  /* 0x02980000030075a7 */ /* 0x000066000800017f */
[----:B-1----:R-:W-:Y:S05]  /*19100*/  @!P0 NANOSLEEP.SYNCS 0x989680 ;  /* 0x009896800000895d */ /* 0x002fea0003900000 */
[----:B------:R-:W1:Y:S02]  /*19110*/  @!P0 SYNCS.PHASECHK.TRANS64 P0, [R3+URZ+0x29800], R0 ;  /* 0x02980000030085a7 */ /* 0x000e64000800007f */
[----:B-1----:R-:W-:Y:S05]  /*19120*/  @!P0 BRA `(.L_x_878) ;  /* 0xfffffffc00ec8947 */ /* 0x002fea000383ffff */
[----:B------:R-:W-:Y:S05]  /*19130*/  BRA `(.L_x_1019) ;  /* 0xfffffe8800687947 */ /* 0x000fea000383ffff */
.L_x_882:
[----:B--2---:R-:W-:-:S04]  /*19140*/  IMAD.U32 R5, RZ, RZ, UR37 ;  /* 0x00000025ff057e24 */ /* 0x004fc8000f8e00ff */
[----:B------:R2:W3:Y:S03]  /*19150*/  SYNCS.PHASECHK.TRANS64.TRYWAIT P2, [R5+URZ+0x29830], R0 ;  /* 0x02983000050075a7 */ /* 0x0004e6000804017f */
[----:B---3--:R-:W-:Y:S05]  /*19160*/  @!P2 NANOSLEEP.SYNCS 0x989680 ;  /* 0x009896800000a95d */ /* 0x008fea0003900000 */
[----:B------:R-:W3:Y:S02]  /*19170*/  @!P2 SYNCS.PHASECHK.TRANS64 P2, [R5+URZ+0x29830], R0 ;  /* 0x029830000500a5a7 */ /* 0x000ee4000804007f */
[----:B---3--:R-:W-:Y:S05]  /*19180*/  @!P2 BRA `(.L_x_882) ;  /* 0xfffffffc00eca947 */ /* 0x008fea000383ffff */
[----:B------:R-:W-:Y:S05]  /*19190*/  BRA `(.L_x_881) ;  /* 0xfffffe8800987947 */ /* 0x000fea000383ffff */
.L_x_898:
[----:B-1----:R-:W-:-:S04]  /*191a0*/  IMAD.U32 R11, RZ, RZ, UR10 ;  /* 0x0000000aff0b7e24 */ /* 0x002fc8000f8e00ff */
[----:B------:R1:W2:Y:S03]  /*191b0*/  SYNCS.PHASECHK.TRANS64.TRYWAIT P2, [R11+URZ+0x29830], R10 ;  /* 0x0298300a0b0075a7 */ /* 0x0002a6000804017f */
[----:B--2---:R-:W-:Y:S05]  /*191c0*/  @!P2 NANOSLEEP.SYNCS 0x989680 ;  /* 0x009896800000a95d */ /* 0x004fea0003900000 */
[----:B------:R-:W2:Y:S02]  /*191d0*/  @!P2 SYNCS.PHASECHK.TRANS64 P2, [R11+URZ+0x29830], R10 ;  /* 0x0298300a0b00a5a7 */ /* 0x000ea4000804007f */
[----:B--2---:R-:W-:Y:S05]  /*191e0*/  @!P2 BRA `(.L_x_898) ;  /* 0xfffffffc00eca947 */ /* 0x004fea000383ffff */
[----:B------:R-:W-:Y:S05]  /*191f0*/  BRA `(.L_x_895) ;  /* 0xfffffed4000c7947 */ /* 0x000fea000383ffff */
.L_x_902:
[----:B-1----:R-:W-:-:S04]  /*19200*/  IMAD.U32 R11, RZ, RZ, UR10 ;  /* 0x0000000aff0b7e24 */ /* 0x002fc8000f8e00ff */
[----:B------:R1:W2:Y:S03]  /*19210*/  SYNCS.PHASECHK.TRANS64.TRYWAIT P2, [R11+URZ+0x29850], R10 ;  /* 0x0298500a0b0075a7 */ /* 0x0002a6000804017f */
[----:B--2---:R-:W-:Y:S05]  /*19220*/  @!P2 NANOSLEEP.SYNCS 0x989680 ;  /* 0x009896800000a95d */ /* 0x004fea0003900000 */
[----:B------:R-:W2:Y:S02]  /*19230*/  @!P2 SYNCS.PHASECHK.TRANS64 P2, [R11+URZ+0x29850], R10 ;  /* 0x0298500a0b00a5a7 */ /* 0x000ea4000804007f */
[----:B--2---:R-:W-:Y:S05]  /*19240*/  @!P2 BRA `(.L_x_902) ;  /* 0xfffffffc00eca947 */ /* 0x004fea000383ffff */
[----:B------:R-:W-:Y:S05]  /*19250*/  BRA `(.L_x_899) ;  /* 0xfffffee000147947 */ /* 0x000fea000383ffff */
.L_x_920:
[----:B-1----:R-:W-:-:S04]  /*19260*/  IMAD.U32 R15, RZ, RZ, UR7 ;  /* 0x00000007ff0f7e24 */ /* 0x002fc8000f8e00ff */
[----:B------:R1:W2:Y:S03]  /*19270*/  SYNCS.PHASECHK.TRANS64.TRYWAIT P2, [R15+URZ+0x29830], R0 ;  /* 0x029830000f0075a7 */ /* 0x0002a6000804017f */
[----:B--2---:R-:W-:Y:S05]  /*19280*/  @!P2 NANOSLEEP.SYNCS 0x989680 ;  /* 0x009896800000a95d */ /* 0x004fea0003900000 */
[----:B------:R-:W2:Y:S02]  /*19290*/  @!P2 SYNCS.PHASECHK.TRANS64 P2, [R15+URZ+0x29830], R0 ;  /* 0x029830000f00a5a7 */ /* 0x000ea4000804007f */
[----:B--2---:R-:W-:Y:S05]  /*192a0*/  @!P2 BRA `(.L_x_920) ;  /* 0xfffffffc00eca947 */ /* 0x004fea000383ffff */
[----:B------:R-:W-:Y:S05]  /*192b0*/  BRA `(.L_x_917) ;  /* 0xffffff1c006c7947 */ /* 0x000fea000383ffff */
.L_x_924:
[----:B-1----:R-:W-:-:S04]  /*192c0*/  IMAD.U32 R15, RZ, RZ, UR10 ;  /* 0x0000000aff0f7e24 */ /* 0x002fc8000f8e00ff */
[----:B------:R1:W2:Y:S03]  /*192d0*/  SYNCS.PHASECHK.TRANS64.TRYWAIT P2, [R15+URZ+0x29850], R0 ;  /* 0x029850000f0075a7 */ /* 0x0002a6000804017f */
[----:B--2---:R-:W-:Y:S05]  /*192e0*/  @!P2 NANOSLEEP.SYNCS 0x989680 ;  /* 0x009896800000a95d */ /* 0x004fea0003900000 */
[----:B------:R-:W2:Y:S02]  /*192f0*/  @!P2 SYNCS.PHASECHK.TRANS64 P2, [R15+URZ+0x29850], R0 ;  /* 0x029850000f00a5a7 */ /* 0x000ea4000804007f */
[----:B--2---:R-:W-:Y:S05]  /*19300*/  @!P2 BRA `(.L_x_924) ;  /* 0xfffffffc00eca947 */ /* 0x004fea000383ffff */
[----:B------:R-:W-:Y:S05]  /*19310*/  BRA `(.L_x_921) ;  /* 0xffffff2800987947 */ /* 0x000fea000383ffff */
.L_x_931:
[----:B-1----:R-:W-:-:S04]  /*19320*/  IMAD.U32 R13, RZ, RZ, UR10 ;  /* 0x0000000aff0d7e24 */ /* 0x002fc8000f8e00ff */
[----:B------:R1:W2:Y:S03]  /*19330*/  SYNCS.PHASECHK.TRANS64.TRYWAIT P2, [R13+URZ+0x29830], R0 ;  /* 0x029830000d0075a7 */ /* 0x0002a6000804017f */
[----:B--2---:R-:W-:Y:S05]  /*19340*/  @!P2 NANOSLEEP.SYNCS 0x989680 ;  /* 0x009896800000a95d */ /* 0x004fea0003900000 */
[----:B------:R-:W2:Y:S02]  /*19350*/  @!P2 SYNCS.PHASECHK.TRANS64 P2, [R13+URZ+0x29830], R0 ;  /* 0x029830000d00a5a7 */ /* 0x000ea4000804007f */
[----:B--2---:R-:W-:Y:S05]  /*19360*/  @!P2 BRA `(.L_x_931) ;  /* 0xfffffffc00eca947 */ /* 0x004fea000383ffff */
[----:B------:R-:W-:Y:S05]  /*19370*/  BRA `(.L_x_928) ;  /* 0xffffff4800ac7947 */ /* 0x000fea000383ffff */
.L_x_935:
[----:B-1----:R-:W-:-:S04]  /*19380*/  IMAD.U32 R13, RZ, RZ, UR10 ;  /* 0x0000000aff0d7e24 */ /* 0x002fc8000f8e00ff */
[----:B------:R1:W2:Y:S03]  /*19390*/  SYNCS.PHASECHK.TRANS64.TRYWAIT P2, [R13+URZ+0x29850], R0 ;  /* 0x029850000d0075a7 */ /* 0x0002a6000804017f */
[----:B--2---:R-:W-:Y:S05]  /*193a0*/  @!P2 NANOSLEEP.SYNCS 0x989680 ;  /* 0x009896800000a95d */ /* 0x004fea0003900000 */
[----:B------:R-:W2:Y:S02]  /*193b0*/  @!P2 SYNCS.PHASECHK.TRANS64 P2, [R13+URZ+0x29850], R0 ;  /* 0x029850000d00a5a7 */ /* 0x000ea4000804007f */
[----:B--2---:R-:W-:Y:S05]  /*193c0*/  @!P2 BRA `(.L_x_935) ;  /* 0xfffffffc00eca947 */ /* 0x004fea000383ffff */
[----:B------:R-:W-:Y:S05]  /*193d0*/  BRA `(.L_x_932) ;  /* 0xffffff5400c87947 */ /* 0x000fea000383ffff */
.L_x_949:
[----:B-1----:R-:W-:-:S04]  /*193e0*/  IMAD.U32 R3, RZ, RZ, UR9 ;  /* 0x00000009ff037e24 */ /* 0x002fc8000f8e00ff */
[----:B------:R1:W2:Y:S03]  /*193f0*/  SYNCS.PHASECHK.TRANS64.TRYWAIT P1, [R3+URZ+0x29850], R2 ;  /* 0x02985002030075a7 */ /* 0x0002a6000802017f */
[----:B--2---:R-:W-:Y:S05]  /*19400*/  @!P1 NANOSLEEP.SYNCS 0x989680 ;  /* 0x009896800000995d */ /* 0x004fea0003900000 */
[----:B------:R-:W2:Y:S02]  /*19410*/  @!P1 SYNCS.PHASECHK.TRANS64 P1, [R3+URZ+0x29850], R2 ;  /* 0x02985002030095a7 */ /* 0x000ea4000802007f */
[----:B--2---:R-:W-:Y:S05]  /*19420*/  @!P1 BRA `(.L_x_949) ;  /* 0xfffffffc00ec9947 */ /* 0x004fea000383ffff */
[----:B------:R-:W-:Y:S05]  /*19430*/  BRA `(.L_x_948) ;  /* 0xffffff9000347947 */ /* 0x000fea000383ffff */
.L_x_968:
[----:B------:R-:W-:Y:S02]  /*19440*/  IMAD.MOV.U32 R13, RZ, RZ, R6 ;  /* 0x000000ffff0d7224 */ /* 0x000fe400078e0006 */
[----:B------:R-:W-:Y:S02]  /*19450*/  IMAD.MOV.U32 R12, RZ, RZ, RZ ;  /* 0x000000ffff0c7224 */ /* 0x000fe400078e00ff */
[----:B------:R-:W-:Y:S02]  /*19460*/  IMAD.MOV.U32 R11, RZ, RZ, 0x1f ;  /* 0x0000001fff0b7424 */ /* 0x000fe400078e00ff */
[----:B------:R-:W-:-:S07]  /*19470*/  IMAD.MOV.U32 R15, RZ, RZ, -0x1 ;  /* 0xffffffffff0f7424 */ /* 0x000fce00078e00ff */
[----:B0-----:R-:W-:Y:S05]  /*19480*/  WARPSYNC.COLLECTIVE R15, `(.L_x_1020) ;  /* 0x000000000f087348 */ /* 0x001fea0003c00000 */
[----:B------:R1:W2:Y:S02]  /*19490*/  SHFL.IDX P6, R14, R13, R12, R11 ;  /* 0x0000000c0d0e7389 */ /* 0x0002a400000c000b */
[----:B012---:R-:W-:Y:S01]  /*194a0*/  ENDCOLLECTIVE ;  /* 0x000000000000791b */ /* 0x007fe20003800000 */
.L_x_1020:
[----:B------:R-:W-:Y:S05]  /*194b0*/  BRA `(.L_x_1021) ;  /* 0xffffffd000947947 */ /* 0x000fea000383ffff */
.L_x_970:
[----:B------:R-:W-:Y:S01]  /*194c0*/  BSSY B0, `(.L_x_1022) ;  /* 0x0000006000007945 */ /* 0x000fe20003800000 */
[----:B------:R-:W-:-:S07]  /*194d0*/  IMAD.MOV.U32 R15, RZ, RZ, -0x1 ;  /* 0xffffffffff0f7424 */ /* 0x000fce00078e00ff */
[----:B01----:R-:W-:Y:S05]  /*194e0*/  WARPSYNC.COLLECTIVE R15, `(.L_x_1023) ;  /* 0x000000000f0c7348 */ /* 0x003fea0003c00000 */
[----:B------:R-:W-:Y:S02]  /*194f0*/  ELECT P6, UR62, PT ;  /* 0x00000000003e782f */ /* 0x000fe400038c0000 */
[----:B------:R-:W-:Y:S01]  /*19500*/  MOV R14, UR62 ;  /* 0x0000003e000e7c02 */ /* 0x000fe20008000f00 */
[----:B01----:R-:W-:Y:S10]  /*19510*/  ENDCOLLECTIVE ;  /* 0x000000000000791b */ /* 0x003ff40003800000 */
.L_x_1023:
[----:B------:R-:W-:Y:S05]  /*19520*/  BSYNC B0 ;  /* 0x0000000000007941 */ /* 0x000fea0003800000 */
.L_x_1022:
[----:B------:R-:W-:Y:S05]  /*19530*/  BRA `(.L_x_1024) ;  /* 0xffffffd000a07947 */ /* 0x000fea000383ffff */
.L_x_972:
[----:B--2---:R-:W-:-:S04]  /*19540*/  IMAD.U32 R3, RZ, RZ, UR38 ;  /* 0x00000026ff037e24 */ /* 0x004fc8000f8e00ff */
[----:B------:R2:W3:Y:S03]  /*19550*/  SYNCS.PHASECHK.TRANS64.TRYWAIT P0, [R3+URZ+0x29880], R2 ;  /* 0x02988002030075a7 */ /* 0x0004e6000800017f */
[----:B---3--:R-:W-:Y:S05]  /*19560*/  @!P0 NANOSLEEP.SYNCS 0x989680 ;  /* 0x009896800000895d */ /* 0x008fea0003900000 */
[----:B------:R-:W3:Y:S02]  /*19570*/  @!P0 SYNCS.PHASECHK.TRANS64 P0, [R3+URZ+0x29880], R2 ;  /* 0x02988002030085a7 */ /* 0x000ee4000800007f */
[----:B---3--:R-:W-:Y:S05]  /*19580*/  @!P0 BRA `(.L_x_972) ;  /* 0xfffffffc00ec8947 */ /* 0x008fea000383ffff */
[----:B------:R-:W-:Y:S05]  /*19590*/  BRA `(.L_x_1025) ;  /* 0xffffffd000ec7947 */ /* 0x000fea000383ffff */
.L_x_974:
[----:B--2---:R-:W-:-:S04]  /*195a0*/  IMAD.U32 R3, RZ, RZ, UR38 ;  /* 0x00000026ff037e24 */ /* 0x004fc8000f8e00ff */
[----:B------:R2:W3:Y:S03]  /*195b0*/  SYNCS.PHASECHK.TRANS64.TRYWAIT P0, [R3+URZ+0x29840], R2 ;  /* 0x02984002030075a7 */ /* 0x0004e6000800017f */
[----:B---3--:R-:W-:Y:S05]  /*195c0*/  @!P0 NANOSLEEP.SYNCS 0x989680 ;  /* 0x009896800000895d */ /* 0x008fea0003900000 */
[----:B------:R-:W3:Y:S02]  /*195d0*/  @!P0 SYNCS.PHASECHK.TRANS64 P0, [R3+URZ+0x29840], R2 ;  /* 0x02984002030085a7 */ /* 0x000ee4000800007f */
[----:B---3--:R-:W-:Y:S05]  /*195e0*/  @!P0 BRA `(.L_x_974) ;  /* 0xfffffffc00ec8947 */ /* 0x008fea000383ffff */
[----:B------:R-:W-:Y:S05]  /*195f0*/  BRA `(.L_x_1026) ;  /* 0xffffffd4002c7947 */ /* 0x000fea000383ffff */
.L_x_977:
[----:B------:R-:W-:Y:S01]  /*19600*/  IMAD.MOV.U32 R13, RZ, RZ, R6 ;  /* 0x000000ffff0d7224 */ /* 0x000fe200078e0006 */
[----:B------:R-:W-:Y:S01]  /*19610*/  LEA.HI R4, R18, UR40, RZ, 0x1e ;  /* 0x0000002812047c11 */ /* 0x000fe2000f8ff0ff */
[----:B------:R-:W-:Y:S02]  /*19620*/  IMAD.MOV.U32 R12, RZ, RZ, RZ ;  /* 0x000000ffff0c7224 */ /* 0x000fe400078e00ff */
[----:B------:R-:W-:Y:S02]  /*19630*/  IMAD.MOV.U32 R11, RZ, RZ, 0x1c1f ;  /* 0x00001c1fff0b7424 */ /* 0x000fe400078e00ff */
[----:B------:R-:W-:-:S07]  /*19640*/  IMAD.MOV.U32 R15, RZ, RZ, -0x1 ;  /* 0xffffffffff0f7424 */ /* 0x000fce00078e00ff */
[----:B------:R-:W-:Y:S05]  /*19650*/  WARPSYNC.COLLECTIVE R15, `(.L_x_1027) ;  /* 0x000000000f087348 */ /* 0x000fea0003c00000 */
[----:B------:R0:W1:Y:S02]  /*19660*/  SHFL.IDX P6, R14, R13, R12, R11 ;  /* 0x0000000c0d0e7389 */ /* 0x00006400000c000b */
[----:B01----:R-:W-:Y:S01]  /*19670*/  ENDCOLLECTIVE ;  /* 0x000000000000791b */ /* 0x003fe20003800000 */
.L_x_1027:
[----:B------:R-:W-:Y:S02]  /*19680*/  IMAD.MOV.U32 R13, RZ, RZ, R7 ;  /* 0x000000ffff0d7224 */ /* 0x000fe400078e0007 */
[----:B------:R-:W-:-:S07]  /*19690*/  IMAD.MOV.U32 R2, RZ, RZ, R14 ;  /* 0x000000ffff027224 */ /* 0x000fce00078e000e */
[----:B------:R-:W-:Y:S05]  /*196a0*/  WARPSYNC.COLLECTIVE R15, `(.L_x_1028) ;  /* 0x000000000f087348 */ /* 0x000fea0003c00000 */
[----:B------:R0:W1:Y:S02]  /*196b0*/  SHFL.IDX P6, R14, R13, R12, R11 ;  /* 0x0000000c0d0e7389 */ /* 0x00006400000c000b */
[----:B01----:R-:W-:Y:S01]  /*196c0*/  ENDCOLLECTIVE ;  /* 0x000000000000791b */ /* 0x003fe20003800000 */
.L_x_1028:
[----:B------:R-:W-:Y:S02]  /*196d0*/  ULDC UR4, c[0x0][0x288] ;  /* 0x0000a20000047ab9 */ /* 0x000fe40000000800 */
[----:B------:R-:W-:-:S05]  /*196e0*/  IMAD R5, R9, UR4, RZ ;  /* 0x0000000409057c24 */ /* 0x000fca000f8e02ff */
[----:B------:R-:W-:Y:S01]  /*196f0*/  ISETP.GE.AND P4, PT, R4, R5, PT ;  /* 0x000000050400720c */ /* 0x000fe20003f86270 */
[----:B------:R-:W-:Y:S02]  /*19700*/  IMAD.MOV.U32 R13, RZ, RZ, R6 ;  /* 0x000000ffff0d7224 */ /* 0x000fe400078e0006 */
[----:B------:R-:W-:-:S10]  /*19710*/  IMAD.MOV.U32 R12, RZ, RZ, 0x1 ;  /* 0x00000001ff0c7424 */ /* 0x000fd400078e00ff */
[----:B------:R-:W-:Y:S01]  /*19720*/  @!P4 VIADD R9, R0, UR38 ;  /* 0x000000260009cc36 */ /* 0x000fe20008000000 */
[----:B------:R-:W-:-:S13]  /*19730*/  @!P4 IADD3 R10, P3, R8, R14, RZ ;  /* 0x0000000e080ac210 */ /* 0x000fda0007f7e0ff */
[----:B------:R-:W-:Y:S05]  /*19740*/  WARPSYNC.COLLECTIVE R15, `(.L_x_1029) ;  /* 0x000000000f087348 */ /* 0x000fea0003c00000 */
[----:B------:R0:W1:Y:S02]  /*19750*/  SHFL.IDX P6, R14, R13, R12, R11 ;  /* 0x0000000c0d0e7389 */ /* 0x00006400000c000b */
[----:B01----:R-:W-:Y:S01]  /*19760*/  ENDCOLLECTIVE ;  /* 0x000000000000791b */ /* 0x003fe20003800000 */
.L_x_1029:
[----:B------:R-:W-:Y:S02]  /*19770*/  @!P4 IMAD.X R3, RZ, RZ, R2, P3 ;  /* 0x000000ffff03c224 */ /* 0x000fe400018e0602 */
[----:B------:R-:W-:Y:S02]  /*19780*/  @!P4 IMAD.MOV.U32 R2, RZ, RZ, R10 ;  /* 0x000000ffff02c224 */ /* 0x000fe400078e000a */
[----:B------:R-:W-:-:S03]  /*19790*/  VIADD R10, R4, 0x20 ;  /* 0x00000020040a7836 */ /* 0x000fc60000000000 */
[----:B------:R-:W-:Y:S01]  /*197a0*/  @!PT LDS RZ, [RZ] ;  /* 0x00000000fffff984 */ /* 0x000fe20000000800 */
[----:B------:R-:W-:Y:S01]  /*197b0*/  @!PT LDS RZ, [RZ] ;  /* 0x00000000fffff984 */ /* 0x000fe20000000800 */
[----:B------:R-:W-:Y:S01]  /*197c0*/  @!PT LDS RZ, [RZ] ;  /* 0x00000000fffff984 */ /* 0x000fe20000000800 */
[----:B------:R-:W-:Y:S02]  /*197d0*/  @!P4 LDGSTS.E.BYPASS.LTC128B.128 [R9+0x14400], desc[UR58][R2.64], !P2 ;  /* 0x144000000209cfae */ /* 0x000fe4000d101d7a */
[----:B------:R-:W-:Y:S01]  /*197e0*/  ISETP.GE.AND P3, PT, R10, R5, PT ;  /* 0x000000050a00720c */ /* 0x000fe20003f66270 */
[----:B------:R-:W-:Y:S01]  /*197f0*/  IMAD.MOV.U32 R13, RZ, RZ, R7 ;  /* 0x000000ffff0d7224 */ /* 0x000fe200078e0007 */
[----:B------:R-:W-:Y:S04]  /*19800*/  @!P4 LDGSTS.E.BYPASS.LTC128B.128 [R9+0x16400], desc[UR58][R2.64+0x40], !P0 ;  /* 0x164000400209cfae */ /* 0x000fe8000c101d7a */
[----:B------:R0:W-:Y:S07]  /*19810*/  @!P4 LDGSTS.E.BYPASS.LTC128B.128 [R9+0x18400], desc[UR58][R2.64+0x80], !P1 ;  /* 0x184000800209cfae */ /* 0x0001ee000c901d7a */
[----:B------:R-:W-:-:S02]  /*19820*/  @!P3 VIADD R19, R0, UR38 ;  /* 0x000000260013bc36 */ /* 0x000fc40008000000 */
[----:B0-----:R-:W-:-:S07]  /*19830*/  IMAD.MOV.U32 R2, RZ, RZ, R14 ;  /* 0x000000ffff027224 */ /* 0x001fce00078e000e */
[----:B------:R-:W-:Y:S05]  /*19840*/  WARPSYNC.COLLECTIVE R15, `(.L_x_1030) ;  /* 0x000000000f087348 */ /* 0x000fea0003c00000 */
[----:B------:R0:W1:Y:S02]  /*19850*/  SHFL.IDX P6, R14, R13, R12, R11 ;  /* 0x0000000c0d0e7389 */ /* 0x00006400000c000b */
[----:B01----:R-:W-:Y:S01]  /*19860*/  ENDCOLLECTIVE ;  /* 0x000000000000791b */ /* 0x003fe20003800000 */
.L_x_1030:
[----:B------:R-:W-:Y:S02]  /*19870*/  IMAD.MOV.U32 R13, RZ, RZ, R6 ;  /* 0x000000ffff0d7224 */ /* 0x000fe400078e0006 */
[----:B------:R-:W-:Y:S01]  /*19880*/  IMAD.MOV.U32 R12, RZ, RZ, 0x2 ;  /* 0x00000002ff0c7424 */ /* 0x000fe200078e00ff */
[----:B------:R-:W-:-:S13]  /*19890*/  @!P3 IADD3 R10, P4, R8, R14, RZ ;  /* 0x0000000e080ab210 */ /* 0x000fda0007f9e0ff */
[----:B------:R-:W-:Y:S05]  /*198a0*/  WARPSYNC.COLLECTIVE R15, `(.L_x_1031) ;  /* 0x000000000f087348 */ /* 0x000fea0003c00000 */
[----:B------:R0:W1:Y:S02]  /*198b0*/  SHFL.IDX P6, R14, R13, R12, R11 ;  /* 0x0000000c0d0e7389 */ /* 0x00006400000c000b */
[----:B01----:R-:W-:Y:S01]  /*198c0*/  ENDCOLLECTIVE ;  /* 0x000000000000791b */ /* 0x003fe20003800000 */
.L_x_1031:
[----:B------:R-:W-:Y:S02]  /*198d0*/  @!P3 IMAD.X R21, RZ, RZ, R2, P4 ;  /* 0x000000ffff15b224 */ /* 0x000fe400020e0602 */
[----:B------:R-:W-:Y:S02]  /*198e0*/  @!P3 IMAD.MOV.U32 R2, RZ, RZ, R10 ;  /* 0x000000ffff02b224 */ /* 0x000fe400078e000a */
[----:B------:R-:W-:Y:S02]  /*198f0*/  @!P3 IMAD.MOV.U32 R3, RZ, RZ, R21 ;  /* 0x000000ffff03b224 */ /* 0x000fe400078e0015 */
[----:B------:R-:W-:-:S03]  /*19900*/  VIADD R10, R4, 0x40 ;  /* 0x00000040040a7836 */ /* 0x000fc60000000000 */
[----:B------:R-:W-:Y:S01]  /*19910*/  @!PT LDS RZ, [RZ] ;  /* 0x00000000fffff984 */ /* 0x000fe20000000800 */
[----:B------:R-:W-:Y:S01]  /*19920*/  @!PT LDS RZ, [RZ] ;  /* 0x00000000fffff984 */ /* 0x000fe20000000800 */
[----:B------:R-:W-:Y:S01]  /*19930*/  @!PT LDS RZ, [RZ] ;  /* 0x00000000fffff984 */ /* 0x000fe20000000800 */
[----:B------:R-:W-:Y:S01]  /*19940*/  @!P3 LDGSTS.E.BYPASS.LTC128B.128 [R19+0x14c00], desc[UR58][R2.64], !P2 ;  /* 0x14c000000213bfae */ /* 0x000fe2000d101d7a */
[----:B------:R-:W-:-:S03]  /*19950*/  IMAD.MOV.U32 R13, RZ, RZ, R7 ;  /* 0x000000ffff0d7224 */ /* 0x000fc600078e0007 */
[----:B------:R-:W-:Y:S04]  /*19960*/  @!P3 LDGSTS.E.BYPASS.LTC128B.128 [R19+0x16c00], desc[UR58][R2.64+0x40], !P0 ;  /* 0x16c000400213bfae */ /* 0x000fe8000c101d7a */
[----:B------:R0:W-:Y:S01]  /*19970*/  @!P3 LDGSTS.E.BYPASS.LTC128B.128 [R19+0x18c00], desc[UR58][R2.64+0x80], !P1 ;  /* 0x18c000800213bfae */ /* 0x0001e2000c901d7a */
[----:B------:R-:W-:Y:S01]  /*19980*/  ISETP.GE.AND P3, PT, R10, R5, PT ;  /* 0x000000050a00720c */ /* 0x000fe20003f66270 */
[----:B0-----:R-:W-:-:S12]  /*19990*/  IMAD.MOV.U32 R2, RZ, RZ, R14 ;  /* 0x000000ffff027224 */ /* 0x001fd800078e000e */
[----:B------:R-:W-:Y:S05]  /*199a0*/  WARPSYNC.COLLECTIVE R15, `(.L_x_1032) ;  /* 0x000000000f087348 */ /* 0x000fea0003c00000 */
[----:B------:R0:W1:Y:S02]  /*199b0*/  SHFL.IDX P6, R14, R13, R12, R11 ;  /* 0x0000000c0d0e7389 */ /* 0x00006400000c000b */
[----:B01----:R-:W-:Y:S01]  /*199c0*/  ENDCOLLECTIVE ;  /* 0x000000000000791b */ /* 0x003fe20003800000 */
.L_x_1032:
[----:B------:R-:W-:Y:S02]  /*199d0*/  @!P3 VIADD R9, R0, UR38 ;  /* 0x000000260009bc36 */ /* 0x000fe40008000000 */
[----:B------:R-:W-:Y:S02]  /*199e0*/  IMAD.MOV.U32 R13, RZ, RZ, R6 ;  /* 0x000000ffff0d7224 */ /* 0x000fe400078e0006 */
[----:B------:R-:W-:Y:S01]  /*199f0*/  IMAD.MOV.U32 R12, RZ, RZ, 0x3 ;  /* 0x00000003ff0c7424 */ /* 0x000fe200078e00ff */
[----:B------:R-:W-:-:S13]  /*19a00*/  @!P3 IADD3 R10, P4, R8, R14, RZ ;  /* 0x0000000e080ab210 */ /* 0x000fda0007f9e0ff */
[----:B------:R-:W-:Y:S05]  /*19a10*/  WARPSYNC.COLLECTIVE R15, `(.L_x_1033) ;  /* 0x000000000f087348 */ /* 0x000fea0003c00000 */
[----:B------:R0:W1:Y:S02]  /*19a20*/  SHFL.IDX P6, R14, R13, R12, R11 ;  /* 0x0000000c0d0e7389 */ /* 0x00006400000c000b */
[----:B01----:R-:W-:Y:S01]  /*19a30*/  ENDCOLLECTIVE ;  /* 0x000000000000791b */ /* 0x003fe20003800000 */
.L_x_1033:
[----:B------:R-:W-:Y:S02]  /*19a40*/  @!P3 IMAD.X R21, RZ, RZ, R2, P4 ;  /* 0x000000ffff15b224 */ /* 0x000fe400020e0602 */
[----:B------:R-:W-:Y:S02]  /*19a50*/  @!P3 IMAD.MOV.U32 R2, RZ, RZ, R10 ;  /* 0x000000ffff02b224 */ /* 0x000fe400078e000a */
[----:B------:R-:W-:-:S05]  /*19a60*/  @!P3 IMAD.MOV.U32 R3, RZ, RZ, R21 ;  /* 0x000000ffff03b224 */ /* 0x000fca00078e0015 */
[----:B------:R-:W-:Y:S01]  /*19a70*/  @!PT LDS RZ, [RZ] ;  /* 0x00000000fffff984 */ /* 0x000fe20000000800 */
[----:B------:R-:W-:Y:S01]  /*19a80*/  @!PT LDS RZ, [RZ] ;  /* 0x00000000fffff984 */ /* 0x000fe20000000800 */
[----:B------:R-:W-:Y:S01]  /*19a90*/  @!PT LDS RZ, [RZ] ;  /* 0x00000000fffff984 */ /* 0x000fe20000000800 */
[----:B------:R0:W-:Y:S01]  /*19aa0*/  @!P3 LDGSTS.E.BYPASS.LTC128B.128 [R9+0x15400], desc[UR58][R2.64], !P2 ;  /* 0x154000000209bfae */ /* 0x0001e2000d101d7a */
[----:B------:R-:W-:-:S03]  /*19ab0*/  IMAD.MOV.U32 R13, RZ, RZ, R7 ;  /* 0x000000ffff0d7224 */ /* 0x000fc600078e0007 */
[----:B------:R0:W-:Y:S04]  /*19ac0*/  @!P3 LDGSTS.E.BYPASS.LTC128B.128 [R9+0x17400], desc[UR58][R2.64+0x40], !P0 ;  /* 0x174000400209bfae */ /* 0x0001e8000c101d7a */
[----:B------:R0:W-:Y:S01]  /*19ad0*/  @!P3 LDGSTS.E.BYPASS.LTC128B.128 [R9+0x19400], desc[UR58][R2.64+0x80], !P1 ;  /* 0x194000800209bfae */ /* 0x0001e2000c901d7a */
[----:B------:R-:W-:-:S07]  /*19ae0*/  IMAD.MOV.U32 R6, RZ, RZ, R14 ;  /* 0x000000ffff067224 */ /* 0x000fce00078e000e */
[----:B0-----:R-:W-:Y:S05]  /*19af0*/  WARPSYNC.COLLECTIVE R15, `(.L_x_1034) ;  /* 0x000000000f087348 */ /* 0x001fea0003c00000 */
[----:B------:R1:W2:Y:S02]  /*19b00*/  SHFL.IDX P6, R14, R13, R12, R11 ;  /* 0x0000000c0d0e7389 */ /* 0x0002a400000c000b */
[----:B012---:R-:W-:Y:S01]  /*19b10*/  ENDCOLLECTIVE ;  /* 0x000000000000791b */ /* 0x007fe20003800000 */
.L_x_1034:
[----:B------:R-:W-:Y:S05]  /*19b20*/  BRA `(.L_x_1035) ;  /* 0xffffffd8005c7947 */ /* 0x000fea000383ffff */
.L_x_980:
[----:B0-----:R-:W-:-:S04]  /*19b30*/  IMAD.U32 R3, RZ, RZ, UR38 ;  /* 0x00000026ff037e24 */ /* 0x001fc8000f8e00ff */
[----:B------:R0:W1:Y:S03]  /*19b40*/  SYNCS.PHASECHK.TRANS64.TRYWAIT P0, [R3+URZ+0x29820], R0 ;  /* 0x02982000030075a7 */ /* 0x000066000800017f */
[----:B-1----:R-:W-:Y:S05]  /*19b50*/  @!P0 NANOSLEEP.SYNCS 0x989680 ;  /* 0x009896800000895d */ /* 0x002fea0003900000 */
[----:B------:R-:W1:Y:S02]  /*19b60*/  @!P0 SYNCS.PHASECHK.TRANS64 P0, [R3+URZ+0x29820], R0 ;  /* 0x02982000030085a7 */ /* 0x000e64000800007f */
[----:B-1----:R-:W-:Y:S05]  /*19b70*/  @!P0 BRA `(.L_x_980) ;  /* 0xfffffffc00ec8947 */ /* 0x002fea000383ffff */
[----:B------:R-:W-:Y:S05]  /*19b80*/  BRA `(.L_x_1036) ;  /* 0xffffffd800a87947 */ /* 0x000fea000383ffff */
.L_x_985:
[----:B0-----:R0:W1:Y:S02]  /*19b90*/  SYNCS.PHASECHK.TRANS64.TRYWAIT P0, [R6+URZ+0x29880], R4 ;  /* 0x02988004060075a7 */ /* 0x001064000800017f */
[----:B-1----:R-:W-:Y:S05]  /*19ba0*/  @!P0 NANOSLEEP.SYNCS 0x989680 ;  /* 0x009896800000895d */ /* 0x002fea0003900000 */
[----:B------:R-:W1:Y:S02]  /*19bb0*/  @!P0 SYNCS.PHASECHK.TRANS64 P0, [R6+URZ+0x29880], R4 ;  /* 0x02988004060085a7 */ /* 0x000e64000800007f */
[----:B-1----:R-:W-:Y:S05]  /*19bc0*/  @!P0 BRA `(.L_x_985) ;  /* 0xfffffffc00f08947 */ /* 0x002fea000383ffff */
[----:B------:R-:W-:Y:S05]  /*19bd0*/  BRA `(.L_x_1037) ;  /* 0xffffffdc005c7947 */ /* 0x000fea000383ffff */
.L_x_989:
[----:B-1----:R1:W2:Y:S02]  /*19be0*/  SYNCS.PHASECHK.TRANS64.TRYWAIT P0, [R6+URZ+0x29840], R4 ;  /* 0x02984004060075a7 */ /* 0x0022a4000800017f */
[----:B--2---:R-:W-:Y:S05]  /*19bf0*/  @!P0 NANOSLEEP.SYNCS 0x989680 ;  /* 0x009896800000895d */ /* 0x004fea0003900000 */
[----:B------:R-:W2:Y:S02]  /*19c00*/  @!P0 SYNCS.PHASECHK.TRANS64 P0, [R6+URZ+0x29840], R4 ;  /* 0x02984004060085a7 */ /* 0x000ea4000800007f */
[----:B--2---:R-:W-:Y:S05]  /*19c10*/  @!P0 BRA `(.L_x_989) ;  /* 0xfffffffc00f08947 */ /* 0x004fea000383ffff */
[----:B------:R-:W-:Y:S05]  /*19c20*/  BRA `(.L_x_1038) ;  /* 0xffffffdc00cc7947 */ /* 0x000fea000383ffff */
.L_x_996:
[----:B0-----:R0:W1:Y:S02]  /*19c30*/  SYNCS.PHASECHK.TRANS64.TRYWAIT P0, [R18+URZ+0x29870], R5 ;  /* 0x02987005120075a7 */ /* 0x001064000800017f */
[----:B-1----:R-:W-:Y:S05]  /*19c40*/  @!P0 NANOSLEEP.SYNCS 0x989680 ;  /* 0x009896800000895d */ /* 0x002fea0003900000 */
[----:B------:R-:W1:Y:S02]  /*19c50*/  @!P0 SYNCS.PHASECHK.TRANS64 P0, [R18+URZ+0x29870], R5 ;  /* 0x02987005120085a7 */ /* 0x000e64000800007f */
[----:B-1----:R-:W-:Y:S05]  /*19c60*/  @!P0 BRA `(.L_x_996) ;  /* 0xfffffffc00f08947 */ /* 0x002fea000383ffff */
[----:B------:R-:W-:Y:S05]  /*19c70*/  BRA `(.L_x_1039) ;  /* 0xffffffe000cc7947 */ /* 0x000fea000383ffff */
.L_x_998:
[----:B0-----:R0:W1:Y:S02]  /*19c80*/  SYNCS.PHASECHK.TRANS64.TRYWAIT P0, [R18+URZ+0x29860], R5 ;  /* 0x02986005120075a7 */ /* 0x001064000800017f */
[----:B-1----:R-:W-:Y:S05]  /*19c90*/  @!P0 NANOSLEEP.SYNCS 0x989680 ;  /* 0x009896800000895d */ /* 0x002fea0003900000 */
[----:B------:R-:W1:Y:S02]  /*19ca0*/  @!P0 SYNCS.PHASECHK.TRANS64 P0, [R18+URZ+0x29860], R5 ;  /* 0x02986005120085a7 */ /* 0x000e64000800007f */
[----:B-1----:R-:W-:Y:S05]  /*19cb0*/  @!P0 BRA `(.L_x_998) ;  /* 0xfffffffc00f08947 */ /* 0x002fea000383ffff */
[----:B------:R-:W-:Y:S05]  /*19cc0*/  BRA `(.L_x_1040) ;  /* 0xffffffe000d07947 */ /* 0x000fea000383ffff */
.L_x_1004:
[----:B0-----:R0:W1:Y:S02]  /*19cd0*/  SYNCS.PHASECHK.TRANS64.TRYWAIT P0, [R3+URZ+0x29870], R0 ;  /* 0x02987000030075a7 */ /* 0x001064000800017f */
[----:B-1----:R-:W-:Y:S05]  /*19ce0*/  @!P0 NANOSLEEP.SYNCS 0x989680 ;  /* 0x009896800000895d */ /* 0x002fea0003900000 */
[----:B------:R-:W1:Y:S02]  /*19cf0*/  @!P0 SYNCS.PHASECHK.TRANS64 P0, [R3+URZ+0x29870], R0 ;  /* 0x02987000030085a7 */ /* 0x000e64000800007f */
[----:B-1----:R-:W-:Y:S05]  /*19d00*/  @!P0 BRA `(.L_x_1004) ;  /* 0xfffffffc00f08947 */ /* 0x002fea000383ffff */
[----:B------:R-:W-:Y:S05]  /*19d10*/  BRA `(.L_x_1041) ;  /* 0xffffffe8006c7947 */ /* 0x000fea000383ffff */
.L_x_1006:
[----:B0-----:R0:W1:Y:S02]  /*19d20*/  SYNCS.PHASECHK.TRANS64.TRYWAIT P0, [R3+URZ+0x29860], R2 ;  /* 0x02986002030075a7 */ /* 0x001064000800017f */
[----:B-1----:R-:W-:Y:S05]  /*19d30*/  @!P0 NANOSLEEP.SYNCS 0x989680 ;  /* 0x009896800000895d */ /* 0x002fea0003900000 */
[----:B------:R-:W1:Y:S02]  /*19d40*/  @!P0 SYNCS.PHASECHK.TRANS64 P0, [R3+URZ+0x29860], R2 ;  /* 0x02986002030085a7 */ /* 0x000e64000800007f */
[----:B-1----:R-:W-:Y:S05]  /*19d50*/  @!P0 BRA `(.L_x_1006) ;  /* 0xfffffffc00f08947 */ /* 0x002fea000383ffff */
[----:B------:R-:W-:Y:S05]  /*19d60*/  BRA `(.L_x_1042) ;  /* 0xffffffe800907947 */ /* 0x000fea000383ffff */
.L_x_1008:
[----:B0-----:R0:W1:Y:S02]  /*19d70*/  SYNCS.PHASECHK.TRANS64.TRYWAIT P0, [R9+URZ+0x29820], R2 ;  /* 0x02982002090075a7 */ /* 0x001064000800017f */
[----:B-1----:R-:W-:Y:S05]  /*19d80*/  @!P0 NANOSLEEP.SYNCS 0x989680 ;  /* 0x009896800000895d */ /* 0x002fea0003900000 */
[----:B------:R-:W1:Y:S02]  /*19d90*/  @!P0 SYNCS.PHASECHK.TRANS64 P0, [R9+URZ+0x29820], R2 ;  /* 0x02982002090085a7 */ /* 0x000e64000800007f */
[----:B-1----:R-:W-:Y:S05]  /*19da0*/  @!P0 BRA `(.L_x_1008) ;  /* 0xfffffffc00f08947 */ /* 0x002fea000383ffff */
[----:B------:R-:W-:Y:S05]  /*19db0*/  BRA `(.L_x_1043) ;  /* 0xfffffff000047947 */ /* 0x000fea000383ffff */
.L_x_1010:
[----:B0-----:R0:W1:Y:S02]  /*19dc0*/  SYNCS.PHASECHK.TRANS64.TRYWAIT P1, [R5+URZ], R4 ;  /* 0x00000004050075a7 */ /* 0x001064000802017f */
[----:B-1----:R-:W-:Y:S05]  /*19dd0*/  @!P1 NANOSLEEP.SYNCS 0x989680 ;  /* 0x009896800000995d */ /* 0x002fea0003900000 */
[----:B------:R-:W1:Y:S02]  /*19de0*/  @!P1 SYNCS.PHASECHK.TRANS64 P1, [R5+URZ], R4 ;  /* 0x00000004050095a7 */ /* 0x000e64000802007f */
[----:B-1----:R-:W-:Y:S05]  /*19df0*/  @!P1 BRA `(.L_x_1010) ;  /* 0xfffffffc00f09947 */ /* 0x002fea000383ffff */
[----:B------:R-:W-:Y:S05]  /*19e00*/  BRA `(.L_x_1044) ;  /* 0xfffffff0005c7947 */ /* 0x000fea000383ffff */
.L_x_1011:
[----:B-1----:R1:W2:Y:S02]  /*19e10*/  SYNCS.PHASECHK.TRANS64.TRYWAIT P1, [R7+URZ], R2 ;  /* 0x00000002070075a7 */ /* 0x0022a4000802017f */
[----:B--2---:R-:W-:Y:S05]  /*19e20*/  @!P1 NANOSLEEP.SYNCS 0x989680 ;  /* 0x009896800000995d */ /* 0x004fea0003900000 */
[----:B------:R-:W2:Y:S02]  /*19e30*/  @!P1 SYNCS.PHASECHK.TRANS64 P1, [R7+URZ], R2 ;  /* 0x00000002070095a7 */ /* 0x000ea4000802007f */
[----:B--2---:R-:W-:Y:S05]  /*19e40*/  @!P1 BRA `(.L_x_1011) ;  /* 0xfffffffc00f09947 */ /* 0x004fea000383ffff */
[----:B------:R-:W-:Y:S05]  /*19e50*/  BRA `(.L_x_1045) ;  /* 0xfffffff000507947 */ /* 0x000fea000383ffff */
.L_x_1013:
[----:B0-----:R0:W2:Y:S02]  /*19e60*/  SYNCS.PHASECHK.TRANS64.TRYWAIT P1, [R5+URZ+0x29860], R4 ;  /* 0x02986004050075a7 */ /* 0x0010a4000802017f */
[----:B--2---:R-:W-:Y:S05]  /*19e70*/  @!P1 NANOSLEEP.SYNCS 0x989680 ;  /* 0x009896800000995d */ /* 0x004fea0003900000 */
[----:B------:R-:W2:Y:S02]  /*19e80*/  @!P1 SYNCS.PHASECHK.TRANS64 P1, [R5+URZ+0x29860], R4 ;  /* 0x02986004050095a7 */ /* 0x000ea4000802007f */
[----:B--2---:R-:W-:Y:S05]  /*19e90*/  @!P1 BRA `(.L_x_1013) ;  /* 0xfffffffc00f09947 */ /* 0x004fea000383ffff */
[----:B------:R-:W-:Y:S05]  /*19ea0*/  BRA `(.L_x_1046) ;  /* 0xfffffff000507947 */ /* 0x000fea000383ffff */
.L_x_1015:
[----:B--2---:R2:W3:Y:S02]  /*19eb0*/  SYNCS.PHASECHK.TRANS64.TRYWAIT P1, [R3+URZ+0x29860], R2 ;  /* 0x02986002030075a7 */ /* 0x0044e4000802017f */
[----:B---3--:R-:W-:Y:S05]  /*19ec0*/  @!P1 NANOSLEEP.SYNCS 0x989680 ;  /* 0x009896800000995d */ /* 0x008fea0003900000 */
[----:B------:R-:W3:Y:S02]  /*19ed0*/  @!P1 SYNCS.PHASECHK.TRANS64 P1, [R3+URZ+0x29860], R2 ;  /* 0x02986002030095a7 */ /* 0x000ee4000802007f */
[----:B---3--:R-:W-:Y:S05]  /*19ee0*/  @!P1 BRA `(.L_x_1015) ;  /* 0xfffffffc00f09947 */ /* 0x008fea000383ffff */
[----:B------:R-:W-:Y:S05]  /*19ef0*/  BRA `(.L_x_1047) ;  /* 0xfffffff000507947 */ /* 0x000fea000383ffff */
.L_x_1017:
[----:B---3--:R3:W4:Y:S02]  /*19f00*/  SYNCS.PHASECHK.TRANS64.TRYWAIT P0, [R5+URZ+0x29880], R4 ;  /* 0x02988004050075a7 */ /* 0x008724000800017f */
[----:B----4-:R-:W-:Y:S05]  /*19f10*/  @!P0 NANOSLEEP.SYNCS 0x989680 ;  /* 0x009896800000895d */ /* 0x010fea0003900000 */
[----:B------:R-:W4:Y:S02]  /*19f20*/  @!P0 SYNCS.PHASECHK.TRANS64 P0, [R5+URZ+0x29880], R4 ;  /* 0x02988004050085a7 */ /* 0x000f24000800007f */
[----:B----4-:R-:W-:Y:S05]  /*19f30*/  @!P0 BRA `(.L_x_1017) ;  /* 0xfffffffc00f08947 */ /* 0x010fea000383ffff */
[----:B------:R-:W-:Y:S05]  /*19f40*/  BRA `(.L_x_1018) ;  /* 0xfffffff0004c7947 */ /* 0x000fea000383ffff */
.L_x_1048:
        /* <DEDUP_REMOVED lines=11> */
.L_x_2847:


//--------------------- .text._ZN7cutlass13device_kernelIN5flash11enable_sm90INS1_16FlashAttnFwdSm90INS1_25CollectiveMainloopFwdSm90ILi2EN4cute5tupleIJNS5_1CILi1EEES8_S8_EEENS6_IJNS7_ILi128EEENS7_ILi160EEENS7_ILi192EEEEEELi128ENS_12float_e4m3_tEfNS_4arch4Sm90ELb0ELb1ELb0ELb1ELb0ELb0ELb0ELb1ELb1ELb1ELb1ELb0EEENS1_21CollectiveEpilogueFwdINS6_IJSA_SA_SB_EEES9_NS_10bfloat16_tESG_Li256ELb1ELb1ELb1ELb1EEENS1_36VarlenDynamicPersistentTileSchedulerILi128ELi160ELi256ELi128ELb1ELb1ELb1ELb1ELb0ELb1EEEEEEEEEvNT_6ParamsE --------------------------
	.section	.text._ZN7cutlass13device_kernelIN5flash11enable_sm90INS1_16FlashAttnFwdSm90INS1_25CollectiveMainloopFwdSm90ILi2EN4cute5tupleIJNS5_1CILi1EEES8_S8_EEENS6_IJNS7_ILi128EEENS7_ILi160EEENS7_ILi192EEEEEELi128ENS_12float_e4m3_tEfNS_4arch4Sm90ELb0ELb1ELb0ELb1ELb0ELb0ELb0ELb1ELb1ELb1ELb1ELb0EEENS1_21CollectiveEpilogueFwdINS6_IJSA_SA_SB_EEES9_NS_10bfloat16_tESG_Li256ELb1ELb1ELb1ELb1EEENS1_36VarlenDynamicPersistentTileSchedulerILi128ELi160ELi256ELi128ELb1ELb1ELb1ELb1ELb0ELb1EEEEEEEEEvNT_6ParamsE,"ax",@progbits
	.align	128
.text._ZN7cutlass13device_kernelIN5flash11enable_sm90INS1_16FlashAttnFwdSm90INS1_25CollectiveMainloopFwdSm90ILi2EN4cute5tupleIJNS5_1CILi1EEES8_S8_EEENS6_IJNS7_ILi128EEENS7_ILi160EEENS7_ILi192EEEEEELi128ENS_12float_e4m3_tEfNS_4arch4Sm90ELb0ELb1ELb0ELb1ELb0ELb0ELb0ELb1ELb1ELb1ELb1ELb0EEENS1_21CollectiveEpilogueFwdINS6_IJSA_SA_SB_EEES9_NS_10bfloat16_tESG_Li256ELb1ELb1ELb1ELb1EEENS1_36VarlenDynamicPersistentTileSchedulerILi128ELi160ELi256ELi128ELb1ELb1ELb1ELb1ELb0ELb1EEEEEEEEEvNT_6ParamsE:
        .type           _ZN7cutlass13device_kernelIN5flash11enable_sm90INS1_16FlashAttnFwdSm90INS1_25CollectiveMainloopFwdSm90ILi2EN4cute5tupleIJNS5_1CILi1EEES8_S8_EEENS6_IJNS7_ILi128EEENS7_ILi160EEENS7_ILi192EEEEEELi128ENS_12float_e4m3_tEfNS_4arch4Sm90ELb0ELb1ELb0ELb1ELb0ELb0ELb0ELb1ELb1ELb1ELb1ELb0EEENS1_21CollectiveEpilogueFwdINS6_IJSA_SA_SB_EEES9_NS_10bfloat16_tESG_Li256ELb1ELb1ELb1ELb1EEENS1_36VarlenDynamicPersistentTileSchedulerILi128ELi160ELi256ELi128ELb1ELb1ELb1ELb1ELb0ELb1EEEEEEEEEvNT_6ParamsE,@function
        .size           _ZN7cutlass13device_kernelIN5flash11enable_sm90INS1_16FlashAttnFwdSm90INS1_25CollectiveMainloopFwdSm90ILi2EN4cute5tupleIJNS5_1CILi1EEES8_S8_EEENS6_IJNS7_ILi128EEENS7_ILi160EEENS7_ILi192EEEEEELi128ENS_12float_e4m3_tEfNS_4arch4Sm90ELb0ELb1ELb0ELb1ELb0ELb0ELb0ELb1ELb1ELb1ELb1ELb0EEENS1_21CollectiveEpilogueFwdINS6_IJSA_SA_SB_EEES9_NS_10bfloat16_tESG_Li256ELb1ELb1ELb1ELb1EEENS1_36VarlenDynamicPersistentTileSchedulerILi128ELi160ELi256ELi128ELb1ELb1ELb1ELb1ELb0ELb1EEEEEEEEEvNT_6ParamsE,(.L_x_2848 - _ZN7cutlass13device_kernelIN5flash11enable_sm90INS1_16FlashAttnFwdSm90INS1_25CollectiveMainloopFwdSm90ILi2EN4cute5tupleIJNS5_1CILi1EEES8_S8_EEENS6_IJNS7_ILi128EEENS7_ILi160EEENS7_ILi192EEEEEELi128ENS_12float_e4m3_tEfNS_4arch4Sm90ELb0ELb1ELb0ELb1ELb0ELb0ELb0ELb1ELb1ELb1ELb1ELb0EEENS1_21CollectiveEpilogueFwdINS6_IJSA_SA_SB_EEES9_NS_10bfloat16_tESG_Li256ELb1ELb1ELb1ELb1EEENS1_36VarlenDynamicPersistentTileSchedulerILi128ELi160ELi256ELi128ELb1ELb1ELb1ELb1ELb0ELb1EEEEEEEEEvNT_6ParamsE)
        .other          _ZN7cutlass13device_kernelIN5flash11enable_sm90INS1_16FlashAttnFwdSm90INS1_25CollectiveMainloopFwdSm90ILi2EN4cute5tupleIJNS5_1CILi1EEES8_S8_EEENS6_IJNS7_ILi128EEENS7_ILi160EEENS7_ILi192EEEEEELi128ENS_12float_e4m3_tEfNS_4arch4Sm90ELb0ELb1ELb0ELb1ELb0ELb0ELb0ELb1ELb1ELb1ELb1ELb0EEENS1_21CollectiveEpilogueFwdINS6_IJSA_SA_SB_EEES9_NS_10bfloat16_tESG_Li256ELb1ELb1ELb1ELb1EEENS1_36VarlenDynamicPersistentTileSchedulerILi128ELi160ELi256ELi128ELb1ELb1ELb1ELb1ELb0ELb1EEEEEEEEEvNT_6ParamsE,@"STO_CUDA_ENTRY STV_DEFAULT"
_ZN7cutlass13device_kernelIN5flash11enable_sm90INS1_16FlashAttnFwdSm90INS1_25CollectiveMainloopFwdSm90ILi2EN4cute5tupleIJNS5_1CILi1EEES8_S8_EEENS6_IJNS7_ILi128EEENS7_ILi160EEENS7_ILi192EEEEEELi128ENS_12float_e4m3_tEfNS_4arch4Sm90ELb0ELb1ELb0ELb1ELb0ELb0ELb0ELb1ELb1ELb1ELb1ELb0EEENS1_21CollectiveEpilogueFwdINS6_IJSA_SA_SB_EEES9_NS_10bfloat16_tESG_Li256ELb1ELb1ELb1ELb1EEENS1_36VarlenDynamicPersistentTileSchedulerILi128ELi160ELi256ELi128ELb1ELb1ELb1ELb1ELb0ELb1EEEEEEEEEvNT_6ParamsE:
        /* <DEDUP_REMOVED lines=18> */
.L_x_1050:
[----:B------:R-:W-:Y:S05]  /*0120*/  BSYNC B0 ;  /* 0x0000000000007941 */ /* 0x000fea0003800000 */
.L_x_1049:
        /* <DEDUP_REMOVED lines=41> */
.L_x_1051:
        /* <DEDUP_REMOVED lines=22> */
.L_x_1052:
        /* <DEDUP_REMOVED lines=18> */
.L_x_1053:
        /* <DEDUP_REMOVED lines=22> */
.L_x_1054:
        /* <DEDUP_REMOVED lines=22> */
.L_x_1055:
[----:B------:R-:W-:Y:S01]  /*0900*/  PLOP3.LUT P0, PT, PT, PT, UP0, 0x80, 0x0 ;  /* 0x000000000000781c */ /* 0x000fe20003f0f008 */
[----:B------:R-:W-:Y:S01]  /*0910*/  UMOV UR38, 0x1 ;  /* 0x0000000100267882 */ /* 0x000fe20000000000 */
[----:B------:R-:W-:Y:S01]  /*0920*/  NOP ;  /* 0x0000000000007918 */ /* 0x000fe20000000000 */
[----:B------:R-:W-:Y:S01]  /*0930*/  USEL UR38, UR38, 0x2, !UP0 ;  /* 0x0000000226267887 */ /* 0x000fe2000c000000 */
[----:B------:R-:W-:Y:S01]  /*0940*/  ULDC.64 UR52, c[0x0][0x208] ;  /* 0x0000820000347ab9 */ /* 0x000fe20000000a00 */
[----:B012-4-:R-:W-:Y:S08]  /*0950*/  BAR.SYNC.DEFER_BLOCKING 0x0 ;  /* 0x0000000000007b1d */ /* 0x017ff00000010000 */
[----:B------:R-:W-:Y:S05]  /*0960*/  @!P0 BRA `(.L_x_1056) ;  /* 0x0000016800108947 */ /* 0x000fea0003800000 */
.L_x_1057:
        /* <DEDUP_REMOVED lines=25> */
[----:B------:R-:W-:Y:S01]  /*0b00*/  R2UR UR49, R15 ;  /* 0x000000000f3172ca */ /* 0x000fe200000e0000 */
[----:B------:R-:W-:Y:S01]  /*0b10*/  UMOV UR54, URZ ;  /* 0x0000003f00367c82 */ /* 0x000fe20008000000 */
[CC--:B------:R-:W-:Y:S02]  /*0b20*/  LEA.HI R3, R0.reuse, R227.reuse, RZ, 0x7 ;  /* 0x000000e300037211 */ /* 0x0c0fe400078f38ff */
[----:B------:R-:W-:-:S02]  /*0b30*/  LEA.HI R4, R0, R227, RZ, 0x5 ;  /* 0x000000e300047211 */ /* 0x000fc400078f28ff */
[----:B------:R-:W-:Y:S02]  /*0b40*/  LOP3.LUT R206, R3, 0xffffff80, RZ, 0xc0, !PT ;  /* 0xffffff8003ce7812 */ /* 0x000fe400078ec0ff */
[----:B------:R-:W-:Y:S01]  /*0b50*/  LEA.HI R2, R0, R227, RZ, 0x4 ;  /* 0x000000e300027211 */ /* 0x000fe200078f20ff */
[----:B------:R-:W-:Y:S01]  /*0b60*/  IMAD.SHL.U32 R6, R4, 0x20, RZ ;  /* 0x0000002004067824 */ /* 0x000fe200078e00ff */
[----:B------:R-:W-:Y:S01]  /*0b70*/  SHF.R.S32.HI R222, RZ, 0x7, R3 ;  /* 0x00000007ffde7819 */ /* 0x000fe20000011403 */
[C---:B------:R-:W-:Y:S01]  /*0b80*/  IMAD.IADD R206, R227.reuse, 0x1, -R206 ;  /* 0x00000001e3ce7824 */ /* 0x040fe200078e0ace */
[----:B------:R-:W-:Y:S02]  /*0b90*/  LOP3.LUT R4, R2, 0x3fffff0, RZ, 0xc0, !PT ;  /* 0x03fffff002047812 */ /* 0x000fe400078ec0ff */
[----:B------:R-:W-:Y:S02]  /*0ba0*/  SHF.R.S32.HI R5, RZ, 0x4, R2 ;  /* 0x00000004ff057819 */ /* 0x000fe40000011402 */
[----:B------:R-:W-:Y:S01]  /*0bb0*/  SHF.R.S32.HI R9, RZ, 0x1f, R206 ;  /* 0x0000001fff097819 */ /* 0x000fe200000114ce */
[----:B------:R-:W-:Y:S01]  /*0bc0*/  IMAD.IADD R4, R227, 0x1, -R4 ;  /* 0x00000001e3047824 */ /* 0x000fe200078e0a04 */
[----:B------:R-:W-:-:S02]  /*0bd0*/  LOP3.LUT R7, R6, 0xfffffc00, RZ, 0xc0, !PT ;  /* 0xfffffc0006077812 */ /* 0x000fc400078ec0ff */
[----:B------:R-:W-:Y:S02]  /*0be0*/  LEA.HI R2, R2, R5, RZ, 0x1 ;  /* 0x0000000502027211 */ /* 0x000fe400078f08ff */
[----:B------:R-:W-:Y:S01]  /*0bf0*/  LEA.HI R8, R9, R206, RZ, 0x2 ;  /* 0x000000ce09087211 */ /* 0x000fe200078f10ff */
[----:B------:R-:W-:Y:S01]  /*0c00*/  IMAD R7, R4, 0x40, R7 ;  /* 0x0000004004077824 */ /* 0x000fe200078e0207 */
[----:B------:R-:W-:Y:S02]  /*0c10*/  LOP3.LUT R2, R2, 0x1ffffffe, RZ, 0xc0, !PT ;  /* 0x1ffffffe02027812 */ /* 0x000fe400078ec0ff */
[----:B------:R-:W-:Y:S02]  /*0c20*/  LEA.HI R4, R0, R227, RZ, 0x2 ;  /* 0x000000e300047211 */ /* 0x000fe400078f10ff */
[----:B------:R-:W-:Y:S01]  /*0c30*/  SHF.R.S32.HI R6, RZ, 0x2, R8 ;  /* 0x00000002ff067819 */ /* 0x000fe20000011408 */
[----:B------:R-:W-:Y:S01]  /*0c40*/  IMAD.IADD R2, R5, 0x1, -R2 ;  /* 0x0000000105027824 */ /* 0x000fe200078e0a02 */
[----:B------:R-:W-:-:S02]  /*0c50*/  SHF.R.S32.HI R11, RZ, 0x1f, R8 ;  /* 0x0000001fff0b7819 */ /* 0x000fc40000011408 */
[----:B------:R-:W-:Y:S01]  /*0c60*/  LOP3.LUT R4, R4, 0xfffffffc, RZ, 0xc0, !PT ;  /* 0xfffffffc04047812 */ /* 0x000fe200078ec0ff */
[----:B------:R-:W-:Y:S01]  /*0c70*/  IMAD R224, R2, 0x8, R7 ;  /* 0x0000000802e07824 */ /* 0x000fe200078e0207 */
[----:B------:R-:W-:Y:S02]  /*0c80*/  LEA.HI R0, R0, R227, RZ, 0x3 ;  /* 0x000000e300007211 */ /* 0x000fe400078f18ff */
[----:B------:R-:W-:Y:S01]  /*0c90*/  LEA.HI R11, R11, R6, RZ, 0x3 ;  /* 0x000000060b0b7211 */ /* 0x000fe200078f18ff */
[----:B------:R-:W-:Y:S01]  /*0ca0*/  IMAD.IADD R4, R227, 0x1, -R4 ;  /* 0x00000001e3047824 */ /* 0x000fe200078e0a04 */
[----:B------:R-:W-:Y:S02]  /*0cb0*/  LOP3.LUT R2, R0, 0xfffffff8, RZ, 0xc0, !PT ;  /* 0xfffffff800027812 */ /* 0x000fe400078ec0ff */
[----:B------:R-:W-:Y:S02]  /*0cc0*/  LOP3.LUT R7, R8, 0x7ffffffc, RZ, 0xc0, !PT ;  /* 0x7ffffffc08077812 */ /* 0x000fe400078ec0ff */
[----:B------:R-:W-:Y:S01]  /*0cd0*/  LOP3.LUT R11, R11, 0xfffffff8, RZ, 0xc0, !PT ;  /* 0xfffffff80b0b7812 */ /* 0x000fe200078ec0ff */
[----:B------:R-:W-:Y:S01]  /*0ce0*/  IMAD.IADD R189, R227, 0x1, -R2 ;  /* 0x00000001e3bd7824 */ /* 0x000fe200078e0a02 */
[----:B------:R-:W-:Y:S01]  /*0cf0*/  LEA.HI R9, R9, R206, RZ, 0x5 ;  /* 0x000000ce09097211 */ /* 0x000fe200078f28ff */
[----:B------:R-:W-:Y:S01]  /*0d00*/  IMAD.IADD R7, R206, 0x1, -R7 ;  /* 0x00000001ce077824 */ /* 0x000fe200078e0a07 */
[----:B------:R-:W-:Y:S01]  /*0d10*/  LEA.HI R3, R3, R222, RZ, 0x1 ;  /* 0x000000de03037211 */ /* 0x000fe200078f08ff */
[----:B------:R-:W-:Y:S01]  /*0d20*/  IMAD.IADD R6, R6, 0x1, -R11 ;  /* 0x0000000106067824 */ /* 0x000fe200078e0a0b */
[----:B------:R-:W-:Y:S01]  /*0d30*/  SHF.R.S32.HI R9, RZ, 0x5, R9 ;  /* 0x00000005ff097819 */ /* 0x000fe20000011409 */
[----:B------:R-:W-:Y:S01]  /*0d40*/  IMAD.SHL.U32 R23, R189, 0x8, RZ ;  /* 0x00000008bd177824 */ /* 0x000fe200078e00ff */
[----:B------:R-:W-:Y:S01]  /*0d50*/  LEA.HI R5, R4, R4, RZ, 0x1 ;  /* 0x0000000404057211 */ /* 0x000fe200078f08ff */
[----:B------:R-:W-:Y:S01]  /*0d60*/  IMAD.SHL.U32 R19, R7, 0x2, RZ ;  /* 0x0000000207137824 */ /* 0x000fe200078e00ff */
[----:B------:R-:W-:Y:S01]  /*0d70*/  LOP3.LUT R3, R3, 0x3fffffe, RZ, 0xc0, !PT ;  /* 0x03fffffe03037812 */ /* 0x000fe200078ec0ff */
[----:B------:R-:W-:Y:S01]  /*0d80*/  IMAD R6, R9, 0x10, R6 ;  /* 0x0000001009067824 */ /* 0x000fe200078e0206 */
[----:B------:R-:W-:Y:S01]  /*0d90*/  LOP3.LUT R5, R5, 0x1ffffffe, RZ, 0xc0, !PT ;  /* 0x1ffffffe05057812 */ /* 0x000fe200078ec0ff */
[----:B------:R-:W-:Y:S01]  /*0da0*/  VIADD R188, R23, 0x40 ;  /* 0x0000004017bc7836 */ /* 0x000fe20000000000 */
[----:B------:R-:W-:Y:S01]  /*0db0*/  SHF.R.S32.HI R205, RZ, 0x3, R0 ;  /* 0x00000003ffcd7819 */ /* 0x000fe20000011400 */
[----:B------:R-:W-:Y:S01]  /*0dc0*/  IMAD.IADD R3, R222, 0x1, -R3 ;  /* 0x00000001de037824 */ /* 0x000fe200078e0a03 */
[----:B------:R-:W-:Y:S01]  /*0dd0*/  SHF.R.S32.HI R226, RZ, 0x1f, R23 ;  /* 0x0000001fffe27819 */ /* 0x000fe20000011417 */
[C---:B------:R-:W-:Y:S01]  /*0de0*/  VIADD R204, R19.reuse, 0x8 ;  /* 0x0000000813cc7836 */ /* 0x040fe20000000000 */
[----:B------:R-:W-:Y:S01]  /*0df0*/  SHF.R.S32.HI R225, RZ, 0x1f, R188 ;  /* 0x0000001fffe17819 */ /* 0x000fe200000114bc */
[----:B------:R-:W-:-:S02]  /*0e00*/  VIADD R203, R19, 0x10 ;  /* 0x0000001013cb7836 */ /* 0x000fc40000000000 */
        /* <DEDUP_REMOVED lines=26> */
[----:B------:R-:W-:Y:S01]  /*0fb0*/  IMAD.IADD R22, R4, 0x1, -R5 ;  /* 0x0000000104167824 */ /* 0x000fe200078e0a05 */
[----:B------:R-:W-:Y:S01]  /*0fc0*/  SHF.R.S32.HI R208, RZ, 0x1f, R191 ;  /* 0x0000001fffd07819 */ /* 0x000fe200000114bf */
[----:B------:R-:W-:Y:S01]  /*0fd0*/  IMAD R223, R3, 0x40, R6 ;  /* 0x0000004003df7824 */ /* 0x000fe200078e0206 */
[----:B------:R-:W-:-:S03]  /*0fe0*/  SHF.R.S32.HI R207, RZ, 0x1f, R190 ;  /* 0x0000001fffcf7819 */ /* 0x000fc600000114be */
[----:B------:R-:W-:-:S07]  /*0ff0*/  IMAD R22, R22, 0x8, R223 ;  /* 0x0000000816167824 */ /* 0x000fce00078e02df */
.L_x_1165:
[----:B01-3--:R-:W0:Y:S01]  /*1000*/  LDC.64 R6, c[0x0][0xa18] ;  /* 0x00028600ff067b82 */ /* 0x00be220000000a00 */
[----:B--2---:R-:W-:Y:S02]  /*1010*/  IMAD.U32 R3, RZ, RZ, UR49 ;  /* 0x00000031ff037e24 */ /* 0x004fe4000f8e00ff */
[----:B----4-:R-:W-:-:S05]  /*1020*/  IMAD.MOV.U32 R8, RZ, RZ, RZ ;  /* 0x000000ffff087224 */ /* 0x010fca00078e00ff */
[----:B------:R-:W1:Y:S08]  /*1030*/  LDC R18, c[0x0][0x288] ;  /* 0x0000a200ff127b82 */ /* 0x000e700000000800 */
[----:B------:R-:W2:Y:S08]  /*1040*/  LDC.64 R4, c[0x0][0xa28] ;  /* 0x00028a00ff047b82 */ /* 0x000eb00000000a00 */
[----:B------:R-:W3:Y:S01]  /*1050*/  LDC.64 R10, c[0x0][0x418] ;  /* 0x00010600ff0a7b82 */ /* 0x000ee20000000a00 */
[----:B0-----:R-:W-:-:S07]  /*1060*/  ISETP.NE.U32.AND P1, PT, R6, RZ, PT ;  /* 0x000000ff0600720c */ /* 0x001fce0003f25070 */
[----:B------:R-:W0:Y:S01]  /*1070*/  LDC R0, c[0x0][0x424] ;  /* 0x00010900ff007b82 */ /* 0x000e220000000800 */
[----:B------:R-:W-:-:S07]  /*1080*/  ISETP.NE.AND.EX P1, PT, R7, RZ, PT, P1 ;  /* 0x000000ff0700720c */ /* 0x000fce0003f25310 */
[----:B------:R-:W4:Y:S01]  /*1090*/  LDC R17, c[0x0][0x2f0] ;  /* 0x0000bc00ff117b82 */ /* 0x000f220000000800 */
[----:B--2---:R-:W-:Y:S01]  /*10a0*/  ISETP.NE.U32.AND P0, PT, R4, RZ, PT ;  /* 0x000000ff0400720c */ /* 0x004fe20003f05070 */
[----:B------:R-:W-:Y:S01]  /*10b0*/  ULOP3.LUT UR4, UR6, 0xff000000, URZ, 0xc0, !UPT ;  /* 0xff00000006047892 */ /* 0x000fe2000f8ec03f */
[----:B------:R-:W-:Y:S02]  /*10c0*/  ULDC.64 UR8, c[0x0][0xa20] ;  /* 0x0002880000087ab9 */ /* 0x000fe40000000a00 */
[----:B------:R-:W-:-:S03]  /*10d0*/  ISETP.NE.AND.EX P0, PT, R5, RZ, PT, P0 ;  /* 0x000000ff0500720c */ /* 0x000fc60003f05300 */
[----:B------:R-:W2:Y:S10]  /*10e0*/  @P1 LDC.64 R6, c[0x0][0xa18] ;  /* 0x00028600ff061b82 */ /* 0x000eb40000000a00 */
[----:B------:R-:W3:Y:S01]  /*10f0*/  @P0 LDC.64 R4, c[0x0][0xa28] ;  /* 0x00028a00ff040b82 */ /* 0x000ee20000000a00 */
[----:B--2---:R-:W-:-:S05]  /*1100*/  @P1 IMAD.WIDE R6, R3, 0x4, R6 ;  /* 0x0000000403061825 */ /* 0x004fca00078e0206 */
[----:B-1----:R1:W5:Y:S01]  /*1110*/  @P1 LDG.E R18, desc[UR52][R6.64] ;  /* 0x0000003406121981 */ /* 0x002362000c1e1900 */
[----:B---3--:R-:W-:Y:S01]  /*1120*/  @P0 IMAD.WIDE R4, R3, 0x4, R4 ;  /* 0x0000000403040825 */ /* 0x008fe200078e0204 */
[----:B------:R-:W-:Y:S01]  /*1130*/  ULOP3.LUT UR46, UR6, 0xff0000, URZ, 0xc0, !UPT ;  /* 0x00ff0000062e7892 */ /* 0x000fe2000f8ec03f */
[----:B------:R-:W-:Y:S01]  /*1140*/  ISETP.NE.U32.AND P2, PT, RZ, UR8, PT ;  /* 0x00000008ff007c0c */ /* 0x000fe2000bf45070 */
[----:B------:R-:W-:Y:S02]  /*1150*/  USHF.R.U32.HI UR4, URZ, 0x8, UR4 ;  /* 0x000000083f047899 */ /* 0x000fe40008011604 */
[----:B------:R1:W5:Y:S01]  /*1160*/  @P0 LDG.E R8, desc[UR52][R4.64] ;  /* 0x0000003404080981 */ /* 0x000362000c1e1900 */
[----:B------:R-:W-:Y:S01]  /*1170*/  ISETP.NE.U32.AND P0, PT, R10, RZ, PT ;  /* 0x000000ff0a00720c */ /* 0x000fe20003f05070 */
[----:B------:R-:W-:Y:S01]  /*1180*/  ULEA.HI UR46, UR46, UR4, URZ, 0x10 ;  /* 0x000000042e2e7291 */ /* 0x000fe2000f8f803f */
[----:B------:R-:W-:Y:S01]  /*1190*/  ISETP.NE.AND.EX P2, PT, RZ, UR9, PT, P2 ;  /* 0x00000009ff007c0c */ /* 0x000fe2000bf45320 */
[----:B------:R-:W-:Y:S01]  /*11a0*/  ULOP3.LUT UR43, UR6, 0xffff, URZ, 0xc0, !UPT ;  /* 0x0000ffff062b7892 */ /* 0x000fe2000f8ec03f */
[----:B------:R-:W-:-:S04]  /*11b0*/  ISETP.NE.AND.EX P0, PT, R11, RZ, PT, P0 ;  /* 0x000000ff0b00720c */ /* 0x000fc80003f05300 */
[----:B0-----:R-:W-:Y:S01]  /*11c0*/  SEL R0, R0, 0x1, P0 ;  /* 0x0000000100007807 */ /* 0x001fe20000000000 */
[----:B-1--4-:R-:W-:Y:S08]  /*11d0*/  @P1 BRA `(.L_x_1058) ;  /* 0x0000000000281947 */ /* 0x012ff00003800000 */
[----:B------:R-:W-:Y:S02]  /*11e0*/  ULDC.64 UR6, c[0x0][0xa00] ;  /* 0x0002800000067ab9 */ /* 0x000fe40000000a00 */
[----:B------:R-:W-:-:S04]  /*11f0*/  ISETP.NE.U32.AND P0, PT, RZ, UR6, PT ;  /* 0x00000006ff007c0c */ /* 0x000fc8000bf05070 */
[----:B------:R-:W-:-:S13]  /*1200*/  ISETP.NE.AND.EX P0, PT, RZ, UR7, PT, P0 ;  /* 0x00000007ff007c0c */ /* 0x000fda000bf05300 */
[----:B------:R-:W-:Y:S05]  /*1210*/  @!P0 BRA `(.L_x_1058) ;  /* 0x0000000000188947 */ /* 0x000fea0003800000 */
[----:B------:R-:W0:Y:S01]  /*1220*/  LDC.64 R4, c[0x0][0xa00] ;  /* 0x00028000ff047b82 */ /* 0x000e220000000a00 */
[----:B------:R-:W-:-:S04]  /*1230*/  IMAD.U32 R3, RZ, RZ, UR49 ;  /* 0x00000031ff037e24 */ /* 0x000fc8000f8e00ff */
[----:B0-----:R-:W-:-:S05]  /*1240*/  IMAD.WIDE R4, R3, 0x4, R4 ;  /* 0x0000000403047825 */ /* 0x001fca00078e0204 */
[----:B-----5:R-:W2:Y:S04]  /*1250*/  LDG.E R18, desc[UR52][R4.64] ;  /* 0x0000003404127981 */ /* 0x020ea8000c1e1900 */
[----:B------:R-:W2:Y:S02]  /*1260*/  LDG.E R3, desc[UR52][R4.64+0x4] ;  /* 0x0000043404037981 */ /* 0x000ea4000c1e1900 */
[----:B--2---:R-:W-:-:S07]  /*1270*/  IMAD.IADD R18, R3, 0x1, -R18 ;  /* 0x0000000103127824 */ /* 0x004fce00078e0a12 */
.L_x_1058:
[----:B------:R-:W-:Y:S01]  /*1280*/  UMOV UR44, UR49 ;  /* 0x00000031002c7c82 */ /* 0x000fe20008000000 */
[----:B------:R-:W-:Y:S01]  /*1290*/  IMAD R17, R0, R17, RZ ;  /* 0x0000001100117224 */ /* 0x000fe200078e02ff */
[----:B------:R-:W-:Y:S06]  /*12a0*/  @!P2 BRA `(.L_x_1059) ;  /* 0x000000000018a947 */ /* 0x000fec0003800000 */
[----:B------:R-:W-:Y:S02]  /*12b0*/  ULDC.64 UR6, c[0x0][0xa20] ;  /* 0x0002880000067ab9 */ /* 0x000fe40000000a00 */
[----:B------:R-:W-:-:S06]  /*12c0*/  UIMAD.WIDE UR6, UR49, 0x4, UR6 ;  /* 0x00000004310678a5 */ /* 0x000fcc000f8e0206 */
[----:B------:R-:W-:Y:S02]  /*12d0*/  IMAD.U32 R4, RZ, RZ, UR6 ;  /* 0x00000006ff047e24 */ /* 0x000fe4000f8e00ff */
[----:B------:R-:W-:-:S05]  /*12e0*/  IMAD.U32 R5, RZ, RZ, UR7 ;  /* 0x00000007ff057e24 */ /* 0x000fca000f8e00ff */
[----:B------:R0:W5:Y:S01]  /*12f0*/  LDG.E R17, desc[UR52][R4.64] ;  /* 0x0000003404117981 */ /* 0x000162000c1e1900 */
[----:B------:R-:W-:Y:S05]  /*1300*/  BRA `(.L_x_1060) ;  /* 0x0000000000287947 */ /* 0x000fea0003800000 */
.L_x_1059:
[----:B------:R-:W-:Y:S02]  /*1310*/  ULDC.64 UR6, c[0x0][0xa08] ;  /* 0x0002820000067ab9 */ /* 0x000fe40000000a00 */
[----:B------:R-:W-:-:S04]  /*1320*/  ISETP.NE.U32.AND P0, PT, RZ, UR6, PT ;  /* 0x00000006ff007c0c */ /* 0x000fc8000bf05070 */
[----:B------:R-:W-:-:S13]  /*1330*/  ISETP.NE.AND.EX P0, PT, RZ, UR7, PT, P0 ;  /* 0x00000007ff007c0c */ /* 0x000fda000bf05300 */
[----:B------:R-:W-:Y:S05]  /*1340*/  @!P0 BRA `(.L_x_1060) ;  /* 0x0000000000188947 */ /* 0x000fea0003800000 */
[----:B------:R-:W0:Y:S01]  /*1350*/  LDC.64 R4, c[0x0][0xa08] ;  /* 0x00028200ff047b82 */ /* 0x000e220000000a00 */
[----:B------:R-:W-:-:S04]  /*1360*/  IMAD.U32 R3, RZ, RZ, UR49 ;  /* 0x00000031ff037e24 */ /* 0x000fc8000f8e00ff */
[----:B0-----:R-:W-:-:S05]  /*1370*/  IMAD.WIDE R4, R3, 0x4, R4 ;  /* 0x0000000403047825 */ /* 0x001fca00078e0204 */
[----:B------:R-:W2:Y:S04]  /*1380*/  LDG.E R17, desc[UR52][R4.64] ;  /* 0x0000003404117981 */ /* 0x000ea8000c1e1900 */
[----:B------:R-:W2:Y:S02]  /*1390*/  LDG.E R0, desc[UR52][R4.64+0x4] ;  /* 0x0000043404007981 */ /* 0x000ea4000c1e1900 */
[----:B--2---:R-:W-:-:S07]  /*13a0*/  IMAD.IADD R17, R0, 0x1, -R17 ;  /* 0x0000000100117824 */ /* 0x004fce00078e0a11 */
.L_x_1060:
[----:B------:R-:W-:Y:S01]  /*13b0*/  ULDC.64 UR8, c[0x0][0x990] ;  /* 0x0002640000087ab9 */ /* 0x000fe20000000a00 */
[----:B------:R-:W-:Y:S01]  /*13c0*/  ULDC.64 UR6, c[0x0][0x998] ;  /* 0x0002660000067ab9 */ /* 0x000fe20000000a00 */
[----:B------:R-:W-:Y:S01]  /*13d0*/  UISETP.NE.U32.AND UP0, UPT, UR8, URZ, UPT ;  /* 0x0000003f0800728c */ /* 0x000fe2000bf05070 */
[----:B------:R-:W-:Y:S01]  /*13e0*/  IMAD.MOV.U32 R3, RZ, RZ, 0x3f800000 ;  /* 0x3f800000ff037424 */ /* 0x000fe200078e00ff */
[----:B------:R-:W-:Y:S01]  /*13f0*/  UISETP.NE.U32.AND UP1, UPT, UR6, URZ, UPT ;  /* 0x0000003f0600728c */ /* 0x000fe2000bf25070 */
[----:B------:R-:W-:Y:S01]  /*1400*/  IMAD.MOV.U32 R0, RZ, RZ, 0x3f800000 ;  /* 0x3f800000ff007424 */ /* 0x000fe200078e00ff */
[----:B------:R-:W-:Y:S02]  /*1410*/  UISETP.NE.AND.EX UP0, UPT, UR9, URZ, UPT, UP0 ;  /* 0x0000003f0900728c */ /* 0x000fe4000bf05300 */
[----:B------:R-:W-:-:S04]  /*1420*/  UISETP.NE.AND.EX UP1, UPT, UR7, URZ, UPT, UP1 ;  /* 0x0000003f0700728c */ /* 0x000fc8000bf25310 */
[----:B------:R-:W-:Y:S02]  /*1430*/  PLOP3.LUT P0, PT, PT, PT, UP0, 0x80, 0x0 ;  /* 0x000000000000781c */ /* 0x000fe40003f0f008 */
[----:B------:R-:W-:-:S03]  /*1440*/  PLOP3.LUT P1, PT, PT, PT, UP1, 0x80, 0x0 ;  /* 0x000000000000781c */ /* 0x000fc60003f2f018 */
[----:B------:R-:W-:Y:S02]  /*1450*/  @UP0 USHF.R.S32.HI UR4, URZ, 0x1f, UR49 ;  /* 0x0000001f3f040899 */ /* 0x000fe40008011431 */
[----:B------:R-:W-:Y:S01]  /*1460*/  @UP1 USHF.R.S32.HI UR14, URZ, 0x1f, UR49 ;  /* 0x0000001f3f0e1899 */ /* 0x000fe20008011431 */
[----:B------:R-:W-:Y:S01]  /*1470*/  @UP0 ULDC.64 UR12, c[0x0][0x9a8] ;  /* 0x00026a00000c0ab9 */ /* 0x000fe20000000a00 */
[----:B------:R-:W-:Y:S01]  /*1480*/  @UP1 ULDC.64 UR16, c[0x0][0x9b8] ;  /* 0x00026e0000101ab9 */ /* 0x000fe20000000a00 */
[----:B------:R-:W-:Y:S02]  /*1490*/  @UP0 UIMAD UR4, UR4, UR12, URZ ;  /* 0x0000000c040402a4 */ /* 0x000fe4000f8e023f */
[----:B------:R-:W-:Y:S02]  /*14a0*/  @UP1 UIMAD UR14, UR14, UR16, URZ ;  /* 0x000000100e0e12a4 */ /* 0x000fe4000f8e023f */
[----:B------:R-:W-:Y:S02]  /*14b0*/  @UP0 UIMAD.WIDE.U32 UR10, UR49, UR12, URZ ;  /* 0x0000000c310a02a5 */ /* 0x000fe4000f8e003f */
[----:B------:R-:W-:-:S02]  /*14c0*/  @UP0 UIMAD UR4, UR49, UR13, UR4 ;  /* 0x0000000d310402a4 */ /* 0x000fc4000f8e0204 */
[----:B------:R-:W-:Y:S02]  /*14d0*/  @UP1 UIMAD UR14, UR49, UR17, UR14 ;  /* 0x00000011310e12a4 */ /* 0x000fe4000f8e020e */
[----:B------:R-:W-:Y:S02]  /*14e0*/  @UP1 UIMAD.WIDE.U32 UR12, UR49, UR16, URZ ;  /* 0x00000010310c12a5 */ /* 0x000fe4000f8e003f */
[----:B------:R-:W-:Y:S02]  /*14f0*/  @UP0 UIADD3 UR11, UR11, UR4, URZ ;  /* 0x000000040b0b0290 */ /* 0x000fe4000fffe03f */
[----:B------:R-:W-:Y:S01]  /*1500*/  @UP1 UIADD3 UR13, UR13, UR14, URZ ;  /* 0x0000000e0d0d1290 */ /* 0x000fe2000fffe03f */
[----:B------:R-:W-:Y:S02]  /*1510*/  @UP1 ULDC.64 UR16, c[0x0][0x9c0] ;  /* 0x0002700000101ab9 */ /* 0x000fe40000000a00 */
[----:B------:R-:W-:Y:S01]  /*1520*/  @UP0 ULDC.64 UR14, c[0x0][0x9b0] ;  /* 0x00026c00000e0ab9 */ /* 0x000fe20000000a00 */
[----:B------:R-:W-:-:S02]  /*1530*/  @UP1 UIMAD.WIDE.U32 UR12, UR43, UR16, UR12 ;  /* 0x000000102b0c12a5 */ /* 0x000fc4000f8e000c */
[----:B------:R-:W-:Y:S02]  /*1540*/  @UP0 UIMAD.WIDE.U32 UR10, UR43, UR14, UR10 ;  /* 0x0000000e2b0a02a5 */ /* 0x000fe4000f8e000a */
[----:B------:R-:W-:Y:S02]  /*1550*/  @UP1 UIMAD UR4, UR43, UR17, UR13 ;  /* 0x000000112b0412a4 */ /* 0x000fe4000f8e020d */
[----:B------:R-:W-:Y:S02]  /*1560*/  @UP0 UIMAD UR11, UR43, UR15, UR11 ;  /* 0x0000000f2b0b02a4 */ /* 0x000fe4000f8e020b */
[----:B------:R-:W-:Y:S02]  /*1570*/  @UP0 ULEA UR8, UP2, UR10, UR8, 0x2 ;  /* 0x000000080a080291 */ /* 0x000fe4000f84103f */
[----:B------:R-:W-:Y:S02]  /*1580*/  @UP1 ULEA UR6, UP3, UR12, UR6, 0x2 ;  /* 0x000000060c061291 */ /* 0x000fe4000f86103f */
[----:B------:R-:W-:-:S02]  /*1590*/  @UP0 ULEA.HI.X UR9, UR10, UR9, UR11, 0x2, UP2 ;  /* 0x000000090a090291 */ /* 0x000fc400090f140b */
[----:B------:R-:W-:Y:S01]  /*15a0*/  @UP1 ULEA.HI.X UR7, UR12, UR7, UR4, 0x2, UP3 ;  /* 0x000000070c071291 */ /* 0x000fe200098f1404 */
[----:B0-----:R-:W-:Y:S02]  /*15b0*/  IMAD.U32 R4, RZ, RZ, UR8 ;  /* 0x00000008ff047e24 */ /* 0x001fe4000f8e00ff */
[----:B-----5:R-:W-:Y:S01]  /*15c0*/  IMAD.IADD R17, R17, 0x1, -R8 ;  /* 0x0000000111117824 */ /* 0x020fe200078e0a08 */
[----:B------:R-:W-:Y:S01]  /*15d0*/  ULDC UR4, c[0x0][0x448] ;  /* 0x0001120000047ab9 */ /* 0x000fe20000000800 */
[----:B------:R-:W-:Y:S01]  /*15e0*/  IMAD.U32 R5, RZ, RZ, UR9 ;  /* 0x00000009ff057e24 */ /* 0x000fe2000f8e00ff */
[----:B------:R-:W-:Y:S01]  /*15f0*/  USHF.L.U32 UR36, UR5, 0x7, URZ ;  /* 0x0000000705247899 */ /* 0x000fe2000800063f */
[----:B------:R-:W-:Y:S01]  /*1600*/  IMAD.U32 R6, RZ, RZ, UR6 ;  /* 0x00000006ff067e24 */ /* 0x000fe2000f8e00ff */
[----:B------:R-:W-:Y:S01]  /*1610*/  ULDC UR10, c[0x0][0x988] ;  /* 0x00026200000a7ab9 */ /* 0x000fe20000000800 */
[----:B------:R-:W-:Y:S01]  /*1620*/  IMAD.U32 R7, RZ, RZ, UR7 ;  /* 0x00000007ff077e24 */ /* 0x000fe2000f8e00ff */
[----:B------:R-:W2:Y:S04]  /*1630*/  @P0 LDG.E R3, desc[UR52][R4.64] ;  /* 0x0000003404030981 */ /* 0x000ea8000c1e1900 */
[----:B------:R-:W2:Y:S01]  /*1640*/  @P1 LDG.E R0, desc[UR52][R6.64] ;  /* 0x0000003406001981 */ /* 0x000ea2000c1e1900 */
[----:B------:R-:W-:Y:S01]  /*1650*/  UISETP.NE.AND UP1, UPT, UR4, 0x1, UPT ;  /* 0x000000010400788c */ /* 0x000fe2000bf25270 */
[----:B------:R-:W-:Y:S01]  /*1660*/  IADD3 R8, R17, 0x1, -R18 ;  /* 0x0000000111087810 */ /* 0x000fe20007ffe812 */
[----:B------:R-:W-:Y:S01]  /*1670*/  UIADD3 UR8, UR36, 0x7f, URZ ;  /* 0x0000007f24087890 */ /* 0x000fe2000fffe03f */
[----:B------:R-:W-:-:S02]  /*1680*/  ULDC.64 UR4, c[0x0][0x9e0] ;  /* 0x0002780000047ab9 */ /* 0x000fc40000000a00 */
[----:B------:R-:W-:Y:S01]  /*1690*/  R2UR UR9, R8 ;  /* 0x00000000080972ca */ /* 0x000fe200000e0000 */
[----:B------:R-:W-:-:S05]  /*16a0*/  UISETP.GE.AND UP0, UPT, UR5, 0x1, UPT ;  /* 0x000000010500788c */ /* 0x000fca000bf06270 */
[----:B------:R-:W-:Y:S01]  /*16b0*/  @UP1 ULDC UR6, c[0x0][0x44c] ;  /* 0x0001130000061ab9 */ /* 0x000fe20000000800 */
[----:B------:R-:W-:Y:S01]  /*16c0*/  @UP1 ULDC UR11, c[0x0][0x450] ;  /* 0x00011400000b1ab9 */ /* 0x000fe20000000800 */
[----:B------:R-:W-:Y:S01]  /*16d0*/  UIMAD.WIDE.U32 UR6, UR8, UR6, URZ ;  /* 0x00000006080672a5 */ /* 0x000fe2000f8e003f */
[----:B------:R-:W-:-:S03]  /*16e0*/  PLOP3.LUT P1, PT, PT, PT, UP0, 0x80, 0x0 ;  /* 0x000000000000781c */ /* 0x000fc60003f2f008 */
[----:B------:R-:W-:-:S04]  /*16f0*/  @UP1 USHF.R.U32.HI UR8, URZ, UR11, UR7 ;  /* 0x0000000b3f081299 */ /* 0x000fc80008011607 */
[----:B------:R-:W-:-:S04]  /*1700*/  UIADD3 UR8, UR9, UR8, URZ ;  /* 0x0000000809087290 */ /* 0x000fc8000fffe03f */
[----:B------:R-:W-:Y:S01]  /*1710*/  UIADD3 UR4, UR8, UR4, URZ ;  /* 0x0000000408047290 */ /* 0x000fe2000fffe03f */
[----:B--2---:R-:W-:-:S04]  /*1720*/  FMUL.FTZ R0, R3, R0 ;  /* 0x0000000003007220 */ /* 0x004fc80000410000 */
        /* <DEDUP_REMOVED lines=14> */
.L_x_1062:
[----:B------:R-:W-:-:S11]  /*1810*/  UISETP.NE.AND UP0, UPT, UR5, 0x1, UPT ;  /* 0x000000010500788c */ /* 0x000fd6000bf05270 */
[----:B------:R-:W-:Y:S02]  /*1820*/  @UP0 ULDC.64 UR8, c[0x0][0x9e8] ;  /* 0x00027a0000080ab9 */ /* 0x000fe40000000a00 */
[----:B------:R-:W-:-:S04]  /*1830*/  UIMAD.WIDE.U32 UR6, UR4, UR8, URZ ;  /* 0x00000008040672a5 */ /* 0x000fc8000f8e003f */
[----:B------:R-:W-:-:S12]  /*1840*/  @UP0 USHF.R.U32.HI UR4, URZ, UR9, UR7 ;  /* 0x000000093f040299 */ /* 0x000fd80008011607 */
.L_x_1063:
[----:B------:R-:W-:-:S06]  /*1850*/  UIMAD UR4, UR4, UR5, UR5 ;  /* 0x00000005040472a4 */ /* 0x000fcc000f8e0205 */
[----:B------:R-:W-:-:S07]  /*1860*/  VIMNMX R0, R0, UR4, PT ;  /* 0x0000000400007c48 */ /* 0x000fce000bfe0100 */
.L_x_1061:
[C---:B------:R-:W-:Y:S01]  /*1870*/  IMAD.IADD R105, R17.reuse, 0x1, -R18 ;  /* 0x0000000111697824 */ /* 0x040fe200078e0a12 */
[----:B------:R-:W-:Y:S01]  /*1880*/  @UP1 ULDC UR6, c[0x0][0x44c] ;  /* 0x0001130000061ab9 */ /* 0x000fe20000000800 */
[----:B------:R-:W-:Y:S01]  /*1890*/  VIADD R3, R0, 0x9f ;  /* 0x0000009f00037836 */ /* 0x000fe20000000000 */
[----:B------:R-:W-:Y:S01]  /*18a0*/  UIMAD.WIDE.U32 UR6, UR36, UR6, URZ ;  /* 0x00000006240672a5 */ /* 0x000fe2000f8e003f */
[----:B------:R-:W-:Y:S01]  /*18b0*/  VIADD R0, R17, 0x9f ;  /* 0x0000009f11007836 */ /* 0x000fe20000000000 */
        /* <DEDUP_REMOVED lines=25> */
.L_x_1065:
[----:B------:R-:W-:-:S11]  /*1a50*/  UISETP.NE.AND UP0, UPT, UR5, 0x1, UPT ;  /* 0x000000010500788c */ /* 0x000fd6000bf05270 */
[----:B------:R-:W-:Y:S02]  /*1a60*/  @UP0 ULDC.64 UR10, c[0x0][0x9e8] ;  /* 0x00027a00000a0ab9 */ /* 0x000fe40000000a00 */
[----:B------:R-:W-:-:S04]  /*1a70*/  UIMAD.WIDE.U32 UR6, UR4, UR10, URZ ;  /* 0x0000000a040672a5 */ /* 0x000fc8000f8e003f */
[----:B------:R-:W-:-:S12]  /*1a80*/  @UP0 USHF.R.U32.HI UR4, URZ, UR11, UR7 ;  /* 0x0000000b3f040299 */ /* 0x000fd80008011607 */
.L_x_1066:
[----:B------:R-:W-:-:S04]  /*1a90*/  UIMAD UR4, UR4, UR5, URZ ;  /* 0x00000005040472a4 */ /* 0x000fc8000f8e023f */
[----:B------:R-:W-:-:S04]  /*1aa0*/  UISETP.LT.AND UP0, UPT, UR8, UR4, UPT ;  /* 0x000000040800728c */ /* 0x000fc8000bf01270 */
[----:B------:R-:W-:-:S12]  /*1ab0*/  USEL UR8, UR8, UR4, !UP0 ;  /* 0x0000000408087287 */ /* 0x000fd8000c000000 */
.L_x_1064:
[----:B------:R-:W-:Y:S02]  /*1ac0*/  UIMAD.WIDE UR4, UR8, 0x66666667, URZ ;  /* 0x66666667080478a5 */ /* 0x000fe4000f8e023f */
[----:B------:R-:W-:Y:S02]  /*1ad0*/  ULOP3.LUT UR37, UR46, 0xff, URZ, 0xc0, !UPT ;  /* 0x000000ff2e257892 */ /* 0x000fe4000f8ec03f */
[----:B------:R-:W-:Y:S02]  /*1ae0*/  USHF.R.U32.HI UR4, URZ, 0x1f, UR5 ;  /* 0x0000001f3f047899 */ /* 0x000fe40008011605 */
[----:B------:R-:W-:Y:S02]  /*1af0*/  USHF.R.U32.HI UR46, URZ, 0x10, UR46 ;  /* 0x000000103f2e7899 */ /* 0x000fe4000801162e */
[----:B------:R-:W-:-:S04]  /*1b00*/  ULEA.HI.SX32 UR4, UR5, UR4, 0x1a ;  /* 0x0000000405047291 */ /* 0x000fc8000f8fd23f */
[----:B------:R-:W-:-:S04]  /*1b10*/  UISETP.LT.AND UP0, UPT, URZ, UR4, UPT ;  /* 0x000000043f00728c */ /* 0x000fc8000bf01270 */
[----:B------:R-:W-:-:S03]  /*1b20*/  USEL UR39, URZ, UR4, !UP0 ;  /* 0x000000043f277287 */ /* 0x000fc6000c000000 */
[----:B------:R-:W-:-:S03]  /*1b30*/  UMOV UR4, URZ ;  /* 0x0000003f00047c82 */ /* 0x000fc60008000000 */
[----:B------:R-:W-:-:S13]  /*1b40*/  ISETP.GT.AND P0, PT, R104, UR39, PT ;  /* 0x0000002768007c0c */ /* 0x000fda000bf04270 */
[----:B------:R-:W-:Y:S05]  /*1b50*/  @!P0 BRA `(.L_x_1067) ;  /* 0x0000000000988947 */ /* 0x000fea0003800000 */
[----:B------:R-:W-:Y:S01]  /*1b60*/  UISETP.NE.AND UP0, UPT, UR46, URZ, UPT ;  /* 0x0000003f2e00728c */ /* 0x000fe2000bf05270 */
[----:B------:R-:W-:-:S03]  /*1b70*/  ULDC UR4, c[0x0][0x9f0] ;  /* 0x00027c0000047ab9 */ /* 0x000fc60000000800 */
[----:B------:R-:W-:-:S03]  /*1b80*/  USEL UR9, UR46, UR4, UP0 ;  /* 0x000000042e097287 */ /* 0x000fc60008000000 */
[----:B------:R-:W-:-:S03]  /*1b90*/  UMOV UR4, URZ ;  /* 0x0000003f00047c82 */ /* 0x000fc60008000000 */
[----:B------:R-:W-:-:S05]  /*1ba0*/  IMAD.U32 R5, RZ, RZ, UR9 ;  /* 0x00000009ff057e24 */ /* 0x000fca000f8e00ff */
        /* <DEDUP_REMOVED lines=33> */
.L_x_1067:
[----:B------:R-:W-:Y:S02]  /*1dc0*/  UIMAD UR39, UR37, UR4, UR39 ;  /* 0x00000004252772a4 */ /* 0x000fe4000f8e0227 */
[----:B------:R-:W-:Y:S01]  /*1dd0*/  IMAD.U32 R3, RZ, RZ, UR4 ;  /* 0x00000004ff037e24 */ /* 0x000fe2000f8e00ff */
[----:B------:R-:W-:Y:S02]  /*1de0*/  PLOP3.LUT P0, PT, PT, PT, PT, 0x80, 0x0 ;  /* 0x000000000000781c */ /* 0x000fe40003f0f070 */
[----:B------:R-:W-:Y:S02]  /*1df0*/  CS2R R28, SRZ ;  /* 0x00000000001c7805 */ /* 0x000fe4000001ff00 */
[----:B------:R-:W-:Y:S02]  /*1e00*/  CS2R R20, SRZ ;  /* 0x0000000000147805 */ /* 0x000fe4000001ff00 */
[----:B------:R-:W-:Y:S02]  /*1e10*/  CS2R R24, SRZ ;  /* 0x0000000000187805 */ /* 0x000fe4000001ff00 */
[----:B------:R-:W-:Y:S01]  /*1e20*/  VIADDMNMX R104, R3, UR39, R104, PT ;  /* 0x0000002703687c46 */ /* 0x000fe2000b800168 */
[----:B------:R-:W-:Y:S01]  /*1e30*/  IMAD.MOV.U32 R47, RZ, RZ, RZ ;  /* 0x000000ffff2f7224 */ /* 0x000fe200078e00ff */
[----:B------:R-:W-:Y:S01]  /*1e40*/  CS2R R6, SRZ ;  /* 0x0000000000067805 */ /* 0x000fe2000001ff00 */
[----:B------:R-:W-:Y:S01]  /*1e50*/  IMAD.MOV.U32 R3, RZ, RZ, RZ ;  /* 0x000000ffff037224 */ /* 0x000fe200078e00ff */
[----:B------:R-:W-:-:S02]  /*1e60*/  ISETP.GT.AND P1, PT, R104, UR39, PT ;  /* 0x0000002768007c0c */ /* 0x000fc4000bf24270 */
        /* <DEDUP_REMOVED lines=17> */
[----:B------:R-:W-:Y:S01]  /*1f80*/  CS2R R68, SRZ ;  /* 0x0000000000447805 */ /* 0x000fe2000001ff00 */
[----:B------:R-:W-:Y:S01]  /*1f90*/  IMAD.MOV.U32 R92, RZ, RZ, RZ ;  /* 0x000000ffff5c7224 */ /* 0x000fe200078e00ff */
        /* <DEDUP_REMOVED lines=42> */
.L_x_1069:
[----:B------:R-:W-:Y:S01]  /*2240*/  ULEA.HI UR4, UR47, UR47, URZ, 0x1 ;  /* 0x0000002f2f047291 */ /* 0x000fe2000f8f083f */
[----:B------:R-:W-:-:S03]  /*2250*/  IMAD.U32 R3, RZ, RZ, UR48 ;  /* 0x00000030ff037e24 */ /* 0x000fc6000f8e00ff */
[----:B------:R-:W-:Y:S02]  /*2260*/  ULOP3.LUT UR4, UR4, 0xfffffffe, URZ, 0xc0, !UPT ;  /* 0xfffffffe04047892 */ /* 0x000fe4000f8ec03f */
[----:B------:R-:W-:Y:S02]  /*2270*/  ISETP.NE.AND P0, PT, R3, 0x3, PT ;  /* 0x000000030300780c */ /* 0x000fe40003f05270 */
[----:B------:R-:W-:-:S06]  /*2280*/  UIADD3 UR4, UR47, -UR4, URZ ;  /* 0x800000042f047290 */ /* 0x000fcc000fffe03f */
[----:B------:R-:W-:-:S05]  /*2290*/  IMAD.U32 R0, RZ, RZ, UR4 ;  /* 0x00000004ff007e24 */ /* 0x000fca000f8e00ff */
[----:B------:R-:W-:-:S04]  /*22a0*/  SHF.L.U32 R0, R0, 0x1f, RZ ;  /* 0x0000001f00007819 */ /* 0x000fc800000006ff */
[----:B------:R-:W0:Y:S02]  /*22b0*/  SYNCS.PHASECHK.TRANS64.TRYWAIT P1, [UR41+0x29800], R0 ;  /* 0x02980000ff0075a7 */ /* 0x000e240008020169 */
[----:B0-----:R-:W-:Y:S05]  /*22c0*/  @!P1 BRA `(.L_x_1070) ;  /* 0x000001b400489947 */ /* 0x001fea0003800000 */
.L_x_1270:
[----:B------:R-:W-:Y:S05]  /*22d0*/  @!P0 BRA `(.L_x_1071) ;  /* 0x0000000000048947 */ /* 0x000fea0003800000 */
[----:B------:R-:W-:Y:S01]  /*22e0*/  BPT.TRAP 0x1 ;  /* 0x000000040000795c */ /* 0x000fe20000300000 */
.L_x_1071:
[----:B------:R-:W-:Y:S02]  /*22f0*/  IMAD.U32 R5, RZ, RZ, UR54 ;  /* 0x00000036ff057e24 */ /* 0x000fe4000f8e00ff */
[----:B0-----:R-:W-:-:S03]  /*2300*/  IMAD.U32 R0, RZ, RZ, UR50 ;  /* 0x00000032ff007e24 */ /* 0x001fc6000f8e00ff */
[----:B------:R-:W-:Y:S02]  /*2310*/  LEA R5, R5, UR41, 0x3 ;  /* 0x0000002905057c11 */ /* 0x000fe4000f8e18ff */
[----:B------:R-:W-:-:S04]  /*2320*/  SHF.L.U32 R0, R0, 0x1f, RZ ;  /* 0x0000001f00007819 */ /* 0x000fc800000006ff */
[----:B------:R0:W1:Y:S01]  /*2330*/  SYNCS.PHASECHK.TRANS64.TRYWAIT P1, [R5+URZ+0x29830], R0 ;  /* 0x02983000050075a7 */ /* 0x000062000802017f */
[----:B------:R-:W-:Y:S05]  /*2340*/  @!P0 BRA `(.L_x_1072) ;  /* 0x0000000000048947 */ /* 0x000fea0003800000 */
[----:B------:R-:W-:Y:S01]  /*2350*/  BPT.TRAP 0x1 ;  /* 0x000000040000795c */ /* 0x000fe20000300000 */
.L_x_1072:
[----:B------:R-:W2:Y:S01]  /*2360*/  S2R R3, SR_TID.X ;  /* 0x0000000000037919 */ /* 0x000ea20000002100 */
[----:B------:R-:W-:Y:S02]  /*2370*/  LOP3.LUT R2, R2, 0xfffffff7, RZ, 0xc0, !PT ;  /* 0xfffffff702027812 */ /* 0x000fe400078ec0ff */
[----:B--2---:R-:W-:-:S13]  /*2380*/  LOP3.LUT P2, RZ, R3, 0x7f, RZ, 0xc0, !PT ;  /* 0x0000007f03ff7812 */ /* 0x004fda000784c0ff */
[----:B------:R-:W-:Y:S01]  /*2390*/  @P2 LOP3.LUT R2, R2, 0x8, RZ, 0xfc, !PT ;  /* 0x0000000802022812 */ /* 0x000fe200078efcff */
[----:B-1----:R-:W-:Y:S06]  /*23a0*/  @P1 BRA `(.L_x_1073) ;  /* 0x0000000000081947 */ /* 0x002fec0003800000 */
[----:B------:R-:W1:Y:S02]  /*23b0*/  SYNCS.PHASECHK.TRANS64.TRYWAIT P1, [R5+URZ+0x29830], R0 ;  /* 0x02983000050075a7 */ /* 0x000e64000802017f */
[----:B-1----:R-:W-:Y:S05]  /*23c0*/  @!P1 BRA `(.L_x_1074) ;  /* 0x000001b400209947 */ /* 0x002fea0003800000 */
.L_x_1073:
[----:B------:R-:W-:Y:S05]  /*23d0*/  WARPSYNC.ALL ;  /* 0x0000000000007948 */ /* 0x000fea0003800000 */
[----:B------:R-:W-:Y:S01]  /*23e0*/  UIADD3 UR4, UR41, 0x1a400, URZ ;  /* 0x0001a40029047890 */ /* 0x000fe2000fffe03f */
[----:B------:R-:W-:Y:S01]  /*23f0*/  WARPGROUP.ARRIVE ;  /* 0x00000000000079c5 */ /* 0x000fe20000000000 */
[----:B------:R-:W-:-:S05]  /*2400*/  ULOP3.LUT UR20, UR55, 0x10000, URZ, 0xfc, !UPT ;  /* 0x0001000037147892 */ /* 0x000fca000f8efc3f */
[----:B------:R-:W2:Y:S01]  /*2410*/  S2R R3, SR_TID.X ;  /* 0x0000000000037919 */ /* 0x000ea20000002100 */
[----:B------:R-:W-:Y:S01]  /*2420*/  USHF.R.U32.HI UR4, URZ, 0x4, UR4 ;  /* 0x000000043f047899 */ /* 0x000fe20008011604 */
[----:B01----:R-:W-:Y:S01]  /*2430*/  VIADD R0, R22, UR36 ;  /* 0x0000002416007c36 */ /* 0x003fe20008000000 */
[----:B------:R-:W-:Y:S01]  /*2440*/  UMOV UR25, 0x80000020 ;  /* 0x8000002000197882 */ /* 0x000fe20000000000 */
[----:B------:R-:W-:Y:S01]  /*2450*/  UMOV UR27, 0x80000020 ;  /* 0x80000020001b7882 */ /* 0x000fe20000000000 */
[----:B------:R-:W-:Y:S01]  /*2460*/  ULOP3.LUT UR4, UR4, 0x3fff, URZ, 0xc0, !UPT ;  /* 0x00003fff04047892 */ /* 0x000fe2000f8ec03f */
[----:B------:R-:W-:Y:S01]  /*2470*/  UMOV UR24, UR20 ;  /* 0x0000001400187c82 */ /* 0x000fe20008000000 */
[----:B------:R-:W-:Y:S02]  /*2480*/  UMOV UR7, 0x80000020 ;  /* 0x8000002000077882 */ /* 0x000fe40000000000 */
[----:B------:R-:W-:Y:S01]  /*2490*/  ULOP3.LUT UR51, UR4, 0x10000, URZ, 0xfc, !UPT ;  /* 0x0001000004337892 */ /* 0x000fe2000f8efc3f */
[----:B------:R-:W-:Y:S01]  /*24a0*/  UMOV UR11, 0x80000020 ;  /* 0x80000020000b7882 */ /* 0x000fe20000000000 */
[----:B------:R-:W-:-:S02]  /*24b0*/  UIADD3 UR12, UR20, 0x202, URZ ;  /* 0x00000202140c7890 */ /* 0x000fc4000fffe03f */
[----:B------:R-:W-:Y:S01]  /*24c0*/  UIMAD UR28, UR54, 0x780, UR51 ;  /* 0x00000780361c78a4 */ /* 0x000fe2000f8e0233 */
[----:B------:R-:W-:Y:S01]  /*24d0*/  UMOV UR13, 0x80000020 ;  /* 0x80000020000d7882 */ /* 0x000fe20000000000 */
[----:B------:R-:W-:Y:S02]  /*24e0*/  UMOV UR15, 0x80000020 ;  /* 0x80000020000f7882 */ /* 0x000fe40000000000 */
[----:B------:R-:W-:Y:S02]  /*24f0*/  UIADD3 UR4, UR28, 0x80, URZ ;  /* 0x000000801c047890 */ /* 0x000fe4000fffe03f */
[----:B------:R-:W-:Y:S02]  /*2500*/  UIADD3 UR5, UR28, 0x100, URZ ;  /* 0x000001001c057890 */ /* 0x000fe4000fffe03f */
[----:B------:R-:W-:Y:S01]  /*2510*/  UMOV UR26, UR28 ;  /* 0x0000001c001a7c82 */ /* 0x000fe20008000000 */
[----:B------:R-:W-:Y:S01]  /*2520*/  UIADD3 UR6, UR28, 0x2, URZ ;  /* 0x000000021c067890 */ /* 0x000fe2000fffe03f */
[----:B------:R-:W-:Y:S01]  /*2530*/  QGMMA.64x32x32.F32.E4M3.E4M3 R88, gdesc[UR24], RZ, !UPT, gsb0 ;  /* 0x00600000185879f3 */ /* 0x000fe2000c0008ff */
[----:B------:R-:W-:Y:S01]  /*2540*/  UMOV UR26, UR4 ;  /* 0x00000004001a7c82 */ /* 0x000fe20008000000 */
[----:B------:R-:W-:Y:S01]  /*2550*/  UMOV UR27, 0x80000020 ;  /* 0x80000020001b7882 */ /* 0x000fe20000000000 */
[----:B------:R-:W-:-:S02]  /*2560*/  UIADD3 UR4, UR28, 0x180, URZ ;  /* 0x000001801c047890 */ /* 0x000fc4000fffe03f */
[----:B------:R-:W-:Y:S02]  /*2570*/  UIADD3 UR8, UR28, 0x82, URZ ;  /* 0x000000821c087890 */ /* 0x000fe4000fffe03f */
[----:B------:R-:W-:Y:S01]  /*2580*/  UIADD3 UR9, UR28, 0x102, URZ ;  /* 0x000001021c097890 */ /* 0x000fe2000fffe03f */
[----:B--2---:R-:W-:Y:S01]  /*2590*/  LOP3.LUT P3, RZ, R3, 0x7f, RZ, 0xc0, !PT ;  /* 0x0000007f03ff7812 */ /* 0x004fe2000786c0ff */
[----:B------:R-:W-:Y:S01]  /*25a0*/  UIADD3 UR10, UR28, 0x280, URZ ;  /* 0x000002801c0a7890 */ /* 0x000fe2000fffe03f */
[----:B------:R-:W-:Y:S01]  /*25b0*/  IMAD.MOV.U32 R3, RZ, RZ, R0 ;  /* 0x000000ffff037224 */ /* 0x000fe200078e0000 */
[----:B------:R-:W-:Y:S02]  /*25c0*/  UIADD3 UR14, UR28, 0x282, URZ ;  /* 0x000002821c0e7890 */ /* 0x000fe4000fffe03f */
[----:B------:R-:W-:Y:S02]  /*25d0*/  UIADD3 UR16, UR20, 0x400, URZ ;  /* 0x0000040014107890 */ /* 0x000fe4000fffe03f */
[----:B------:R-:W-:Y:S01]  /*25e0*/  UIADD3 UR18, UR28, 0x500, URZ ;  /* 0x000005001c127890 */ /* 0x000fe2000fffe03f */
[----:B------:R-:W-:Y:S01]  /*25f0*/  UMOV UR17, 0x80000020 ;  /* 0x8000002000117882 */ /* 0x000fe20000000000 */
[----:B------:R-:W-:Y:S01]  /*2600*/  UMOV UR19, 0x80000020 ;  /* 0x8000002000137882 */ /* 0x000fe20000000000 */
[----:B------:R-:W-:Y:S01]  /*2610*/  UIADD3 UR22, UR28, 0x502, URZ ;  /* 0x000005021c167890 */ /* 0x000fe2000fffe03f */
[----:B------:R-:W-:Y:S01]  /*2620*/  UMOV UR21, 0x80000020 ;  /* 0x8000002000157882 */ /* 0x000fe20000000000 */
[----:B------:R-:W-:Y:S01]  /*2630*/  UMOV UR23, 0x80000020 ;  /* 0x8000002000177882 */ /* 0x000fe20000000000 */
[----:B------:R-:W-:Y:S01]  /*2640*/  ULDC UR56, c[0x0][0x9dc] ;  /* 0x0002770000387ab9 */ /* 0x000fe20000000800 */
[----:B------:R-:W-:-:S02]  /*2650*/  WARPGROUP.DEPBAR.LE gsb0, 0x0 ;  /* 0x00008000000079c5 */ /* 0x000fc40000010000 */
[----:B------:R-:W-:-:S06]  /*2660*/  WARPGROUP.ARRIVE ;  /* 0x00000000000079c5 */ /* 0x000fcc0000000000 */
[----:B------:R-:W-:Y:S01]  /*2670*/  QGMMA.64x32x32.F32.E4M3.E4M3 R72, gdesc[UR24], RZ, !UPT, gsb0 ;  /* 0x00600000184879f3 */ /* 0x000fe2000c0008ff */
[----:B------:R-:W-:Y:S01]  /*2680*/  UMOV UR26, UR5 ;  /* 0x00000005001a7c82 */ /* 0x000fe20008000000 */
[----:B------:R-:W-:Y:S01]  /*2690*/  UMOV UR27, 0x80000020 ;  /* 0x80000020001b7882 */ /* 0x000fe20000000000 */
[----:B------:R-:W-:Y:S01]  /*26a0*/  UIADD3 UR5, UR28, 0x200, URZ ;  /* 0x000002001c057890 */ /* 0x000fe2000fffe03f */
        /* <DEDUP_REMOVED lines=11> */
[----:B------:R-:W-:Y:S01]  /*2760*/  UMOV UR5, 0x80000020 ;  /* 0x8000002000057882 */ /* 0x000fe20000000000 */
        /* <DEDUP_REMOVED lines=20> */
[----:B------:R-:W-:Y:S02]  /*28b0*/  UIADD3 UR8, UR20, 0x200, URZ ;  /* 0x0000020014087890 */ /* 0x000fe4000fffe03f */
        /* <DEDUP_REMOVED lines=39> */
[----:B------:R-:W-:Y:S02]  /*2b30*/  ULDC UR10, c[0x0][0x448] ;  /* 0x00011200000a7ab9 */ /* 0x000fe40000000800 */
[----:B------:R-:W-:Y:S02]  /*2b40*/  UISETP.NE.AND UP0, UPT, UR10, 0x1, UPT ;  /* 0x000000010a00788c */ /* 0x000fe4000bf05270 */
[----:B------:R-:W-:-:S04]  /*2b50*/  ULOP3.LUT UR10, URZ, UR56, URZ, 0x33, !UPT ;  /* 0x000000383f0a7292 */ /* 0x000fc8000f8e333f */
[----:B------:R-:W-:Y:S02]  /*2b60*/  PLOP3.LUT P1, PT, PT, PT, UP0, 0x80, 0x0 ;  /* 0x000000000000781c */ /* 0x000fe40003f2f008 */
[----:B------:R-:W-:Y:S01]  /*2b70*/  PLOP3.LUT P2, PT, PT, PT, UP0, 0x80, 0x0 ;  /* 0x000000000000781c */ /* 0x000fe20003f4f008 */
        /* <DEDUP_REMOVED lines=71> */
[----:B------:R-:W-:Y:S02]  /*2ff0*/  @UP0 ULDC UR6, c[0x0][0x44c] ;  /* 0x0001130000060ab9 */ /* 0x000fe40000000800 */
[----:B------:R-:W-:Y:S01]  /*3000*/  @P1 IMAD.HI.U32 R4, R0, UR6, RZ ;  /* 0x0000000600041c27 */ /* 0x000fe2000f8e00ff */
[----:B------:R-:W-:-:S03]  /*3010*/  @UP0 ULDC UR6, c[0x0][0x450] ;  /* 0x0001140000060ab9 */ /* 0x000fc60000000800 */
[----:B------:R-:W-:Y:S01]  /*3020*/  @!P3 VIADD R0, R5, 0x29840 ;  /* 0x000298400500b836 */ /* 0x000fe20000000000 */
[----:B------:R-:W-:Y:S01]  /*3030*/  @P2 SHF.R.U32.HI R3, RZ, UR6, R4 ;  /* 0x00000006ff032c19 */ /* 0x000fe20008011604 */
[----:B------:R-:W-:Y:S01]  /*3040*/  IMAD.MOV.U32 R5, RZ, RZ, -0xa0 ;  /* 0xffffff60ff057424 */ /* 0x000fe200078e00ff */
[----:B------:R-:W-:Y:S02]  /*3050*/  ULDC.64 UR6, c[0x0][0x9e0] ;  /* 0x0002780000067ab9 */ /* 0x000fe40000000a00 */
[----:B------:R-:W-:Y:S01]  /*3060*/  UISETP.GE.AND UP1, UPT, UR7, 0x1, UPT ;  /* 0x000000010700788c */ /* 0x000fe2000bf26270 */
[----:B------:R-:W0:Y:S01]  /*3070*/  SHFL.IDX PT, R9, R3, RZ, 0x1c1f ;  /* 0x001c1fff03097589 */ /* 0x000e2200000e0000 */
[----:B------:R-:W-:Y:S01]  /*3080*/  IMAD R4, R104, R5, 0xa1 ;  /* 0x000000a168047424 */ /* 0x000fe200078e0205 */
[----:B------:R-:W-:-:S03]  /*3090*/  @!P3 PRMT R0, RZ, 0x654, R0 ;  /* 0x00000654ff00b816 */ /* 0x000fc60000000000 */
[----:B------:R-:W-:Y:S01]  /*30a0*/  PLOP3.LUT P1, PT, PT, PT, UP1, 0x40, 0x0 ;  /* 0x000000000000781c */ /* 0x000fe20003f2e818 */
[----:B------:R-:W-:Y:S01]  /*30b0*/  VIADD R10, R4, 0xffffffff ;  /* 0xffffffff040a7836 */ /* 0x000fe20000000000 */
[----:B------:R-:W-:-:S03]  /*30c0*/  IADD3 R5, R17, R4, -R19 ;  /* 0x0000000411057210 */ /* 0x000fc60007ffe813 */
[----:B------:R-:W-:Y:S02]  /*30d0*/  IMAD.IADD R12, R10, 0x1, -R19 ;  /* 0x000000010a0c7824 */ /* 0x000fe400078e0a13 */
[----:B------:R-:W-:-:S04]  /*30e0*/  IMAD.IADD R5, R5, 0x1, -R18 ;  /* 0x0000000105057824 */ /* 0x000fc800078e0a12 */
[C---:B------:R-:W-:Y:S02]  /*30f0*/  VIADD R7, R5.reuse, UR6 ;  /* 0x0000000605077c36 */ /* 0x040fe40008000000 */
[----:B------:R-:W-:-:S04]  /*3100*/  VIADD R8, R5, UR10 ;  /* 0x0000000a05087c36 */ /* 0x000fc80008000000 */
[----:B0-----:R-:W-:Y:S01]  /*3110*/  IMAD.IADD R4, R8, 0x1, R9 ;  /* 0x0000000108047824 */ /* 0x001fe200078e0209 */
        /* <DEDUP_REMOVED lines=9> */
[----:B------:R0:W-:Y:S02]  /*31b0*/  @!P3 SYNCS.ARRIVE.TRANS64.RED.A1T0 RZ, [R0+URZ], RZ ;  /* 0x000000ff00ffb9a7 */ /* 0x0001e4000810043f */
[----:B0-----:R-:W-:-:S05]  /*31c0*/  IMAD R0, R104, -0xa0, R17 ;  /* 0xffffff6068007824 */ /* 0x001fca00078e0211 */
[----:B------:R-:W-:-:S04]  /*31d0*/  IADD3 R6, -R19, 0xa0, R0 ;  /* 0x000000a013067810 */ /* 0x000fc80007ffe100 */
[----:B------:R-:W-:Y:S01]  /*31e0*/  VIADDMNMX R0, R9, R7, R6, PT ;  /* 0x0000000709007246 */ /* 0x000fe20003800106 */
[----:B------:R-:W-:Y:S06]  /*31f0*/  @P1 BRA `(.L_x_1075) ;  /* 0x0000000000541947 */ /* 0x000fec0003800000 */
[----:B------:R-:W-:Y:S01]  /*3200*/  IADD3 R5, -R18, R17, R9 ;  /* 0x0000001112057210 */ /* 0x000fe20007ffe109 */
        /* <DEDUP_REMOVED lines=11> */
.L_x_1077:
[----:B------:R-:W-:-:S06]  /*32c0*/  UISETP.NE.AND UP2, UPT, UR7, 0x1, UPT ;  /* 0x000000010700788c */ /* 0x000fcc000bf45270 */
[----:B------:R-:W-:-:S05]  /*32d0*/  PLOP3.LUT P1, PT, PT, PT, UP2, 0x80, 0x0 ;  /* 0x000000000000781c */ /* 0x000fca0003f2f028 */
[----:B------:R-:W-:-:S08]  /*32e0*/  @UP2 ULDC.64 UR10, c[0x0][0x9e8] ;  /* 0x00027a00000a2ab9 */ /* 0x000fd00000000a00 */
[----:B------:R-:W-:-:S05]  /*32f0*/  @P1 IMAD.HI.U32 R9, R5, UR10, RZ ;  /* 0x0000000a05091c27 */ /* 0x000fca000f8e00ff */
[----:B------:R-:W-:-:S07]  /*3300*/  @P1 SHF.R.U32.HI R5, RZ, UR11, R9 ;  /* 0x0000000bff051c19 */ /* 0x000fce0008011609 */
.L_x_1078:
[----:B------:R-:W-:Y:S05]  /*3310*/  BSYNC B0 ;  /* 0x0000000000007941 */ /* 0x000fea0003800000 */
.L_x_1076:
[----:B------:R-:W-:-:S05]  /*3320*/  IMAD R5, R5, UR7, R12 ;  /* 0x0000000705057c24 */ /* 0x000fca000f8e020c */
[----:B------:R-:W-:Y:S02]  /*3330*/  VIMNMX R4, R4, R5, !PT ;  /* 0x0000000504047248 */ /* 0x000fe40007fe0100 */
[----:B------:R-:W-:-:S07]  /*3340*/  VIADDMNMX R0, R5, UR7, R0, PT ;  /* 0x0000000705007c46 */ /* 0x000fce000b800100 */
.L_x_1075:
        /* <DEDUP_REMOVED lines=40> */
[----:B------:R-:W-:Y:S02]  /*35d0*/  ISETP.LT.OR P2, PT, R0, 0x21, P2 ;  /* 0x000000210000780c */ /* 0x000fe40001741670 */
[----:B------:R-:W-:Y:S02]  /*35e0*/  ISETP.GE.AND P4, PT, R10, 0x31, PT ;  /* 0x000000310a00780c */ /* 0x000fe40003f86270 */
[----:B------:R-:W-:-:S02]  /*35f0*/  FSEL R72, R72, -INF , !P2 ;  /* 0xff80000048487808 */ /* 0x000fc40005000000 */
[----:B------:R-:W-:Y:S02]  /*3600*/  ISETP.GT.AND P2, PT, R4, 0x21, !P3 ;  /* 0x000000210400780c */ /* 0x000fe40005f44270 */
[----:B------:R-:W-:Y:S02]  /*3610*/  ISETP.GE.AND P3, PT, R10, 0x29, PT ;  /* 0x000000290a00780c */ /* 0x000fe40003f66270 */
[----:B------:R-:W-:Y:S02]  /*3620*/  ISETP.LT.OR P2, PT, R0, 0x22, P2 ;  /* 0x000000220000780c */ /* 0x000fe40001741670 */
[----:B------:R-:W-:Y:S02]  /*3630*/  P2R R109, PR, RZ, 0x8 ;  /* 0x00000008ff6d7803 */ /* 0x000fe40000000000 */
[----:B------:R-:W-:Y:S02]  /*3640*/  FSEL R73, R73, -INF , !P2 ;  /* 0xff80000049497808 */ /* 0x000fe40005000000 */
[----:B------:R-:W-:-:S02]  /*3650*/  ISETP.GT.AND P2, PT, R4, 0x28, !P3 ;  /* 0x000000280400780c */ /* 0x000fc40005f44270 */
[----:B------:R-:W-:Y:S02]  /*3660*/  P2R R110, PR, RZ, 0x10 ;  /* 0x00000010ff6e7803 */ /* 0x000fe40000000000 */
[----:B------:R-:W-:-:S04]  /*3670*/  ISETP.LT.OR P2, PT, R0, 0x29, P2 ;  /* 0x000000290000780c */ /* 0x000fc80001741670 */
[----:B------:R-:W-:Y:S02]  /*3680*/  FSEL R76, R76, -INF , !P2 ;  /* 0xff8000004c4c7808 */ /* 0x000fe40005000000 */
[----:B------:R-:W-:-:S04]  /*3690*/  ISETP.GE.AND P2, PT, R10, 0x2a, PT ;  /* 0x0000002a0a00780c */ /* 0x000fc80003f46270 */
[----:B------:R-:W-:-:S04]  /*36a0*/  ISETP.GT.AND P3, PT, R4, 0x29, !P2 ;  /* 0x000000290400780c */ /* 0x000fc80005764270 */
        /* <DEDUP_REMOVED lines=139> */
[----:B------:R-:W-:Y:S01]  /*3f60*/  ISETP.GT.AND P6, PT, R4, 0x99, !P6 ;  /* 0x000000990400780c */ /* 0x000fe200077c4270 */
[----:B0-----:R-:W-:-:S03]  /*3f70*/  IMAD.IADD R4, R8, 0x1, R3 ;  /* 0x0000000108047824 */ /* 0x001fc600078e0203 */
[----:B------:R-:W-:Y:S02]  /*3f80*/  ISETP.LT.OR P6, PT, R0, 0x9a, P6 ;  /* 0x0000009a0000780c */ /* 0x000fe400037c1670 */
[----:B------:R-:W-:Y:S02]  /*3f90*/  VIADDMNMX R0, R3, R7, R6, PT ;  /* 0x0000000703007246 */ /* 0x000fe40003800106 */
[----:B------:R-:W-:Y:S02]  /*3fa0*/  FSEL R37, R37, -INF , !P6 ;  /* 0xff80000025257808 */ /* 0x000fe40007000000 */
[----:B------:R-:W-:-:S13]  /*3fb0*/  PLOP3.LUT P6, PT, PT, PT, UP1, 0x40, 0x0 ;  /* 0x000000000000781c */ /* 0x000fda0003fce818 */
[----:B------:R-:W-:Y:S05]  /*3fc0*/  @P6 BRA `(.L_x_1079) ;  /* 0x00000000005c6947 */ /* 0x000fea0003800000 */
        /* <DEDUP_REMOVED lines=13> */
.L_x_1081:
[----:B------:R-:W-:-:S06]  /*40a0*/  UISETP.NE.AND UP2, UPT, UR7, 0x1, UPT ;  /* 0x000000010700788c */ /* 0x000fcc000bf45270 */
[----:B------:R-:W-:-:S05]  /*40b0*/  PLOP3.LUT P6, PT, PT, PT, UP2, 0x80, 0x0 ;  /* 0x000000000000781c */ /* 0x000fca0003fcf028 */
[----:B------:R-:W-:-:S08]  /*40c0*/  @UP2 ULDC.64 UR10, c[0x0][0x9e8] ;  /* 0x00027a00000a2ab9 */ /* 0x000fd00000000a00 */
[----:B------:R-:W-:Y:S01]  /*40d0*/  @P6 IMAD.HI.U32 R6, R3, UR10, RZ ;  /* 0x0000000a03066c27 */ /* 0x000fe2000f8e00ff */
[----:B------:R-:W-:-:S13]  /*40e0*/  PLOP3.LUT P6, PT, PT, PT, UP2, 0x80, 0x0 ;  /* 0x000000000000781c */ /* 0x000fda0003fcf028 */
[----:B------:R-:W-:-:S07]  /*40f0*/  @P6 SHF.R.U32.HI R3, RZ, UR11, R6 ;  /* 0x0000000bff036c19 */ /* 0x000fce0008011606 */
.L_x_1082:
[----:B------:R-:W-:Y:S05]  /*4100*/  BSYNC B0 ;  /* 0x0000000000007941 */ /* 0x000fea0003800000 */
.L_x_1080:
[----:B------:R-:W-:-:S05]  /*4110*/  IMAD R3, R3, UR7, R12 ;  /* 0x0000000703037c24 */ /* 0x000fca000f8e020c */
[----:B------:R-:W-:Y:S02]  /*4120*/  VIMNMX R4, R4, R3, !PT ;  /* 0x0000000304047248 */ /* 0x000fe40007fe0100 */
[----:B------:R-:W-:-:S07]  /*4130*/  VIADDMNMX R0, R3, UR7, R0, PT ;  /* 0x0000000703007c46 */ /* 0x000fce000b800100 */
.L_x_1079:
[C---:B------:R-:W-:Y:S01]  /*4140*/  ISETP.GT.AND P1, PT, R4.reuse, 0x20, !P1 ;  /* 0x000000200400780c */ /* 0x040fe20004f24270 */
[----:B------:R-:W-:Y:S01]  /*4150*/  @UP0 ULDC UR10, c[0x0][0x44c] ;  /* 0x00011300000a0ab9 */ /* 0x000fe20000000800 */
[----:B------:R-:W-:Y:S01]  /*4160*/  ISETP.GT.AND P2, PT, R4, 0x29, !P2 ;  /* 0x000000290400780c */ /* 0x000fe20005744270 */
[----:B------:R-:W-:Y:S01]  /*4170*/  UIMAD.WIDE.U32 UR10, UR36, UR10, URZ ;  /* 0x0000000a240a72a5 */ /* 0x000fe2000f8e003f */
[C---:B------:R-:W-:Y:S01]  /*4180*/  ISETP.LT.OR P1, PT, R0.reuse, 0x21, P1 ;  /* 0x000000210000780c */ /* 0x040fe20000f21670 */
[----:B------:R-:W-:Y:S01]  /*4190*/  @UP0 ULDC UR18, c[0x0][0x450] ;  /* 0x0001140000120ab9 */ /* 0x000fe20000000800 */
[----:B------:R-:W-:Y:S01]  /*41a0*/  ISETP.LT.OR P2, PT, R0, 0x2a, P2 ;  /* 0x0000002a0000780c */ /* 0x000fe20001741670 */
[----:B------:R-:W-:Y:S01]  /*41b0*/  UMOV UR14, UR36 ;  /* 0x00000024000e7c82 */ /* 0x000fe20008000000 */
[----:B------:R-:W-:Y:S01]  /*41c0*/  FSEL R74, R74, -INF , !P1 ;  /* 0xff8000004a4a7808 */ /* 0x000fe20004800000 */
[----:B------:R-:W-:Y:S01]  /*41d0*/  @UP0 USHF.R.U32.HI UR14, URZ, UR18, UR11 ;  /* 0x000000123f0e0299 */ /* 0x000fe2000801160b */
[----:B------:R-:W-:-:S02]  /*41e0*/  ISETP.NE.AND P1, PT, R108, RZ, PT ;  /* 0x000000ff6c00720c */ /* 0x000fc40003f25270 */
[----:B------:R-:W-:Y:S02]  /*41f0*/  FSEL R79, R79, -INF , !P2 ;  /* 0xff8000004f4f7808 */ /* 0x000fe40005000000 */
[----:B------:R-:W-:Y:S02]  /*4200*/  ISETP.GT.AND P1, PT, R4, 0x21, !P1 ;  /* 0x000000210400780c */ /* 0x000fe40004f24270 */
[----:B------:R-:W-:Y:S02]  /*4210*/  ISETP.NE.AND P2, PT, R116, RZ, PT ;  /* 0x000000ff7400720c */ /* 0x000fe40003f45270 */
[----:B------:R-:W-:Y:S02]  /*4220*/  ISETP.LT.OR P1, PT, R0, 0x22, P1 ;  /* 0x000000220000780c */ /* 0x000fe40000f21670 */
[----:B------:R-:W-:Y:S02]  /*4230*/  ISETP.NE.AND P6, PT, R117, RZ, PT ;  /* 0x000000ff7500720c */ /* 0x000fe40003fc5270 */
        /* <DEDUP_REMOVED lines=50> */
[----:B------:R-:W-:Y:S02]  /*4560*/  ISETP.GT.AND P1, PT, R4, 0x48, !P2 ;  /* 0x000000480400780c */ /* 0x000fe40005724270 */
[----:B------:R-:W-:Y:S02]  /*4570*/  ISETP.NE.AND P2, PT, R127, RZ, PT ;  /* 0x000000ff7f00720c */ /* 0x000fe40003f45270 */
[----:B------:R-:W-:Y:S02]  /*4580*/  ISETP.LT.OR P1, PT, R0, 0x49, P1 ;  /* 0x000000490000780c */ /* 0x000fe40000f21670 */
[----:B------:R-:W-:Y:S02]  /*4590*/  FMNMX.FTZ R6, R68, R3, !PT ;  /* 0x0000000344067209 */ /* 0x000fe40007810000 */
[----:B------:R-:W-:-:S02]  /*45a0*/  FSEL R62, R62, -INF , !P1 ;  /* 0xff8000003e3e7808 */ /* 0x000fc40004800000 */
[----:B------:R-:W-:Y:S02]  /*45b0*/  ISETP.GT.AND P1, PT, R4, 0x49, !P6 ;  /* 0x000000490400780c */ /* 0x000fe40007724270 */
[----:B------:R-:W-:Y:S02]  /*45c0*/  ISETP.NE.AND P6, PT, R128, RZ, PT ;  /* 0x000000ff8000720c */ /* 0x000fe40003fc5270 */
        /* <DEDUP_REMOVED lines=41> */
[----:B------:R-:W-:Y:S01]  /*4860*/  ISETP.GT.AND P3, PT, R4, 0x90, !P3 ;  /* 0x000000900400780c */ /* 0x000fe20005f64270 */
[----:B------:R-:W0:Y:S01]  /*4870*/  SHFL.BFLY PT, R3, R6, 0x2, 0x1f ;  /* 0x0c401f0006037f89 */ /* 0x000e2200000e0000 */
[----:B------:R-:W-:Y:S02]  /*4880*/  ISETP.LT.OR P1, PT, R0, 0x62, P1 ;  /* 0x000000620000780c */ /* 0x000fe40000f21670 */
[----:B------:R-:W-:Y:S02]  /*4890*/  ISETP.GT.AND P4, PT, R4, 0x91, !P4 ;  /* 0x000000910400780c */ /* 0x000fe40006784270 */
[----:B------:R-:W-:Y:S02]  /*48a0*/  FSEL R43, R43, -INF , !P1 ;  /* 0xff8000002b2b7808 */ /* 0x000fe40004800000 */
[----:B------:R-:W-:-:S02]  /*48b0*/  ISETP.NE.AND P1, PT, R124, RZ, PT ;  /* 0x000000ff7c00720c */ /* 0x000fc40003f25270 */
[C---:B------:R-:W-:Y:S02]  /*48c0*/  ISETP.GT.AND P5, PT, R4.reuse, 0x98, !P5 ;  /* 0x000000980400780c */ /* 0x040fe40006fa4270 */
[----:B------:R-:W-:Y:S02]  /*48d0*/  ISETP.GT.AND P1, PT, R4, 0x68, !P1 ;  /* 0x000000680400780c */ /* 0x000fe40004f24270 */
[C---:B------:R-:W-:Y:S02]  /*48e0*/  ISETP.LT.OR P3, PT, R0.reuse, 0x91, P3 ;  /* 0x000000910000780c */ /* 0x040fe40001f61670 */
        /* <DEDUP_REMOVED lines=15> */
[----:B------:R-:W-:Y:S02]  /*49e0*/  ISETP.LT.OR P1, PT, R0, 0x71, P1 ;  /* 0x000000710000780c */ /* 0x000fe40000f21670 */
[----:B------:R-:W-:-:S02]  /*49f0*/  R2UR UR15, R105 ;  /* 0x00000000690f72ca */ /* 0x000fc400000e0000 */
[----:B------:R-:W-:Y:S02]  /*4a00*/  FSEL R50, R50, -INF , !P1 ;  /* 0xff80000032327808 */ /* 0x000fe40004800000 */
[----:B------:R-:W-:Y:S02]  /*4a10*/  ISETP.GT.AND P1, PT, R4, 0x71, !P2 ;  /* 0x000000710400780c */ /* 0x000fe40005724270 */
[----:B------:R-:W-:Y:S02]  /*4a20*/  ISETP.NE.AND P2, PT, R130, RZ, PT ;  /* 0x000000ff8200720c */ /* 0x000fe40003f45270 */
[----:B------:R-:W-:Y:S02]  /*4a30*/  ISETP.LT.OR P1, PT, R0, 0x72, P1 ;  /* 0x000000720000780c */ /* 0x000fe40000f21670 */
[----:B0-----:R-:W-:Y:S02]  /*4a40*/  FMNMX.FTZ R3, R7, R8, !PT ;  /* 0x0000000807037209 */ /* 0x001fe40007810000 */
[----:B------:R-:W-:Y:S01]  /*4a50*/  FSEL R51, R51, -INF , !P1 ;  /* 0xff80000033337808 */ /* 0x000fe20004800000 */
[----:B------:R-:W-:Y:S01]  /*4a60*/  UIADD3 UR10, UR15, UR14, URZ ;  /* 0x0000000e0f0a7290 */ /* 0x000fe2000fffe03f */
[----:B------:R-:W-:-:S02]  /*4a70*/  ISETP.GT.AND P1, PT, R4, 0x78, !P6 ;  /* 0x000000780400780c */ /* 0x000fc40007724270 */
[----:B------:R-:W-:Y:S01]  /*4a80*/  ISETP.NE.AND P6, PT, R131, RZ, PT ;  /* 0x000000ff8300720c */ /* 0x000fe20003fc5270 */
[----:B------:R-:W-:Y:S01]  /*4a90*/  UIADD3 UR6, UR10, UR6, URZ ;  /* 0x000000060a067290 */ /* 0x000fe2000fffe03f */
        /* <DEDUP_REMOVED lines=22> */
[----:B------:R-:W-:Y:S01]  /*4c00*/  ISETP.NE.AND P1, PT, R20, RZ, PT ;  /* 0x000000ff1400720c */ /* 0x000fe20003f25270 */
[----:B------:R-:W-:-:S03]  /*4c10*/  IMAD.U32 R20, RZ, RZ, UR42 ;  /* 0x0000002aff147e24 */ /* 0x000fc6000f8e00ff */
[----:B------:R-:W-:Y:S01]  /*4c20*/  ISETP.GT.AND P1, PT, R4, 0x11, !P1 ;  /* 0x000000110400780c */ /* 0x000fe20004f24270 */
[----:B------:R-:W-:-:S03]  /*4c30*/  FFMA.FTZ R20, R3, R20, -8 ;  /* 0xc100000003147423 */ /* 0x000fc60000010014 */
        /* <DEDUP_REMOVED lines=14> */
[----:B------:R-:W-:Y:S02]  /*4d20*/  ISETP.GT.AND P1, PT, R4, 0x80, !P2 ;  /* 0x000000800400780c */ /* 0x000fe40005724270 */
[----:B------:R-:W-:Y:S02]  /*4d30*/  FMNMX.FTZ R13, R90, R91, !PT ;  /* 0x0000005b5a0d7209 */ /* 0x000fe40007810000 */
[----:B------:R-:W-:Y:S02]  /*4d40*/  ISETP.LT.OR P1, PT, R0, 0x81, P1 ;  /* 0x000000810000780c */ /* 0x000fe40000f21670 */
[----:B------:R-:W-:Y:S02]  /*4d50*/  ISETP.NE.AND P2, PT, R9, RZ, PT ;  /* 0x000000ff0900720c */ /* 0x000fe40003f45270 */
[----:B------:R-:W-:-:S02]  /*4d60*/  FSEL R26, R26, -INF , !P1 ;  /* 0xff8000001a1a7808 */ /* 0x000fc40004800000 */
        /* <DEDUP_REMOVED lines=8> */
[----:B------:R-:W-:-:S01]  /*4df0*/  FFMA.FTZ R12, R72, UR42, -R20 ;  /* 0x0000002a480c7c23 */ /* 0x000fc20008010814 */
[----:B------:R-:W-:Y:S01]  /*4e00*/  FMNMX.FTZ R72, R94, R13, !PT ;  /* 0x0000000d5e487209 */ /* 0x000fe20007810000 */
[----:B------:R-:W-:-:S01]  /*4e10*/  FFMA.FTZ R88, R76, UR42, -R20 ;  /* 0x0000002a4c587c23 */ /* 0x000fc20008010814 */
[--C-:B------:R-:W-:Y:S01]  /*4e20*/  FFMA.FTZ R73, R73, UR42, -R20.reuse ;  /* 0x0000002a49497c23 */ /* 0x100fe20008010814 */
[----:B------:R-:W-:-:S01]  /*4e30*/  FFMA.FTZ R6, R89, UR42, -R20 ;  /* 0x0000002a59067c23 */ /* 0x000fc20008010814 */
[----:B------:R-:W-:Y:S01]  /*4e40*/  FMNMX.FTZ R13, R95, R72, !PT ;  /* 0x000000485f0d7209 */ /* 0x000fe20007810000 */
[----:B------:R-:W-:-:S01]  /*4e50*/  FFMA.FTZ R89, R80, UR42, -R20 ;  /* 0x0000002a50597c23 */ /* 0x000fc20008010814 */
[----:B------:R-:W-:Y:S01]  /*4e60*/  ISETP.LT.OR P1, PT, R0, 0x89, P1 ;  /* 0x000000890000780c */ /* 0x000fe20000f21670 */
[----:B------:R-:W-:-:S01]  /*4e70*/  FFMA.FTZ R5, R5, UR42, -R20 ;  /* 0x0000002a05057c23 */ /* 0x000fc20008010814 */
[----:B------:R-:W-:Y:S01]  /*4e80*/  FMNMX.FTZ R72, R98, R13, !PT ;  /* 0x0000000d62487209 */ /* 0x000fe20007810000 */
[----:B------:R-:W-:-:S01]  /*4e90*/  FFMA.FTZ R7, R92, UR42, -R20 ;  /* 0x0000002a5c077c23 */ /* 0x000fc20008010814 */
[----:B------:R0:W-:Y:S01]  /*4ea0*/  MUFU.EX2 R13, R73 ;  /* 0x00000049000d7308 */ /* 0x0001e20000000800 */
[----:B------:R-:W-:Y:S01]  /*4eb0*/  FSEL R30, R30, -INF , !P1 ;  /* 0xff8000001e1e7808 */ /* 0x000fe20004800000 */
[--C-:B------:R-:W-:Y:S01]  /*4ec0*/  FFMA.FTZ R10, R93, UR42, -R20.reuse ;  /* 0x0000002a5d0a7c23 */ /* 0x100fe20008010814 */
[----:B------:R-:W-:Y:S01]  /*4ed0*/  FMNMX.FTZ R15, R99, R72, !PT ;  /* 0x00000048630f7209 */ /* 0x000fe20007810000 */
[--C-:B------:R-:W-:Y:S01]  /*4ee0*/  FFMA.FTZ R8, R96, UR42, -R20.reuse ;  /* 0x0000002a60087c23 */ /* 0x100fe20008010814 */
[----:B------:R-:W-:Y:S01]  /*4ef0*/  ISETP.GT.AND P1, PT, R4, 0x89, !P2 ;  /* 0x000000890400780c */ /* 0x000fe20005724270 */
[--C-:B------:R-:W-:Y:S01]  /*4f00*/  FFMA.FTZ R9, R97, UR42, -R20.reuse ;  /* 0x0000002a61097c23 */ /* 0x100fe20008010814 */
[----:B------:R-:W-:Y:S01]  /*4f10*/  FMNMX.FTZ R72, R102, R15, !PT ;  /* 0x0000000f66487209 */ /* 0x000fe20007810000 */
[----:B------:R-:W-:Y:S01]  /*4f20*/  MUFU.EX2 R5, R5 ;  /* 0x0000000500057308 */ /* 0x000fe20000000800 */
[----:B------:R-:W-:Y:S01]  /*4f30*/  ISETP.LT.OR P1, PT, R0, 0x8a, P1 ;  /* 0x0000008a0000780c */ /* 0x000fe20000f21670 */
[--C-:B------:R-:W-:Y:S01]  /*4f40*/  FFMA.FTZ R11, R100, UR42, -R20.reuse ;  /* 0x0000002a640b7c23 */ /* 0x100fe20008010814 */
[----:B------:R-:W-:Y:S01]  /*4f50*/  FMNMX.FTZ R21, R103, R72, !PT ;  /* 0x0000004867157209 */ /* 0x000fe20007810000 */
[--C-:B------:R-:W-:Y:S01]  /*4f60*/  FFMA.FTZ R72, R77, UR42, -R20.reuse ;  /* 0x0000002a4d487c23 */ /* 0x100fe20008010814 */
[----:B------:R-:W-:Y:S01]  /*4f70*/  ISETP.GT.AND P2, PT, R4, 0x99, !P6 ;  /* 0x000000990400780c */ /* 0x000fe20007744270 */
[--C-:B------:R-:W-:Y:S01]  /*4f80*/  FFMA.FTZ R4, R40, UR42, -R20.reuse ;  /* 0x0000002a28047c23 */ /* 0x100fe20008010814 */
[----:B------:R-:W-:Y:S01]  /*4f90*/  FMNMX.FTZ R76, R74, R21, !PT ;  /* 0x000000154a4c7209 */ /* 0x000fe20007810000 */
[----:B------:R-:W-:Y:S01]  /*4fa0*/  MUFU.EX2 R6, R6 ;  /* 0x0000000600067308 */ /* 0x000fe20000000800 */
[----:B------:R-:W-:Y:S01]  /*4fb0*/  FSEL R31, R31, -INF , !P1 ;  /* 0xff8000001f1f7808 */ /* 0x000fe20004800000 */
        /* <DEDUP_REMOVED lines=9> */
[----:B0-----:R-:W-:Y:S01]  /*5050*/  FMNMX.FTZ R73, R79, R76, !PT ;  /* 0x0000004c4f497209 */ /* 0x001fe20007810000 */
[--C-:B------:R-:W-:Y:S01]  /*5060*/  FFMA.FTZ R76, R81, UR42, -R20.reuse ;  /* 0x0000002a514c7c23 */ /* 0x100fe20008010814 */
[----:B------:R-:W-:-:S01]  /*5070*/  FFMA.FTZ R81, R84, UR42, -R20 ;  /* 0x0000002a54517c23 */ /* 0x000fc20008010814 */
[--C-:B------:R-:W-:Y:S01]  /*5080*/  FFMA.FTZ R61, R61, UR42, -R20.reuse ;  /* 0x0000002a3d3d7c23 */ /* 0x100fe20008010814 */
[----:B------:R-:W-:Y:S01]  /*5090*/  FMNMX.FTZ R80, R82, R73, !PT ;  /* 0x0000004952507209 */ /* 0x000fe20007810000 */
[----:B------:R-:W0:Y:S01]  /*50a0*/  MUFU.EX2 R10, R10 ;  /* 0x0000000a000a7308 */ /* 0x000e220000000800 */
[----:B------:R-:W-:-:S01]  /*50b0*/  FFMA.FTZ R64, R64, UR42, -R20 ;  /* 0x0000002a40407c23 */ /* 0x000fc20008010814 */
[--C-:B------:R-:W-:Y:S01]  /*50c0*/  FFMA.FTZ R65, R65, UR42, -R20.reuse ;  /* 0x0000002a41417c23 */ /* 0x100fe20008010814 */
[----:B------:R-:W-:Y:S01]  /*50d0*/  FMNMX.FTZ R73, R83, R80, !PT ;  /* 0x0000005053497209 */ /* 0x000fe20007810000 */
[--C-:B------:R-:W-:Y:S01]  /*50e0*/  FFMA.FTZ R68, R68, UR42, -R20.reuse ;  /* 0x0000002a44447c23 */ /* 0x100fe20008010814 */
[----:B------:R-:W-:-:S01]  /*50f0*/  FFMA.FTZ R69, R69, UR42, -R20 ;  /* 0x0000002a45457c23 */ /* 0x000fc20008010814 */
[--C-:B------:R-:W-:Y:S01]  /*5100*/  FFMA.FTZ R41, R41, UR42, -R20.reuse ;  /* 0x0000002a29297c23 */ /* 0x100fe20008010814 */
[----:B------:R-:W-:Y:S01]  /*5110*/  FMNMX.FTZ R80, R86, R73, !PT ;  /* 0x0000004956507209 */ /* 0x000fe20007810000 */
[----:B------:R-:W-:Y:S01]  /*5120*/  MUFU.EX2 R8, R8 ;  /* 0x0000000800087308 */ /* 0x000fe20000000800 */
        /* <DEDUP_REMOVED lines=15> */
[----:B------:R-:W-:Y:S01]  /*5220*/  FFMA.FTZ R37, R37, UR42, -R20 ;  /* 0x0000002a25257c23 */ /* 0x000fe20008010814 */
[----:B------:R-:W-:Y:S01]  /*5230*/  MUFU.EX2 R9, R9 ;  /* 0x0000000900097308 */ /* 0x000fe20000000800 */
[----:B0-----:R-:W-:-:S02]  /*5240*/  F2FP.SATFINITE.E4M3.F32.PACK_AB_MERGE_C R184, R10, R7, RZ ;  /* 0x000000070ab8723e */ /* 0x001fc400048070ff */
[----:B------:R-:W-:Y:S02]  /*5250*/  FMNMX.FTZ R77, R63, R84, !PT ;  /* 0x000000543f4d7209 */ /* 0x000fe40007810000 */
[----:B------:R-:W-:Y:S02]  /*5260*/  F2FP.SATFINITE.E4M3.F32.PACK_AB_MERGE_C R184, R6, R5, R184 ;  /* 0x0000000506b8723e */ /* 0x000fe400048070b8 */
        /* <DEDUP_REMOVED lines=10> */
[----:B------:R-:W0:Y:S03]  /*5310*/  MUFU.EX2 R14, R14 ;  /* 0x0000000e000e7308 */ /* 0x000e260000000800 */
[----:B------:R-:W-:-:S04]  /*5320*/  FMNMX.FTZ R77, R47, R84, !PT ;  /* 0x000000542f4d7209 */ /* 0x000fc80007810000 */
[----:B------:R-:W-:Y:S01]  /*5330*/  FMNMX.FTZ R84, R50, R77, !PT ;  /* 0x0000004d32547209 */ /* 0x000fe20007810000 */
[----:B------:R-:W-:Y:S03]  /*5340*/  MUFU.EX2 R12, R12 ;  /* 0x0000000c000c7308 */ /* 0x000fe60000000800 */
[----:B------:R-:W-:-:S04]  /*5350*/  FMNMX.FTZ R77, R51, R84, !PT ;  /* 0x00000054334d7209 */ /* 0x000fc80007810000 */
[----:B------:R-:W-:Y:S01]  /*5360*/  FMNMX.FTZ R84, R54, R77, !PT ;  /* 0x0000004d36547209 */ /* 0x000fe20007810000 */
[----:B------:R-:W-:Y:S01]  /*5370*/  MUFU.EX2 R21, R89 ;  /* 0x0000005900157308 */ /* 0x000fe20000000800 */
[----:B0-----:R-:W-:Y:S02]  /*5380*/  F2FP.SATFINITE.E4M3.F32.PACK_AB_MERGE_C R186, R14, R11, RZ ;  /* 0x0000000b0eba723e */ /* 0x001fe400048070ff */
[----:B------:R-:W-:Y:S02]  /*5390*/  FMNMX.FTZ R77, R55, R84, !PT ;  /* 0x00000054374d7209 */ /* 0x000fe40007810000 */
[----:B------:R-:W-:Y:S02]  /*53a0*/  F2FP.SATFINITE.E4M3.F32.PACK_AB_MERGE_C R186, R9, R8, R186 ;  /* 0x0000000809ba723e */ /* 0x000fe400048070ba */
        /* <DEDUP_REMOVED lines=9> */
[----:B------:R-:W-:Y:S01]  /*5440*/  FMNMX.FTZ R77, R35, R40, !PT ;  /* 0x00000028234d7209 */ /* 0x000fe20007810000 */
[----:B------:R-:W-:-:S01]  /*5450*/  FFMA.FTZ R40, R44, UR42, -R20 ;  /* 0x0000002a2c287c23 */ /* 0x000fc20008010814 */
[--C-:B------:R-:W-:Y:S01]  /*5460*/  FFMA.FTZ R44, R48, UR42, -R20.reuse ;  /* 0x0000002a302c7c23 */ /* 0x100fe20008010814 */
[----:B------:R-:W-:-:S01]  /*5470*/  FFMA.FTZ R48, R52, UR42, -R20 ;  /* 0x0000002a34307c23 */ /* 0x000fc20008010814 */
[----:B------:R-:W-:Y:S01]  /*5480*/  FMNMX.FTZ R0, R38, R77, !PT ;  /* 0x0000004d26007209 */ /* 0x000fe20007810000 */
[----:B------:R-:W-:Y:S01]  /*5490*/  MUFU.EX2 R56, R56 ;  /* 0x0000003800387308 */ /* 0x000fe20000000800 */
[----:B------:R-:W-:-:S02]  /*54a0*/  F2FP.SATFINITE.E4M3.F32.PACK_AB_MERGE_C R180, R13, R12, R180 ;  /* 0x0000000c0db4723e */ /* 0x000fc400048070b4 */
[----:B------:R-:W-:-:S05]  /*54b0*/  FMNMX.FTZ R0, R39, R0, !PT ;  /* 0x0000000027007209 */ /* 0x000fca0007810000 */
[----:B------:R-:W0:Y:S01]  /*54c0*/  SHFL.BFLY PT, R77, R0, 0x2, 0x1f ;  /* 0x0c401f00004d7f89 */ /* 0x000e2200000e0000 */
[----:B------:R-:W-:Y:S08]  /*54d0*/  MUFU.EX2 R57, R57 ;  /* 0x0000003900397308 */ /* 0x000ff00000000800 */
[----:B------:R-:W-:Y:S08]  /*54e0*/  MUFU.EX2 R60, R60 ;  /* 0x0000003c003c7308 */ /* 0x000ff00000000800 */
[----:B------:R-:W1:Y:S01]  /*54f0*/  MUFU.EX2 R61, R61 ;  /* 0x0000003d003d7308 */ /* 0x000e620000000800 */
[----:B0-----:R-:W-:-:S07]  /*5500*/  FMNMX.FTZ R77, R0, R77, !PT ;  /* 0x0000004d004d7209 */ /* 0x001fce0007810000 */
[----:B------:R-:W-:Y:S01]  /*5510*/  MUFU.EX2 R68, R68 ;  /* 0x0000004400447308 */ /* 0x000fe20000000800 */
[----:B------:R-:W0:Y:S07]  /*5520*/  SHFL.BFLY PT, R0, R77, 0x1, 0x1f ;  /* 0x0c201f004d007f89 */ /* 0x000e2e00000e0000 */
[----:B------:R-:W-:Y:S08]  /*5530*/  MUFU.EX2 R69, R69 ;  /* 0x0000004500457308 */ /* 0x000ff00000000800 */
[----:B------:R-:W-:Y:S08]  /*5540*/  MUFU.EX2 R64, R64 ;  /* 0x0000004000407308 */ /* 0x000ff00000000800 */
[----:B------:R-:W-:Y:S01]  /*5550*/  MUFU.EX2 R65, R65 ;  /* 0x0000004100417308 */ /* 0x000fe20000000800 */
[----:B0-----:R-:W-:Y:S01]  /*5560*/  FMNMX.FTZ R0, R77, R0, !PT ;  /* 0x000000004d007209 */ /* 0x001fe20007810000 */
[----:B------:R-:W-:-:S03]  /*5570*/  IMAD.U32 R77, RZ, RZ, UR42 ;  /* 0x0000002aff4d7e24 */ /* 0x000fc6000f8e00ff */
[C---:B------:R-:W-:Y:S01]  /*5580*/  FSETP.NEU.FTZ.AND P1, PT, R0.reuse, -INF , PT ;  /* 0xff8000000000780b */ /* 0x040fe20003f3d000 */
[----:B------:R-:W-:-:S02]  /*5590*/  FFMA.FTZ R52, R0, R77, -8 ;  /* 0xc100000000347423 */ /* 0x000fc4000001004d */
[----:B------:R-:W-:Y:S03]  /*55a0*/  MUFU.EX2 R40, R40 ;  /* 0x0000002800287308 */ /* 0x000fe60000000800 */
[----:B------:R-:W-:Y:S02]  /*55b0*/  FSEL R52, R52, RZ, P1 ;  /* 0x000000ff34347208 */ /* 0x000fe40000800000 */
[----:B------:R-:W-:-:S03]  /*55c0*/  PLOP3.LUT P1, PT, PT, PT, UP1, 0x40, 0x0 ;  /* 0x000000000000781c */ /* 0x000fc60003f2e818 */
        /* <DEDUP_REMOVED lines=10> */
[----:B------:R-:W-:Y:S01]  /*5670*/  FADD.FTZ R66, R5, R6 ;  /* 0x0000000605427221 */ /* 0x000fe20000010000 */
[----:B------:R-:W-:-:S01]  /*5680*/  FFMA.FTZ R83, R87, UR42, -R52 ;  /* 0x0000002a57537c23 */ /* 0x000fc20008010834 */
[--C-:B------:R-:W-:Y:S01]  /*5690*/  FFMA.FTZ R81, R94, UR42, -R52.reuse ;  /* 0x0000002a5e517c23 */ /* 0x100fe20008010834 */
[----:B------:R-:W-:-:S01]  /*56a0*/  FFMA.FTZ R87, R63, UR42, -R52 ;  /* 0x0000002a3f577c23 */ /* 0x000fc20008010834 */
[----:B------:R-:W-:Y:S01]  /*56b0*/  FFMA.FTZ R63, R67, UR42, -R52 ;  /* 0x0000002a433f7c23 */ /* 0x000fe20008010834 */
[----:B------:R-:W-:Y:S01]  /*56c0*/  MUFU.EX2 R20, R20 ;  /* 0x0000001400147308 */ /* 0x000fe20000000800 */
[----:B------:R-:W-:-:S01]  /*56d0*/  FADD.FTZ R67, R7, R66 ;  /* 0x0000004207437221 */ /* 0x000fc20000010000 */
[--C-:B------:R-:W-:Y:S01]  /*56e0*/  FFMA.FTZ R88, R95, UR42, -R52.reuse ;  /* 0x0000002a5f587c23 */ /* 0x100fe20008010834 */
[----:B------:R-:W-:-:S01]  /*56f0*/  FFMA.FTZ R84, R98, UR42, -R52 ;  /* 0x0000002a62547c23 */ /* 0x000fc20008010834 */
[----:B------:R-:W-:Y:S01]  /*5700*/  FFMA.FTZ R85, R99, UR42, -R52 ;  /* 0x0000002a63557c23 */ /* 0x000fe20008010834 */
[----:B------:R-:W-:-:S01]  /*5710*/  FADD.FTZ R67, R10, R67 ;  /* 0x000000430a437221 */ /* 0x000fc20000010000 */
[--C-:B------:R-:W-:Y:S01]  /*5720*/  FFMA.FTZ R89, R102, UR42, -R52.reuse ;  /* 0x0000002a66597c23 */ /* 0x100fe20008010834 */
[----:B------:R-:W-:-:S01]  /*5730*/  FFMA.FTZ R90, R103, UR42, -R52 ;  /* 0x0000002a675a7c23 */ /* 0x000fc20008010834 */
[----:B------:R-:W0:Y:S01]  /*5740*/  MUFU.EX2 R77, R77 ;  /* 0x0000004d004d7308 */ /* 0x000e220000000800 */
[----:B------:R-:W-:-:S01]  /*5750*/  FADD.FTZ R66, R8, R67 ;  /* 0x0000004308427221 */ /* 0x000fc20000010000 */
[--C-:B------:R-:W-:Y:S01]  /*5760*/  FFMA.FTZ R74, R74, UR42, -R52.reuse ;  /* 0x0000002a4a4a7c23 */ /* 0x100fe20008010834 */
[----:B------:R-:W-:-:S01]  /*5770*/  FFMA.FTZ R75, R75, UR42, -R52 ;  /* 0x0000002a4b4b7c23 */ /* 0x000fc20008010834 */
[----:B------:R-:W-:Y:S01]  /*5780*/  FFMA.FTZ R58, R58, UR42, -R52 ;  /* 0x0000002a3a3a7c23 */ /* 0x000fe20008010834 */
[----:B------:R-:W-:-:S01]  /*5790*/  FADD.FTZ R66, R9, R66 ;  /* 0x0000004209427221 */ /* 0x000fc20000010000 */
[----:B------:R-:W-:Y:S01]  /*57a0*/  FFMA.FTZ R59, R59, UR42, -R52 ;  /* 0x0000002a3b3b7c23 */ /* 0x000fe20008010834 */
[----:B-1----:R-:W-:Y:S01]  /*57b0*/  F2FP.SATFINITE.E4M3.F32.PACK_AB_MERGE_C R8, R61, R60, RZ ;  /* 0x0000003c3d08723e */ /* 0x002fe200048070ff */
[----:B------:R-:W1:Y:S01]  /*57c0*/  MUFU.EX2 R81, R81 ;  /* 0x0000005100517308 */ /* 0x000e620000000800 */
[----:B------:R-:W-:-:S01]  /*57d0*/  FADD.FTZ R67, R11, R66 ;  /* 0x000000420b437221 */ /* 0x000fc20000010000 */
[--C-:B------:R-:W-:Y:S01]  /*57e0*/  FFMA.FTZ R70, R70, UR42, -R52.reuse ;  /* 0x0000002a46467c23 */ /* 0x100fe20008010834 */
[----:B------:R-:W-:-:S01]  /*57f0*/  FFMA.FTZ R71, R71, UR42, -R52 ;  /* 0x0000002a47477c23 */ /* 0x000fc20008010834 */
[----:B------:R-:W-:Y:S01]  /*5800*/  F2FP.SATFINITE.E4M3.F32.PACK_AB_MERGE_C R176, R57, R56, R8 ;  /* 0x0000003839b0723e */ /* 0x000fe20004807008 */
[----:B------:R-:W-:-:S01]  /*5810*/  FADD.FTZ R93, R14, R67 ;  /* 0x000000430e5d7221 */ /* 0x000fc20000010000 */
[--C-:B------:R-:W-:Y:S01]  /*5820*/  FFMA.FTZ R42, R42, UR42, -R52.reuse ;  /* 0x0000002a2a2a7c23 */ /* 0x100fe20008010834 */
[----:B------:R-:W-:-:S01]  /*5830*/  FFMA.FTZ R43, R43, UR42, -R52 ;  /* 0x0000002a2b2b7c23 */ /* 0x000fc20008010834 */
[----:B------:R-:W2:Y:S01]  /*5840*/  MUFU.EX2 R88, R88 ;  /* 0x0000005800587308 */ /* 0x000ea20000000800 */
        /* <DEDUP_REMOVED lines=13> */
[----:B------:R-:W-:Y:S01]  /*5920*/  FADD.FTZ R66, R13, R66 ;  /* 0x000000420d427221 */ /* 0x000fe20000010000 */
[----:B------:R-:W-:-:S01]  /*5930*/  FFMA.FTZ R31, R31, UR42, -R52 ;  /* 0x0000002a1f1f7c23 */ /* 0x000fc20008010834 */
[----:B------:R-:W1:Y:S01]  /*5940*/  MUFU.EX2 R85, R85 ;  /* 0x0000005500557308 */ /* 0x000e620000000800 */
[----:B--2---:R-:W-:-:S01]  /*5950*/  FADD.FTZ R67, R88, R67 ;  /* 0x0000004358437221 */ /* 0x004fc20000010000 */
[--C-:B------:R-:W-:Y:S01]  /*5960*/  FFMA.FTZ R34, R34, UR42, -R52.reuse ;  /* 0x0000002a22227c23 */ /* 0x100fe20008010834 */
[----:B------:R-:W-:-:S01]  /*5970*/  FFMA.FTZ R35, R35, UR42, -R52 ;  /* 0x0000002a23237c23 */ /* 0x000fc20008010834 */
[--C-:B------:R-:W-:Y:S01]  /*5980*/  FFMA.FTZ R38, R38, UR42, -R52.reuse ;  /* 0x0000002a26267c23 */ /* 0x100fe20008010834 */
[----:B------:R-:W-:-:S01]  /*5990*/  FFMA.FTZ R39, R39, UR42, -R52 ;  /* 0x0000002a27277c23 */ /* 0x000fc20008010834 */
[----:B------:R-:W-:-:S02]  /*59a0*/  F2FP.SATFINITE.E4M3.F32.PACK_AB_MERGE_C R81, R88, R81, RZ ;  /* 0x000000515851723e */ /* 0x000fc400048070ff */
[----:B------:R-:W2:Y:S01]  /*59b0*/  MUFU.EX2 R89, R89 ;  /* 0x0000005900597308 */ /* 0x000ea20000000800 */
[----:B0-----:R-:W-:-:S01]  /*59c0*/  FADD.FTZ R10, R84, R67 ;  /* 0x00000043540a7221 */ /* 0x001fc20000010000 */
[----:B------:R-:W-:Y:S01]  /*59d0*/  FADD.FTZ R67, R15, R66 ;  /* 0x000000420f437221 */ /* 0x000fe20000010000 */
[----:B------:R-:W-:-:S03]  /*59e0*/  F2FP.SATFINITE.E4M3.F32.PACK_AB_MERGE_C R185, R77, R20, R81 ;  /* 0x000000144db9723e */ /* 0x000fc60004807051 */
[----:B------:R-:W-:Y:S02]  /*59f0*/  FADD.FTZ R14, R72, R67 ;  /* 0x00000043480e7221 */ /* 0x000fe40000010000 */
[----:B------:R-:W0:Y:S01]  /*5a00*/  MUFU.EX2 R90, R90 ;  /* 0x0000005a005a7308 */ /* 0x000e220000000800 */
[----:B-1----:R-:W-:-:S01]  /*5a10*/  FADD.FTZ R10, R85, R10 ;  /* 0x0000000a550a7221 */ /* 0x002fc20000010000 */
[----:B------:R-:W-:-:S06]  /*5a20*/  FADD.FTZ R15, R21, R14 ;  /* 0x0000000e150f7221 */ /* 0x000fcc0000010000 */
[----:B------:R-:W1:Y:S01]  /*5a30*/  MUFU.EX2 R74, R74 ;  /* 0x0000004a004a7308 */ /* 0x000e620000000800 */
[----:B--2---:R-:W-:-:S01]  /*5a40*/  FADD.FTZ R11, R89, R10 ;  /* 0x0000000a590b7221 */ /* 0x004fc20000010000 */
[----:B------:R-:W-:-:S04]  /*5a50*/  FADD.FTZ R10, R76, R15 ;  /* 0x0000000f4c0a7221 */ /* 0x000fc80000010000 */
[----:B------:R-:W-:Y:S01]  /*5a60*/  FADD.FTZ R5, R73, R10 ;  /* 0x0000000a49057221 */ /* 0x000fe20000010000 */
[----:B------:R-:W-:Y:S01]  /*5a70*/  F2FP.SATFINITE.E4M3.F32.PACK_AB_MERGE_C R73, R80, R73, RZ ;  /* 0x000000495049723e */ /* 0x000fe200048070ff */
[----:B------:R-:W2:Y:S01]  /*5a80*/  MUFU.EX2 R75, R75 ;  /* 0x0000004b004b7308 */ /* 0x000ea20000000800 */
[----:B0-----:R-:W-:-:S01]  /*5a90*/  FADD.FTZ R11, R90, R11 ;  /* 0x0000000b5a0b7221 */ /* 0x001fc20000010000 */
[----:B------:R-:W-:Y:S01]  /*5aa0*/  FADD.FTZ R9, R80, R5 ;  /* 0x0000000550097221 */ /* 0x000fe20000010000 */
[----:B------:R-:W-:Y:S02]  /*5ab0*/  F2FP.SATFINITE.E4M3.F32.PACK_AB_MERGE_C R89, R90, R89, RZ ;  /* 0x000000595a59723e */ /* 0x000fe400048070ff */
[----:B------:R-:W-:Y:S02]  /*5ac0*/  F2FP.SATFINITE.E4M3.F32.PACK_AB_MERGE_C R182, R76, R21, R73 ;  /* 0x000000154cb6723e */ /* 0x000fe40004807049 */
[----:B------:R-:W-:Y:S01]  /*5ad0*/  F2FP.SATFINITE.E4M3.F32.PACK_AB_MERGE_C R187, R85, R84, R89 ;  /* 0x0000005455bb723e */ /* 0x000fe20004807059 */
[----:B------:R-:W0:Y:S01]  /*5ae0*/  MUFU.EX2 R91, R91 ;  /* 0x0000005b005b7308 */ /* 0x000e220000000800 */
[----:B-1----:R-:W-:-:S07]  /*5af0*/  FADD.FTZ R6, R74, R11 ;  /* 0x0000000b4a067221 */ /* 0x002fce0000010000 */
[----:B------:R-:W1:Y:S01]  /*5b00*/  MUFU.EX2 R92, R92 ;  /* 0x0000005c005c7308 */ /* 0x000e620000000800 */
[----:B--2---:R-:W-:-:S07]  /*5b10*/  FADD.FTZ R6, R75, R6 ;  /* 0x000000064b067221 */ /* 0x004fce0000010000 */
[----:B------:R-:W2:Y:S01]  /*5b20*/  MUFU.EX2 R78, R78 ;  /* 0x0000004e004e7308 */ /* 0x000ea20000000800 */
[----:B0-----:R-:W-:-:S01]  /*5b30*/  FADD.FTZ R5, R91, R6 ;  /* 0x000000065b057221 */ /* 0x001fc20000010000 */
[----:B------:R-:W-:-:S04]  /*5b40*/  FADD.FTZ R6, R56, R9 ;  /* 0x0000000938067221 */ /* 0x000fc80000010000 */
[----:B------:R-:W-:Y:S02]  /*5b50*/  FADD.FTZ R9, R57, R6 ;  /* 0x0000000639097221 */ /* 0x000fe40000010000 */
[----:B------:R-:W0:Y:S01]  /*5b60*/  MUFU.EX2 R79, R79 ;  /* 0x0000004f004f7308 */ /* 0x000e220000000800 */
[----:B-1----:R-:W-:-:S01]  /*5b70*/  FADD.FTZ R5, R92, R5 ;  /* 0x000000055c057221 */ /* 0x002fc20000010000 */
[----:B------:R-:W-:Y:S01]  /*5b80*/  FADD.FTZ R60, R60, R9 ;  /* 0x000000093c3c7221 */ /* 0x000fe20000010000 */
[----:B------:R-:W-:Y:S02]  /*5b90*/  F2FP.SATFINITE.E4M3.F32.PACK_AB_MERGE_C R9, R69, R68, RZ ;  /* 0x000000444509723e */ /* 0x000fe400048070ff */
[----:B------:R-:W-:Y:S01]  /*5ba0*/  F2FP.SATFINITE.E4M3.F32.PACK_AB_MERGE_C R91, R92, R91, RZ ;  /* 0x0000005b5c5b723e */ /* 0x000fe200048070ff */
[----:B------:R-:W-:-:S01]  /*5bb0*/  FADD.FTZ R61, R61, R60 ;  /* 0x0000003c3d3d7221 */ /* 0x000fc20000010000 */
[----:B------:R-:W-:Y:S01]  /*5bc0*/  F2FP.SATFINITE.E4M3.F32.PACK_AB_MERGE_C R178, R65, R64, R9 ;  /* 0x0000004041b2723e */ /* 0x000fe20004807009 */
[----:B------:R-:W1:Y:S01]  /*5bd0*/  MUFU.EX2 R82, R82 ;  /* 0x0000005200527308 */ /* 0x000e620000000800 */
[----:B--2---:R-:W-:-:S01]  /*5be0*/  FADD.FTZ R6, R78, R5 ;  /* 0x000000054e067221 */ /* 0x004fc20000010000 */
[----:B------:R-:W-:Y:S01]  /*5bf0*/  FADD.FTZ R8, R64, R61 ;  /* 0x0000003d40087221 */ /* 0x000fe20000010000 */
[----:B------:R-:W-:-:S03]  /*5c00*/  F2FP.SATFINITE.E4M3.F32.PACK_AB_MERGE_C R181, R75, R74, R91 ;  /* 0x0000004a4bb5723e */ /* 0x000fc6000480705b */
[----:B------:R-:W-:Y:S01]  /*5c10*/  FADD.FTZ R65, R65, R8 ;  /* 0x0000000841417221 */ /* 0x000fe20000010000 */
[----:B------:R-:W-:Y:S01]  /*5c20*/  F2FP.SATFINITE.E4M3.F32.PACK_AB_MERGE_C R8, R45, R40, RZ ;  /* 0x000000282d08723e */ /* 0x000fe200048070ff */
[----:B------:R-:W2:Y:S01]  /*5c30*/  MUFU.EX2 R83, R83 ;  /* 0x0000005300537308 */ /* 0x000ea20000000800 */
[----:B0-----:R-:W-:-:S01]  /*5c40*/  FADD.FTZ R5, R79, R6 ;  /* 0x000000064f057221 */ /* 0x001fc20000010000 */
[----:B------:R-:W-:-:S04]  /*5c50*/  FADD.FTZ R68, R68, R65 ;  /* 0x0000004144447221 */ /* 0x000fc80000010000 */
[----:B------:R-:W-:Y:S02]  /*5c60*/  FADD.FTZ R69, R69, R68 ;  /* 0x0000004445457221 */ /* 0x000fe40000010000 */
[----:B------:R-:W0:Y:S01]  /*5c70*/  MUFU.EX2 R58, R58 ;  /* 0x0000003a003a7308 */ /* 0x000e220000000800 */
[----:B-1----:R-:W-:-:S07]  /*5c80*/  FADD.FTZ R6, R82, R5 ;  /* 0x0000000552067221 */ /* 0x002fce0000010000 */
[----:B------:R-:W1:Y:S01]  /*5c90*/  MUFU.EX2 R59, R59 ;  /* 0x0000003b003b7308 */ /* 0x000e620000000800 */
[----:B--2---:R-:W-:-:S01]  /*5ca0*/  FADD.FTZ R5, R83, R6 ;  /* 0x0000000653057221 */ /* 0x004fc20000010000 */
        /* <DEDUP_REMOVED lines=13> */
[----:B-1----:R-:W-:-:S07]  /*5d80*/  FADD.FTZ R6, R62, R5 ;  /* 0x000000053e067221 */ /* 0x002fce0000010000 */
[----:B------:R-:W1:Y:S01]  /*5d90*/  MUFU.EX2 R41, R41 ;  /* 0x0000002900297308 */ /* 0x000e620000000800 */
[----:B--2---:R-:W-:-:S07]  /*5da0*/  FADD.FTZ R5, R63, R6 ;  /* 0x000000063f057221 */ /* 0x004fce0000010000 */
[----:B------:R-:W2:Y:S01]  /*5db0*/  MUFU.EX2 R70, R70 ;  /* 0x0000004600467308 */ /* 0x000ea20000000800 */
[----:B0-----:R-:W-:-:S07]  /*5dc0*/  FADD.FTZ R6, R4, R69 ;  /* 0x0000004504067221 */ /* 0x001fce0000010000 */
[----:B------:R-:W0:Y:S01]  /*5dd0*/  MUFU.EX2 R71, R71 ;  /* 0x0000004700477308 */ /* 0x000e220000000800 */
[C---:B-1----:R-:W-:Y:S01]  /*5de0*/  F2FP.SATFINITE.E4M3.F32.PACK_AB_MERGE_C R172, R41.reuse, R4, R8 ;  /* 0x0000000429ac723e */ /* 0x042fe20004807008 */
[----:B------:R-:W-:-:S04]  /*5df0*/  FADD.FTZ R41, R41, R6 ;  /* 0x0000000629297221 */ /* 0x000fc80000010000 */
[----:B------:R-:W-:Y:S02]  /*5e00*/  FADD.FTZ R40, R40, R41 ;  /* 0x0000002928287221 */ /* 0x000fe40000010000 */
[----:B------:R-:W1:Y:S01]  /*5e10*/  MUFU.EX2 R42, R42 ;  /* 0x0000002a002a7308 */ /* 0x000e620000000800 */
[----:B--2---:R-:W-:-:S01]  /*5e20*/  FADD.FTZ R4, R70, R5 ;  /* 0x0000000546047221 */ /* 0x004fc20000010000 */
[----:B------:R-:W-:-:S06]  /*5e30*/  FADD.FTZ R45, R45, R40 ;  /* 0x000000282d2d7221 */ /* 0x000fcc0000010000 */
[----:B------:R-:W2:Y:S01]  /*5e40*/  MUFU.EX2 R7, R43 ;  /* 0x0000002b00077308 */ /* 0x000ea20000000800 */
[----:B0-----:R-:W-:-:S01]  /*5e50*/  FADD.FTZ R5, R71, R4 ;  /* 0x0000000447057221 */ /* 0x001fc20000010000 */
        /* <DEDUP_REMOVED lines=15> */
[----:B------:R-:W-:Y:S08]  /*5f50*/  MUFU.EX2 R28, R28 ;  /* 0x0000001c001c7308 */ /* 0x000ff00000000800 */
[----:B------:R-:W0:Y:S01]  /*5f60*/  MUFU.EX2 R29, R29 ;  /* 0x0000001d001d7308 */ /* 0x000e220000000800 */
[----:B-1----:R-:W-:Y:S01]  /*5f70*/  F2FP.SATFINITE.E4M3.F32.PACK_AB_MERGE_C R174, R49, R44, R6 ;  /* 0x0000002c31ae723e */ /* 0x002fe20004807006 */
[----:B------:R-:W-:-:S04]  /*5f80*/  FADD.FTZ R44, R44, R45 ;  /* 0x0000002d2c2c7221 */ /* 0x000fc80000010000 */
[----:B------:R-:W-:Y:S02]  /*5f90*/  FADD.FTZ R49, R49, R44 ;  /* 0x0000002c31317221 */ /* 0x000fe40000010000 */
[----:B------:R-:W1:Y:S02]  /*5fa0*/  MUFU.EX2 R50, R50 ;  /* 0x0000003200327308 */ /* 0x000e640000000800 */
[----:B------:R-:W-:-:S04]  /*5fb0*/  FADD.FTZ R48, R48, R49 ;  /* 0x0000003130307221 */ /* 0x000fc80000010000 */
[----:B------:R-:W-:Y:S02]  /*5fc0*/  FADD.FTZ R53, R53, R48 ;  /* 0x0000003035357221 */ /* 0x000fe40000010000 */
[----:B------:R-:W-:Y:S01]  /*5fd0*/  MUFU.EX2 R24, R24 ;  /* 0x0000001800187308 */ /* 0x000fe20000000800 */
[----:B0-----:R-:W-:-:S07]  /*5fe0*/  F2FP.SATFINITE.E4M3.F32.PACK_AB_MERGE_C R5, R29, R28, RZ ;  /* 0x0000001c1d05723e */ /* 0x001fce00048070ff */
[----:B------:R-:W0:Y:S01]  /*5ff0*/  MUFU.EX2 R25, R25 ;  /* 0x0000001900197308 */ /* 0x000e220000000800 */
[----:B-1----:R-:W-:-:S07]  /*6000*/  FADD.FTZ R4, R50, R47 ;  /* 0x0000002f32047221 */ /* 0x002fce0000010000 */
[----:B------:R-:W1:Y:S08]  /*6010*/  MUFU.EX2 R51, R51 ;  /* 0x0000003300337308 */ /* 0x000e700000000800 */
[----:B------:R-:W2:Y:S01]  /*6020*/  MUFU.EX2 R54, R54 ;  /* 0x0000003600367308 */ /* 0x000ea20000000800 */
[----:B0-----:R-:W-:Y:S01]  /*6030*/  F2FP.SATFINITE.E4M3.F32.PACK_AB_MERGE_C R168, R25, R24, R5 ;  /* 0x0000001819a8723e */ /* 0x001fe20004807005 */
[----:B------:R-:W-:-:S04]  /*6040*/  FADD.FTZ R24, R24, R53 ;  /* 0x0000003518187221 */ /* 0x000fc80000010000 */
[----:B------:R-:W-:Y:S02]  /*6050*/  FADD.FTZ R25, R25, R24 ;  /* 0x0000001819197221 */ /* 0x000fe40000010000 */
[----:B------:R-:W0:Y:S01]  /*6060*/  MUFU.EX2 R55, R55 ;  /* 0x0000003700377308 */ /* 0x000e220000000800 */
[----:B-1----:R-:W-:-:S01]  /*6070*/  FADD.FTZ R5, R51, R4 ;  /* 0x0000000433057221 */ /* 0x002fc20000010000 */
[----:B------:R-:W-:-:S04]  /*6080*/  FADD.FTZ R28, R28, R25 ;  /* 0x000000191c1c7221 */ /* 0x000fc80000010000 */
[----:B------:R-:W-:Y:S02]  /*6090*/  FADD.FTZ R29, R29, R28 ;  /* 0x0000001c1d1d7221 */ /* 0x000fe40000010000 */
[----:B------:R-:W1:Y:S01]  /*60a0*/  MUFU.EX2 R26, R26 ;  /* 0x0000001a001a7308 */ /* 0x000e620000000800 */
[----:B--2---:R-:W-:-:S07]  /*60b0*/  FADD.FTZ R4, R54, R5 ;  /* 0x0000000536047221 */ /* 0x004fce0000010000 */
[----:B------:R-:W2:Y:S01]  /*60c0*/  MUFU.EX2 R27, R27 ;  /* 0x0000001b001b7308 */ /* 0x000ea20000000800 */
[C---:B0-----:R-:W-:Y:S01]  /*60d0*/  F2FP.SATFINITE.E4M3.F32.PACK_AB_MERGE_C R54, R55.reuse, R54, RZ ;  /* 0x000000363736723e */ /* 0x041fe200048070ff */
[----:B------:R-:W-:-:S03]  /*60e0*/  FADD.FTZ R55, R55, R4 ;  /* 0x0000000437377221 */ /* 0x000fc60000010000 */
[----:B------:R-:W-:-:S03]  /*60f0*/  F2FP.SATFINITE.E4M3.F32.PACK_AB_MERGE_C R175, R51, R50, R54 ;  /* 0x0000003233af723e */ /* 0x000fc60004807036 */
        /* <DEDUP_REMOVED lines=18> */
[----:B------:R-:W-:Y:S01]  /*6220*/  MUFU.EX2 R38, R38 ;  /* 0x0000002600267308 */ /* 0x000fe20000000800 */
[----:B0-----:R-:W-:-:S01]  /*6230*/  FADD.FTZ R4, R34, R31 ;  /* 0x0000001f22047221 */ /* 0x001fc20000010000 */
[----:B------:R-:W-:-:S04]  /*6240*/  FADD.FTZ R6, R36, R33 ;  /* 0x0000002124067221 */ /* 0x000fc80000010000 */
[----:B------:R-:W-:Y:S02]  /*6250*/  FADD.FTZ R6, R37, R6 ;  /* 0x0000000625067221 */ /* 0x000fe40000010000 */
[----:B------:R-:W0:Y:S01]  /*6260*/  MUFU.EX2 R39, R39 ;  /* 0x0000002700277308 */ /* 0x000e220000000800 */
[----:B--2---:R-:W-:-:S01]  /*6270*/  FADD.FTZ R5, R35, R4 ;  /* 0x0000000423057221 */ /* 0x004fc20000010000 */
[----:B0-----:R-:W-:-:S03]  /*6280*/  F2FP.SATFINITE.E4M3.F32.PACK_AB_MERGE_C R4, R39, R38, RZ ;  /* 0x000000262704723e */ /* 0x001fc600048070ff */
[----:B------:R-:W-:Y:S01]  /*6290*/  FADD.FTZ R38, R38, R5 ;  /* 0x0000000526267221 */ /* 0x000fe20000010000 */
[----:B------:R-:W-:-:S03]  /*62a0*/  F2FP.SATFINITE.E4M3.F32.PACK_AB_MERGE_C R171, R35, R34, R4 ;  /* 0x0000002223ab723e */ /* 0x000fc60004807004 */
[----:B------:R-:W-:Y:S01]  /*62b0*/  FADD.FTZ R5, R39, R38 ;  /* 0x0000002627057221 */ /* 0x000fe20000010000 */
[----:B------:R-:W-:Y:S01]  /*62c0*/  VIADD R4, R104, 0xfffffffe ;  /* 0xfffffffe68047836 */ /* 0x000fe20000000000 */
        /* <DEDUP_REMOVED lines=11> */
.L_x_1084:
[----:B------:R-:W-:-:S11]  /*6380*/  UISETP.NE.AND UP2, UPT, UR7, 0x1, UPT ;  /* 0x000000010700788c */ /* 0x000fd6000bf45270 */
[----:B------:R-:W-:Y:S02]  /*6390*/  @UP2 ULDC.64 UR10, c[0x0][0x9e8] ;  /* 0x00027a00000a2ab9 */ /* 0x000fe40000000a00 */
[----:B------:R-:W-:-:S04]  /*63a0*/  UIMAD.WIDE.U32 UR14, UR18, UR10, URZ ;  /* 0x0000000a120e72a5 */ /* 0x000fc8000f8e003f */
[----:B------:R-:W-:-:S12]  /*63b0*/  @UP2 USHF.R.U32.HI UR18, URZ, UR11, UR15 ;  /* 0x0000000b3f122299 */ /* 0x000fd8000801160f */
.L_x_1085:
[----:B------:R-:W-:-:S04]  /*63c0*/  UIMAD UR7, UR18, UR7, UR7 ;  /* 0x00000007120772a4 */ /* 0x000fc8000f8e0207 */
[----:B------:R-:W-:-:S04]  /*63d0*/  UISETP.LT.AND UP2, UPT, UR6, UR7, UPT ;  /* 0x000000070600728c */ /* 0x000fc8000bf41270 */
[----:B------:R-:W-:-:S12]  /*63e0*/  USEL UR6, UR6, UR7, UP2 ;  /* 0x0000000706067287 */ /* 0x000fd80009000000 */
.L_x_1083:
[----:B------:R-:W-:Y:S01]  /*63f0*/  UIMAD.WIDE UR6, UR6, 0x66666667, URZ ;  /* 0x66666667060678a5 */ /* 0x000fe2000f8e023f */
[----:B------:R-:W-:Y:S02]  /*6400*/  CS2R R24, SRZ ;  /* 0x0000000000187805 */ /* 0x000fe4000001ff00 */
        /* <DEDUP_REMOVED lines=8> */
[----:B------:R-:W-:Y:S02]  /*6490*/  CS2R R38, SRZ ;  /* 0x0000000000267805 */ /* 0x000fe4000001ff00 */
[----:B------:R-:W-:Y:S01]  /*64a0*/  CS2R R40, SRZ ;  /* 0x0000000000287805 */ /* 0x000fe2000001ff00 */
[----:B------:R-:W-:Y:S01]  /*64b0*/  UISETP.LT.AND UP2, UPT, UR39, UR6, UPT ;  /* 0x000000062700728c */ /* 0x000fe2000bf41270 */
[----:B------:R-:W-:Y:S02]  /*64c0*/  CS2R R42, SRZ ;  /* 0x00000000002a7805 */ /* 0x000fe4000001ff00 */
[----:B------:R-:W-:Y:S02]  /*64d0*/  CS2R R44, SRZ ;  /* 0x00000000002c7805 */ /* 0x000fe4000001ff00 */
[----:B------:R-:W-:Y:S01]  /*64e0*/  CS2R R46, SRZ ;  /* 0x00000000002e7805 */ /* 0x000fe2000001ff00 */
[----:B------:R-:W-:Y:S01]  /*64f0*/  USEL UR60, UR39, UR6, !UP2 ;  /* 0x00000006273c7287 */ /* 0x000fe2000d000000 */
[----:B------:R-:W-:-:S02]  /*6500*/  CS2R R48, SRZ ;  /* 0x0000000000307805 */ /* 0x000fc4000001ff00 */
[----:B------:R-:W-:Y:S02]  /*6510*/  CS2R R50, SRZ ;  /* 0x0000000000327805 */ /* 0x000fe4000001ff00 */
[----:B------:R-:W-:Y:S02]  /*6520*/  CS2R R52, SRZ ;  /* 0x0000000000347805 */ /* 0x000fe4000001ff00 */
[----:B------:R-:W-:Y:S02]  /*6530*/  CS2R R54, SRZ ;  /* 0x0000000000367805 */ /* 0x000fe4000001ff00 */
[----:B------:R-:W-:Y:S02]  /*6540*/  CS2R R56, SRZ ;  /* 0x0000000000387805 */ /* 0x000fe4000001ff00 */
[----:B------:R-:W-:Y:S02]  /*6550*/  ISETP.GE.AND P1, PT, R4, UR60, PT ;  /* 0x0000003c04007c0c */ /* 0x000fe4000bf26270 */
        /* <DEDUP_REMOVED lines=15> */
[----:B------:R-:W-:Y:S06]  /*6650*/  @!P1 BRA `(.L_x_1086) ;  /* 0x0000004800d89947 */ /* 0x000fec0003800000 */
        /* <DEDUP_REMOVED lines=32> */
[----:B------:R-:W-:Y:S01]  /*6860*/  ULDC UR55, c[0x0][0x9e4] ;  /* 0x0002790000377ab9 */ /* 0x000fe20000000800 */
[----:B------:R-:W-:Y:S01]  /*6870*/  ULDC UR56, c[0x0][0x9dc] ;  /* 0x0002770000387ab9 */ /* 0x000fe20000000800 */
[----:B------:R-:W-:-:S05]  /*6880*/  ULDC UR57, c[0x0][0x9e0] ;  /* 0x0002780000397ab9 */ /* 0x000fca0000000800 */
.L_x_1104:
        /* <DEDUP_REMOVED lines=9> */
.L_x_1088:
[----:B------:R-:W-:Y:S01]  /*6920*/  ULEA UR6, UR59, UR41, 0x3 ;  /* 0x000000293b067291 */ /* 0x000fe2000f8e183f */
[----:B------:R-:W-:-:S05]  /*6930*/  IMAD.U32 R7, RZ, RZ, UR58 ;  /* 0x0000003aff077e24 */ /* 0x000fca000f8e00ff */
[----:B------:R-:W-:-:S04]  /*6940*/  SHF.L.U32 R7, R7, 0x1f, RZ ;  /* 0x0000001f07077819 */ /* 0x000fc800000006ff */
[----:B------:R0:W1:Y:S01]  /*6950*/  SYNCS.PHASECHK.TRANS64.TRYWAIT P1, [UR6+0x29830], R7 ;  /* 0x02983007ff0075a7 */ /* 0x0000620008020146 */
[----:B------:R-:W-:Y:S05]  /*6960*/  @!P0 BRA `(.L_x_1089) ;  /* 0x0000000000048947 */ /* 0x000fea0003800000 */
[----:B------:R-:W-:Y:S01]  /*6970*/  BPT.TRAP 0x1 ;  /* 0x000000040000795c */ /* 0x000fe20000300000 */
.L_x_1089:
[----:B-1----:R-:W-:Y:S05]  /*6980*/  @P1 BRA `(.L_x_1087) ;  /* 0x0000000000081947 */ /* 0x002fea0003800000 */
[----:B------:R-:W1:Y:S02]  /*6990*/  SYNCS.PHASECHK.TRANS64.TRYWAIT P1, [UR6+0x29830], R7 ;  /* 0x02983007ff0075a7 */ /* 0x000e640008020146 */
[----:B-1----:R-:W-:Y:S05]  /*69a0*/  @!P1 BRA `(.L_x_1090) ;  /* 0x0000016c00bc9947 */ /* 0x002fea0003800000 */
.L_x_1087:
[----:B-1----:R-:W1:Y:S01]  /*69b0*/  S2R R8, SR_TID.X ;  /* 0x0000000000087919 */ /* 0x002e620000002100 */
[----:B------:R-:W-:Y:S01]  /*69c0*/  UIMAD UR61, UR59, 0x780, UR51 ;  /* 0x000007803b3d78a4 */ /* 0x000fe2000f8e0233 */
[----:B------:R-:W-:Y:S01]  /*69d0*/  UMOV UR27, 0x80000020 ;  /* 0x80000020001b7882 */ /* 0x000fe20000000000 */
[----:B------:R-:W-:Y:S02]  /*69e0*/  UMOV UR28, UR24 ;  /* 0x00000018001c7c82 */ /* 0x000fe40008000000 */
[----:B------:R-:W-:Y:S01]  /*69f0*/  UIADD3 UR30, UR61, 0x80, URZ ;  /* 0x000000803d1e7890 */ /* 0x000fe2000fffe03f */
[----:B------:R-:W-:Y:S02]  /*6a00*/  UMOV UR29, UR25 ;  /* 0x00000019001d7c82 */ /* 0x000fe40008000000 */
[----:B------:R-:W-:Y:S01]  /*6a10*/  UMOV UR26, UR61 ;  /* 0x0000003d001a7c82 */ /* 0x000fe20008000000 */
[----:B------:R-:W-:Y:S01]  /*6a20*/  UMOV UR31, 0x80000020 ;  /* 0x80000020001f7882 */ /* 0x000fe20000000000 */
[----:B------:R-:W-:Y:S01]  /*6a30*/  UIADD3 UR34, UR61, 0x100, URZ ;  /* 0x000001003d227890 */ /* 0x000fe2000fffe03f */
[----:B------:R-:W-:Y:S01]  /*6a40*/  UMOV UR32, UR24 ;  /* 0x0000001800207c82 */ /* 0x000fe20008000000 */
[----:B------:R-:W-:Y:S01]  /*6a50*/  UMOV UR33, UR25 ;  /* 0x0000001900217c82 */ /* 0x000fe20008000000 */
[----:B------:R-:W-:Y:S01]  /*6a60*/  UMOV UR35, 0x80000020 ;  /* 0x8000002000237882 */ /* 0x000fe20000000000 */
[----:B------:R-:W-:Y:S01]  /*6a70*/  UIADD3 UR6, UR61, 0x200, URZ ;  /* 0x000002003d067890 */ /* 0x000fe2000fffe03f */
        /* <DEDUP_REMOVED lines=9> */
[----:B-1----:R-:W-:-:S05]  /*6b10*/  SHF.R.U32.HI R8, RZ, 0x7, R8 ;  /* 0x00000007ff087819 */ /* 0x002fca0000011608 */
        /* <DEDUP_REMOVED lines=165> */
.L_x_1092:
[----:B------:R-:W-:Y:S01]  /*7570*/  ULEA UR6, UR54, UR41, 0x3 ;  /* 0x0000002936067291 */ /* 0x000fe2000f8e183f */
[----:B------:R-:W-:-:S05]  /*7580*/  IMAD.U32 R7, RZ, RZ, UR50 ;  /* 0x00000032ff077e24 */ /* 0x000fca000f8e00ff */
[----:B------:R-:W-:-:S04]  /*7590*/  SHF.L.U32 R7, R7, 0x1f, RZ ;  /* 0x0000001f07077819 */ /* 0x000fc800000006ff */
[----:B------:R0:W1:Y:S01]  /*75a0*/  SYNCS.PHASECHK.TRANS64.TRYWAIT P1, [UR6+0x29850], R7 ;  /* 0x02985007ff0075a7 */ /* 0x0000620008020146 */
[----:B------:R-:W-:Y:S05]  /*75b0*/  @!P0 BRA `(.L_x_1093) ;  /* 0x0000000000048947 */ /* 0x000fea0003800000 */
[----:B------:R-:W-:Y:S01]  /*75c0*/  BPT.TRAP 0x1 ;  /* 0x000000040000795c */ /* 0x000fe20000300000 */
.L_x_1093:
[----:B-1----:R-:W-:Y:S05]  /*75d0*/  @P1 BRA `(.L_x_1091) ;  /* 0x0000000000081947 */ /* 0x002fea0003800000 */
[----:B------:R-:W1:Y:S02]  /*75e0*/  SYNCS.PHASECHK.TRANS64.TRYWAIT P1, [UR6+0x29850], R7 ;  /* 0x02985007ff0075a7 */ /* 0x000e640008020146 */
[----:B-1----:R-:W-:Y:S05]  /*75f0*/  @!P1 BRA `(.L_x_1094) ;  /* 0x0000016000c09947 */ /* 0x002fea0003800000 */
.L_x_1091:
[----:B------:R-:W-:Y:S01]  /*7600*/  UIADD3 UR6, UR41, 0x400, URZ ;  /* 0x0000040029067890 */ /* 0x000fe2000fffe03f */
[----:B------:R-:W-:Y:S01]  /*7610*/  WARPGROUP.ARRIVE ;  /* 0x00000000000079c5 */ /* 0x000fe20000000000 */
[----:B------:R-:W-:-:S05]  /*7620*/  UMOV UR7, 0xc0000010 ;  /* 0xc000001000077882 */ /* 0x000fca0000000000 */
[----:B------:R-:W2:Y:S01]  /*7630*/  S2R R9, SR_TID.X ;  /* 0x0000000000097919 */ /* 0x000ea20000002100 */
[----:B------:R-:W-:Y:S01]  /*7640*/  USHF.R.U32.HI UR6, URZ, 0x4, UR6 ;  /* 0x000000043f067899 */ /* 0x000fe20008011606 */
[----:B------:R-:W-:Y:S01]  /*7650*/  PLOP3.LUT P1, PT, PT, PT, UP0, 0x80, 0x0 ;  /* 0x000000000000781c */ /* 0x000fe20003f2f008 */
[----:B------:R-:W-:Y:S01]  /*7660*/  VIADD R15, R22, UR36 ;  /* 0x00000024160f7c36 */ /* 0x000fe20008000000 */
[----:B------:R-:W-:Y:S01]  /*7670*/  PLOP3.LUT P2, PT, PT, PT, UP0, 0x80, 0x0 ;  /* 0x000000000000781c */ /* 0x000fe20003f4f008 */
[----:B------:R-:W-:Y:S01]  /*7680*/  ULOP3.LUT UR6, UR6, 0x3fff, URZ, 0xc0, !UPT ;  /* 0x00003fff06067892 */ /* 0x000fe2000f8ec03f */
[----:B01----:R-:W-:Y:S02]  /*7690*/  IMAD.U32 R7, RZ, RZ, UR59 ;  /* 0x0000003bff077e24 */ /* 0x003fe4000f8e00ff */
[----:B------:R-:W-:Y:S01]  /*76a0*/  IMAD R14, R4, -0xa0, RZ ;  /* 0xffffff60040e7824 */ /* 0x000fe200078e02ff */
[----:B------:R-:W-:-:S04]  /*76b0*/  ULOP3.LUT UR6, UR6, 0x10000, URZ, 0xfc, !UPT ;  /* 0x0001000006067892 */ /* 0x000fc8000f8efc3f */
[----:B------:R-:W-:-:S07]  /*76c0*/  UIMAD UR10, UR54, 0x500, UR6 ;  /* 0x00000500360a78a4 */ /* 0x000fce000f8e0206 */
[----:B------:R-:W-:Y:S02]  /*76d0*/  UMOV UR6, UR10 ;  /* 0x0000000a00067c82 */ /* 0x000fe40008000000 */
[----:B------:R-:W-:Y:S01]  /*76e0*/  QGMMA.64x128x32.F32.E4M3.E4M3 R24, R184, gdesc[UR4], R24, gsb0 ;  /* 0x01e00004b8187df3 */ /* 0x000fe20008000818 */
[----:B------:R-:W-:Y:S01]  /*76f0*/  UIADD3 UR6, UR10, 0x100, URZ ;  /* 0x000001000a067890 */ /* 0x000fe2000fffe03f */
[----:B------:R-:W-:Y:S01]  /*7700*/  UMOV UR7, 0xc0000010 ;  /* 0xc000001000077882 */ /* 0x000fe20000000000 */
[----:B--2---:R-:W-:Y:S02]  /*7710*/  LOP3.LUT P3, RZ, R9, 0x7f, RZ, 0xc0, !PT ;  /* 0x0000007f09ff7812 */ /* 0x004fe4000786c0ff */
[----:B------:R-:W-:-:S11]  /*7720*/  SHF.R.U32.HI R9, RZ, 0x7, R9 ;  /* 0x00000007ff097819 */ /* 0x000fd60000011609 */
[----:B------:R-:W-:-:S05]  /*7730*/  @!P3 LEA R7, R7, UR41, 0x3 ;  /* 0x000000290707bc11 */ /* 0x000fca000f8e18ff */
[----:B------:R-:W-:-:S05]  /*7740*/  @!P3 VIADD R7, R7, 0x29840 ;  /* 0x000298400707b836 */ /* 0x000fca0000000000 */
[----:B------:R-:W-:Y:S01]  /*7750*/  @!P3 PRMT R7, RZ, 0x654, R7 ;  /* 0x00000654ff07b816 */ /* 0x000fe20000000007 */
        /* <DEDUP_REMOVED lines=18> */
[----:B------:R-:W-:Y:S02]  /*7880*/  @UP0 ULDC UR6, c[0x0][0x44c] ;  /* 0x0001130000060ab9 */ /* 0x000fe40000000800 */
[----:B------:R-:W-:Y:S01]  /*7890*/  @P1 IMAD.HI.U32 R8, R15, UR6, RZ ;  /* 0x000000060f081c27 */ /* 0x000fe2000f8e00ff */
[----:B------:R-:W-:Y:S01]  /*78a0*/  @UP0 ULDC UR6, c[0x0][0x450] ;  /* 0x0001140000060ab9 */ /* 0x000fe20000000800 */
[----:B------:R-:W-:-:S03]  /*78b0*/  PLOP3.LUT P1, PT, PT, PT, UP1, 0x40, 0x0 ;  /* 0x000000000000781c */ /* 0x000fc60003f2e818 */
[----:B------:R-:W-:Y:S01]  /*78c0*/  @P2 SHF.R.U32.HI R15, RZ, UR6, R8 ;  /* 0x00000006ff0f2c19 */ /* 0x000fe20008011608 */
[----:B------:R-:W-:Y:S01]  /*78d0*/  ULOP3.LUT UR6, URZ, UR56, URZ, 0x33, !UPT ;  /* 0x000000383f067292 */ /* 0x000fe2000f8e333f */
[----:B------:R-:W-:-:S03]  /*78e0*/  IADD3 R8, -R9, 0xb, RZ ;  /* 0x0000000b09087810 */ /* 0x000fc60007ffe1ff */
[----:B------:R-:W0:Y:S01]  /*78f0*/  SHFL.IDX PT, R20, R15, RZ, 0x1c1f ;  /* 0x001c1fff0f147589 */ /* 0x000e2200000e0000 */
[----:B------:R-:W-:Y:S02]  /*7900*/  WARPGROUP.DEPBAR.LE gsb0, 0x0 ;  /* 0x00008000000079c5 */ /* 0x000fe40000010000 */
[----:B------:R1:W-:Y:S06]  /*7910*/  BAR.ARV R8, 0x100 ;  /* 0x000400080000751d */ /* 0x0003ec0000002000 */
[----:B------:R2:W-:Y:S02]  /*7920*/  @!P3 SYNCS.ARRIVE.TRANS64.RED.A1T0 RZ, [R7+URZ], RZ ;  /* 0x000000ff07ffb9a7 */ /* 0x0005e4000810043f */
[----:B--2---:R-:W-:-:S04]  /*7930*/  IADD3 R7, -R19, 0x1, R14 ;  /* 0x0000000113077810 */ /* 0x004fc80007ffe10e */
[----:B------:R-:W-:-:S05]  /*7940*/  IADD3 R7, -R18, R7, R17 ;  /* 0x0000000712077210 */ /* 0x000fca0007ffe111 */
[C---:B------:R-:W-:Y:S02]  /*7950*/  VIADD R13, R7.reuse, UR57 ;  /* 0x00000039070d7c36 */ /* 0x040fe40008000000 */
[----:B------:R-:W-:Y:S02]  /*7960*/  VIADD R12, R7, UR6 ;  /* 0x00000006070c7c36 */ /* 0x000fe40008000000 */
[----:B------:R-:W-:Y:S02]  /*7970*/  IMAD.IADD R7, R14, 0x1, -R19 ;  /* 0x000000010e077824 */ /* 0x000fe400078e0a13 */
[--C-:B0-----:R-:W-:Y:S02]  /*7980*/  IMAD.IADD R11, R13, 0x1, R20.reuse ;  /* 0x000000010d0b7824 */ /* 0x101fe400078e0214 */
[----:B------:R-:W-:Y:S01]  /*7990*/  IMAD.IADD R10, R12, 0x1, R20 ;  /* 0x000000010c0a7824 */ /* 0x000fe200078e0214 */
[----:B-1----:R-:W-:Y:S06]  /*79a0*/  @P1 BRA `(.L_x_1095) ;  /* 0x0000000000541947 */ /* 0x002fec0003800000 */
[----:B------:R-:W-:Y:S01]  /*79b0*/  IADD3 R20, -R18, R17, R20 ;  /* 0x0000001112147210 */ /* 0x000fe20007ffe114 */
[----:B------:R-:W-:Y:S03]  /*79c0*/  BSSY B0, `(.L_x_1096) ;  /* 0x0000010000007945 */ /* 0x000fe60003800000 */
        /* <DEDUP_REMOVED lines=10> */
.L_x_1097:
[----:B------:R-:W-:-:S05]  /*7a70*/  IMAD.U32 R168, RZ, RZ, UR55 ;  /* 0x00000037ffa87e24 */ /* 0x000fca000f8e00ff */
[----:B------:R-:W-:-:S13]  /*7a80*/  ISETP.NE.AND P1, PT, R168, 0x1, PT ;  /* 0x00000001a800780c */ /* 0x000fda0003f25270 */
[----:B------:R-:W0:Y:S02]  /*7a90*/  @P1 LDC.64 R8, c[0x0][0x9e8] ;  /* 0x00027a00ff081b82 */ /* 0x000e240000000a00 */
[----:B0-----:R-:W-:-:S05]  /*7aa0*/  @P1 IMAD.HI.U32 R8, R20, R8, RZ ;  /* 0x0000000814081227 */ /* 0x001fca00078e00ff */
[----:B------:R-:W-:-:S07]  /*7ab0*/  @P1 SHF.R.U32.HI R20, RZ, R9, R8 ;  /* 0x00000009ff141219 */ /* 0x000fce0000011608 */
.L_x_1098:
[----:B------:R-:W-:Y:S05]  /*7ac0*/  BSYNC B0 ;  /* 0x0000000000007941 */ /* 0x000fea0003800000 */
.L_x_1096:
[----:B------:R-:W-:-:S05]  /*7ad0*/  IMAD R20, R20, R168, R7 ;  /* 0x000000a814147224 */ /* 0x000fca00078e0207 */
[----:B------:R-:W-:Y:S02]  /*7ae0*/  VIADDMNMX R11, R20, R168, R11, PT ;  /* 0x000000a8140b7246 */ /* 0x000fe4000380010b */
[----:B------:R-:W-:-:S07]  /*7af0*/  VIMNMX R10, R10, R20, !PT ;  /* 0x000000140a0a7248 */ /* 0x000fce0007fe0100 */
.L_x_1095:
[C---:B------:R-:W-:Y:S02]  /*7b00*/  ISETP.GE.AND P1, PT, R14.reuse, 0x2, PT ;  /* 0x000000020e00780c */ /* 0x040fe40003f26270 */
[----:B------:R-:W-:Y:S02]  /*7b10*/  ISETP.GE.AND P2, PT, R14, 0x9, PT ;  /* 0x000000090e00780c */ /* 0x000fe40003f46270 */
[----:B------:R-:W-:Y:S02]  /*7b20*/  LOP3.LUT R16, R16, 0xefffffff, RZ, 0xc0, !PT ;  /* 0xefffffff10107812 */ /* 0x000fe400078ec0ff */
[----:B------:R-:W-:Y:S02]  /*7b30*/  ISETP.GE.AND P3, PT, R14, 0xa, PT ;  /* 0x0000000a0e00780c */ /* 0x000fe40003f66270 */
[----:B------:R-:W-:-:S05]  /*7b40*/  LOP3.LUT R2, R2, 0xfffffffe, RZ, 0xc0, !PT ;  /* 0xfffffffe02027812 */ /* 0x000fca00078ec0ff */
[----:B------:R-:W-:Y:S02]  /*7b50*/  @P1 LOP3.LUT R16, R16, 0x10000000, RZ, 0xfc, !PT ;  /* 0x1000000010101812 */ /* 0x000fe400078efcff */
[----:B------:R-:W-:Y:S02]  /*7b60*/  ISETP.GT.AND P1, PT, R10, 0x1, !P1 ;  /* 0x000000010a00780c */ /* 0x000fe40004f24270 */
[----:B------:R-:W-:Y:S02]  /*7b70*/  LOP3.LUT R16, R16, 0xdfffffff, RZ, 0xc0, !PT ;  /* 0xdfffffff10107812 */ /* 0x000fe400078ec0ff */
[----:B------:R-:W-:Y:S02]  /*7b80*/  ISETP.LT.OR P1, PT, R11, 0x2, P1 ;  /* 0x000000020b00780c */ /* 0x000fe40000f21670 */
[----:B------:R-:W-:Y:S02]  /*7b90*/  @P2 LOP3.LUT R16, R16, 0x20000000, RZ, 0xfc, !PT ;  /* 0x2000000010102812 */ /* 0x000fe400078efcff */
[----:B------:R-:W-:-:S02]  /*7ba0*/  ISETP.GT.AND P2, PT, R10, 0x8, !P2 ;  /* 0x000000080a00780c */ /* 0x000fc40005744270 */
[----:B------:R-:W-:Y:S02]  /*7bb0*/  FSEL R153, R153, -INF , !P1 ;  /* 0xff80000099997808 */ /* 0x000fe40004800000 */
[----:B------:R-:W-:Y:S02]  /*7bc0*/  LOP3.LUT R16, R16, 0xbfffffff, RZ, 0xc0, !PT ;  /* 0xbfffffff10107812 */ /* 0x000fe400078ec0ff */
[----:B------:R-:W-:Y:S02]  /*7bd0*/  ISETP.GT.AND P1, PT, R10, 0x9, !P3 ;  /* 0x000000090a00780c */ /* 0x000fe40005f24270 */
[C---:B------:R-:W-:Y:S02]  /*7be0*/  ISETP.LT.OR P2, PT, R11.reuse, 0x9, P2 ;  /* 0x000000090b00780c */ /* 0x040fe40001741670 */
[----:B------:R-:W-:Y:S02]  /*7bf0*/  @P3 LOP3.LUT R16, R16, 0x40000000, RZ, 0xfc, !PT ;  /* 0x4000000010103812 */ /* 0x000fe400078efcff */
[----:B------:R-:W-:-:S02]  /*7c00*/  ISETP.LT.OR P1, PT, R11, 0xa, P1 ;  /* 0x0000000a0b00780c */ /* 0x000fc40000f21670 */
[----:B------:R-:W-:Y:S02]  /*7c10*/  FSEL R156, R156, -INF , !P2 ;  /* 0xff8000009c9c7808 */ /* 0x000fe40005000000 */
[C---:B------:R-:W-:Y:S02]  /*7c20*/  ISETP.GE.AND P3, PT, R14.reuse, 0x11, PT ;  /* 0x000000110e00780c */ /* 0x040fe40003f66270 */
[----:B------:R-:W-:Y:S02]  /*7c30*/  ISETP.GE.AND P2, PT, R14, 0x12, PT ;  /* 0x000000120e00780c */ /* 0x000fe40003f46270 */
[----:B------:R-:W-:Y:S02]  /*7c40*/  FSEL R157, R157, -INF , !P1 ;  /* 0xff8000009d9d7808 */ /* 0x000fe40004800000 */
[----:B------:R-:W-:Y:S02]  /*7c50*/  ISETP.GT.AND P1, PT, R10, 0x10, !P3 ;  /* 0x000000100a00780c */ /* 0x000fe40005f24270 */
[----:B------:R-:W-:-:S02]  /*7c60*/  LOP3.LUT R16, R16, 0x7fffffff, RZ, 0xc0, !PT ;  /* 0x7fffffff10107812 */ /* 0x000fc400078ec0ff */
[----:B------:R-:W-:-:S03]  /*7c70*/  ISETP.LT.OR P1, PT, R11, 0x11, P1 ;  /* 0x000000110b00780c */ /* 0x000fc60000f21670 */
[----:B------:R-:W-:Y:S02]  /*7c80*/  @P3 LOP3.LUT R16, R16, 0x80000000, RZ, 0xfc, !PT ;  /* 0x8000000010103812 */ /* 0x000fe400078efcff */
[----:B------:R-:W-:Y:S02]  /*7c90*/  FSEL R160, R160, -INF , !P1 ;  /* 0xff800000a0a07808 */ /* 0x000fe40004800000 */
[----:B------:R-:W-:Y:S02]  /*7ca0*/  @P2 LOP3.LUT R2, R2, 0x1, RZ, 0xfc, !PT ;  /* 0x0000000102022812 */ /* 0x000fe400078efcff */
[----:B------:R-:W-:Y:S02]  /*7cb0*/  ISETP.GT.AND P1, PT, R10, 0x11, !P2 ;  /* 0x000000110a00780c */ /* 0x000fe40005724270 */
[----:B------:R-:W-:Y:S02]  /*7cc0*/  ISETP.GE.AND P2, PT, R14, 0x19, PT ;  /* 0x000000190e00780c */ /* 0x000fe40003f46270 */
[----:B------:R-:W-:-:S02]  /*7cd0*/  ISETP.LT.OR P1, PT, R11, 0x12, P1 ;  /* 0x000000120b00780c */ /* 0x000fc40000f21670 */
[----:B------:R-:W-:Y:S02]  /*7ce0*/  LOP3.LUT R2, R2, 0xfffffffb, RZ, 0xc0, !PT ;  /* 0xfffffffb02027812 */ /* 0x000fe400078ec0ff */
[----:B------:R-:W-:Y:S02]  /*7cf0*/  FSEL R161, R161, -INF , !P1 ;  /* 0xff800000a1a17808 */ /* 0x000fe40004800000 */
[----:B------:R-:W-:Y:S02]  /*7d00*/  ISETP.GT.AND P1, PT, R10, 0x18, !P2 ;  /* 0x000000180a00780c */ /* 0x000fe40005724270 */
[----:B------:R-:W-:Y:S02]  /*7d10*/  ISETP.GE.AND P3, PT, R14, 0x22, PT ;  /* 0x000000220e00780c */ /* 0x000fe40003f66270 */
[----:B------:R-:W-:Y:S02]  /*7d20*/  ISETP.LT.OR P1, PT, R11, 0x19, P1 ;  /* 0x000000190b00780c */ /* 0x000fe40000f21670 */
[----:B------:R-:W-:-:S02]  /*7d30*/  @P2 LOP3.LUT R2, R2, 0x4, RZ, 0xfc, !PT ;  /* 0x0000000402022812 */ /* 0x000fc400078efcff */
[----:B------:R-:W-:Y:S02]  /*7d40*/  ISETP.GE.AND P2, PT, R14, 0x1a, PT ;  /* 0x0000001a0e00780c */ /* 0x000fe40003f46270 */
[----:B------:R-:W-:Y:S02]  /*7d50*/  FSEL R164, R164, -INF , !P1 ;  /* 0xff800000a4a47808 */ /* 0x000fe40004800000 */
[----:B------:R-:W-:Y:S02]  /*7d60*/  ISETP.GT.AND P1, PT, R10, 0x19, !P2 ;  /* 0x000000190a00780c */ /* 0x000fe40005724270 */
[----:B------:R-:W-:Y:S02]  /*7d70*/  LOP3.LUT R2, R2, 0xfffffffd, RZ, 0xc0, !PT ;  /* 0xfffffffd02027812 */ /* 0x000fe400078ec0ff */
[----:B------:R-:W-:Y:S02]  /*7d80*/  ISETP.LT.OR P1, PT, R11, 0x1a, P1 ;  /* 0x0000001a0b00780c */ /* 0x000fe40000f21670 */
[----:B------:R-:W-:-:S02]  /*7d90*/  LOP3.LUT R16, R16, 0xfffffffd, RZ, 0xc0, !PT ;  /* 0xfffffffd10107812 */ /* 0x000fc400078ec0ff */
[----:B------:R-:W-:Y:S02]  /*7da0*/  FSEL R165, R165, -INF , !P1 ;  /* 0xff800000a5a57808 */ /* 0x000fe40004800000 */
[----:B------:R-:W-:Y:S02]  /*7db0*/  ISETP.GE.AND P1, PT, R14, 0x21, PT ;  /* 0x000000210e00780c */ /* 0x000fe40003f26270 */
[----:B------:R-:W-:Y:S02]  /*7dc0*/  @P2 LOP3.LUT R2, R2, 0x2, RZ, 0xfc, !PT ;  /* 0x0000000202022812 */ /* 0x000fe400078efcff */
[----:B------:R-:W-:Y:S02]  /*7dd0*/  ISETP.GT.AND P2, PT, R10, 0x20, !P1 ;  /* 0x000000200a00780c */ /* 0x000fe40004f44270 */
[----:B------:R-:W-:Y:S02]  /*7de0*/  @P3 LOP3.LUT R16, R16, 0x2, RZ, 0xfc, !PT ;  /* 0x0000000210103812 */ /* 0x000fe400078efcff */
[----:B------:R-:W-:-:S02]  /*7df0*/  ISETP.LT.OR P2, PT, R11, 0x21, P2 ;  /* 0x000000210b00780c */ /* 0x000fc40001741670 */
[----:B------:R-:W-:Y:S02]  /*7e00*/  LOP3.LUT R16, R16, 0xfffffffb, RZ, 0xc0, !PT ;  /* 0xfffffffb10107812 */ /* 0x000fe400078ec0ff */
[----:B------:R-:W-:Y:S02]  /*7e10*/  FSEL R136, R136, -INF , !P2 ;  /* 0xff80000088887808 */ /* 0x000fe40005000000 */
[----:B------:R-:W-:Y:S02]  /*7e20*/  ISETP.GT.AND P2, PT, R10, 0x21, !P3 ;  /* 0x000000210a00780c */ /* 0x000fe40005f44270 */
[----:B------:R-:W-:Y:S02]  /*7e30*/  ISETP.GE.AND P3, PT, R14, 0x29, PT ;  /* 0x000000290e00780c */ /* 0x000fe40003f66270 */
[----:B------:R-:W-:-:S04]  /*7e40*/  ISETP.LT.OR P2, PT, R11, 0x22, P2 ;  /* 0x000000220b00780c */ /* 0x000fc80001741670 */
[----:B------:R-:W-:Y:S02]  /*7e50*/  FSEL R137, R137, -INF , !P2 ;  /* 0xff80000089897808 */ /* 0x000fe40005000000 */
[----:B------:R-:W-:-:S04]  /*7e60*/  ISETP.GT.AND P2, PT, R10, 0x28, !P3 ;  /* 0x000000280a00780c */ /* 0x000fc80005f44270 */
[----:B------:R-:W-:Y:S02]  /*7e70*/  ISETP.LT.OR P2, PT, R11, 0x29, P2 ;  /* 0x000000290b00780c */ /* 0x000fe40001741670 */
[----:B------:R-:W-:Y:S02]  /*7e80*/  @P3 LOP3.LUT R16, R16, 0x4, RZ, 0xfc, !PT ;  /* 0x0000000410103812 */ /* 0x000fe400078efcff */
[----:B------:R-:W-:Y:S02]  /*7e90*/  ISETP.GE.AND P3, PT, R14, 0x2a, PT ;  /* 0x0000002a0e00780c */ /* 0x000fe40003f66270 */
[----:B------:R-:W-:Y:S02]  /*7ea0*/  LOP3.LUT R16, R16, 0xfffffff7, RZ, 0xc0, !PT ;  /* 0xfffffff710107812 */ /* 0x000fe400078ec0ff */
[----:B------:R-:W-:Y:S02]  /*7eb0*/  FSEL R140, R140, -INF , !P2 ;  /* 0xff8000008c8c7808 */ /* 0x000fe40005000000 */
[----:B------:R-:W-:-:S04]  /*7ec0*/  ISETP.GT.AND P2, PT, R10, 0x29, !P3 ;  /* 0x000000290a00780c */ /* 0x000fc80005f44270 */
[----:B------:R-:W-:-:S03]  /*7ed0*/  ISETP.LT.OR P2, PT, R11, 0x2a, P2 ;  /* 0x0000002a0b00780c */ /* 0x000fc60001741670 */
        /* <DEDUP_REMOVED lines=128> */
[----:B------:R-:W-:Y:S02]  /*86e0*/  FSEL R88, R88, -INF , !P2 ;  /* 0xff80000058587808 */ /* 0x000fe40005000000 */
[----:B------:R-:W-:Y:S02]  /*86f0*/  LOP3.LUT R16, R16, 0xfdffffff, RZ, 0xc0, !PT ;  /* 0xfdffffff10107812 */ /* 0x000fe400078ec0ff */
[----:B------:R-:W-:-:S04]  /*8700*/  ISETP.GT.AND P2, PT, R10, 0x81, !P3 ;  /* 0x000000810a00780c */ /* 0x000fc80005f44270 */
[----:B------:R-:W-:-:S03]  /*8710*/  ISETP.LT.OR P2, PT, R11, 0x82, P2 ;  /* 0x000000820b00780c */ /* 0x000fc60001741670 */
[----:B------:R-:W-:Y:S02]  /*8720*/  @P3 LOP3.LUT R16, R16, 0x2000000, RZ, 0xfc, !PT ;  /* 0x0200000010103812 */ /* 0x000fe400078efcff */
[----:B------:R-:W-:Y:S02]  /*8730*/  ISETP.GE.AND P3, PT, R14, 0x89, PT ;  /* 0x000000890e00780c */ /* 0x000fe40003f66270 */
[----:B------:R-:W-:Y:S02]  /*8740*/  FSEL R89, R89, -INF , !P2 ;  /* 0xff80000059597808 */ /* 0x000fe40005000000 */
[----:B------:R-:W-:Y:S02]  /*8750*/  ISETP.GT.AND P2, PT, R10, 0x88, !P3 ;  /* 0x000000880a00780c */ /* 0x000fe40005f44270 */
[----:B------:R-:W-:Y:S02]  /*8760*/  LOP3.LUT R16, R16, 0xfeffffff, RZ, 0xc0, !PT ;  /* 0xfeffffff10107812 */ /* 0x000fe400078ec0ff */
[----:B------:R-:W-:-:S04]  /*8770*/  ISETP.LT.OR P2, PT, R11, 0x89, P2 ;  /* 0x000000890b00780c */ /* 0x000fc80001741670 */
[----:B------:R-:W-:Y:S02]  /*8780*/  FSEL R92, R92, -INF , !P2 ;  /* 0xff8000005c5c7808 */ /* 0x000fe40005000000 */
[----:B------:R-:W-:Y:S02]  /*8790*/  ISETP.GE.AND P2, PT, R14, 0x8a, PT ;  /* 0x0000008a0e00780c */ /* 0x000fe40003f46270 */
[----:B------:R-:W-:Y:S02]  /*87a0*/  @P3 LOP3.LUT R16, R16, 0x1000000, RZ, 0xfc, !PT ;  /* 0x0100000010103812 */ /* 0x000fe400078efcff */
[----:B------:R-:W-:Y:S02]  /*87b0*/  ISETP.GT.AND P3, PT, R10, 0x89, !P2 ;  /* 0x000000890a00780c */ /* 0x000fe40005764270 */
[----:B------:R-:W-:Y:S02]  /*87c0*/  LOP3.LUT R16, R16, 0xfffffffe, RZ, 0xc0, !PT ;  /* 0xfffffffe10107812 */ /* 0x000fe400078ec0ff */
        /* <DEDUP_REMOVED lines=14> */
[----:B------:R-:W-:-:S13]  /*88b0*/  ISETP.GE.AND P6, PT, R14, 0x1, PT ;  /* 0x000000010e00780c */ /* 0x000fda0003fc6270 */
[----:B------:R-:W-:Y:S02]  /*88c0*/  @P6 LOP3.LUT R16, R16, 0x1, RZ, 0xfc, !PT ;  /* 0x0000000110106812 */ /* 0x000fe400078efcff */
[----:B------:R-:W-:Y:S02]  /*88d0*/  ISETP.GT.AND P6, PT, R10, RZ, !P6 ;  /* 0x000000ff0a00720c */ /* 0x000fe400077c4270 */
[----:B------:R-:W-:Y:S02]  /*88e0*/  LOP3.LUT R16, R16, 0xf7ffffff, RZ, 0xc0, !PT ;  /* 0xf7ffffff10107812 */ /* 0x000fe400078ec0ff */
[----:B------:R-:W-:-:S04]  /*88f0*/  ISETP.LT.OR P6, PT, R11, 0x1, P6 ;  /* 0x000000010b00780c */ /* 0x000fc800037c1670 */
[----:B------:R-:W-:Y:S02]  /*8900*/  FSEL R152, R152, -INF , !P6 ;  /* 0xff80000098987808 */ /* 0x000fe40007000000 */
[----:B------:R-:W-:-:S13]  /*8910*/  ISETP.GE.AND P6, PT, R14, 0x9a, PT ;  /* 0x0000009a0e00780c */ /* 0x000fda0003fc6270 */
[----:B------:R-:W-:Y:S02]  /*8920*/  @P6 LOP3.LUT R16, R16, 0x8000000, RZ, 0xfc, !PT ;  /* 0x0800000010106812 */ /* 0x000fe400078efcff */
        /* <DEDUP_REMOVED lines=20> */
.L_x_1101:
[----:B------:R-:W-:-:S05]  /*8a70*/  IMAD.U32 R14, RZ, RZ, UR55 ;  /* 0x00000037ff0e7e24 */ /* 0x000fca000f8e00ff */
[----:B------:R-:W-:-:S13]  /*8a80*/  ISETP.NE.AND P6, PT, R14, 0x1, PT ;  /* 0x000000010e00780c */ /* 0x000fda0003fc5270 */
[----:B------:R-:W0:Y:S02]  /*8a90*/  @P6 LDC.64 R8, c[0x0][0x9e8] ;  /* 0x00027a00ff086b82 */ /* 0x000e240000000a00 */
[----:B0-----:R-:W-:-:S05]  /*8aa0*/  @P6 IMAD.HI.U32 R8, R10, R8, RZ ;  /* 0x000000080a086227 */ /* 0x001fca00078e00ff */
[----:B------:R-:W-:-:S07]  /*8ab0*/  @P6 SHF.R.U32.HI R10, RZ, R9, R8 ;  /* 0x00000009ff0a6219 */ /* 0x000fce0000011608 */
.L_x_1102:
[----:B------:R-:W-:Y:S05]  /*8ac0*/  BSYNC B0 ;  /* 0x0000000000007941 */ /* 0x000fea0003800000 */
.L_x_1100:
[----:B------:R-:W-:-:S05]  /*8ad0*/  IMAD R7, R10, R14, R7 ;  /* 0x0000000e0a077224 */ /* 0x000fca00078e0207 */
[----:B------:R-:W-:Y:S02]  /*8ae0*/  VIADDMNMX R13, R7, R14, R13, PT ;  /* 0x0000000e070d7246 */ /* 0x000fe4000380010d */
[----:B------:R-:W-:-:S07]  /*8af0*/  VIMNMX R12, R12, R7, !PT ;  /* 0x000000070c0c7248 */ /* 0x000fce0007fe0100 */
.L_x_1099:
[----:B------:R-:W-:Y:S02]  /*8b00*/  ISETP.GT.AND P1, PT, R12, 0x20, !P1 ;  /* 0x000000200c00780c */ /* 0x000fe40004f24270 */
[----:B------:R-:W-:Y:S02]  /*8b10*/  LOP3.LUT P6, RZ, R16, 0x20000, RZ, 0xc0, !PT ;  /* 0x0002000010ff7812 */ /* 0x000fe400078cc0ff */
[----:B------:R-:W-:Y:S02]  /*8b20*/  ISETP.LT.OR P1, PT, R13, 0x21, P1 ;  /* 0x000000210d00780c */ /* 0x000fe40000f21670 */
[----:B------:R-:W-:Y:S02]  /*8b30*/  FMNMX.FTZ R8, R152, R3, !PT ;  /* 0x0000000398087209 */ /* 0x000fe40007810000 */
[----:B------:R-:W-:Y:S02]  /*8b40*/  FSEL R138, R138, -INF , !P1 ;  /* 0xff8000008a8a7808 */ /* 0x000fe40004800000 */
[----:B------:R-:W-:-:S02]  /*8b50*/  LOP3.LUT P1, RZ, R16, 0x2, RZ, 0xc0, !PT ;  /* 0x0000000210ff7812 */ /* 0x000fc4000782c0ff */
[----:B------:R-:W-:Y:S02]  /*8b60*/  FMNMX.FTZ R7, R153, R8, !PT ;  /* 0x0000000899077209 */ /* 0x000fe40007810000 */
[----:B------:R-:W-:Y:S02]  /*8b70*/  ISETP.GT.AND P1, PT, R12, 0x21, !P1 ;  /* 0x000000210c00780c */ /* 0x000fe40004f24270 */
[----:B------:R-:W-:Y:S02]  /*8b80*/  FMNMX.FTZ R8, R156, R7, !PT ;  /* 0x000000079c087209 */ /* 0x000fe40007810000 */
[----:B------:R-:W-:Y:S02]  /*8b90*/  ISETP.LT.OR P1, PT, R13, 0x22, P1 ;  /* 0x000000220d00780c */ /* 0x000fe40000f21670 */
[----:B------:R-:W-:Y:S02]  /*8ba0*/  FMNMX.FTZ R7, R157, R8, !PT ;  /* 0x000000089d077209 */ /* 0x000fe40007810000 */
[----:B------:R-:W-:-:S02]  /*8bb0*/  FSEL R139, R139, -INF , !P1 ;  /* 0xff8000008b8b7808 */ /* 0x000fc40004800000 */
[----:B------:R-:W-:Y:S02]  /*8bc0*/  LOP3.LUT P1, RZ, R16, 0x4, RZ, 0xc0, !PT ;  /* 0x0000000410ff7812 */ /* 0x000fe4000782c0ff */
[----:B------:R-:W-:Y:S02]  /*8bd0*/  FMNMX.FTZ R8, R160, R7, !PT ;  /* 0x00000007a0087209 */ /* 0x000fe40007810000 */
[----:B------:R-:W-:Y:S02]  /*8be0*/  ISETP.GT.AND P1, PT, R12, 0x28, !P1 ;  /* 0x000000280c00780c */ /* 0x000fe40004f24270 */
[----:B------:R-:W-:Y:S02]  /*8bf0*/  FMNMX.FTZ R7, R161, R8, !PT ;  /* 0x00000008a1077209 */ /* 0x000fe40007810000 */
[----:B------:R-:W-:Y:S02]  /*8c00*/  ISETP.LT.OR P1, PT, R13, 0x29, P1 ;  /* 0x000000290d00780c */ /* 0x000fe40000f21670 */
[----:B------:R-:W-:-:S02]  /*8c10*/  FMNMX.FTZ R8, R164, R7, !PT ;  /* 0x00000007a4087209 */ /* 0x000fc40007810000 */
[----:B------:R-:W-:Y:S02]  /*8c20*/  FSEL R142, R142, -INF , !P1 ;  /* 0xff8000008e8e7808 */ /* 0x000fe40004800000 */
[----:B------:R-:W-:Y:S02]  /*8c30*/  LOP3.LUT P1, RZ, R16, 0x8, RZ, 0xc0, !PT ;  /* 0x0000000810ff7812 */ /* 0x000fe4000782c0ff */
[----:B------:R-:W-:Y:S02]  /*8c40*/  FMNMX.FTZ R7, R165, R8, !PT ;  /* 0x00000008a5077209 */ /* 0x000fe40007810000 */
[----:B------:R-:W-:Y:S02]  /*8c50*/  ISETP.GT.AND P1, PT, R12, 0x29, !P1 ;  /* 0x000000290c00780c */ /* 0x000fe40004f24270 */
[----:B------:R-:W-:Y:S02]  /*8c60*/  FMNMX.FTZ R8, R136, R7, !PT ;  /* 0x0000000788087209 */ /* 0x000fe40007810000 */
[----:B------:R-:W-:-:S02]  /*8c70*/  ISETP.LT.OR P1, PT, R13, 0x2a, P1 ;  /* 0x0000002a0d00780c */ /* 0x000fc40000f21670 */
[----:B------:R-:W-:Y:S02]  /*8c80*/  FMNMX.FTZ R7, R137, R8, !PT ;  /* 0x0000000889077209 */ /* 0x000fe40007810000 */
[----:B------:R-:W-:Y:S02]  /*8c90*/  FSEL R143, R143, -INF , !P1 ;  /* 0xff8000008f8f7808 */ /* 0x000fe40004800000 */
[----:B------:R-:W-:Y:S02]  /*8ca0*/  LOP3.LUT P1, RZ, R16, 0x10, RZ, 0xc0, !PT ;  /* 0x0000001010ff7812 */ /* 0x000fe4000782c0ff */
[----:B------:R-:W-:Y:S02]  /*8cb0*/  FMNMX.FTZ R8, R140, R7, !PT ;  /* 0x000000078c087209 */ /* 0x000fe40007810000 */
[----:B------:R-:W-:Y:S02]  /*8cc0*/  ISETP.GT.AND P1, PT, R12, 0x30, !P1 ;  /* 0x000000300c00780c */ /* 0x000fe40004f24270 */
[----:B------:R-:W-:-:S02]  /*8cd0*/  FMNMX.FTZ R7, R141, R8, !PT ;  /* 0x000000088d077209 */ /* 0x000fc40007810000 */
[----:B------:R-:W-:Y:S02]  /*8ce0*/  ISETP.LT.OR P1, PT, R13, 0x31, P1 ;  /* 0x000000310d00780c */ /* 0x000fe40000f21670 */
[----:B------:R-:W-:Y:S02]  /*8cf0*/  FMNMX.FTZ R8, R144, R7, !PT ;  /* 0x0000000790087209 */ /* 0x000fe40007810000 */
[----:B------:R-:W-:Y:S02]  /*8d00*/  FSEL R146, R146, -INF , !P1 ;  /* 0xff80000092927808 */ /* 0x000fe40004800000 */
[----:B------:R-:W-:Y:S02]  /*8d10*/  LOP3.LUT P1, RZ, R16, 0x800000, RZ, 0xc0, !PT ;  /* 0x0080000010ff7812 */ /* 0x000fe4000782c0ff */
[----:B------:R-:W-:Y:S02]  /*8d20*/  FMNMX.FTZ R7, R145, R8, !PT ;  /* 0x0000000891077209 */ /* 0x000fe40007810000 */
[----:B------:R-:W-:-:S02]  /*8d30*/  ISETP.GT.AND P1, PT, R12, 0x31, !P1 ;  /* 0x000000310c00780c */ /* 0x000fc40004f24270 */
[----:B------:R-:W-:Y:S02]  /*8d40*/  FMNMX.FTZ R8, R148, R7, !PT ;  /* 0x0000000794087209 */ /* 0x000fe40007810000 */
[----:B------:R-:W-:Y:S02]  /*8d50*/  ISETP.LT.OR P1, PT, R13, 0x32, P1 ;  /* 0x000000320d00780c */ /* 0x000fe40000f21670 */
[----:B------:R-:W-:Y:S02]  /*8d60*/  FMNMX.FTZ R7, R149, R8, !PT ;  /* 0x0000000895077209 */ /* 0x000fe40007810000 */
[----:B------:R-:W-:Y:S02]  /*8d70*/  FSEL R147, R147, -INF , !P1 ;  /* 0xff80000093937808 */ /* 0x000fe40004800000 */
[----:B------:R-:W-:Y:S02]  /*8d80*/  LOP3.LUT P1, RZ, R16, 0x400000, RZ, 0xc0, !PT ;  /* 0x0040000010ff7812 */ /* 0x000fe4000782c0ff */
[----:B------:R-:W-:-:S02]  /*8d90*/  FMNMX.FTZ R8, R120, R7, !PT ;  /* 0x0000000778087209 */ /* 0x000fc40007810000 */
[----:B------:R-:W-:Y:S02]  /*8da0*/  ISETP.GT.AND P1, PT, R12, 0x38, !P1 ;  /* 0x000000380c00780c */ /* 0x000fe40004f24270 */
[----:B------:R-:W-:Y:S02]  /*8db0*/  FMNMX.FTZ R7, R121, R8, !PT ;  /* 0x0000000879077209 */ /* 0x000fe40007810000 */
        /* <DEDUP_REMOVED lines=28> */
[C---:B------:R-:W-:Y:S02]  /*8f80*/  ISETP.LT.OR P1, PT, R13.reuse, 0x49, P1 ;  /* 0x000000490d00780c */ /* 0x040fe40000f21670 */
[----:B------:R-:W-:Y:S02]  /*8f90*/  FMNMX.FTZ R8, R116, R7, !PT ;  /* 0x0000000774087209 */ /* 0x000fe40007810000 */
[----:B------:R-:W-:Y:S02]  /*8fa0*/  FSEL R126, R126, -INF , !P1 ;  /* 0xff8000007e7e7808 */ /* 0x000fe40004800000 */
[----:B------:R-:W-:Y:S02]  /*8fb0*/  ISETP.GT.AND P1, PT, R12, 0x49, !P6 ;  /* 0x000000490c00780c */ /* 0x000fe40007724270 */
[----:B------:R-:W-:Y:S02]  /*8fc0*/  LOP3.LUT P6, RZ, R16, 0x40, RZ, 0xc0, !PT ;  /* 0x0000004010ff7812 */ /* 0x000fe400078cc0ff */
        /* <DEDUP_REMOVED lines=19> */
[C---:B------:R-:W-:Y:S02]  /*9100*/  ISETP.GT.AND P1, PT, R12.reuse, 0x58, !P1 ;  /* 0x000000580c00780c */ /* 0x040fe40004f24270 */
[----:B------:R-:W-:Y:S01]  /*9110*/  FMNMX.FTZ R10, R101, R8, !PT ;  /* 0x00000008650a7209 */ /* 0x000fe20007810000 */
[----:B------:R-:W-:Y:S01]  /*9120*/  IMAD.U32 R8, RZ, RZ, UR42 ;  /* 0x0000002aff087e24 */ /* 0x000fe2000f8e00ff */
[----:B------:R-:W-:Y:S02]  /*9130*/  ISETP.LT.OR P1, PT, R13, 0x59, P1 ;  /* 0x000000590d00780c */ /* 0x000fe40000f21670 */
[----:B------:R-:W-:Y:S01]  /*9140*/  ISETP.GT.AND P2, PT, R12, 0x89, !P2 ;  /* 0x000000890c00780c */ /* 0x000fe20005744270 */
[----:B------:R-:W0:Y:S01]  /*9150*/  SHFL.BFLY PT, R7, R10, 0x2, 0x1f ;  /* 0x0c401f000a077f89 */ /* 0x000e2200000e0000 */
[----:B------:R-:W-:Y:S02]  /*9160*/  FSEL R134, R134, -INF , !P1 ;  /* 0xff80000086867808 */ /* 0x000fe40004800000 */
[----:B------:R-:W-:-:S02]  /*9170*/  LOP3.LUT P1, RZ, R16, 0x2000, RZ, 0xc0, !PT ;  /* 0x0000200010ff7812 */ /* 0x000fc4000782c0ff */
[C---:B------:R-:W-:Y:S02]  /*9180*/  ISETP.LT.OR P2, PT, R13.reuse, 0x8a, P2 ;  /* 0x0000008a0d00780c */ /* 0x040fe40001741670 */
[C---:B------:R-:W-:Y:S02]  /*9190*/  ISETP.GT.AND P1, PT, R12.reuse, 0x59, !P1 ;  /* 0x000000590c00780c */ /* 0x040fe40004f24270 */
[----:B------:R-:W-:Y:S02]  /*91a0*/  ISETP.GT.AND P3, PT, R12, 0x90, !P3 ;  /* 0x000000900c00780c */ /* 0x000fe40005f64270 */
[----:B------:R-:W-:Y:S02]  /*91b0*/  ISETP.LT.OR P1, PT, R13, 0x5a, P1 ;  /* 0x0000005a0d00780c */ /* 0x000fe40000f21670 */
[----:B------:R-:W-:Y:S02]  /*91c0*/  FSEL R95, R95, -INF , !P2 ;  /* 0xff8000005f5f7808 */ /* 0x000fe40005000000 */
[----:B------:R-:W-:-:S02]  /*91d0*/  FSEL R135, R135, -INF , !P1 ;  /* 0xff80000087877808 */ /* 0x000fc40004800000 */
[----:B------:R-:W-:Y:S02]  /*91e0*/  LOP3.LUT P1, RZ, R16, 0x1000, RZ, 0xc0, !PT ;  /* 0x0000100010ff7812 */ /* 0x000fe4000782c0ff */
[C---:B------:R-:W-:Y:S02]  /*91f0*/  ISETP.GT.AND P4, PT, R12.reuse, 0x91, !P4 ;  /* 0x000000910c00780c */ /* 0x040fe40006784270 */
[C---:B------:R-:W-:Y:S02]  /*9200*/  ISETP.GT.AND P1, PT, R12.reuse, 0x60, !P1 ;  /* 0x000000600c00780c */ /* 0x040fe40004f24270 */
[----:B------:R-:W-:Y:S02]  /*9210*/  ISETP.GT.AND P5, PT, R12, 0x98, !P5 ;  /* 0x000000980c00780c */ /* 0x000fe40006fa4270 */
[----:B------:R-:W-:Y:S02]  /*9220*/  ISETP.LT.OR P1, PT, R13, 0x61, P1 ;  /* 0x000000610d00780c */ /* 0x000fe40000f21670 */
[----:B0-----:R-:W-:-:S02]  /*9230*/  FMNMX.FTZ R14, R10, R7, !PT ;  /* 0x000000070a0e7209 */ /* 0x001fc40007810000 */
[----:B------:R-:W-:Y:S02]  /*9240*/  FSEL R106, R106, -INF , !P1 ;  /* 0xff8000006a6a7808 */ /* 0x000fe40004800000 */
[----:B------:R-:W-:Y:S01]  /*9250*/  LOP3.LUT P1, RZ, R16, 0x800, RZ, 0xc0, !PT ;  /* 0x0000080010ff7812 */ /* 0x000fe2000782c0ff */
[----:B------:R-:W0:Y:S01]  /*9260*/  SHFL.BFLY PT, R7, R14, 0x1, 0x1f ;  /* 0x0c201f000e077f89 */ /* 0x000e2200000e0000 */
[C---:B------:R-:W-:Y:S02]  /*9270*/  ISETP.LT.OR P3, PT, R13.reuse, 0x91, P3 ;  /* 0x000000910d00780c */ /* 0x040fe40001f61670 */
[----:B------:R-:W-:Y:S02]  /*9280*/  ISETP.GT.AND P1, PT, R12, 0x61, !P1 ;  /* 0x000000610c00780c */ /* 0x000fe40004f24270 */
[C---:B------:R-:W-:Y:S02]  /*9290*/  ISETP.LT.OR P4, PT, R13.reuse, 0x92, P4 ;  /* 0x000000920d00780c */ /* 0x040fe40002781670 */
[----:B------:R-:W-:-:S02]  /*92a0*/  ISETP.LT.OR P1, PT, R13, 0x62, P1 ;  /* 0x000000620d00780c */ /* 0x000fc40000f21670 */
[----:B------:R-:W-:Y:S02]  /*92b0*/  FSEL R98, R98, -INF , !P3 ;  /* 0xff80000062627808 */ /* 0x000fe40005800000 */
[----:B------:R-:W-:Y:S02]  /*92c0*/  FSEL R107, R107, -INF , !P1 ;  /* 0xff8000006b6b7808 */ /* 0x000fe40004800000 */
[----:B------:R-:W-:Y:S02]  /*92d0*/  LOP3.LUT P1, RZ, R16, 0x400, RZ, 0xc0, !PT ;  /* 0x0000040010ff7812 */ /* 0x000fe4000782c0ff */
[----:B------:R-:W-:Y:S02]  /*92e0*/  ISETP.LT.OR P5, PT, R13, 0x99, P5 ;  /* 0x000000990d00780c */ /* 0x000fe40002fa1670 */
[----:B------:R-:W-:Y:S02]  /*92f0*/  ISETP.GT.AND P1, PT, R12, 0x68, !P1 ;  /* 0x000000680c00780c */ /* 0x000fe40004f24270 */
[----:B------:R-:W-:-:S02]  /*9300*/  FSEL R99, R99, -INF , !P4 ;  /* 0xff80000063637808 */ /* 0x000fc40006000000 */
[----:B------:R-:W-:Y:S02]  /*9310*/  ISETP.LT.OR P1, PT, R13, 0x69, P1 ;  /* 0x000000690d00780c */ /* 0x000fe40000f21670 */
[----:B------:R-:W-:Y:S02]  /*9320*/  FSEL R102, R102, -INF , !P5 ;  /* 0xff80000066667808 */ /* 0x000fe40006800000 */
[----:B------:R-:W-:Y:S02]  /*9330*/  FSEL R110, R110, -INF , !P1 ;  /* 0xff8000006e6e7808 */ /* 0x000fe40004800000 */
[----:B------:R-:W-:Y:S02]  /*9340*/  LOP3.LUT P1, RZ, R16, 0x200, RZ, 0xc0, !PT ;  /* 0x0000020010ff7812 */ /* 0x000fe4000782c0ff */
[----:B0-----:R-:W-:Y:S02]  /*9350*/  FMNMX.FTZ R7, R14, R7, !PT ;  /* 0x000000070e077209 */ /* 0x001fe40007810000 */
[----:B------:R-:W-:-:S03]  /*9360*/  ISETP.GT.AND P1, PT, R12, 0x69, !P1 ;  /* 0x000000690c00780c */ /* 0x000fc60004f24270 */
[----:B------:R-:W-:Y:S01]  /*9370*/  FFMA.FTZ R8, R7, R8, -8 ;  /* 0xc100000007087423 */ /* 0x000fe20000010008 */
[----:B------:R-:W-:-:S04]  /*9380*/  ISETP.LT.OR P1, PT, R13, 0x6a, P1 ;  /* 0x0000006a0d00780c */ /* 0x000fc80000f21670 */
[----:B------:R-:W-:Y:S02]  /*9390*/  FSEL R111, R111, -INF , !P1 ;  /* 0xff8000006f6f7808 */ /* 0x000fe40004800000 */
[----:B------:R-:W-:-:S04]  /*93a0*/  LOP3.LUT P1, RZ, R16, 0x100, RZ, 0xc0, !PT ;  /* 0x0000010010ff7812 */ /* 0x000fc8000782c0ff */
[----:B------:R-:W-:-:S04]  /*93b0*/  ISETP.GT.AND P1, PT, R12, 0x70, !P1 ;  /* 0x000000700c00780c */ /* 0x000fc80004f24270 */
[----:B------:R-:W-:-:S04]  /*93c0*/  ISETP.LT.OR P1, PT, R13, 0x71, P1 ;  /* 0x000000710d00780c */ /* 0x000fc80000f21670 */
[----:B------:R-:W-:Y:S02]  /*93d0*/  FSEL R114, R114, -INF , !P1 ;  /* 0xff80000072727808 */ /* 0x000fe40004800000 */
[----:B------:R-:W-:-:S04]  /*93e0*/  LOP3.LUT P1, RZ, R16, 0x80, RZ, 0xc0, !PT ;  /* 0x0000008010ff7812 */ /* 0x000fc8000782c0ff */
[----:B------:R-:W-:-:S04]  /*93f0*/  ISETP.GT.AND P1, PT, R12, 0x71, !P1 ;  /* 0x000000710c00780c */ /* 0x000fc80004f24270 */
[----:B------:R-:W-:-:S04]  /*9400*/  ISETP.LT.OR P1, PT, R13, 0x72, P1 ;  /* 0x000000720d00780c */ /* 0x000fc80000f21670 */
[----:B------:R-:W-:Y:S02]  /*9410*/  FSEL R115, R115, -INF , !P1 ;  /* 0xff80000073737808 */ /* 0x000fe40004800000 */
[----:B------:R-:W-:Y:S02]  /*9420*/  ISETP.GT.AND P1, PT, R12, 0x78, !P6 ;  /* 0x000000780c00780c */ /* 0x000fe40007724270 */
[----:B------:R-:W-:Y:S02]  /*9430*/  LOP3.LUT P6, RZ, R16, 0x1000000, RZ, 0xc0, !PT ;  /* 0x0100000010ff7812 */ /* 0x000fe400078cc0ff */
        /* <DEDUP_REMOVED lines=46> */
[----:B------:R-:W-:Y:S02]  /*9720*/  ISETP.GT.AND P1, PT, R12, RZ, !P6 ;  /* 0x000000ff0c00720c */ /* 0x000fe40007724270 */
[----:B------:R-:W-:Y:S02]  /*9730*/  LOP3.LUT P6, RZ, R16, 0x8000000, RZ, 0xc0, !PT ;  /* 0x0800000010ff7812 */ /* 0x000fe400078cc0ff */
[----:B------:R-:W-:Y:S02]  /*9740*/  ISETP.LT.OR P1, PT, R13, 0x1, P1 ;  /* 0x000000010d00780c */ /* 0x000fe40000f21670 */
[----:B------:R-:W-:Y:S02]  /*9750*/  ISETP.GT.AND P2, PT, R12, 0x99, !P6 ;  /* 0x000000990c00780c */ /* 0x000fe40007744270 */
[----:B------:R-:W-:-:S02]  /*9760*/  FSEL R9, R154, -INF , !P1 ;  /* 0xff8000009a097808 */ /* 0x000fc40004800000 */
[----:B------:R-:W-:Y:S02]  /*9770*/  FSETP.NEU.FTZ.AND P1, PT, R7, -INF , PT ;  /* 0xff8000000700780b */ /* 0x000fe40003f3d000 */
[----:B------:R-:W-:Y:S02]  /*9780*/  FMNMX.FTZ R154, R9, R0, !PT ;  /* 0x00000000099a7209 */ /* 0x000fe40007810000 */
[----:B------:R-:W-:Y:S02]  /*9790*/  FSEL R8, R8, RZ, P1 ;  /* 0x000000ff08087208 */ /* 0x000fe40000800000 */
[----:B------:R-:W-:-:S03]  /*97a0*/  ISETP.LT.OR P2, PT, R13, 0x9a, P2 ;  /* 0x0000009a0d00780c */ /* 0x000fc60001741670 */
[--C-:B------:R-:W-:Y:S01]  /*97b0*/  FFMA.FTZ R15, R157, UR42, -R8.reuse ;  /* 0x0000002a9d0f7c23 */ /* 0x100fe20008010808 */
[----:B------:R-:W-:Y:S01]  /*97c0*/  FMNMX.FTZ R157, R155, R154, !PT ;  /* 0x0000009a9b9d7209 */ /* 0x000fe20007810000 */
[--C-:B------:R-:W-:Y:S01]  /*97d0*/  FFMA.FTZ R14, R156, UR42, -R8.reuse ;  /* 0x0000002a9c0e7c23 */ /* 0x100fe20008010808 */
[----:B------:R-:W-:-:S01]  /*97e0*/  FFMA.FTZ R156, R108, UR42, -R8 ;  /* 0x0000002a6c9c7c23 */ /* 0x000fc20008010808 */
[--C-:B------:R-:W-:Y:S01]  /*97f0*/  FFMA.FTZ R13, R109, UR42, -R8.reuse ;  /* 0x0000002a6d0d7c23 */ /* 0x100fe20008010808 */
[----:B------:R-:W-:Y:S01]  /*9800*/  FMNMX.FTZ R154, R158, R157, !PT ;  /* 0x0000009d9e9a7209 */ /* 0x000fe20007810000 */
[--C-:B------:R-:W-:Y:S01]  /*9810*/  FFMA.FTZ R20, R160, UR42, -R8.reuse ;  /* 0x0000002aa0147c23 */ /* 0x100fe20008010808 */
[----:B------:R-:W-:Y:S01]  /*9820*/  FSEL R103, R103, -INF , !P2 ;  /* 0xff80000067677808 */ /* 0x000fe20005000000 */
        /* <DEDUP_REMOVED lines=44> */
[----:B------:R-:W-:Y:S01]  /*9af0*/  MUFU.EX2 R11, R11 ;  /* 0x0000000b000b7308 */ /* 0x000fe20000000800 */
[----:B------:R-:W-:-:S04]  /*9b00*/  FMNMX.FTZ R154, R150, R157, !PT ;  /* 0x0000009d969a7209 */ /* 0x000fc80007810000 */
[----:B------:R-:W-:-:S03]  /*9b10*/  FMNMX.FTZ R157, R151, R154, !PT ;  /* 0x0000009a979d7209 */ /* 0x000fc60007810000 */
        /* <DEDUP_REMOVED lines=32> */
[----:B------:R-:W-:-:S03]  /*9d20*/  FMNMX.FTZ R109, R99, R108, !PT ;  /* 0x0000006c636d7209 */ /* 0x000fc60007810000 */
[----:B------:R-:W-:Y:S01]  /*9d30*/  MUFU.EX2 R141, R141 ;  /* 0x0000008d008d7308 */ /* 0x000fe20000000800 */
[----:B------:R-:W-:Y:S01]  /*9d40*/  FMNMX.FTZ R108, R102, R109, !PT ;  /* 0x0000006d666c7209 */ /* 0x000fe20007810000 */
[--C-:B------:R-:W-:Y:S01]  /*9d50*/  FFMA.FTZ R109, R113, UR42, -R8.reuse ;  /* 0x0000002a716d7c23 */ /* 0x100fe20008010808 */
[----:B------:R-:W-:-:S01]  /*9d60*/  FFMA.FTZ R113, R117, UR42, -R8 ;  /* 0x0000002a75717c23 */ /* 0x000fc20008010808 */
[----:B------:R-:W-:Y:S01]  /*9d70*/  IMAD.U32 R117, RZ, RZ, UR42 ;  /* 0x0000002aff757e24 */ /* 0x000fe2000f8e00ff */
[----:B------:R-:W-:-:S03]  /*9d80*/  FMNMX.FTZ R154, R103, R108, !PT ;  /* 0x0000006c679a7209 */ /* 0x000fc60007810000 */
[----:B------:R1:W-:Y:S02]  /*9d90*/  MUFU.EX2 R108, R160 ;  /* 0x000000a0006c7308 */ /* 0x0003e40000000800 */
[----:B------:R-:W2:Y:S06]  /*9da0*/  SHFL.BFLY PT, R157, R154, 0x2, 0x1f ;  /* 0x0c401f009a9d7f89 */ /* 0x000eac00000e0000 */
[----:B------:R-:W-:Y:S08]  /*9db0*/  MUFU.EX2 R144, R144 ;  /* 0x0000009000907308 */ /* 0x000ff00000000800 */
[----:B------:R-:W-:Y:S08]  /*9dc0*/  MUFU.EX2 R145, R145 ;  /* 0x0000009100917308 */ /* 0x000ff00000000800 */
[----:B------:R-:W-:Y:S01]  /*9dd0*/  MUFU.EX2 R148, R148 ;  /* 0x0000009400947308 */ /* 0x000fe20000000800 */
[----:B--2---:R-:W-:-:S02]  /*9de0*/  FMNMX.FTZ R157, R154, R157, !PT ;  /* 0x0000009d9a9d7209 */ /* 0x004fc40007810000 */
[----:B------:R-:W-:-:S03]  /*9df0*/  FSEL R154, R7, RZ, P1 ;  /* 0x000000ff079a7208 */ /* 0x000fc60000800000 */
[----:B------:R-:W2:Y:S02]  /*9e00*/  SHFL.BFLY PT, R116, R157, 0x1, 0x1f ;  /* 0x0c201f009d747f89 */ /* 0x000ea400000e0000 */
[----:B------:R-:W-:Y:S01]  /*9e10*/  MUFU.EX2 R149, R149 ;  /* 0x0000009500957308 */ /* 0x000fe20000000800 */
[----:B------:R-:W-:-:S07]  /*9e20*/  FADD.FTZ R154, -R154, R3 ;  /* 0x000000039a9a7221 */ /* 0x000fce0000010100 */
[----:B------:R-:W-:Y:S08]  /*9e30*/  MUFU.EX2 R3, R101 ;  /* 0x0000006500037308 */ /* 0x000ff00000000800 */
[----:B------:R-:W-:Y:S01]  /*9e40*/  MUFU.EX2 R120, R120 ;  /* 0x0000007800787308 */ /* 0x000fe20000000800 */
[----:B--2---:R-:W-:Y:S01]  /*9e50*/  FMNMX.FTZ R8, R157, R116, !PT ;  /* 0x000000749d087209 */ /* 0x004fe20007810000 */
[----:B------:R-:W-:-:S06]  /*9e60*/  FMUL.FTZ R116, R154, UR42 ;  /* 0x0000002a9a747c20 */ /* 0x000fcc0008410000 */
[----:B------:R-:W-:Y:S01]  /*9e70*/  MUFU.EX2 R121, R121 ;  /* 0x0000007900797308 */ /* 0x000fe20000000800 */
[C---:B------:R-:W-:Y:S01]  /*9e80*/  FSETP.NEU.FTZ.AND P1, PT, R8.reuse, -INF , PT ;  /* 0xff8000000800780b */ /* 0x040fe20003f3d000 */
[----:B------:R-:W-:-:S05]  /*9e90*/  FFMA.FTZ R117, R8, R117, -8 ;  /* 0xc100000008757423 */ /* 0x000fca0000010075 */
[----:B------:R-:W-:Y:S01]  /*9ea0*/  FSEL R154, R117, RZ, P1 ;  /* 0x000000ff759a7208 */ /* 0x000fe20000800000 */
[----:B------:R-:W2:Y:S04]  /*9eb0*/  MUFU.EX2 R116, R116 ;  /* 0x0000007400747308 */ /* 0x000ea80000000800 */
[----:B------:R-:W-:-:S01]  /*9ec0*/  FFMA.FTZ R157, R158, UR42, -R154 ;  /* 0x0000002a9e9d7c23 */ /* 0x000fc2000801089a */
[--C-:B0-----:R-:W-:Y:S01]  /*9ed0*/  FFMA.FTZ R156, R9, UR42, -R154.reuse ;  /* 0x0000002a099c7c23 */ /* 0x101fe2000801089a */
[----:B------:R-:W-:-:S01]  /*9ee0*/  FFMA.FTZ R9, R155, UR42, -R154 ;  /* 0x0000002a9b097c23 */ /* 0x000fc2000801089a */
[--C-:B------:R-:W-:Y:S01]  /*9ef0*/  FFMA.FTZ R158, R159, UR42, -R154.reuse ;  /* 0x0000002a9f9e7c23 */ /* 0x100fe2000801089a */
[----:B------:R0:W-:Y:S01]  /*9f00*/  MUFU.EX2 R101, R157 ;  /* 0x0000009d00657308 */ /* 0x0001e20000000800 */
[----:B------:R-:W-:-:S01]  /*9f10*/  FFMA.FTZ R117, R162, UR42, -R154 ;  /* 0x0000002aa2757c23 */ /* 0x000fc2000801089a */
[--C-:B-1----:R-:W-:Y:S01]  /*9f20*/  FFMA.FTZ R160, R163, UR42, -R154.reuse ;  /* 0x0000002aa3a07c23 */ /* 0x102fe2000801089a */
[----:B------:R-:W-:-:S01]  /*9f30*/  FFMA.FTZ R155, R166, UR42, -R154 ;  /* 0x0000002aa69b7c23 */ /* 0x000fc2000801089a */
[--C-:B------:R-:W-:Y:S01]  /*9f40*/  FFMA.FTZ R162, R167, UR42, -R154.reuse ;  /* 0x0000002aa7a27c23 */ /* 0x100fe2000801089a */
[----:B------:R-:W-:-:S01]  /*9f50*/  FFMA.FTZ R159, R126, UR42, -R154 ;  /* 0x0000002a7e9f7c23 */ /* 0x000fc2000801089a */
[--C-:B------:R-:W-:Y:S01]  /*9f60*/  FFMA.FTZ R126, R130, UR42, -R154.reuse ;  /* 0x0000002a827e7c23 */ /* 0x100fe2000801089a */
[----:B------:R-:W-:-:S01]  /*9f70*/  FFMA.FTZ R130, R134, UR42, -R154 ;  /* 0x0000002a86827c23 */ /* 0x000fc2000801089a */
[----:B------:R-:W-:Y:S01]  /*9f80*/  MUFU.EX2 R156, R156 ;  /* 0x0000009c009c7308 */ /* 0x000fe20000000800 */
[----:B0-----:R-:W-:Y:S01]  /*9f90*/  FSEL R157, R8, RZ, P1 ;  /* 0x000000ff089d7208 */ /* 0x001fe20000800000 */
[----:B--2---:R-:W-:Y:S01]  /*9fa0*/  FFMA.FTZ R161, R116, R6, R11 ;  /* 0x0000000674a17223 */ /* 0x004fe2000001000b */
[----:B------:R-:W-:-:S01]  /*9fb0*/  FFMA.FTZ R138, R138, UR42, -R154 ;  /* 0x0000002a8a8a7c23 */ /* 0x000fc2000801089a */
[--C-:B------:R-:W-:Y:S01]  /*9fc0*/  FFMA.FTZ R139, R139, UR42, -R154.reuse ;  /* 0x0000002a8b8b7c23 */ /* 0x100fe2000801089a */
[----:B------:R-:W-:-:S01]  /*9fd0*/  FFMA.FTZ R142, R142, UR42, -R154 ;  /* 0x0000002a8e8e7c23 */ /* 0x000fc2000801089a */
[----:B------:R-:W-:Y:S01]  /*9fe0*/  FADD.FTZ R157, -R157, R0 ;  /* 0x000000009d9d7221 */ /* 0x000fe20000010100 */
[----:B------:R-:W-:-:S01]  /*9ff0*/  FADD.FTZ R161, R10, R161 ;  /* 0x000000a10aa17221 */ /* 0x000fc20000010000 */
[----:B------:R-:W-:Y:S01]  /*a000*/  MUFU.EX2 R9, R9 ;  /* 0x0000000900097308 */ /* 0x000fe20000000800 */
[----:B------:R-:W-:-:S01]  /*a010*/  FFMA.FTZ R143, R143, UR42, -R154 ;  /* 0x0000002a8f8f7c23 */ /* 0x000fc2000801089a */
[----:B------:R-:W-:Y:S01]  /*a020*/  FMUL.FTZ R157, R157, UR42 ;  /* 0x0000002a9d9d7c20 */ /* 0x000fe20008410000 */
[----:B------:R-:W-:-:S01]  /*a030*/  FADD.FTZ R134, R14, R161 ;  /* 0x000000a10e867221 */ /* 0x000fc20000010000 */
        /* <DEDUP_REMOVED lines=31> */
[----:B------:R-:W-:-:S02]  /*a230*/  FFMA.FTZ R103, R103, UR42, -R154 ;  /* 0x0000002a67677c23 */ /* 0x000fc4000801089a */
[----:B-1----:R-:W-:-:S03]  /*a240*/  FADD.FTZ R6, R158, R5 ;  /* 0x000000059e067221 */ /* 0x002fc60000010000 */
[----:B------:R-:W1:Y:S01]  /*a250*/  MUFU.EX2 R155, R155 ;  /* 0x0000009b009b7308 */ /* 0x000e620000000800 */
[----:B--2---:R-:W-:-:S07]  /*a260*/  FADD.FTZ R5, R117, R6 ;  /* 0x0000000675057221 */ /* 0x004fce0000010000 */
[----:B------:R-:W2:Y:S01]  /*a270*/  MUFU.EX2 R162, R162 ;  /* 0x000000a200a27308 */ /* 0x000ea20000000800 */
[----:B0-----:R-:W-:-:S07]  /*a280*/  FADD.FTZ R6, R160, R5 ;  /* 0x00000005a0067221 */ /* 0x001fce0000010000 */
[----:B------:R0:W-:Y:S01]  /*a290*/  MUFU.EX2 R0, R159 ;  /* 0x0000009f00007308 */ /* 0x0001e20000000800 */
[----:B-1----:R-:W-:-:S07]  /*a2a0*/  FADD.FTZ R5, R155, R6 ;  /* 0x000000069b057221 */ /* 0x002fce0000010000 */
[----:B------:R-:W1:Y:S01]  /*a2b0*/  MUFU.EX2 R138, R138 ;  /* 0x0000008a008a7308 */ /* 0x000e620000000800 */
[----:B0-----:R-:W-:-:S01]  /*a2c0*/  FADD.FTZ R159, R15, R134 ;  /* 0x000000860f9f7221 */ /* 0x001fc20000010000 */
[----:B--2---:R-:W-:-:S03]  /*a2d0*/  FADD.FTZ R5, R162, R5 ;  /* 0x00000005a2057221 */ /* 0x004fc60000010000 */
[----:B------:R-:W-:-:S03]  /*a2e0*/  FADD.FTZ R134, R20, R159 ;  /* 0x0000009f14867221 */ /* 0x000fc60000010000 */
[----:B------:R-:W0:Y:S01]  /*a2f0*/  MUFU.EX2 R139, R139 ;  /* 0x0000008b008b7308 */ /* 0x000e220000000800 */
[----:B------:R-:W-:-:S04]  /*a300*/  FADD.FTZ R159, R21, R134 ;  /* 0x00000086159f7221 */ /* 0x000fc80000010000 */
[----:B------:R-:W-:-:S03]  /*a310*/  FADD.FTZ R134, R152, R159 ;  /* 0x0000009f98867221 */ /* 0x000fc60000010000 */
[----:B------:R-:W2:Y:S01]  /*a320*/  MUFU.EX2 R142, R142 ;  /* 0x0000008e008e7308 */ /* 0x000ea20000000800 */
[----:B------:R-:W-:-:S01]  /*a330*/  FADD.FTZ R159, R153, R134 ;  /* 0x00000086999f7221 */ /* 0x000fc20000010000 */
[----:B-1----:R-:W-:-:S03]  /*a340*/  FADD.FTZ R134, R138, R5 ;  /* 0x000000058a867221 */ /* 0x002fc60000010000 */
[----:B------:R-:W-:-:S03]  /*a350*/  FADD.FTZ R6, R136, R159 ;  /* 0x0000009f88067221 */ /* 0x000fc60000010000 */
[----:B------:R-:W1:Y:S01]  /*a360*/  MUFU.EX2 R143, R143 ;  /* 0x0000008f008f7308 */ /* 0x000e620000000800 */
[----:B------:R-:W-:-:S01]  /*a370*/  FADD.FTZ R5, R137, R6 ;  /* 0x0000000689057221 */ /* 0x000fc20000010000 */
[----:B0-----:R-:W-:-:S03]  /*a380*/  FADD.FTZ R159, R139, R134 ;  /* 0x000000868b9f7221 */ /* 0x001fc60000010000 */
[----:B------:R-:W-:-:S03]  /*a390*/  FADD.FTZ R6, R140, R5 ;  /* 0x000000058c067221 */ /* 0x000fc60000010000 */
[----:B------:R-:W0:Y:S01]  /*a3a0*/  MUFU.EX2 R146, R146 ;  /* 0x0000009200927308 */ /* 0x000e220000000800 */
[----:B--2---:R-:W-:-:S01]  /*a3b0*/  FADD.FTZ R134, R142, R159 ;  /* 0x0000009f8e867221 */ /* 0x004fc20000010000 */
[----:B------:R-:W-:-:S04]  /*a3c0*/  FADD.FTZ R5, R141, R6 ;  /* 0x000000068d057221 */ /* 0x000fc80000010000 */
[----:B------:R-:W-:Y:S02]  /*a3d0*/  FADD.FTZ R6, R144, R5 ;  /* 0x0000000590067221 */ /* 0x000fe40000010000 */
[----:B------:R-:W2:Y:S01]  /*a3e0*/  MUFU.EX2 R147, R147 ;  /* 0x0000009300937308 */ /* 0x000ea20000000800 */
[----:B-1----:R-:W-:-:S01]  /*a3f0*/  FADD.FTZ R159, R143, R134 ;  /* 0x000000868f9f7221 */ /* 0x002fc20000010000 */
[----:B------:R-:W-:-:S04]  /*a400*/  FADD.FTZ R5, R145, R6 ;  /* 0x0000000691057221 */ /* 0x000fc80000010000 */
[----:B------:R-:W-:Y:S02]  /*a410*/  FADD.FTZ R6, R148, R5 ;  /* 0x0000000594067221 */ /* 0x000fe40000010000 */
[----:B------:R-:W1:Y:S01]  /*a420*/  MUFU.EX2 R150, R150 ;  /* 0x0000009600967308 */ /* 0x000e620000000800 */
[----:B0-----:R-:W-:-:S01]  /*a430*/  FADD.FTZ R134, R146, R159 ;  /* 0x0000009f92867221 */ /* 0x001fc20000010000 */
[----:B------:R-:W-:-:S04]  /*a440*/  FADD.FTZ R5, R149, R6 ;  /* 0x0000000695057221 */ /* 0x000fc80000010000 */
[----:B------:R-:W-:Y:S02]  /*a450*/  FADD.FTZ R6, R120, R5 ;  /* 0x0000000578067221 */ /* 0x000fe40000010000 */
[----:B------:R-:W0:Y:S01]  /*a460*/  MUFU.EX2 R151, R151 ;  /* 0x0000009700977308 */ /* 0x000e220000000800 */
[----:B--2---:R-:W-:-:S01]  /*a470*/  FADD.FTZ R159, R147, R134 ;  /* 0x00000086939f7221 */ /* 0x004fc20000010000 */
[----:B------:R-:W-:-:S06]  /*a480*/  FADD.FTZ R5, R121, R6 ;  /* 0x0000000679057221 */ /* 0x000fcc0000010000 */
[----:B------:R-:W2:Y:S01]  /*a490*/  MUFU.EX2 R122, R122 ;  /* 0x0000007a007a7308 */ /* 0x000ea20000000800 */
[----:B-1----:R-:W-:-:S07]  /*a4a0*/  FADD.FTZ R134, R150, R159 ;  /* 0x0000009f96867221 */ /* 0x002fce0000010000 */
[----:B------:R-:W1:Y:S01]  /*a4b0*/  MUFU.EX2 R123, R123 ;  /* 0x0000007b007b7308 */ /* 0x000e620000000800 */
[----:B0-----:R-:W-:-:S07]  /*a4c0*/  FADD.FTZ R159, R151, R134 ;  /* 0x00000086979f7221 */ /* 0x001fce0000010000 */
[----:B------:R-:W0:Y:S01]  /*a4d0*/  MUFU.EX2 R124, R124 ;  /* 0x0000007c007c7308 */ /* 0x000e220000000800 */
[----:B--2---:R-:W-:-:S07]  /*a4e0*/  FADD.FTZ R134, R122, R159 ;  /* 0x0000009f7a867221 */ /* 0x004fce0000010000 */
[----:B------:R-:W2:Y:S01]  /*a4f0*/  MUFU.EX2 R125, R125 ;  /* 0x0000007d007d7308 */ /* 0x000ea20000000800 */
[----:B-1----:R-:W-:-:S04]  /*a500*/  FADD.FTZ R159, R123, R134 ;  /* 0x000000867b9f7221 */ /* 0x002fc80000010000 */
[----:B------:R-:W-:-:S03]  /*a510*/  FADD.FTZ R134, R0, R159 ;  /* 0x0000009f00867221 */ /* 0x000fc60000010000 */
        /* <DEDUP_REMOVED lines=28> */
[----:B------:R-:W-:-:S03]  /*a6e0*/  FADD.FTZ R6, R12, R5 ;  /* 0x000000050c067221 */ /* 0x000fc60000010000 */
        /* <DEDUP_REMOVED lines=54> */
.L_x_1103:
[----:B------:R-:W-:Y:S01]  /*aa50*/  ULEA UR6, UR54, UR41, 0x3 ;  /* 0x0000002936067291 */ /* 0x000fe2000f8e183f */
[----:B------:R-:W-:Y:S01]  /*aa60*/  ISETP.GT.AND P1, PT, R4, UR60, PT ;  /* 0x0000003c04007c0c */ /* 0x000fe2000bf24270 */
[----:B------:R-:W-:Y:S01]  /*aa70*/  UMOV UR50, UR58 ;  /* 0x0000003a00327c82 */ /* 0x000fe20008000000 */
        /* <DEDUP_REMOVED lines=15> */
[----:B------:R-:W-:Y:S01]  /*ab70*/  SYNCS.ARRIVE.TRANS64.RED.A1T0 RZ, [UR6], RZ ;  /* 0x000000ffffff79a7 */ /* 0x000fe20008100406 */
[----:B------:R-:W-:Y:S01]  /*ab80*/  F2FP.SATFINITE.E4M3.F32.PACK_AB_MERGE_C R142, R143, R142, RZ ;  /* 0x0000008e8f8e723e */ /* 0x000fe200048070ff */
[----:B------:R-:W-:Y:S01]  /*ab90*/  FMUL.FTZ R32, R32, R116 ;  /* 0x0000007420207220 */ /* 0x000fe20000410000 */
        /* <DEDUP_REMOVED lines=19> */
[-C--:B------:R-:W-:Y:S01]  /*acd0*/  FMUL.FTZ R52, R52, R116.reuse ;  /* 0x0000007434347220 */ /* 0x080fe20000410000 */
[----:B------:R-:W-:Y:S01]  /*ace0*/  F2FP.SATFINITE.E4M3.F32.PACK_AB_MERGE_C R13, R103, R161, RZ ;  /* 0x000000a1670d723e */ /* 0x000fe200048070ff */
[----:B------:R-:W-:Y:S01]  /*acf0*/  FMUL.FTZ R53, R53, R116 ;  /* 0x0000007435357220 */ /* 0x000fe20000410000 */
[----:B------:R-:W-:Y:S01]  /*ad00*/  F2FP.SATFINITE.E4M3.F32.PACK_AB_MERGE_C R177, R123, R122, R0 ;  /* 0x0000007a7bb1723e */ /* 0x000fe20004807000 */
[----:B------:R-:W-:Y:S01]  /*ad10*/  FMUL.FTZ R56, R56, R116 ;  /* 0x0000007438387220 */ /* 0x000fe20000410000 */
[----:B------:R-:W-:Y:S01]  /*ad20*/  F2FP.SATFINITE.E4M3.F32.PACK_AB_MERGE_C R170, R97, R96, R3 ;  /* 0x0000006061aa723e */ /* 0x000fe20004807003 */
[-C--:B------:R-:W-:Y:S01]  /*ad30*/  FMUL.FTZ R57, R57, R116.reuse ;  /* 0x0000007439397220 */ /* 0x080fe20000410000 */
[----:B------:R-:W-:Y:S01]  /*ad40*/  F2FP.SATFINITE.E4M3.F32.PACK_AB_MERGE_C R184, R10, R11, R14 ;  /* 0x0000000b0ab8723e */ /* 0x000fe2000480700e */
        /* <DEDUP_REMOVED lines=28> */
[----:B------:R-:W-:Y:S01]  /*af10*/  VIADD R4, R4, 0xffffffff ;  /* 0xffffffff04047836 */ /* 0x000fe20000000000 */
[----:B------:R-:W-:Y:S01]  /*af20*/  F2FP.SATFINITE.E4M3.F32.PACK_AB_MERGE_C R168, R89, R88, R92 ;  /* 0x0000005859a8723e */ /* 0x000fe2000480705c */
[-C--:B------:R-:W-:Y:S01]  /*af30*/  FMUL.FTZ R26, R26, R157.reuse ;  /* 0x0000009d1a1a7220 */ /* 0x080fe20000410000 */
        /* <DEDUP_REMOVED lines=36> */
[----:B------:R-:W-:Y:S01]  /*b180*/  IMAD.MOV.U32 R0, RZ, RZ, R8 ;  /* 0x000000ffff007224 */ /* 0x000fe200078e0008 */
[----:B------:R-:W-:Y:S01]  /*b190*/  UMOV UR54, UR59 ;  /* 0x0000003b00367c82 */ /* 0x000fe20008000000 */
[----:B------:R-:W-:Y:S01]  /*b1a0*/  IMAD.MOV.U32 R3, RZ, RZ, R7 ;  /* 0x000000ffff037224 */ /* 0x000fe200078e0007 */
[----:B------:R-:W-:-:S06]  /*b1b0*/  UMOV UR50, UR58 ;  /* 0x0000003a00327c82 */ /* 0x000fcc0008000000 */
.L_x_1086:
[----:B------:R-:W-:Y:S01]  /*b1c0*/  ULDC UR6, c[0x0][0x448] ;  /* 0x0001120000067ab9 */ /* 0x000fe20000000800 */
[----:B------:R-:W-:Y:S01]  /*b1d0*/  IADD3 R7, R17, 0x1, -R18 ;  /* 0x0000000111077810 */ /* 0x000fe20007ffe812 */
[----:B------:R-:W-:Y:S01]  /*b1e0*/  UISETP.NE.AND UP0, UPT, UR6, 0x1, UPT ;  /* 0x000000010600788c */ /* 0x000fe2000bf05270 */
[----:B------:R-:W-:Y:S02]  /*b1f0*/  ULDC UR15, c[0x0][0x9e4] ;  /* 0x00027900000f7ab9 */ /* 0x000fe40000000800 */
[----:B------:R-:W-:Y:S01]  /*b200*/  R2UR UR11, R7 ;  /* 0x00000000070b72ca */ /* 0x000fe200000e0000 */
[----:B------:R-:W-:Y:S02]  /*b210*/  UISETP.GE.AND UP1, UPT, UR15, 0x1, UPT ;  /* 0x000000010f00788c */ /* 0x000fe4000bf26270 */
[----:B------:R-:W-:-:S04]  /*b220*/  UIADD3 UR10, UR36, 0x7f, URZ ;  /* 0x0000007f240a7890 */ /* 0x000fc8000fffe03f */
[----:B------:R-:W-:Y:S01]  /*b230*/  PLOP3.LUT P1, PT, PT, PT, UP1, 0x40, 0x0 ;  /* 0x000000000000781c */ /* 0x000fe20003f2e818 */
[----:B------:R-:W-:Y:S01]  /*b240*/  @UP0 ULDC UR6, c[0x0][0x44c] ;  /* 0x0001130000060ab9 */ /* 0x000fe20000000800 */
[----:B------:R-:W-:Y:S01]  /*b250*/  @UP0 ULDC UR14, c[0x0][0x450] ;  /* 0x00011400000e0ab9 */ /* 0x000fe20000000800 */
[----:B------:R-:W-:-:S04]  /*b260*/  UIMAD.WIDE.U32 UR6, UR10, UR6, URZ ;  /* 0x000000060a0672a5 */ /* 0x000fc8000f8e003f */
[----:B------:R-:W-:-:S04]  /*b270*/  @UP0 USHF.R.U32.HI UR10, URZ, UR14, UR7 ;  /* 0x0000000e3f0a0299 */ /* 0x000fc80008011607 */
[----:B------:R-:W-:-:S04]  /*b280*/  UIADD3 UR10, UR11, UR10, URZ ;  /* 0x0000000a0b0a7290 */ /* 0x000fc8000fffe03f */
[----:B------:R-:W-:Y:S01]  /*b290*/  UIADD3 UR56, UR10, -UR56, URZ ;  /* 0x800000380a387290 */ /* 0x000fe2000fffe03f */
[----:B------:R-:W-:Y:S11]  /*b2a0*/  @P1 BRA `(.L_x_1105) ;  /* 0x0000000000481947 */ /* 0x000ff60003800000 */
[----:B------:R-:W-:Y:S02]  /*b2b0*/  UMOV UR14, UR10 ;  /* 0x0000000a000e7c82 */ /* 0x000fe40008000000 */
        /* <DEDUP_REMOVED lines=10> */
.L_x_1106:
[----:B------:R-:W-:-:S11]  /*b360*/  UISETP.NE.AND UP2, UPT, UR15, 0x1, UPT ;  /* 0x000000010f00788c */ /* 0x000fd6000bf45270 */
[----:B------:R-:W-:Y:S02]  /*b370*/  @UP2 ULDC.64 UR6, c[0x0][0x9e8] ;  /* 0x00027a0000062ab9 */ /* 0x000fe40000000a00 */
[----:B------:R-:W-:-:S04]  /*b380*/  UIMAD.WIDE.U32 UR10, UR14, UR6, URZ ;  /* 0x000000060e0a72a5 */ /* 0x000fc8000f8e003f */
[----:B------:R-:W-:-:S12]  /*b390*/  @UP2 USHF.R.U32.HI UR14, URZ, UR7, UR11 ;  /* 0x000000073f0e2299 */ /* 0x000fd8000801160b */
.L_x_1107:
[----:B------:R-:W-:-:S04]  /*b3a0*/  UIMAD UR14, UR14, UR15, URZ ;  /* 0x0000000f0e0e72a4 */ /* 0x000fc8000f8e023f */
[----:B------:R-:W-:-:S04]  /*b3b0*/  UISETP.LT.AND UP2, UPT, UR56, UR14, UPT ;  /* 0x0000000e3800728c */ /* 0x000fc8000bf41270 */
[----:B------:R-:W-:-:S12]  /*b3c0*/  USEL UR56, UR56, UR14, !UP2 ;  /* 0x0000000e38387287 */ /* 0x000fd8000d000000 */
.L_x_1105:
        /* <DEDUP_REMOVED lines=10> */
[----:B------:R-:W-:Y:S01]  /*b470*/  IMAD.MOV.U32 R7, RZ, RZ, R3 ;  /* 0x000000ffff077224 */ /* 0x000fe200078e0003 */
[----:B------:R-:W-:Y:S01]  /*b480*/  UMOV UR56, UR54 ;  /* 0x0000003600387c82 */ /* 0x000fe20008000000 */
[----:B------:R-:W-:-:S07]  /*b490*/  IMAD.MOV.U32 R8, RZ, RZ, R4 ;  /* 0x000000ffff087224 */ /* 0x000fce00078e0004 */
.L_x_1118:
[----:B------:R-:W-:Y:S01]  /*b4a0*/  ISETP.NE.AND P2, PT, RZ, UR45, PT ;  /* 0x0000002dff007c0c */ /* 0x000fe2000bf45270 */
[----:B------:R-:W-:-:S04]  /*b4b0*/  UISETP.NE.AND UP2, UPT, UR56, 0x1, UPT ;  /* 0x000000013800788c */ /* 0x000fc8000bf45270 */
[----:B------:R-:W-:-:S04]  /*b4c0*/  USEL UR50, URZ, 0x1, UP2 ;  /* 0x000000013f327887 */ /* 0x000fc80009000000 */
[----:B------:R-:W-:-:S04]  /*b4d0*/  ULOP3.LUT UR50, UR57, UR50, URZ, 0x3c, !UPT ;  /* 0x0000003239327292 */ /* 0x000fc8000f8e3c3f */
[----:B------:R-:W-:Y:S08]  /*b4e0*/  @P2 BRA `(.L_x_1109) ;  /* 0x0000000000382947 */ /* 0x000ff00003800000 */
[----:B------:R-:W-:Y:S05]  /*b4f0*/  @!P0 BRA `(.L_x_1110) ;  /* 0x0000000000048947 */ /* 0x000fea0003800000 */
[----:B------:R-:W-:Y:S01]  /*b500*/  BPT.TRAP 0x1 ;  /* 0x000000040000795c */ /* 0x000fe20000300000 */
.L_x_1110:
        /* <DEDUP_REMOVED lines=9> */
.L_x_1111:
[----:B-1----:R-:W-:Y:S05]  /*b5a0*/  @P1 BRA `(.L_x_1109) ;  /* 0x0000000000081947 */ /* 0x002fea0003800000 */
[----:B------:R-:W1:Y:S02]  /*b5b0*/  SYNCS.PHASECHK.TRANS64.TRYWAIT P1, [UR6+0x29830], R0 ;  /* 0x02983000ff0075a7 */ /* 0x000e640008020146 */
[----:B-1----:R-:W-:Y:S05]  /*b5c0*/  @!P1 BRA `(.L_x_1112) ;  /* 0x0000012000e49947 */ /* 0x002fea0003800000 */
.L_x_1109:
        /* <DEDUP_REMOVED lines=191> */
.L_x_1114:
[----:B------:R-:W-:Y:S01]  /*c1c0*/  ULEA UR6, UR56, UR41, 0x3 ;  /* 0x0000002938067291 */ /* 0x000fe2000f8e183f */
[----:B------:R-:W-:-:S05]  /*c1d0*/  IMAD.U32 R0, RZ, RZ, UR57 ;  /* 0x00000039ff007e24 */ /* 0x000fca000f8e00ff */
[----:B------:R-:W-:-:S04]  /*c1e0*/  SHF.L.U32 R0, R0, 0x1f, RZ ;  /* 0x0000001f00007819 */ /* 0x000fc800000006ff */
[----:B------:R0:W1:Y:S01]  /*c1f0*/  SYNCS.PHASECHK.TRANS64.TRYWAIT P1, [UR6+0x29850], R0 ;  /* 0x02985000ff0075a7 */ /* 0x0000620008020146 */
[----:B------:R-:W-:Y:S05]  /*c200*/  @!P0 BRA `(.L_x_1115) ;  /* 0x0000000000048947 */ /* 0x000fea0003800000 */
[----:B------:R-:W-:Y:S01]  /*c210*/  BPT.TRAP 0x1 ;  /* 0x000000040000795c */ /* 0x000fe20000300000 */
.L_x_1115:
[----:B-1----:R-:W-:Y:S05]  /*c220*/  @P1 BRA `(.L_x_1113) ;  /* 0x0000000000081947 */ /* 0x002fea0003800000 */
[----:B------:R-:W1:Y:S02]  /*c230*/  SYNCS.PHASECHK.TRANS64.TRYWAIT P1, [UR6+0x29850], R0 ;  /* 0x02985000ff0075a7 */ /* 0x000e640008020146 */
[----:B-1----:R-:W-:Y:S05]  /*c240*/  @!P1 BRA `(.L_x_1116) ;  /* 0x0000011400dc9947 */ /* 0x002fea0003800000 */
.L_x_1113:
[----:B------:R-:W-:Y:S01]  /*c250*/  UIADD3 UR6, UR41, 0x400, URZ ;  /* 0x0000040029067890 */ /* 0x000fe2000fffe03f */
[----:B------:R-:W-:Y:S01]  /*c260*/  WARPGROUP.ARRIVE ;  /* 0x00000000000079c5 */ /* 0x000fe20000000000 */
[----:B------:R-:W-:Y:S01]  /*c270*/  UMOV UR7, 0xc0000010 ;  /* 0xc000001000077882 */ /* 0x000fe20000000000 */
[----:B01----:R-:W-:Y:S01]  /*c280*/  FMNMX.FTZ R0, R152, R7, !PT ;  /* 0x0000000798007209 */ /* 0x003fe20007810000 */
[----:B------:R-:W-:-:S03]  /*c290*/  USHF.R.U32.HI UR6, URZ, 0x4, UR6 ;  /* 0x000000043f067899 */ /* 0x000fc60008011606 */
[----:B------:R-:W0:Y:S01]  /*c2a0*/  S2R R228, SR_TID.X ;  /* 0x0000000000e47919 */ /* 0x000e220000002100 */
        /* <DEDUP_REMOVED lines=85> */
[----:B0-----:R-:W-:Y:S01]  /*c800*/  SHF.R.U32.HI R228, RZ, 0x7, R228 ;  /* 0x00000007ffe47819 */ /* 0x001fe200000116e4 */
        /* <DEDUP_REMOVED lines=10> */
[----:B-1----:R-:W-:Y:S01]  /*c8b0*/  FMNMX.FTZ R13, R10, R13, !PT ;  /* 0x0000000d0a0d7209 */ /* 0x002fe20007810000 */
[----:B------:R-:W-:-:S04]  /*c8c0*/  IMAD.U32 R10, RZ, RZ, UR42 ;  /* 0x0000002aff0a7e24 */ /* 0x000fc8000f8e00ff */
[----:B------:R-:W1:Y:S01]  /*c8d0*/  SHFL.BFLY PT, R12, R13, 0x1, 0x1f ;  /* 0x0c201f000d0c7f89 */ /* 0x000e6200000e0000 */
[----:B0-----:R-:W-:-:S05]  /*c8e0*/  FMNMX.FTZ R3, R11, R0, !PT ;  /* 0x000000000b037209 */ /* 0x001fca0007810000 */
[----:B------:R-:W-:-:S04]  /*c8f0*/  FADD.FTZ R7, -R3, R7 ;  /* 0x0000000703077221 */ /* 0x000fc80000010100 */
[----:B------:R-:W-:Y:S01]  /*c900*/  FMUL.FTZ R7, R7, UR42 ;  /* 0x0000002a07077c20 */ /* 0x000fe20008410000 */
[----:B-1----:R-:W-:-:S05]  /*c910*/  FMNMX.FTZ R0, R13, R12, !PT ;  /* 0x0000000c0d007209 */ /* 0x002fca0007810000 */
[----:B------:R-:W-:Y:S01]  /*c920*/  MUFU.EX2 R7, R7 ;  /* 0x0000000700077308 */ /* 0x000fe20000000800 */
[----:B------:R-:W-:-:S01]  /*c930*/  FADD.FTZ R4, -R0, R9 ;  /* 0x0000000900047221 */ /* 0x000fc20000010100 */
[----:B------:R-:W-:-:S03]  /*c940*/  FFMA.FTZ R9, R3, R10, -8 ;  /* 0xc100000003097423 */ /* 0x000fc6000001000a */
[----:B------:R-:W-:Y:S01]  /*c950*/  FMUL.FTZ R4, R4, UR42 ;  /* 0x0000002a04047c20 */ /* 0x000fe20008410000 */
[----:B------:R-:W-:-:S01]  /*c960*/  FFMA.FTZ R11, R153, UR42, -R9 ;  /* 0x0000002a990b7c23 */ /* 0x000fc20008010809 */
[----:B------:R-:W-:Y:S02]  /*c970*/  IMAD.U32 R153, RZ, RZ, UR42 ;  /* 0x0000002aff997e24 */ /* 0x000fe4000f8e00ff */
        /* <DEDUP_REMOVED lines=40> */
[----:B------:R-:W-:Y:S03]  /*cc00*/  MUFU.EX2 R4, R4 ;  /* 0x0000000400047308 */ /* 0x000fe60000000800 */
        /* <DEDUP_REMOVED lines=30> */
[----:B-1----:R-:W-:-:S01]  /*cdf0*/  FFMA.FTZ R5, R4, R5, R153 ;  /* 0x0000000504057223 */ /* 0x002fc20000010099 */
[----:B------:R-:W-:Y:S01]  /*ce00*/  FFMA.FTZ R107, R107, UR42, -R101 ;  /* 0x0000002a6b6b7c23 */ /* 0x000fe20008010865 */
[----:B------:R-:W-:-:S02]  /*ce10*/  WARPGROUP.DEPBAR.LE gsb0, 0x0 ;  /* 0x00008000000079c5 */ /* 0x000fc40000010000 */
[----:B------:R-:W-:Y:S01]  /*ce20*/  WARPGROUP.ARRIVE ;  /* 0x00000000000079c5 */ /* 0x000fe20000000000 */
[----:B------:R-:W-:Y:S01]  /*ce30*/  IADD3 R162, -R228, 0xb, RZ ;  /* 0x0000000be4a27810 */ /* 0x000fe20007ffe1ff */
[----:B------:R-:W-:Y:S01]  /*ce40*/  FFMA.FTZ R110, R110, UR42, -R101 ;  /* 0x0000002a6e6e7c23 */ /* 0x000fe20008010865 */
[----:B------:R-:W1:Y:S01]  /*ce50*/  MUFU.EX2 R12, R12 ;  /* 0x0000000c000c7308 */ /* 0x000e620000000800 */
[----:B--2---:R-:W-:-:S02]  /*ce60*/  FADD.FTZ R161, R11, R6 ;  /* 0x000000060ba17221 */ /* 0x004fc40000010000 */
[----:B------:R-:W2:Y:S01]  /*ce70*/  S2R R228, SR_TID.X ;  /* 0x0000000000e47919 */ /* 0x000ea20000002100 */
[----:B------:R-:W-:Y:S01]  /*ce80*/  QGMMA.64x128x32.F32.E4M3.E4M3 R24, R176, gdesc[UR4], R24, gsb0 ;  /* 0x01e00004b0187df3 */ /* 0x000fe20008000818 */
[----:B------:R-:W-:Y:S01]  /*ce90*/  UIADD3 UR6, UR10, 0x300, URZ ;  /* 0x000003000a067890 */ /* 0x000fe2000fffe03f */
[--C-:B------:R-:W-:Y:S01]  /*cea0*/  FFMA.FTZ R111, R111, UR42, -R101.reuse ;  /* 0x0000002a6f6f7c23 */ /* 0x100fe20008010865 */
[----:B------:R-:W-:Y:S01]  /*ceb0*/  UMOV UR7, 0xc0000010 ;  /* 0xc000001000077882 */ /* 0x000fe20000000000 */
[----:B------:R-:W-:Y:S01]  /*cec0*/  FFMA.FTZ R114, R114, UR42, -R101 ;  /* 0x0000002a72727c23 */ /* 0x000fe20008010865 */
        /* <DEDUP_REMOVED lines=10> */
[----:B------:R-:W-:Y:S01]  /*cf70*/  FFMA.FTZ R95, R95, UR42, -R101 ;  /* 0x0000002a5f5f7c23 */ /* 0x000fe20008010865 */
[----:B------:R-:W-:-:S02]  /*cf80*/  IMAD.U32 R163, RZ, RZ, UR54 ;  /* 0x00000036ffa37e24 */ /* 0x000fc4000f8e00ff */
[--C-:B------:R-:W-:Y:S01]  /*cf90*/  FFMA.FTZ R98, R98, UR42, -R101.reuse ;  /* 0x0000002a62627c23 */ /* 0x100fe20008010865 */
[----:B------:R-:W-:-:S01]  /*cfa0*/  FFMA.FTZ R99, R99, UR42, -R101 ;  /* 0x0000002a63637c23 */ /* 0x000fc20008010865 */
[--C-:B------:R-:W-:Y:S01]  /*cfb0*/  FFMA.FTZ R102, R102, UR42, -R101.reuse ;  /* 0x0000002a66667c23 */ /* 0x100fe20008010865 */
[----:B------:R-:W-:-:S01]  /*cfc0*/  FFMA.FTZ R101, R103, UR42, -R101 ;  /* 0x0000002a67657c23 */ /* 0x000fc20008010865 */
[----:B------:R-:W1:Y:S01]  /*cfd0*/  MUFU.EX2 R155, R155 ;  /* 0x0000009b009b7308 */ /* 0x000e620000000800 */
[----:B---3--:R-:W-:-:S07]  /*cfe0*/  FADD.FTZ R160, R154, R5 ;  /* 0x000000059aa07221 */ /* 0x008fce0000010000 */
[----:B------:R-:W3:Y:S01]  /*cff0*/  MUFU.EX2 R14, R14 ;  /* 0x0000000e000e7308 */ /* 0x000ee20000000800 */
[----:B0-----:R-:W-:-:S01]  /*d000*/  FADD.FTZ R5, R13, R6 ;  /* 0x000000060d057221 */ /* 0x001fc20000010000 */
[----:B--2---:R-:W-:-:S06]  /*d010*/  LOP3.LUT P1, RZ, R228, 0x7f, RZ, 0xc0, !PT ;  /* 0x0000007fe4ff7812 */ /* 0x004fcc000782c0ff */
[----:B------:R-:W0:Y:S01]  /*d020*/  MUFU.EX2 R156, R156 ;  /* 0x0000009c009c7308 */ /* 0x000e220000000800 */
[----:B-1----:R-:W-:-:S06]  /*d030*/  FADD.FTZ R161, R155, R160 ;  /* 0x000000a09ba17221 */ /* 0x002fcc0000010000 */
[----:B------:R-:W-:Y:S01]  /*d040*/  @!P1 LEA R163, R163, UR41, 0x3 ;  /* 0x00000029a3a39c11 */ /* 0x000fe2000f8e18ff */
[----:B------:R-:W1:Y:S01]  /*d050*/  MUFU.EX2 R15, R15 ;  /* 0x0000000f000f7308 */ /* 0x000e620000000800 */
[----:B---3--:R-:W-:-:S07]  /*d060*/  FADD.FTZ R6, R14, R5 ;  /* 0x000000050e067221 */ /* 0x008fce0000010000 */
        /* <DEDUP_REMOVED lines=23> */
[----:B------:R-:W-:Y:S02]  /*d1e0*/  WARPGROUP.DEPBAR.LE gsb0, 0x0 ;  /* 0x00008000000079c5 */ /* 0x000fe40000010000 */
[----:B------:R-:W-:Y:S01]  /*d1f0*/  WARPGROUP.ARRIVE ;  /* 0x00000000000079c5 */ /* 0x000fe20000000000 */
[----:B--2---:R-:W-:-:S04]  /*d200*/  FADD.FTZ R6, R140, R5 ;  /* 0x000000058c067221 */ /* 0x004fc80000010000 */
[----:B------:R-:W2:Y:S01]  /*d210*/  MUFU.EX2 R143, R143 ;  /* 0x0000008f008f7308 */ /* 0x000ea20000000800 */
[----:B------:R-:W-:Y:S01]  /*d220*/  QGMMA.64x128x32.F32.E4M3.E4M3 R24, R172, gdesc[UR4], R24, gsb0 ;  /* 0x01e00004ac187df3 */ /* 0x000fe20008000818 */
[----:B------:R-:W-:Y:S01]  /*d230*/  UIADD3 UR6, UR10, 0x400, URZ ;  /* 0x000004000a067890 */ /* 0x000fe2000fffe03f */
[----:B0-----:R-:W-:Y:S01]  /*d240*/  FADD.FTZ R160, R142, R161 ;  /* 0x000000a18ea07221 */ /* 0x001fe20000010000 */
[----:B------:R-:W-:-:S04]  /*d250*/  UMOV UR7, 0xc0000010 ;  /* 0xc000001000077882 */ /* 0x000fc80000000000 */
        /* <DEDUP_REMOVED lines=33> */
[----:B--2---:R-:W-:-:S01]  /*d470*/  FADD.FTZ R5, R125, R6 ;  /* 0x000000067d057221 */ /* 0x004fc20000010000 */
[----:B------:R-:W-:Y:S02]  /*d480*/  WARPGROUP.DEPBAR.LE gsb0, 0x0 ;  /* 0x00008000000079c5 */ /* 0x000fe40000010000 */
[----:B------:R-:W-:-:S04]  /*d490*/  WARPGROUP.ARRIVE ;  /* 0x00000000000079c5 */ /* 0x000fc80000000000 */
[----:B------:R-:W2:Y:S01]  /*d4a0*/  MUFU.EX2 R130, R130 ;  /* 0x0000008200827308 */ /* 0x000ea20000000800 */
[----:B0-----:R-:W-:-:S01]  /*d4b0*/  FADD.FTZ R161, R127, R160 ;  /* 0x000000a07fa17221 */ /* 0x001fc20000010000 */
[----:B------:R-:W-:Y:S01]  /*d4c0*/  QGMMA.64x128x32.F32.E4M3.E4M3 R24, R168, gdesc[UR4], R24, gsb0 ;  /* 0x01e00004a8187df3 */ /* 0x000fe20008000818 */
[----:B-1----:R-:W-:-:S05]  /*d4d0*/  FADD.FTZ R6, R128, R5 ;  /* 0x0000000580067221 */ /* 0x002fca0000010000 */
[----:B------:R-:W0:Y:S08]  /*d4e0*/  MUFU.EX2 R129, R129 ;  /* 0x0000008100817308 */ /* 0x000e300000000800 */
        /* <DEDUP_REMOVED lines=34> */
[----:B------:R-:W-:-:S06]  /*d710*/  WARPGROUP.DEPBAR.LE gsb0, 0x0 ;  /* 0x00008000000079c5 */ /* 0x000fcc0000010000 */
        /* <DEDUP_REMOVED lines=14> */
[----:B------:R-:W-:-:S05]  /*d800*/  @!P1 VIADD R5, R163, 0x29840 ;  /* 0x00029840a3059836 */ /* 0x000fca0000000000 */
[----:B------:R-:W-:Y:S01]  /*d810*/  @!P1 PRMT R5, RZ, 0x654, R5 ;  /* 0x00000654ff059816 */ /* 0x000fe20000000005 */
[----:B------:R-:W1:Y:S01]  /*d820*/  MUFU.EX2 R91, R91 ;  /* 0x0000005b005b7308 */ /* 0x000e620000000800 */
[----:B--2---:R-:W-:-:S01]  /*d830*/  FADD.FTZ R160, R90, R161 ;  /* 0x000000a15aa07221 */ /* 0x004fc20000010000 */
[----:B------:R2:W-:Y:S06]  /*d840*/  BAR.ARV R162, 0x100 ;  /* 0x000400a20000751d */ /* 0x0005ec0000002000 */
[----:B------:R-:W3:Y:S01]  /*d850*/  MUFU.EX2 R92, R92 ;  /* 0x0000005c005c7308 */ /* 0x000ee20000000800 */
[----:B0-----:R-:W-:-:S01]  /*d860*/  FADD.FTZ R161, R89, R6 ;  /* 0x0000000659a17221 */ /* 0x001fc20000010000 */
[----:B------:R0:W-:Y:S06]  /*d870*/  @!P1 SYNCS.ARRIVE.TRANS64.RED.A1T0 RZ, [R5+URZ], RZ ;  /* 0x000000ff05ff99a7 */ /* 0x0001ec000810043f */
[----:B------:R-:W4:Y:S01]  /*d880*/  MUFU.EX2 R94, R94 ;  /* 0x0000005e005e7308 */ /* 0x000f220000000800 */
[----:B-1----:R-:W-:-:S07]  /*d890*/  FADD.FTZ R163, R91, R160 ;  /* 0x000000a05ba37221 */ /* 0x002fce0000010000 */
[----:B------:R-:W0:Y:S01]  /*d8a0*/  MUFU.EX2 R93, R93 ;  /* 0x0000005d005d7308 */ /* 0x000e220000000800 */
[----:B---3--:R-:W-:-:S07]  /*d8b0*/  FADD.FTZ R6, R92, R161 ;  /* 0x000000a15c067221 */ /* 0x008fce0000010000 */
[----:B------:R-:W1:Y:S01]  /*d8c0*/  MUFU.EX2 R95, R95 ;  /* 0x0000005f005f7308 */ /* 0x000e620000000800 */
[----:B----4-:R-:W-:-:S07]  /*d8d0*/  FADD.FTZ R160, R94, R163 ;  /* 0x000000a35ea07221 */ /* 0x010fce0000010000 */
[----:B------:R-:W3:Y:S01]  /*d8e0*/  MUFU.EX2 R96, R96 ;  /* 0x0000006000607308 */ /* 0x000ee20000000800 */
[----:B0-----:R-:W-:-:S07]  /*d8f0*/  FADD.FTZ R5, R93, R6 ;  /* 0x000000065d057221 */ /* 0x001fce0000010000 */
[----:B------:R-:W0:Y:S01]  /*d900*/  MUFU.EX2 R98, R98 ;  /* 0x0000006200627308 */ /* 0x000e220000000800 */
[----:B-1----:R-:W-:-:S07]  /*d910*/  FADD.FTZ R103, R95, R160 ;  /* 0x000000a05f677221 */ /* 0x002fce0000010000 */
[----:B------:R-:W1:Y:S01]  /*d920*/  MUFU.EX2 R97, R97 ;  /* 0x0000006100617308 */ /* 0x000e620000000800 */
[----:B---3--:R-:W-:-:S07]  /*d930*/  FADD.FTZ R6, R96, R5 ;  /* 0x0000000560067221 */ /* 0x008fce0000010000 */
        /* <DEDUP_REMOVED lines=9> */
[----:B-1----:R-:W-:-:S01]  /*d9d0*/  FADD.FTZ R103, R102, R103 ;  /* 0x0000006766677221 */ /* 0x002fc20000010000 */
[----:B---3--:R-:W-:-:S03]  /*d9e0*/  FADD.FTZ R6, R9, R6 ;  /* 0x0000000609067221 */ /* 0x008fc60000010000 */
[----:B0-----:R-:W-:Y:S01]  /*d9f0*/  FADD.FTZ R5, R101, R103 ;  /* 0x0000006765057221 */ /* 0x001fe20000010000 */
[----:B--2---:R-:W-:Y:S06]  /*da00*/  @!P0 BRA `(.L_x_1117) ;  /* 0x0000000000048947 */ /* 0x004fec0003800000 */
[----:B------:R-:W-:Y:S01]  /*da10*/  BPT.TRAP 0x1 ;  /* 0x000000040000795c */ /* 0x000fe20000300000 */
.L_x_1117:
        /* <DEDUP_REMOVED lines=115> */
[----:B------:R-:W-:-:S07]  /*e150*/  IMAD.MOV.U32 R4, RZ, RZ, R8 ;  /* 0x000000ffff047224 */ /* 0x000fce00078e0008 */
.L_x_1108:
[----:B------:R-:W-:-:S13]  /*e160*/  ISETP.GE.AND P1, PT, R4, UR39, PT ;  /* 0x0000002704007c0c */ /* 0x000fda000bf26270 */
[----:B------:R-:W-:Y:S05]  /*e170*/  @!P1 BRA `(.L_x_1119) ;  /* 0x00000048006c9947 */ /* 0x000fea0003800000 */
[----:B------:R-:W-:Y:S01]  /*e180*/  IMAD.MOV.U32 R10, RZ, RZ, R0 ;  /* 0x000000ffff0a7224 */ /* 0x000fe200078e0000 */
[----:B------:R-:W-:Y:S01]  /*e190*/  UMOV UR58, UR54 ;  /* 0x00000036003a7c82 */ /* 0x000fe20008000000 */
[----:B------:R-:W-:Y:S01]  /*e1a0*/  IMAD.MOV.U32 R7, RZ, RZ, R3 ;  /* 0x000000ffff077224 */ /* 0x000fe200078e0003 */
[----:B------:R-:W-:Y:S01]  /*e1b0*/  UMOV UR59, UR50 ;  /* 0x00000032003b7c82 */ /* 0x000fe20008000000 */
[----:B------:R-:W-:Y:S01]  /*e1c0*/  ULDC UR54, c[0x0][0x9e4] ;  /* 0x0002790000367ab9 */ /* 0x000fe20000000800 */
[----:B------:R-:W-:Y:S01]  /*e1d0*/  ULDC UR56, c[0x0][0x9dc] ;  /* 0x0002770000387ab9 */ /* 0x000fe20000000800 */
[----:B------:R-:W-:-:S05]  /*e1e0*/  ULDC UR55, c[0x0][0x9e0] ;  /* 0x0002780000377ab9 */ /* 0x000fca0000000800 */
.L_x_1137:
[----:B------:R-:W-:Y:S01]  /*e1f0*/  ISETP.NE.AND P2, PT, RZ, UR45, PT ;  /* 0x0000002dff007c0c */ /* 0x000fe2000bf45270 */
[----:B------:R-:W-:-:S04]  /*e200*/  UISETP.NE.AND UP2, UPT, UR58, 0x1, UPT ;  /* 0x000000013a00788c */ /* 0x000fc8000bf45270 */
[----:B------:R-:W-:-:S04]  /*e210*/  USEL UR50, URZ, 0x1, UP2 ;  /* 0x000000013f327887 */ /* 0x000fc80009000000 */
[----:B------:R-:W-:-:S04]  /*e220*/  ULOP3.LUT UR50, UR59, UR50, URZ, 0x3c, !UPT ;  /* 0x000000323b327292 */ /* 0x000fc8000f8e3c3f */
[----:B------:R-:W-:Y:S08]  /*e230*/  @P2 BRA `(.L_x_1120) ;  /* 0x0000000000382947 */ /* 0x000ff00003800000 */
[----:B------:R-:W-:Y:S05]  /*e240*/  @!P0 BRA `(.L_x_1121) ;  /* 0x0000000000048947 */ /* 0x000fea0003800000 */
[----:B------:R-:W-:Y:S01]  /*e250*/  BPT.TRAP 0x1 ;  /* 0x000000040000795c */ /* 0x000fe20000300000 */
.L_x_1121:
        /* <DEDUP_REMOVED lines=9> */
.L_x_1122:
[----:B-1----:R-:W-:Y:S05]  /*e2f0*/  @P1 BRA `(.L_x_1120) ;  /* 0x0000000000081947 */ /* 0x002fea0003800000 */
[----:B------:R-:W1:Y:S02]  /*e300*/  SYNCS.PHASECHK.TRANS64.TRYWAIT P1, [UR6+0x29830], R0 ;  /* 0x02983000ff0075a7 */ /* 0x000e640008020146 */
[----:B-1----:R-:W-:Y:S05]  /*e310*/  @!P1 BRA `(.L_x_1123) ;  /* 0x000000f400c09947 */ /* 0x002fea0003800000 */
.L_x_1120:
        /* <DEDUP_REMOVED lines=191> */
.L_x_1125:
[----:B------:R-:W-:Y:S01]  /*ef10*/  ULEA UR6, UR58, UR41, 0x3 ;  /* 0x000000293a067291 */ /* 0x000fe2000f8e183f */
[----:B------:R-:W-:-:S05]  /*ef20*/  IMAD.U32 R0, RZ, RZ, UR59 ;  /* 0x0000003bff007e24 */ /* 0x000fca000f8e00ff */
[----:B------:R-:W-:-:S04]  /*ef30*/  SHF.L.U32 R0, R0, 0x1f, RZ ;  /* 0x0000001f00007819 */ /* 0x000fc800000006ff */
[----:B------:R0:W1:Y:S01]  /*ef40*/  SYNCS.PHASECHK.TRANS64.TRYWAIT P1, [UR6+0x29850], R0 ;  /* 0x02985000ff0075a7 */ /* 0x0000620008020146 */
[----:B------:R-:W-:Y:S05]  /*ef50*/  @!P0 BRA `(.L_x_1126) ;  /* 0x0000000000048947 */ /* 0x000fea0003800000 */
[----:B------:R-:W-:Y:S01]  /*ef60*/  BPT.TRAP 0x1 ;  /* 0x000000040000795c */ /* 0x000fe20000300000 */
.L_x_1126:
[----:B-1----:R-:W-:Y:S05]  /*ef70*/  @P1 BRA `(.L_x_1124) ;  /* 0x0000000000081947 */ /* 0x002fea0003800000 */
[----:B------:R-:W1:Y:S02]  /*ef80*/  SYNCS.PHASECHK.TRANS64.TRYWAIT P1, [UR6+0x29850], R0 ;  /* 0x02985000ff0075a7 */ /* 0x000e640008020146 */
[----:B-1----:R-:W-:Y:S05]  /*ef90*/  @!P1 BRA `(.L_x_1127) ;  /* 0x000000e800b89947 */ /* 0x002fea0003800000 */
.L_x_1124:
        /* <DEDUP_REMOVED lines=57> */
[----:B-1----:R-:W-:Y:S01]  /*f330*/  IMAD.IADD R3, R12, 0x1, R21 ;  /* 0x000000010c037824 */ /* 0x002fe200078e0215 */
[----:B------:R-:W-:Y:S06]  /*f340*/  @P1 BRA `(.L_x_1128) ;  /* 0x0000000000541947 */ /* 0x000fec0003800000 */
        /* <DEDUP_REMOVED lines=12> */
.L_x_1130:
[----:B------:R-:W-:-:S05]  /*f410*/  IMAD.U32 R20, RZ, RZ, UR54 ;  /* 0x00000036ff147e24 */ /* 0x000fca000f8e00ff */
[----:B------:R-:W-:-:S13]  /*f420*/  ISETP.NE.AND P1, PT, R20, 0x1, PT ;  /* 0x000000011400780c */ /* 0x000fda0003f25270 */
[----:B------:R-:W0:Y:S02]  /*f430*/  @P1 LDC.64 R8, c[0x0][0x9e8] ;  /* 0x00027a00ff081b82 */ /* 0x000e240000000a00 */
[----:B0-----:R-:W-:-:S05]  /*f440*/  @P1 IMAD.HI.U32 R8, R21, R8, RZ ;  /* 0x0000000815081227 */ /* 0x001fca00078e00ff */
[----:B------:R-:W-:-:S07]  /*f450*/  @P1 SHF.R.U32.HI R21, RZ, R9, R8 ;  /* 0x00000009ff151219 */ /* 0x000fce0000011608 */
.L_x_1131:
[----:B------:R-:W-:Y:S05]  /*f460*/  BSYNC B0 ;  /* 0x0000000000007941 */ /* 0x000fea0003800000 */
.L_x_1129:
[----:B------:R-:W-:-:S05]  /*f470*/  IMAD R8, R21, R20, R0 ;  /* 0x0000001415087224 */ /* 0x000fca00078e0200 */
[----:B------:R-:W-:Y:S02]  /*f480*/  VIADDMNMX R11, R8, R20, R11, PT ;  /* 0x00000014080b7246 */ /* 0x000fe4000380010b */
[----:B------:R-:W-:-:S07]  /*f490*/  VIMNMX R3, R3, R8, !PT ;  /* 0x0000000803037248 */ /* 0x000fce0007fe0100 */
.L_x_1128:
        /* <DEDUP_REMOVED lines=247> */
.L_x_1134:
[----:B------:R-:W-:-:S05]  /*10410*/  IMAD.U32 R11, RZ, RZ, UR54 ;  /* 0x00000036ff0b7e24 */ /* 0x000fca000f8e00ff */
[----:B------:R-:W-:-:S13]  /*10420*/  ISETP.NE.AND P6, PT, R11, 0x1, PT ;  /* 0x000000010b00780c */ /* 0x000fda0003fc5270 */
[----:B------:R-:W0:Y:S02]  /*10430*/  @P6 LDC.64 R8, c[0x0][0x9e8] ;  /* 0x00027a00ff086b82 */ /* 0x000e240000000a00 */
[----:B0-----:R-:W-:-:S05]  /*10440*/  @P6 IMAD.HI.U32 R8, R3, R8, RZ ;  /* 0x0000000803086227 */ /* 0x001fca00078e00ff */
[----:B------:R-:W-:-:S07]  /*10450*/  @P6 SHF.R.U32.HI R3, RZ, R9, R8 ;  /* 0x00000009ff036219 */ /* 0x000fce0000011608 */
.L_x_1135:
[----:B------:R-:W-:Y:S05]  /*10460*/  BSYNC B0 ;  /* 0x0000000000007941 */ /* 0x000fea0003800000 */
.L_x_1133:
[----:B------:R-:W-:-:S05]  /*10470*/  IMAD R0, R3, R11, R0 ;  /* 0x0000000b03007224 */ /* 0x000fca00078e0200 */
[----:B------:R-:W-:Y:S02]  /*10480*/  VIADDMNMX R13, R0, R11, R13, PT ;  /* 0x0000000b000d7246 */ /* 0x000fe4000380010d */
[----:B------:R-:W-:-:S07]  /*10490*/  VIMNMX R12, R12, R0, !PT ;  /* 0x000000000c0c7248 */ /* 0x000fce0007fe0100 */
.L_x_1132:
        /* <DEDUP_REMOVED lines=501> */
.L_x_1136:
        /* <DEDUP_REMOVED lines=115> */
[----:B------:R-:W-:-:S05]  /*12b20*/  UMOV UR54, UR57 ;  /* 0x0000003900367c82 */ /* 0x000fca0008000000 */
.L_x_1119:
[----:B------:R-:W-:Y:S06]  /*12b30*/  BAR.ARV 0x8, 0x180 ;  /* 0x0206000000007b1d */ /* 0x000fec0000002000 */
[----:B------:R-:W-:Y:S05]  /*12b40*/  @!P0 BRA `(.L_x_1138) ;  /* 0x0000000000048947 */ /* 0x000fea0003800000 */
[----:B------:R-:W-:Y:S01]  /*12b50*/  BPT.TRAP 0x1 ;  /* 0x000000040000795c */ /* 0x000fe20000300000 */
.L_x_1138:
[----:B------:R-:W-:Y:S01]  /*12b60*/  ULEA UR9, UR54, UR41, 0x3 ;  /* 0x0000002936097291 */ /* 0x000fe2000f8e183f */
[----:B------:R-:W-:-:S05]  /*12b70*/  IMAD.U32 R4, RZ, RZ, UR50 ;  /* 0x00000032ff047e24 */ /* 0x000fca000f8e00ff */
[----:B------:R-:W-:-:S04]  /*12b80*/  SHF.L.U32 R4, R4, 0x1f, RZ ;  /* 0x0000001f04047819 */ /* 0x000fc800000006ff */
[----:B------:R0:W1:Y:S01]  /*12b90*/  SYNCS.PHASECHK.TRANS64.TRYWAIT P1, [UR9+0x29850], R4 ;  /* 0x02985004ff0075a7 */ /* 0x0000620008020149 */
[----:B------:R-:W-:Y:S05]  /*12ba0*/  @!P0 BRA `(.L_x_1139) ;  /* 0x0000000000048947 */ /* 0x000fea0003800000 */
[----:B------:R-:W-:Y:S01]  /*12bb0*/  BPT.TRAP 0x1 ;  /* 0x000000040000795c */ /* 0x000fe20000300000 */
.L_x_1139:
[----:B-1----:R-:W-:Y:S05]  /*12bc0*/  @P1 BRA `(.L_x_1140) ;  /* 0x0000000000081947 */ /* 0x002fea0003800000 */
[----:B------:R-:W1:Y:S02]  /*12bd0*/  SYNCS.PHASECHK.TRANS64.TRYWAIT P1, [UR9+0x29850], R4 ;  /* 0x02985004ff0075a7 */ /* 0x000e640008020149 */
[----:B-1----:R-:W-:Y:S05]  /*12be0*/  @!P1 BRA `(.L_x_1141) ;  /* 0x000000ac00bc9947 */ /* 0x002fea0003800000 */
.L_x_1140:
[----:B------:R-:W-:Y:S01]  /*12bf0*/  UIADD3 UR41, UR41, 0x400, URZ ;  /* 0x0000040029297890 */ /* 0x000fe2000fffe03f */
[----:B------:R-:W-:Y:S01]  /*12c00*/  WARPGROUP.ARRIVE ;  /* 0x00000000000079c5 */ /* 0x000fe20000000000 */
[----:B------:R-:W-:Y:S01]  /*12c10*/  UMOV UR7, 0xc0000010 ;  /* 0xc000001000077882 */ /* 0x000fe20000000000 */
[----:B------:R-:W-:Y:S01]  /*12c20*/  ULDC.64 UR10, c[0x0][0x9a0] ;  /* 0x00026800000a7ab9 */ /* 0x000fe20000000a00 */
[----:B------:R-:W-:Y:S01]  /*12c30*/  USHF.R.U32.HI UR41, URZ, 0x4, UR41 ;  /* 0x000000043f297899 */ /* 0x000fe20008011629 */
[----:B01----:R-:W-:Y:S01]  /*12c40*/  IMAD.MOV.U32 R4, RZ, RZ, 0x3f800000 ;  /* 0x3f800000ff047424 */ /* 0x003fe200078e00ff */
[----:B------:R-:W-:Y:S02]  /*12c50*/  UISETP.NE.U32.AND UP0, UPT, UR10, URZ, UPT ;  /* 0x0000003f0a00728c */ /* 0x000fe4000bf05070 */
[----:B------:R-:W-:Y:S02]  /*12c60*/  ULOP3.LUT UR41, UR41, 0x3fff, URZ, 0xc0, !UPT ;  /* 0x00003fff29297892 */ /* 0x000fe4000f8ec03f */
[----:B------:R-:W-:-:S02]  /*12c70*/  UISETP.NE.AND.EX UP0, UPT, UR11, URZ, UPT, UP0 ;  /* 0x0000003f0b00728c */ /* 0x000fc4000bf05300 */
[----:B------:R-:W-:-:S04]  /*12c80*/  ULOP3.LUT UR8, UR41, 0x10000, URZ, 0xfc, !UPT ;  /* 0x0001000029087892 */ /* 0x000fc8000f8efc3f */
[----:B------:R-:W-:Y:S01]  /*12c90*/  UIMAD UR8, UR54, 0x500, UR8 ;  /* 0x00000500360878a4 */ /* 0x000fe2000f8e0208 */
[----:B------:R-:W-:-:S04]  /*12ca0*/  PLOP3.LUT P1, PT, PT, PT, UP0, 0x80, 0x0 ;  /* 0x000000000000781c */ /* 0x000fc80003f2f008 */
[----:B------:R-:W-:Y:S02]  /*12cb0*/  @UP0 ULDC.64 UR12, c[0x0][0x9c8] ;  /* 0x00027200000c0ab9 */ /* 0x000fe40000000a00 */
[----:B------:R-:W-:Y:S01]  /*12cc0*/  UMOV UR6, UR8 ;  /* 0x0000000800067c82 */ /* 0x000fe20008000000 */
[----:B------:R-:W-:-:S09]  /*12cd0*/  @UP0 UIMAD.WIDE.U32 UR4, UR49, UR12, URZ ;  /* 0x0000000c310402a5 */ /* 0x000fd2000f8e003f */
[----:B------:R-:W-:Y:S01]  /*12ce0*/  QGMMA.64x128x32.F32.E4M3.E4M3 R24, R184, gdesc[UR4], R24, gsb0 ;  /* 0x01e00004b8187df3 */ /* 0x000fe20008000818 */
[----:B------:R-:W-:Y:S01]  /*12cf0*/  UIADD3 UR6, UR8, 0x100, URZ ;  /* 0x0000010008067890 */ /* 0x000fe2000fffe03f */
[----:B------:R-:W-:Y:S01]  /*12d00*/  UMOV UR7, 0xc0000010 ;  /* 0xc000001000077882 */ /* 0x000fe20000000000 */
[----:B------:R-:W-:Y:S02]  /*12d10*/  WARPGROUP.DEPBAR.LE gsb0, 0x0 ;  /* 0x00008000000079c5 */ /* 0x000fe40000010000 */
[----:B------:R-:W-:-:S07]  /*12d20*/  WARPGROUP.ARRIVE ;  /* 0x00000000000079c5 */ /* 0x000fce0000000000 */
[----:B------:R-:W-:Y:S01]  /*12d30*/  QGMMA.64x128x32.F32.E4M3.E4M3 R24, R180, gdesc[UR4], R24, gsb0 ;  /* 0x01e00004b4187df3 */ /* 0x000fe20008000818 */
[----:B------:R-:W-:-:S04]  /*12d40*/  @UP0 USHF.R.S32.HI UR6, URZ, 0x1f, UR49 ;  /* 0x0000001f3f060899 */ /* 0x000fc80008011431 */
[----:B------:R-:W-:-:S04]  /*12d50*/  @UP0 UIMAD UR6, UR6, UR12, URZ ;  /* 0x0000000c060602a4 */ /* 0x000fc8000f8e023f */
[----:B------:R-:W-:-:S04]  /*12d60*/  @UP0 UIMAD UR6, UR49, UR13, UR6 ;  /* 0x0000000d310602a4 */ /* 0x000fc8000f8e0206 */
[----:B------:R-:W-:-:S03]  /*12d70*/  @UP0 UIADD3 UR5, UR5, UR6, URZ ;  /* 0x0000000605050290 */ /* 0x000fc6000fffe03f */
[----:B------:R-:W-:Y:S02]  /*12d80*/  @UP0 ULDC.64 UR6, c[0x0][0x9d0] ;  /* 0x0002740000060ab9 */ /* 0x000fe40000000a00 */
[----:B------:R-:W-:-:S04]  /*12d90*/  @UP0 UIMAD.WIDE.U32 UR4, UR43, UR6, UR4 ;  /* 0x000000062b0402a5 */ /* 0x000fc8000f8e0004 */
[----:B------:R-:W-:Y:S02]  /*12da0*/  @UP0 ULEA UR6, UP1, UR4, UR10, 0x2 ;  /* 0x0000000a04060291 */ /* 0x000fe4000f82103f */
[----:B------:R-:W-:-:S04]  /*12db0*/  @UP0 UIMAD UR5, UR43, UR7, UR5 ;  /* 0x000000072b0502a4 */ /* 0x000fc8000f8e0205 */
[----:B------:R-:W-:Y:S01]  /*12dc0*/  IMAD.U32 R8, RZ, RZ, UR6 ;  /* 0x00000006ff087e24 */ /* 0x000fe2000f8e00ff */
[----:B------:R-:W-:Y:S02]  /*12dd0*/  @UP0 ULEA.HI.X UR7, UR4, UR11, UR5, 0x2, UP1 ;  /* 0x0000000b04070291 */ /* 0x000fe400088f1405 */
[----:B------:R-:W-:-:S04]  /*12de0*/  UIADD3 UR6, UR8, 0x200, URZ ;  /* 0x0000020008067890 */ /* 0x000fc8000fffe03f */
[----:B------:R-:W-:Y:S01]  /*12df0*/  IMAD.U32 R9, RZ, RZ, UR7 ;  /* 0x00000007ff097e24 */ /* 0x000fe2000f8e00ff */
[----:B------:R-:W-:-:S04]  /*12e00*/  UMOV UR7, 0xc0000010 ;  /* 0xc000001000077882 */ /* 0x000fc80000000000 */
[----:B------:R0:W2:Y:S01]  /*12e10*/  @P1 LDG.E R4, desc[UR52][R8.64] ;  /* 0x0000003408041981 */ /* 0x0000a2000c1e1900 */
[----:B------:R-:W-:Y:S02]  /*12e20*/  WARPGROUP.DEPBAR.LE gsb0, 0x0 ;  /* 0x00008000000079c5 */ /* 0x000fe40000010000 */
[----:B------:R-:W-:-:S06]  /*12e30*/  WARPGROUP.ARRIVE ;  /* 0x00000000000079c5 */ /* 0x000fcc0000000000 */
        /* <DEDUP_REMOVED lines=11> */
[----:B-1----:R-:W-:-:S01]  /*12ef0*/  FADD.FTZ R7, R7, R6 ;  /* 0x0000000607077221 */ /* 0x002fc20000010000 */
        /* <DEDUP_REMOVED lines=35> */
.L_x_1142:
[----:B------:R-:W-:Y:S01]  /*13130*/  UIADD3 UR4, UR9, 0x29860, URZ ;  /* 0x0002986009047890 */ /* 0x000fe2000fffe03f */
[-C--:B------:R-:W-:Y:S01]  /*13140*/  FMUL.FTZ R90, R53, R5.reuse ;  /* 0x00000005355a7220 */ /* 0x080fe20000410000 */
[----:B------:R-:W-:Y:S01]  /*13150*/  UIADD3 UR54, UR54, 0x1, URZ ;  /* 0x0000000136367890 */ /* 0x000fe2000fffe03f */
[-C--:B------:R-:W-:Y:S01]  /*13160*/  FMUL.FTZ R89, R56, R5.reuse ;  /* 0x0000000538597220 */ /* 0x080fe20000410000 */
[----:B------:R-:W-:Y:S01]  /*13170*/  UPRMT UR4, UR40, 0x654, UR4 ;  /* 0x0000065428047896 */ /* 0x000fe20008000004 */
[-C--:B------:R-:W-:Y:S01]  /*13180*/  FMUL.FTZ R91, R61, R5.reuse ;  /* 0x000000053d5b7220 */ /* 0x080fe20000410000 */
[----:B------:R-:W-:Y:S01]  /*13190*/  UISETP.NE.AND UP0, UPT, UR54, 0x2, UPT ;  /* 0x000000023600788c */ /* 0x000fe2000bf05270 */
[-C--:B------:R-:W-:Y:S01]  /*131a0*/  FMUL.FTZ R92, R64, R5.reuse ;  /* 0x00000005405c7220 */ /* 0x080fe20000410000 */
[-C--:B------:R-:W-:Y:S01]  /*131b0*/  FMUL.FTZ R53, R52, R5.reuse ;  /* 0x0000000534357220 */ /* 0x080fe20000410000 */
[-C--:B------:R-:W-:Y:S01]  /*131c0*/  FMUL.FTZ R15, R45, R5.reuse ;  /* 0x000000052d0f7220 */ /* 0x080fe20000410000 */
[-C--:B------:R-:W-:Y:S01]  /*131d0*/  FMUL.FTZ R88, R48, R5.reuse ;  /* 0x0000000530587220 */ /* 0x080fe20000410000 */
[-C--:B------:R-:W-:Y:S01]  /*131e0*/  FMUL.FTZ R61, R49, R5.reuse ;  /* 0x00000005313d7220 */ /* 0x080fe20000410000 */
[----:B------:R-:W-:Y:S01]  /*131f0*/  FMUL.FTZ R64, R57, R5 ;  /* 0x0000000539407220 */ /* 0x000fe20000410000 */
[----:B------:R-:W-:Y:S01]  /*13200*/  SYNCS.ARRIVE.TRANS64.RED.A1T0 RZ, [UR4], RZ ;  /* 0x000000ffffff79a7 */ /* 0x000fe20008100404 */
[-C--:B------:R-:W-:Y:S01]  /*13210*/  FMUL.FTZ R52, R47, R9.reuse ;  /* 0x000000092f347220 */ /* 0x080fe20000410000 */
[----:B------:R-:W-:Y:S01]  /*13220*/  FMUL.FTZ R56, R50, R9 ;  /* 0x0000000932387220 */ /* 0x000fe20000410000 */
        /* <DEDUP_REMOVED lines=57> */
[----:B------:R-:W-:-:S12]  /*135c0*/  ULOP3.LUT UR50, UR50, UR4, URZ, 0x3c, !UPT ;  /* 0x0000000432327292 */ /* 0x000fd8000f8e3c3f */
.L_x_1068:
        /* <DEDUP_REMOVED lines=9> */
[----:B------:R-:W-:Y:S02]  /*13660*/  R2UR UR6, R10 ;  /* 0x000000000a0672ca */ /* 0x000fe400000e0000 */
[----:B------:R-:W-:Y:S01]  /*13670*/  R2UR UR49, R11 ;  /* 0x000000000b3172ca */ /* 0x000fe200000e0000 */
[----:B------:R-:W-:Y:S06]  /*13680*/  BAR.ARV 0x4, 0x180 ;  /* 0x0106000000007b1d */ /* 0x000fec0000002000 */
[----:B------:R-:W-:Y:S08]  /*13690*/  @P0 BRA `(.L_x_1144) ;  /* 0x0000002c00800947 */ /* 0x000ff00003800000 */
[----:B------:R-:W0:Y:S01]  /*136a0*/  S2R R17, SR_TID.X ;  /* 0x0000000000117919 */ /* 0x000e220000002100 */
[----:B------:R-:W-:Y:S01]  /*136b0*/  ULDC.64 UR8, c[0x4][0x40] ;  /* 0x0100100000087ab9 */ /* 0x000fe20000000a00 */
[----:B------:R-:W-:Y:S01]  /*136c0*/  ULDC.64 UR10, c[0x0][0xc00] ;  /* 0x00030000000a7ab9 */ /* 0x000fe20000000a00 */
[----:B0-----:R-:W-:-:S05]  /*136d0*/  IMAD.SHL.U32 R4, R17, 0x4, RZ ;  /* 0x0000000411047824 */ /* 0x001fca00078e00ff */
[----:B------:R-:W-:Y:S01]  /*136e0*/  LOP3.LUT R4, R4, 0xc, RZ, 0xc0, !PT ;  /* 0x0000000c04047812 */ /* 0x000fe200078ec0ff */
[----:B------:R-:W-:Y:S03]  /*136f0*/  BAR.SYNC.DEFER_BLOCKING 0x1, 0x100 ;  /* 0x0044000000007b1d */ /* 0x000fe60000010000 */
[----:B------:R-:W-:-:S05]  /*13700*/  IADD3 R4, P0, R4, UR8, RZ ;  /* 0x0000000804047c10 */ /* 0x000fca000ff1e0ff */
[----:B------:R-:W-:Y:S01]  /*13710*/  IMAD.X R5, RZ, RZ, UR9, P0 ;  /* 0x00000009ff057e24 */ /* 0x000fe200080e06ff */
[----:B------:R-:W-:-:S04]  /*13720*/  ULDC.64 UR8, c[0x0][0xc00] ;  /* 0x0003000000087ab9 */ /* 0x000fc80000000a00 */
[----:B------:R0:W2:Y:S01]  /*13730*/  LDG.E.CONSTANT R26, desc[UR52][R4.64] ;  /* 0x00000034041a7981 */ /* 0x0000a2000c1e9900 */
[----:B------:R-:W-:Y:S01]  /*13740*/  LOP3.LUT P0, R8, R17, 0x3, RZ, 0xc0, !PT ;  /* 0x0000000311087812 */ /* 0x000fe2000780c0ff */
[----:B------:R-:W-:-:S03]  /*13750*/  UIMAD.WIDE UR8, UR44, 0x4, UR8 ;  /* 0x000000042c0878a5 */ /* 0x000fc6000f8e0208 */
[----:B------:R-:W-:-:S04]  /*13760*/  ISETP.EQ.OR P0, PT, R8, 0x3, !P0 ;  /* 0x000000030800780c */ /* 0x000fc80004702670 */
        /* <DEDUP_REMOVED lines=25> */
[----:B------:R-:W-:-:S02]  /*13900*/  LOP3.LUT R3, R12, 0x380, RZ, 0xc0, !PT ;  /* 0x000003800c037812 */ /* 0x000fc400078ec0ff */
[----:B------:R-:W-:Y:S02]  /*13910*/  IADD3 R6, P6, R12, 0x20, RZ ;  /* 0x000000200c067810 */ /* 0x000fe40007fde0ff */
[----:B------:R-:W-:Y:S02]  /*13920*/  SHF.R.U64 R3, R3, 0x3, RZ ;  /* 0x0000000303037819 */ /* 0x000fe400000012ff */
[----:B------:R-:W-:Y:S01]  /*13930*/  SEL R53, R55, R54, P0 ;  /* 0x0000003637357207 */ /* 0x000fe20000000000 */
[----:B------:R-:W-:Y:S01]  /*13940*/  IMAD.X R99, RZ, RZ, R13, P6 ;  /* 0x000000ffff637224 */ /* 0x000fe200030e060d */
[----:B------:R-:W-:Y:S02]  /*13950*/  LOP3.LUT R4, R6, 0x380, RZ, 0xc0, !PT ;  /* 0x0000038006047812 */ /* 0x000fe400078ec0ff */
[----:B------:R-:W-:Y:S02]  /*13960*/  SEL R89, R56, R57, P0 ;  /* 0x0000003938597207 */ /* 0x000fe40000000000 */
[----:B------:R-:W-:-:S02]  /*13970*/  SEL R50, R57, R56, P0 ;  /* 0x0000003839327207 */ /* 0x000fc40000000000 */
[----:B------:R-:W-:Y:S02]  /*13980*/  SEL R101, R66, R67, P0 ;  /* 0x0000004342657207 */ /* 0x000fe40000000000 */
[----:B------:R-:W-:Y:S02]  /*13990*/  SEL R54, R67, R66, P0 ;  /* 0x0000004243367207 */ /* 0x000fe40000000000 */
[C---:B------:R-:W-:Y:S02]  /*139a0*/  IADD3 R17, P1, R12.reuse, 0x40, RZ ;  /* 0x000000400c117810 */ /* 0x040fe40007f3e0ff */
[C---:B------:R-:W-:Y:S02]  /*139b0*/  IADD3 R55, P2, R12.reuse, 0x60, RZ ;  /* 0x000000600c377810 */ /* 0x040fe40007f5e0ff */
[C---:B------:R-:W-:Y:S02]  /*139c0*/  IADD3 R18, P3, R12.reuse, 0x4000, RZ ;  /* 0x000040000c127810 */ /* 0x040fe40007f7e0ff */
[----:B------:R-:W-:-:S02]  /*139d0*/  IADD3 R57, P4, R12, 0x4020, RZ ;  /* 0x000040200c397810 */ /* 0x000fc40007f9e0ff */
[C---:B------:R-:W-:Y:S01]  /*139e0*/  IADD3 R67, P5, R12.reuse, 0x4040, RZ ;  /* 0x000040400c437810 */ /* 0x040fe20007fbe0ff */
[--C-:B------:R-:W-:Y:S01]  /*139f0*/  IMAD.X R11, RZ, RZ, R13.reuse, P3 ;  /* 0x000000ffff0b7224 */ /* 0x100fe200018e060d */
[----:B------:R-:W-:Y:S01]  /*13a00*/  IADD3 R56, P6, R12, 0x4060, RZ ;  /* 0x000040600c387810 */ /* 0x000fe20007fde0ff */
[--C-:B------:R-:W-:Y:S01]  /*13a10*/  IMAD.X R9, RZ, RZ, R13.reuse, P4 ;  /* 0x000000ffff097224 */ /* 0x100fe200020e060d */
[----:B------:R-:W-:Y:S02]  /*13a20*/  LOP3.LUT R12, R3, R12, RZ, 0x3c, !PT ;  /* 0x0000000c030c7212 */ /* 0x000fe400078e3cff */
[----:B------:R-:W-:Y:S01]  /*13a30*/  SHF.R.U64 R3, R4, 0x3, RZ ;  /* 0x0000000304037819 */ /* 0x000fe200000012ff */
[----:B------:R-:W-:Y:S01]  /*13a40*/  IMAD.X R5, RZ, RZ, R13, P6 ;  /* 0x000000ffff057224 */ /* 0x000fe200030e060d */
[----:B------:R-:W-:Y:S02]  /*13a50*/  LOP3.LUT R8, R17, 0x380, RZ, 0xc0, !PT ;  /* 0x0000038011087812 */ /* 0x000fe400078ec0ff */
[----:B------:R-:W-:-:S02]  /*13a60*/  LOP3.LUT R98, R3, R6, RZ, 0x3c, !PT ;  /* 0x0000000603627212 */ /* 0x000fc400078e3cff */
[----:B------:R-:W-:Y:S02]  /*13a70*/  SHF.R.U64 R4, R8, 0x3, RZ ;  /* 0x0000000308047819 */ /* 0x000fe400000012ff */
[----:B------:R-:W-:Y:S02]  /*13a80*/  LOP3.LUT R6, R67, 0x380, RZ, 0xc0, !PT ;  /* 0x0000038043067812 */ /* 0x000fe400078ec0ff */
[----:B------:R-:W-:Y:S02]  /*13a90*/  SEL R149, R24, R25, P0 ;  /* 0x0000001918957207 */ /* 0x000fe40000000000 */
[----:B------:R-:W-:Y:S01]  /*13aa0*/  SEL R27, R25, R24, P0 ;  /* 0x00000018191b7207 */ /* 0x000fe20000000000 */
[----:B------:R-:W-:Y:S01]  /*13ab0*/  IMAD.X R25, RZ, RZ, R13, P1 ;  /* 0x000000ffff197224 */ /* 0x000fe200008e060d */
[----:B------:R-:W-:Y:S02]  /*13ac0*/  LOP3.LUT R3, R18, 0x380, RZ, 0xc0, !PT ;  /* 0x0000038012037812 */ /* 0x000fe400078ec0ff */
[----:B------:R-:W-:-:S02]  /*13ad0*/  LOP3.LUT R10, R55, 0x380, RZ, 0xc0, !PT ;  /* 0x00000380370a7812 */ /* 0x000fc400078ec0ff */
[----:B------:R-:W-:Y:S02]  /*13ae0*/  LOP3.LUT R24, R4, R17, RZ, 0x3c, !PT ;  /* 0x0000001104187212 */ /* 0x000fe400078e3cff */
[----:B------:R-:W-:Y:S02]  /*13af0*/  SHF.R.U64 R6, R6, 0x3, RZ ;  /* 0x0000000306067819 */ /* 0x000fe400000012ff */
[----:B------:R-:W-:Y:S02]  /*13b00*/  LOP3.LUT R4, R57, 0x380, RZ, 0xc0, !PT ;  /* 0x0000038039047812 */ /* 0x000fe400078ec0ff */
[----:B------:R-:W-:Y:S02]  /*13b10*/  SEL R111, R7, R52, P0 ;  /* 0x00000034076f7207 */ /* 0x000fe40000000000 */
[----:B------:R-:W-:Y:S01]  /*13b20*/  SEL R51, R52, R7, P0 ;  /* 0x0000000734337207 */ /* 0x000fe20000000000 */
[----:B------:R-:W-:Y:S01]  /*13b30*/  IMAD.X R7, RZ, RZ, R13, P5 ;  /* 0x000000ffff077224 */ /* 0x000fe200028e060d */
[----:B------:R-:W-:-:S02]  /*13b40*/  LOP3.LUT R17, R56, 0x380, RZ, 0xc0, !PT ;  /* 0x0000038038117812 */ /* 0x000fc400078ec0ff */
[----:B------:R-:W-:Y:S02]  /*13b50*/  SHF.R.U64 R3, R3, 0x3, RZ ;  /* 0x0000000303037819 */ /* 0x000fe400000012ff */
[----:B------:R-:W-:Y:S02]  /*13b60*/  SHF.R.U64 R8, R10, 0x3, RZ ;  /* 0x000000030a087819 */ /* 0x000fe400000012ff */
[----:B------:R-:W-:Y:S02]  /*13b70*/  LOP3.LUT R6, R6, R67, RZ, 0x3c, !PT ;  /* 0x0000004306067212 */ /* 0x000fe400078e3cff */
[----:B------:R-:W-:Y:S02]  /*13b80*/  SHF.R.U64 R4, R4, 0x3, RZ ;  /* 0x0000000304047819 */ /* 0x000fe400000012ff */
[----:B------:R-:W-:Y:S02]  /*13b90*/  SEL R125, R72, R73, P0 ;  /* 0x00000049487d7207 */ /* 0x000fe40000000000 */
[----:B------:R-:W-:-:S02]  /*13ba0*/  SEL R39, R73, R72, P0 ;  /* 0x0000004849277207 */ /* 0x000fc40000000000 */
[----:B------:R-:W-:Y:S02]  /*13bb0*/  SEL R115, R49, R14, P0 ;  /* 0x0000000e31737207 */ /* 0x000fe40000000000 */
[----:B------:R-:W-:Y:S02]  /*13bc0*/  SHF.R.U64 R17, R17, 0x3, RZ ;  /* 0x0000000311117819 */ /* 0x000fe400000012ff */
[----:B------:R-:W-:Y:S02]  /*13bd0*/  SEL R147, R36, R37, P0 ;  /* 0x0000002524937207 */ /* 0x000fe40000000000 */
[----:B------:R-:W-:Y:S02]  /*13be0*/  SEL R33, R37, R36, P0 ;  /* 0x0000002425217207 */ /* 0x000fe40000000000 */
[----:B------:R-:W-:Y:S02]  /*13bf0*/  SEL R49, R14, R49, P0 ;  /* 0x000000310e317207 */ /* 0x000fe40000000000 */
[----:B------:R-:W-:-:S02]  /*13c00*/  SEL R73, R58, R59, P0 ;  /* 0x0000003b3a497207 */ /* 0x000fc40000000000 */
[----:B------:R-:W-:Y:S02]  /*13c10*/  SEL R52, R59, R58, P0 ;  /* 0x0000003a3b347207 */ /* 0x000fe40000000000 */
[----:B------:R-:W-:Y:S02]  /*13c20*/  LOP3.LUT R10, R3, R18, RZ, 0x3c, !PT ;  /* 0x00000012030a7212 */ /* 0x000fe400078e3cff */
[----:B------:R-:W-:Y:S02]  /*13c30*/  SEL R143, R44, R15, P0 ;  /* 0x0000000f2c8f7207 */ /* 0x000fe40000000000 */
[----:B------:R-:W-:Y:S01]  /*13c40*/  SEL R36, R15, R44, P0 ;  /* 0x0000002c0f247207 */ /* 0x000fe20000000000 */
[----:B------:R-:W-:Y:S01]  /*13c50*/  IMAD.X R15, RZ, RZ, R13, P2 ;  /* 0x000000ffff0f7224 */ /* 0x000fe200010e060d */
[----:B------:R-:W-:Y:S02]  /*13c60*/  SEL R137, R88, R61, P0 ;  /* 0x0000003d58897207 */ /* 0x000fe40000000000 */
[----:B------:R-:W-:-:S02]  /*13c70*/  SEL R34, R61, R88, P0 ;  /* 0x000000583d227207 */ /* 0x000fc40000000000 */
[----:B------:R-:W-:Y:S02]  /*13c80*/  SEL R59, R86, R87, P0 ;  /* 0x00000057563b7207 */ /* 0x000fe40000000000 */
[----:B------:R-:W-:Y:S02]  /*13c90*/  LOP3.LUT R14, R8, R55, RZ, 0x3c, !PT ;  /* 0x00000037080e7212 */ /* 0x000fe400078e3cff */
[----:B------:R-:W-:Y:S02]  /*13ca0*/  MOV R18, R6 ;  /* 0x0000000600127202 */ /* 0x000fe40000000f00 */
[----:B------:R-:W-:Y:S02]  /*13cb0*/  SEL R121, R80, R81, P0 ;  /* 0x0000005150797207 */ /* 0x000fe40000000000 */
[----:B------:R-:W-:Y:S02]  /*13cc0*/  SEL R41, R81, R80, P0 ;  /* 0x0000005051297207 */ /* 0x000fe40000000000 */
[----:B------:R-:W-:-:S02]  /*13cd0*/  SEL R123, R84, R85, P0 ;  /* 0x00000055547b7207 */ /* 0x000fc40000000000 */
[----:B------:R-:W-:Y:S02]  /*13ce0*/  SEL R44, R85, R84, P0 ;  /* 0x00000054552c7207 */ /* 0x000fe40000000000 */
[----:B------:R-:W-:Y:S02]  /*13cf0*/  SEL R61, R87, R86, P0 ;  /* 0x00000056573d7207 */ /* 0x000fe40000000000 */
[----:B------:R-:W-:Y:S02]  /*13d00*/  LOP3.LUT R8, R4, R57, RZ, 0x3c, !PT ;  /* 0x0000003904087212 */ /* 0x000fe400078e3cff */
        /* <DEDUP_REMOVED lines=8> */
[----:B------:R-:W-:-:S02]  /*13d90*/  LOP3.LUT R4, R17, R56, RZ, 0x3c, !PT ;  /* 0x0000003811047212 */ /* 0x000fc400078e3cff */
        /* <DEDUP_REMOVED lines=17> */
[----:B------:R-:W0:Y:S04]  /*13eb0*/  SHFL.IDX PT, R56, R61, R6, 0x1c1f ;  /* 0x001c1f063d387589 */ /* 0x000e2800000e0000 */
[----:B------:R-:W-:Y:S04]  /*13ec0*/  SHFL.IDX PT, R90, R149, R26, 0x1c1f ;  /* 0x001c1f1a955a7589 */ /* 0x000fe800000e0000 */
[----:B------:R-:W-:Y:S04]  /*13ed0*/  SHFL.IDX PT, R5, R151, R26, 0x1c1f ;  /* 0x001c1f1a97057589 */ /* 0x000fe800000e0000 */
[----:B------:R-:W-:Y:S04]  /*13ee0*/  SHFL.IDX PT, R86, R145, R26, 0x1c1f ;  /* 0x001c1f1a91567589 */ /* 0x000fe800000e0000 */
[----:B------:R-:W-:Y:S04]  /*13ef0*/  SHFL.IDX PT, R7, R147, R26, 0x1c1f ;  /* 0x001c1f1a93077589 */ /* 0x000fe800000e0000 */
[----:B------:R-:W-:Y:S04]  /*13f00*/  SHFL.IDX PT, R82, R141, R26, 0x1c1f ;  /* 0x001c1f1a8d527589 */ /* 0x000fe800000e0000 */
[----:B------:R-:W-:Y:S01]  /*13f10*/  SHFL.IDX PT, R9, R143, R26, 0x1c1f ;  /* 0x001c1f1a8f097589 */ /* 0x000fe200000e0000 */
[----:B0-----:R-:W-:-:S02]  /*13f20*/  SEL R61, R59, R56, P0 ;  /* 0x000000383b3d7207 */ /* 0x001fc40000000000 */
        /* <DEDUP_REMOVED lines=26> */
[----:B------:R-:W0:Y:S04]  /*140d0*/  SHFL.IDX PT, R8, R31, R6, 0x1c1f ;  /* 0x001c1f061f087589 */ /* 0x000e2800000e0000 */
[----:B------:R-:W1:Y:S04]  /*140e0*/  SHFL.IDX PT, R46, R46, R6, 0x1c1f ;  /* 0x001c1f062e2e7589 */ /* 0x000e6800000e0000 */
[----:B------:R-:W2:Y:S04]  /*140f0*/  SHFL.IDX PT, R49, R49, R6, 0x1c1f ;  /* 0x001c1f0631317589 */ /* 0x000ea800000e0000 */
[----:B------:R-:W3:Y:S04]  /*14100*/  SHFL.IDX PT, R27, R27, R6, 0x1c1f ;  /* 0x001c1f061b1b7589 */ /* 0x000ee800000e0000 */
[----:B------:R-:W4:Y:S04]  /*14110*/  SHFL.IDX PT, R87, R30, R6, 0x1c1f ;  /* 0x001c1f061e577589 */ /* 0x000f2800000e0000 */
[----:B------:R-:W-:Y:S04]  /*14120*/  SHFL.IDX PT, R26, R47, R6, 0x1c1f ;  /* 0x001c1f062f1a7589 */ /* 0x000fe800000e0000 */
[----:B------:R2:W4:Y:S01]  /*14130*/  SHFL.IDX PT, R31, R51, R6, 0x1c1f ;  /* 0x001c1f06331f7589 */ /* 0x00052200000e0000 */
[----:B0-----:R-:W-:-:S02]  /*14140*/  SEL R93, R5, R8, P0 ;  /* 0x00000008055d7207 */ /* 0x001fc40000000000 */
[----:B------:R-:W-:Y:S01]  /*14150*/  SEL R91, R8, R5, P0 ;  /* 0x00000005085b7207 */ /* 0x000fe20000000000 */
[----:B------:R-:W0:Y:S01]  /*14160*/  SHFL.IDX PT, R83, R32, R6, 0x1c1f ;  /* 0x001c1f0620537589 */ /* 0x000e2200000e0000 */
[----:B-1----:R-:W-:-:S03]  /*14170*/  SEL R56, R57, R46, P0 ;  /* 0x0000002e39387207 */ /* 0x002fc60000000000 */
[----:B------:R-:W-:Y:S01]  /*14180*/  SHFL.IDX PT, R65, R41, R6, 0x1c1f ;  /* 0x001c1f0629417589 */ /* 0x000fe200000e0000 */
[----:B--2---:R-:W-:-:S03]  /*14190*/  SEL R51, R49, R58, P0 ;  /* 0x0000003a31337207 */ /* 0x004fc60000000000 */
[----:B------:R-:W1:Y:S01]  /*141a0*/  SHFL.IDX PT, R10, R33, R6, 0x1c1f ;  /* 0x001c1f06210a7589 */ /* 0x000e6200000e0000 */
[----:B---3--:R-:W-:Y:S02]  /*141b0*/  SEL R92, R90, R27, P0 ;  /* 0x0000001b5a5c7207 */ /* 0x008fe40000000000 */
[----:B------:R-:W-:Y:S01]  /*141c0*/  SEL R90, R27, R90, P0 ;  /* 0x0000005a1b5a7207 */ /* 0x000fe20000000000 */
[----:B------:R-:W2:Y:S01]  /*141d0*/  SHFL.IDX PT, R79, R34, R6, 0x1c1f ;  /* 0x001c1f06224f7589 */ /* 0x000ea200000e0000 */
[----:B----4-:R-:W-:Y:S02]  /*141e0*/  SEL R88, R86, R87, P0 ;  /* 0x0000005756587207 */ /* 0x010fe40000000000 */
[----:B------:R-:W-:Y:S01]  /*141f0*/  SEL R86, R87, R86, P0 ;  /* 0x0000005657567207 */ /* 0x000fe20000000000 */
[----:B------:R-:W-:Y:S04]  /*14200*/  SHFL.IDX PT, R15, R42, R6, 0x1c1f ;  /* 0x001c1f062a0f7589 */ /* 0x000fe800000e0000 */
[----:B------:R-:W3:Y:S01]  /*14210*/  SHFL.IDX PT, R45, R45, R6, 0x1c1f ;  /* 0x001c1f062d2d7589 */ /* 0x000ee200000e0000 */
[----:B------:R-:W-:-:S03]  /*14220*/  SEL R47, R31, R64, P0 ;  /* 0x000000401f2f7207 */ /* 0x000fc60000000000 */
[----:B------:R-:W4:Y:S01]  /*14230*/  SHFL.IDX PT, R36, R36, R6, 0x1c1f ;  /* 0x001c1f0624247589 */ /* 0x000f2200000e0000 */
[----:B0-----:R-:W-:Y:S02]  /*14240*/  SEL R84, R82, R83, P0 ;  /* 0x0000005352547207 */ /* 0x001fe40000000000 */
[----:B------:R-:W-:Y:S01]  /*14250*/  SEL R82, R83, R82, P0 ;  /* 0x0000005253527207 */ /* 0x000fe20000000000 */
[----:B------:R-:W-:Y:S04]  /*14260*/  SHFL.IDX PT, R63, R44, R6, 0x1c1f ;  /* 0x001c1f062c3f7589 */ /* 0x000fe800000e0000 */
[----:B------:R-:W0:Y:S01]  /*14270*/  SHFL.IDX PT, R33, R48, R6, 0x1c1f ;  /* 0x001c1f0630217589 */ /* 0x000e2200000e0000 */
[----:B-1----:R-:W-:Y:S02]  /*14280*/  SEL R89, R7, R10, P0 ;  /* 0x0000000a07597207 */ /* 0x002fe40000000000 */
[----:B------:R-:W-:Y:S01]  /*14290*/  SEL R87, R10, R7, P0 ;  /* 0x000000070a577207 */ /* 0x000fe20000000000 */
[----:B------:R3:W1:Y:S01]  /*142a0*/  SHFL.IDX PT, R42, R50, R6, 0x1c1f ;  /* 0x001c1f06322a7589 */ /* 0x00066200000e0000 */
[----:B--2---:R-:W-:-:S02]  /*142b0*/  SEL R80, R78, R79, P0 ;  /* 0x0000004f4e507207 */ /* 0x004fc40000000000 */
[----:B------:R-:W-:Y:S01]  /*142c0*/  SEL R78, R79, R78, P0 ;  /* 0x0000004e4f4e7207 */ /* 0x000fe20000000000 */
[----:B------:R-:W2:Y:S01]  /*142d0*/  SHFL.IDX PT, R38, R38, R6, 0x1c1f ;  /* 0x001c1f0626267589 */ /* 0x000ea200000e0000 */
[----:B------:R-:W-:Y:S02]  /*142e0*/  F2FP.BF16.F32.PACK_AB R8, R89, R88 ;  /* 0x000000585908723e */ /* 0x000fe400000010ff */
[----:B------:R-:W-:Y:S01]  /*142f0*/  F2FP.BF16.F32.PACK_AB R10, R87, R86 ;  /* 0x00000056570a723e */ /* 0x000fe200000010ff */
[----:B------:R0:W2:Y:S01]  /*14300*/  SHFL.IDX PT, R30, R53, R6, 0x1c1f ;  /* 0x001c1f06351e7589 */ /* 0x0000a200000e0000 */
[----:B---3--:R-:W-:-:S03]  /*14310*/  SEL R50, R45, R60, P0 ;  /* 0x0000003c2d327207 */ /* 0x008fc60000000000 */
[----:B------:R-:W-:Y:S01]  /*14320*/  SHFL.IDX PT, R69, R39, R6, 0x1c1f ;  /* 0x001c1f0627457589 */ /* 0x000fe200000e0000 */
[----:B----4-:R-:W-:Y:S02]  /*14330*/  SEL R85, R9, R36, P0 ;  /* 0x0000002409557207 */ /* 0x010fe40000000000 */
[----:B------:R-:W-:Y:S01]  /*14340*/  SEL R83, R36, R9, P0 ;  /* 0x0000000924537207 */ /* 0x000fe20000000000 */
[----:B------:R-:W-:Y:S01]  /*14350*/  SHFL.IDX PT, R99, R81, R6, 0x1c1f ;  /* 0x001c1f0651637589 */ /* 0x000fe200000e0000 */
[----:B0-----:R-:W-:-:S03]  /*14360*/  SEL R53, R58, R49, P0 ;  /* 0x000000313a357207 */ /* 0x001fc60000000000 */
[----:B------:R0:W3:Y:S01]  /*14370*/  SHFL.IDX PT, R32, R52, R6, 0x1c1f ;  /* 0x001c1f0634207589 */ /* 0x0000e200000e0000 */
[----:B------:R-:W-:Y:S02]  /*14380*/  SEL R49, R64, R31, P0 ;  /* 0x0000001f40317207 */ /* 0x000fe40000000000 */
[----:B------:R-:W-:Y:S01]  /*14390*/  SEL R64, R62, R65, P0 ;  /* 0x000000413e407207 */ /* 0x000fe20000000000 */
[----:B------:R3:W-:Y:S01]  /*143a0*/  SHFL.IDX PT, R13, R40, R6, 0x1c1f ;  /* 0x001c1f06280d7589 */ /* 0x0007e200000e0000 */
[----:B------:R-:W-:Y:S02]  /*143b0*/  SEL R62, R65, R62, P0 ;  /* 0x0000003e413e7207 */ /* 0x000fe40000000000 */
[----:B------:R-:W-:Y:S01]  /*143c0*/  SEL R48, R66, R33, P0 ;  /* 0x0000002142307207 */ /* 0x000fe20000000000 */
[----:B------:R-:W4:Y:S01]  /*143d0*/  SHFL.IDX PT, R35, R35, R6, 0x1c1f ;  /* 0x001c1f0623237589 */ /* 0x000f2200000e0000 */
[----:B-1----:R-:W-:Y:S02]  /*143e0*/  SEL R44, R71, R42, P0 ;  /* 0x0000002a472c7207 */ /* 0x002fe40000000000 */
[----:B0-----:R-:W-:Y:S01]  /*143f0*/  SEL R52, R60, R45, P0 ;  /* 0x0000002d3c347207 */ /* 0x001fe20000000000 */
[----:B------:R-:W0:Y:S01]  /*14400*/  SHFL.IDX PT, R37, R37, R6, 0x1c1f ;  /* 0x001c1f0625257589 */ /* 0x000e2200000e0000 */
[----:B------:R-:W-:-:S02]  /*14410*/  SEL R65, R4, R63, P0 ;  /* 0x0000003f04417207 */ /* 0x000fc40000000000 */
[----:B--2---:R-:W-:Y:S01]  /*14420*/  SEL R81, R11, R38, P0 ;  /* 0x000000260b517207 */ /* 0x004fe20000000000 */
[----:B------:R1:W-:Y:S01]  /*14430*/  SHFL.IDX PT, R25, R43, R6, 0x1c1f ;  /* 0x001c1f062b197589 */ /* 0x0003e200000e0000 */
[----:B------:R-:W-:Y:S02]  /*14440*/  SEL R79, R38, R11, P0 ;  /* 0x0000000b264f7207 */ /* 0x000fe40000000000 */
[----:B------:R-:W-:Y:S01]  /*14450*/  SEL R42, R42, R71, P0 ;  /* 0x000000472a2a7207 */ /* 0x000fe20000000000 */
[----:B------:R2:W0:Y:S01]  /*14460*/  SHFL.IDX PT, R34, R54, R6, 0x1c1f ;  /* 0x001c1f0636227589 */ /* 0x00042200000e0000 */
[----:B------:R-:W-:Y:S02]  /*14470*/  SEL R45, R67, R30, P0 ;  /* 0x0000001e432d7207 */ /* 0x000fe40000000000 */
[----:B------:R-:W-:Y:S01]  /*14480*/  SEL R63, R63, R4, P0 ;  /* 0x000000043f3f7207 */ /* 0x000fe20000000000 */
[----:B------:R-:W0:Y:S01]  /*14490*/  SHFL.IDX PT, R103, R103, R6, 0x1c1f ;  /* 0x001c1f0667677589 */ /* 0x000e2200000e0000 */
[----:B---3--:R-:W-:-:S02]  /*144a0*/  SEL R40, R73, R32, P0 ;  /* 0x0000002049287207 */ /* 0x008fc40000000000 */
[----:B-1----:R-:W-:Y:S01]  /*144b0*/  SEL R43, R30, R67, P0 ;  /* 0x000000431e2b7207 */ /* 0x002fe20000000000 */
[----:B------:R-:W-:Y:S01]  /*144c0*/  SHFL.IDX PT, R105, R105, R6, 0x1c1f ;  /* 0x001c1f0669697589 */ /* 0x000fe200000e0000 */
[----:B------:R-:W-:Y:S02]  /*144d0*/  SEL R38, R32, R73, P0 ;  /* 0x0000004920267207 */ /* 0x000fe40000000000 */
[----:B--2---:R-:W-:Y:S01]  /*144e0*/  SEL R54, R46, R57, P0 ;  /* 0x000000392e367207 */ /* 0x004fe20000000000 */
[----:B------:R-:W1:Y:S01]  /*144f0*/  SHFL.IDX PT, R107, R107, R6, 0x1c1f ;  /* 0x001c1f066b6b7589 */ /* 0x000e6200000e0000 */
[----:B------:R-:W-:Y:S02]  /*14500*/  SEL R57, R55, R26, P0 ;  /* 0x0000001a37397207 */ /* 0x000fe40000000000 */
[----:B------:R-:W-:Y:S01]  /*14510*/  SEL R55, R26, R55, P0 ;  /* 0x000000371a377207 */ /* 0x000fe20000000000 */
[----:B------:R2:W3:Y:S01]  /*14520*/  SHFL.IDX PT, R109, R109, R6, 0x1c1f ;  /* 0x001c1f066d6d7589 */ /* 0x0004e200000e0000 */
[----:B------:R-:W-:-:S02]  /*14530*/  SEL R46, R33, R66, P0 ;  /* 0x00000042212e7207 */ /* 0x000fc40000000000 */
[----:B------:R-:W-:Y:S02]  /*14540*/  SEL R41, R72, R99, P0 ;  /* 0x0000006348297207 */ /* 0x000fe40000000000 */
[----:B------:R-:W-:Y:S02]  /*14550*/  SEL R39, R99, R72, P0 ;  /* 0x0000004863277207 */ /* 0x000fe40000000000 */
[----:B------:R-:W-:Y:S02]  /*14560*/  SEL R66, R68, R69, P0 ;  /* 0x0000004544427207 */ /* 0x000fe40000000000 */
[----:B------:R-:W-:Y:S02]  /*14570*/  F2FP.BF16.F32.PACK_AB R4, R93, R92 ;  /* 0x0000005c5d04723e */ /* 0x000fe400000010ff */
[----:B------:R-:W-:Y:S02]  /*14580*/  F2FP.BF16.F32.PACK_AB R5, R57, R56 ;  /* 0x000000383905723e */ /* 0x000fe400000010ff */
[----:B--2---:R-:W-:-:S02]  /*14590*/  F2FP.BF16.F32.PACK_AB R6, R91, R90 ;  /* 0x0000005a5b06723e */ /* 0x004fc400000010ff */
[----:B------:R-:W-:Y:S02]  /*145a0*/  F2FP.BF16.F32.PACK_AB R7, R55, R54 ;  /* 0x000000363707723e */ /* 0x000fe400000010ff */
[----:B----4-:R-:W-:Y:S02]  /*145b0*/  SEL R76, R74, R35, P0 ;  /* 0x000000234a4c7207 */ /* 0x010fe40000000000 */
[----:B------:R-:W-:Y:S01]  /*145c0*/  SEL R77, R12, R13, P0 ;  /* 0x0000000d0c4d7207 */ /* 0x000fe20000000000 */
[----:B------:R2:W-:Y:S01]  /*145d0*/  STSM.16.M88.4 [R97], R4 ;  /* 0x0000000461007844 */ /* 0x0005e20000000200 */
[----:B------:R-:W-:Y:S02]  /*145e0*/  SEL R75, R13, R12, P0 ;  /* 0x0000000c0d4b7207 */ /* 0x000fe40000000000 */
[----:B0-----:R-:W-:Y:S02]  /*145f0*/  SEL R72, R70, R37, P0 ;  /* 0x0000002546487207 */ /* 0x001fe40000000000 */
[----:B------:R-:W-:-:S02]  /*14600*/  SEL R73, R14, R15, P0 ;  /* 0x0000000f0e497207 */ /* 0x000fc40000000000 */
[----:B------:R-:W-:Y:S02]  /*14610*/  SEL R71, R15, R14, P0 ;  /* 0x0000000e0f477207 */ /* 0x000fe40000000000 */
[----:B------:R-:W-:Y:S02]  /*14620*/  SEL R68, R69, R68, P0 ;  /* 0x0000004445447207 */ /* 0x000fe40000000000 */
[----:B------:R-:W-:Y:S02]  /*14630*/  F2FP.BF16.F32.PACK_AB R9, R53, R52 ;  /* 0x000000343509723e */ /* 0x000fe400000010ff */
[----:B------:R-:W-:Y:S02]  /*14640*/  F2FP.BF16.F32.PACK_AB R11, R51, R50 ;  /* 0x00000032330b723e */ /* 0x000fe400000010ff */
[----:B------:R-:W-:Y:S01]  /*14650*/  SEL R74, R35, R74, P0 ;  /* 0x0000004a234a7207 */ /* 0x000fe20000000000 */
[----:B--2---:R-:W-:Y:S01]  /*14660*/  IMAD.U32 R97, RZ, RZ, UR9 ;  /* 0x00000009ff617e24 */ /* 0x004fe2000f8e00ff */
[----:B------:R-:W-:Y:S01]  /*14670*/  SEL R70, R37, R70, P0 ;  /* 0x0000004625467207 */ /* 0x000fe20000000000 */
[----:B------:R0:W-:Y:S01]  /*14680*/  STSM.16.M88.4 [R98], R8 ;  /* 0x0000000862007844 */ /* 0x0001e20000000200 */
[----:B------:R-:W-:-:S02]  /*14690*/  SEL R36, R101, R34, P0 ;  /* 0x0000002265247207 */ /* 0x000fc40000000000 */
[----:B------:R-:W-:Y:S02]  /*146a0*/  SEL R67, R24, R25, P0 ;  /* 0x0000001918437207 */ /* 0x000fe40000000000 */
[----:B------:R-:W-:Y:S02]  /*146b0*/  SEL R69, R25, R24, P0 ;  /* 0x0000001819457207 */ /* 0x000fe40000000000 */
[----:B------:R-:W-:Y:S02]  /*146c0*/  F2FP.BF16.F32.PACK_AB R12, R85, R84 ;  /* 0x00000054550c723e */ /* 0x000fe400000010ff */
[----:B------:R-:W-:Y:S02]  /*146d0*/  F2FP.BF16.F32.PACK_AB R13, R49, R48 ;  /* 0x00000030310d723e */ /* 0x000fe400000010ff */
[----:B------:R-:W-:Y:S02]  /*146e0*/  F2FP.BF16.F32.PACK_AB R14, R83, R82 ;  /* 0x00000052530e723e */ /* 0x000fe400000010ff */
[----:B------:R-:W-:-:S02]  /*146f0*/  F2FP.BF16.F32.PACK_AB R15, R47, R46 ;  /* 0x0000002e2f0f723e */ /* 0x000fc400000010ff */
[----:B------:R-:W-:Y:S01]  /*14700*/  SEL R34, R34, R101, P0 ;  /* 0x0000006522227207 */ /* 0x000fe20000000000 */
[----:B0-----:R-:W0:Y:S01]  /*14710*/  LDC.64 R98, c[0x0][0xc08] ;  /* 0x00030200ff627b82 */ /* 0x001e220000000a00 */
[----:B------:R-:W-:Y:S01]  /*14720*/  SEL R37, R100, R103, P0 ;  /* 0x0000006764257207 */ /* 0x000fe20000000000 */
[----:B------:R-:W-:Y:S01]  /*14730*/  STSM.16.M88.4 [R95], R12 ;  /* 0x0000000c5f007844 */ /* 0x000fe20000000200 */
[----:B------:R-:W-:Y:S02]  /*14740*/  SEL R35, R103, R100, P0 ;  /* 0x0000006467237207 */ /* 0x000fe40000000000 */
[----:B------:R-:W-:Y:S02]  /*14750*/  F2FP.BF16.F32.PACK_AB R24, R81, R80 ;  /* 0x000000505118723e */ /* 0x000fe400000010ff */
[----:B------:R-:W-:Y:S02]  /*14760*/  F2FP.BF16.F32.PACK_AB R25, R45, R44 ;  /* 0x0000002c2d19723e */ /* 0x000fe400000010ff */
[----:B------:R-:W-:-:S02]  /*14770*/  F2FP.BF16.F32.PACK_AB R26, R79, R78 ;  /* 0x0000004e4f1a723e */ /* 0x000fc400000010ff */
[----:B------:R-:W-:Y:S02]  /*14780*/  F2FP.BF16.F32.PACK_AB R27, R43, R42 ;  /* 0x0000002a2b1b723e */ /* 0x000fe400000010ff */
[----:B-1----:R-:W-:Y:S02]  /*14790*/  SEL R32, R104, R107, P0 ;  /* 0x0000006b68207207 */ /* 0x002fe40000000000 */
[----:B------:R-:W-:Y:S01]  /*147a0*/  SEL R30, R107, R104, P0 ;  /* 0x000000686b1e7207 */ /* 0x000fe20000000000 */
[----:B------:R1:W-:Y:S01]  /*147b0*/  STSM.16.M88.4 [R96], R24 ;  /* 0x0000001860007844 */ /* 0x0003e20000000200 */
[----:B------:R-:W-:Y:S02]  /*147c0*/  SEL R33, R102, R105, P0 ;  /* 0x0000006966217207 */ /* 0x000fe40000000000 */
[----:B------:R-:W-:Y:S02]  /*147d0*/  SEL R31, R105, R102, P0 ;  /* 0x00000066691f7207 */ /* 0x000fe40000000000 */
[----:B---3--:R-:W-:-:S02]  /*147e0*/  SEL R60, R106, R109, P0 ;  /* 0x0000006d6a3c7207 */ /* 0x008fc40000000000 */
[----:B------:R-:W-:Y:S02]  /*147f0*/  SEL R58, R109, R106, P0 ;  /* 0x0000006a6d3a7207 */ /* 0x000fe40000000000 */
[----:B------:R-:W-:Y:S02]  /*14800*/  F2FP.BF16.F32.PACK_AB R4, R77, R76 ;  /* 0x0000004c4d04723e */ /* 0x000fe400000010ff */
[----:B------:R-:W-:Y:S02]  /*14810*/  F2FP.BF16.F32.PACK_AB R5, R41, R40 ;  /* 0x000000282905723e */ /* 0x000fe400000010ff */
[----:B------:R-:W-:Y:S02]  /*14820*/  F2FP.BF16.F32.PACK_AB R6, R75, R74 ;  /* 0x0000004a4b06723e */ /* 0x000fe400000010ff */
[----:B------:R-:W-:Y:S01]  /*14830*/  F2FP.BF16.F32.PACK_AB R7, R39, R38 ;  /* 0x000000262707723e */ /* 0x000fe200000010ff */
[----:B-1----:R-:W-:Y:S01]  /*14840*/  IMAD.U32 R96, RZ, RZ, UR8 ;  /* 0x00000008ff607e24 */ /* 0x002fe2000f8e00ff */
        /* <DEDUP_REMOVED lines=12> */
[----:B------:R3:W-:Y:S01]  /*14910*/  STSM.16.M88.4 [R18], R12 ;  /* 0x0000000c12007844 */ /* 0x0007e20000000200 */
[----:B------:R-:W-:Y:S01]  /*14920*/  F2FP.BF16.F32.PACK_AB R26, R63, R62 ;  /* 0x0000003e3f1a723e */ /* 0x000fe200000010ff */
[----:B-1----:R-:W1:Y:S01]  /*14930*/  LDC R17, c[0x0][0xbe8] ;  /* 0x0002fa00ff117b82 */ /* 0x002e620000000800 */
[----:B------:R-:W-:Y:S02]  /*14940*/  F2FP.BF16.F32.PACK_AB R27, R59, R58 ;  /* 0x0000003a3b1b723e */ /* 0x000fe400000010ff */
[----:B------:R-:W-:-:S03]  /*14950*/  ISETP.NE.U32.AND P0, PT, RZ, UR10, PT ;  /* 0x0000000aff007c0c */ /* 0x000fc6000bf05070 */
[----:B------:R4:W-:Y:S02]  /*14960*/  STSM.16.M88.4 [R94], R24 ;  /* 0x000000185e007844 */ /* 0x0009e40000000200 */
[----:B------:R-:W-:Y:S01]  /*14970*/  BAR.SYNC.DEFER_BLOCKING 0x1, 0x100 ;  /* 0x0044000000007b1d */ /* 0x000fe20000010000 */
[----:B------:R-:W-:-:S13]  /*14980*/  ISETP.NE.AND.EX P0, PT, RZ, UR11, PT, P0 ;  /* 0x0000000bff007c0c */ /* 0x000fda000bf05300 */
[----:B------:R-:W4:Y:S01]  /*14990*/  @P0 LDG.E R95, desc[UR52][R96.64] ;  /* 0x00000034605f0981 */ /* 0x000f22000c1e1900 */
[----:B0-----:R-:W-:Y:S02]  /*149a0*/  ISETP.NE.U32.AND P1, PT, R98, RZ, PT ;  /* 0x000000ff6200720c */ /* 0x001fe40003f25070 */
[----:B------:R-:W-:-:S11]  /*149b0*/  R2UR UR4, R99 ;  /* 0x00000000630472ca */ /* 0x000fd600000e0000 */
[----:B------:R-:W-:Y:S01]  /*149c0*/  VOTEU.ANY UP0, P1 ;  /* 0x00000000003f7886 */ /* 0x000fe20000800100 */
[----:B-1----:R-:W-:Y:S01]  /*149d0*/  ISETP.NE.AND P1, PT, R17, 0x1, PT ;  /* 0x000000011100780c */ /* 0x002fe20003f25270 */
[----:B------:R-:W-:Y:S02]  /*149e0*/  UISETP.NE.AND.EX UP0, UPT, UR4, URZ, UPT, UP0 ;  /* 0x0000003f0400728c */ /* 0x000fe4000bf05300 */
[----:B------:R-:W-:Y:S01]  /*149f0*/  UISETP.GT.AND UP1, UPT, UR46, 0x1, UPT ;  /* 0x000000012e00788c */ /* 0x000fe2000bf24270 */
[----:B------:R-:W-:Y:S01]  /*14a00*/  UMOV UR18, 0x9b8 ;  /* 0x000009b800127882 */ /* 0x000fe20000000000 */
[----:B------:R-:W-:Y:S02]  /*14a10*/  ULDC UR4, c[0x0][0xa88] ;  /* 0x0002a20000047ab9 */ /* 0x000fe40000000800 */
[----:B------:R-:W-:Y:S01]  /*14a20*/  USEL UR18, UR18, 0x978, UP1 ;  /* 0x0000097812127887 */ /* 0x000fe20008800000 */
[----:B------:R-:W-:Y:S01]  /*14a30*/  PLOP3.LUT P4, PT, PT, PT, UP0, 0x80, 0x0 ;  /* 0x000000000000781c */ /* 0x000fe20003f8f008 */
[----:B--2---:R-:W-:-:S03]  /*14a40*/  IMAD.U32 R8, RZ, RZ, UR4 ;  /* 0x00000004ff087e24 */ /* 0x004fc6000f8e00ff */
[----:B------:R-:W-:Y:S01]  /*14a50*/  @UP0 ULDC.64 UR8, c[0x0][0xc08] ;  /* 0x0003020000080ab9 */ /* 0x000fe20000000a00 */
[----:B------:R-:W0:Y:S01]  /*14a60*/  @P1 LDC R3, c[0x0][0xbec] ;  /* 0x0002fb00ff031b82 */ /* 0x000e220000000800 */
[----:B------:R-:W-:-:S07]  /*14a70*/  @UP0 UIMAD.WIDE UR8, UR44, 0x4, UR8 ;  /* 0x000000042c0808a5 */ /* 0x000fce000f8e0208 */
[----:B------:R-:W1:Y:S01]  /*14a80*/  @P1 LDC R7, c[0x0][0xbf0] ;  /* 0x0002fc00ff071b82 */ /* 0x000e620000000800 */
[----:B------:R-:W-:Y:S01]  /*14a90*/  UISETP.NE.U32.AND UP0, UPT, UR10, URZ, UPT ;  /* 0x0000003f0a00728c */ /* 0x000fe2000bf05070 */
[----:B------:R-:W-:Y:S01]  /*14aa0*/  IMAD.U32 R4, RZ, RZ, UR8 ;  /* 0x00000008ff047e24 */ /* 0x000fe2000f8e00ff */
[----:B------:R-:W-:Y:S01]  /*14ab0*/  ULDC.64 UR12, c[0x0][UR18+0x218] ;  /* 0x00008600120c7abb */ /* 0x000fe20008000a00 */
[----:B------:R-:W-:Y:S01]  /*14ac0*/  IMAD.U32 R5, RZ, RZ, UR9 ;  /* 0x00000009ff057e24 */ /* 0x000fe2000f8e00ff */
[----:B------:R-:W-:Y:S02]  /*14ad0*/  UISETP.NE.AND.EX UP0, UPT, UR11, URZ, UPT, UP0 ;  /* 0x0000003f0b00728c */ /* 0x000fe4000bf05300 */
[----:B------:R-:W-:Y:S01]  /*14ae0*/  USEL UR16, UR37, URZ, UP1 ;  /* 0x0000003f25107287 */ /* 0x000fe20008800000 */
[----:B---3--:R-:W-:Y:S01]  /*14af0*/  VIADD R14, R22, UR36 ;  /* 0x00000024160e7c36 */ /* 0x008fe20008000000 */
[----:B------:R-:W-:Y:S01]  /*14b00*/  UMOV UR4, URZ ;  /* 0x0000003f00047c82 */ /* 0x000fe20008000000 */
[----:B------:R-:W-:Y:S01]  /*14b10*/  UIMAD.WIDE.U32 UR8, UR12, UR43, URZ ;  /* 0x0000002b0c0872a5 */ /* 0x000fe2000f8e003f */
[----:B------:R0:W5:Y:S01]  /*14b20*/  @P4 LDG.E R8, desc[UR52][R4.64] ;  /* 0x0000003404084981 */ /* 0x000162000c1e1900 */
[----:B------:R-:W-:Y:S01]  /*14b30*/  ULDC.64 UR14, c[0x0][UR18+0x228] ;  /* 0x00008a00120e7abb */ /* 0x000fe20008000a00 */
[----:B------:R-:W-:-:S02]  /*14b40*/  UIMAD UR12, UR13, UR43, URZ ;  /* 0x0000002b0d0c72a4 */ /* 0x000fc4000f8e023f */
[----:B------:R-:W-:Y:S02]  /*14b50*/  USHF.R.S32.HI UR17, URZ, 0x1f, UR44 ;  /* 0x0000001f3f117899 */ /* 0x000fe4000801142c */
[----:B------:R-:W-:Y:S02]  /*14b60*/  USEL UR7, UR44, URZ, !UP0 ;  /* 0x0000003f2c077287 */ /* 0x000fe4000c000000 */
[----:B------:R-:W-:Y:S01]  /*14b70*/  UIMAD.WIDE.U32 UR20, UR14, UR16, URZ ;  /* 0x000000100e1472a5 */ /* 0x000fe2000f8e003f */
[----:B------:R-:W-:Y:S01]  /*14b80*/  ULDC.64 UR10, c[0x0][UR18+0x220] ;  /* 0x00008800120a7abb */ /* 0x000fe20008000a00 */
[----:B------:R-:W-:Y:S01]  /*14b90*/  UIMAD UR14, UR15, UR16, URZ ;  /* 0x000000100f0e72a4 */ /* 0x000fe2000f8e023f */
[----:B0-----:R-:W-:Y:S01]  /*14ba0*/  @P1 IMAD.HI.U32 R4, R14, R3, RZ ;  /* 0x000000030e041227 */ /* 0x001fe200078e00ff */
[----:B------:R-:W-:Y:S02]  /*14bb0*/  UIADD3 UR15, UR9, UR12, URZ ;  /* 0x0000000c090f7290 */ /* 0x000fe4000fffe03f */
[----:B------:R-:W-:Y:S01]  /*14bc0*/  USEL UR17, UR17, URZ, !UP0 ;  /* 0x0000003f11117287 */ /* 0x000fe2000c000000 */
[----:B------:R-:W-:Y:S01]  /*14bd0*/  IMAD.MOV.U32 R3, RZ, RZ, R14 ;  /* 0x000000ffff037224 */ /* 0x000fe200078e000e */
[----:B------:R-:W-:Y:S01]  /*14be0*/  UIMAD UR9, UR11, UR7, URZ ;  /* 0x000000070b0972a4 */ /* 0x000fe2000f8e023f */
[----:B-1----:R-:W-:Y:S01]  /*14bf0*/  @P1 SHF.R.U32.HI R3, RZ, R7, R4 ;  /* 0x00000007ff031219 */ /* 0x002fe20000011604 */
[----:B------:R-:W-:Y:S01]  /*14c00*/  UIMAD.WIDE.U32 UR12, UR10, UR7, URZ ;  /* 0x000000070a0c72a5 */ /* 0x000fe2000f8e003f */
[----:B------:R-:W-:Y:S01]  /*14c10*/  IMAD.U32 R4, RZ, RZ, UR20 ;  /* 0x00000014ff047e24 */ /* 0x000fe2000f8e00ff */
[----:B------:R-:W-:Y:S01]  /*14c20*/  UIMAD UR9, UR10, UR17, UR9 ;  /* 0x000000110a0972a4 */ /* 0x000fe2000f8e0209 */
[----:B------:R-:W-:Y:S01]  /*14c30*/  IMAD.U32 R5, RZ, RZ, UR21 ;  /* 0x00000015ff057e24 */ /* 0x000fe2000f8e00ff */
[----:B------:R-:W-:Y:S01]  /*14c40*/  UIADD3 UR14, UR21, UR14, URZ ;  /* 0x0000000e150e7290 */ /* 0x000fe2000fffe03f */
[--C-:B------:R-:W-:Y:S01]  /*14c50*/  IMAD.MOV R6, RZ, RZ, -R3.reuse ;  /* 0x000000ffff067224 */ /* 0x100fe200078e0a03 */
[----:B------:R-:W-:Y:S01]  /*14c60*/  UIADD3 UR9, UR13, UR9, URZ ;  /* 0x000000090d097290 */ /* 0x000fe2000fffe03f */
[----:B------:R-:W-:-:S02]  /*14c70*/  SHF.R.S32.HI R5, RZ, 0x1f, R3 ;  /* 0x0000001fff057819 */ /* 0x000fc40000011403 */
[----:B------:R-:W-:Y:S02]  /*14c80*/  IMAD R7, R17, R6, R14 ;  /* 0x0000000611077224 */ /* 0x000fe400078e020e */
[----:B------:R-:W-:Y:S01]  /*14c90*/  IMAD.U32 R10, RZ, RZ, UR14 ;  /* 0x0000000eff0a7e24 */ /* 0x000fe2000f8e00ff */
[----:B----4-:R-:W-:-:S13]  /*14ca0*/  @P0 R2UR UR4, R95 ;  /* 0x000000005f0402ca */ /* 0x010fda00000e0000 */
[----:B------:R-:W-:Y:S02]  /*14cb0*/  UIADD3 UR8, UP0, UP2, UR12, UR8, UR4 ;  /* 0x000000080c087290 */ /* 0x000fe4000fa1e004 */
[----:B------:R-:W-:Y:S01]  /*14cc0*/  USHF.R.S32.HI UR11, URZ, 0x1f, UR4 ;  /* 0x0000001f3f0b7899 */ /* 0x000fe20008011404 */
[----:B------:R-:W-:Y:S01]  /*14cd0*/  ULDC.64 UR12, c[0x0][0xba8] ;  /* 0x0002ea00000c7ab9 */ /* 0x000fe20000000a00 */
[----:B------:R-:W-:Y:S02]  /*14ce0*/  @!UP1 ULDC UR12, c[0x0][0xb50] ;  /* 0x0002d400000c9ab9 */ /* 0x000fe40000000800 */
[----:B------:R-:W-:Y:S01]  /*14cf0*/  UIADD3.X UR10, UR9, UR15, UR11, UP0, UP2 ;  /* 0x0000000f090a7290 */ /* 0x000fe200087e440b */
[----:B------:R-:W-:Y:S01]  /*14d00*/  IADD3 R4, P2, P3, R3, UR8, R4 ;  /* 0x0000000803047c10 */ /* 0x000fe2000fb5e004 */
[----:B------:R-:W-:Y:S01]  /*14d10*/  @!UP1 ULDC UR13, c[0x0][0xb54] ;  /* 0x0002d500000d9ab9 */ /* 0x000fe20000000800 */
[----:B------:R-:W-:Y:S01]  /*14d20*/  ULDC.64 UR8, c[0x0][UR18+0x210] ;  /* 0x0000840012087abb */ /* 0x000fe20008000a00 */
[----:B------:R-:W-:Y:S01]  /*14d30*/  SHF.R.S32.HI R3, RZ, 0x1f, R7 ;  /* 0x0000001fff037819 */ /* 0x000fe20000011407 */
[----:B------:R-:W-:Y:S01]  /*14d40*/  IMAD R6, R7, UR9, RZ ;  /* 0x0000000907067c24 */ /* 0x000fe2000f8e02ff */
[----:B------:R-:W-:-:S03]  /*14d50*/  IADD3.X R5, R5, UR10, R10, P2, P3 ;  /* 0x0000000a05057c10 */ /* 0x000fc600097e640a */
[----:B------:R-:W-:Y:S02]  /*14d60*/  IMAD R3, R3, UR8, R6 ;  /* 0x0000000803037c24 */ /* 0x000fe4000f8e0206 */
[----:B------:R-:W-:-:S04]  /*14d70*/  IMAD.WIDE.U32 R4, R7, UR8, R4 ;  /* 0x0000000807047c25 */ /* 0x000fc8000f8e0004 */
[----:B------:R-:W-:Y:S01]  /*14d80*/  IMAD.IADD R3, R5, 0x1, R3 ;  /* 0x0000000105037824 */ /* 0x000fe200078e0203 */
[----:B------:R-:W-:-:S04]  /*14d90*/  LEA R9, P2, R4, UR12, 0x2 ;  /* 0x0000000c04097c11 */ /* 0x000fc8000f8410ff */
[----:B------:R-:W-:Y:S01]  /*14da0*/  LEA.HI.X R10, R4, UR13, R3, 0x2, P2 ;  /* 0x0000000d040a7c11 */ /* 0x000fe200090f1403 */
[----:B------:R-:W-:Y:S08]  /*14db0*/  @P4 BRA `(.L_x_1145) ;  /* 0x0000000000104947 */ /* 0x000ff00003800000 */
[----:B------:R-:W-:Y:S05]  /*14dc0*/  @!P0 BRA `(.L_x_1145) ;  /* 0x00000000000c8947 */ /* 0x000fea0003800000 */
[----:B------:R-:W2:Y:S04]  /*14dd0*/  LDG.E R3, desc[UR52][R96.64] ;  /* 0x0000003460037981 */ /* 0x000ea8000c1e1900 */
[----:B-----5:R-:W2:Y:S02]  /*14de0*/  LDG.E R8, desc[UR52][R96.64+0x4] ;  /* 0x0000043460087981 */ /* 0x020ea4000c1e1900 */
[----:B--2---:R-:W-:-:S07]  /*14df0*/  IMAD.IADD R8, R8, 0x1, -R3 ;  /* 0x0000000108087824 */ /* 0x004fce00078e0a03 */
.L_x_1145:
[----:B------:R-:W-:Y:S01]  /*14e00*/  SHFL.IDX PT, R4, R9, RZ, 0x1c1f ;  /* 0x001c1fff09047589 */ /* 0x000fe200000e0000 */
[----:B------:R-:W-:Y:S01]  /*14e10*/  VIADD R12, R223, UR36 ;  /* 0x00000024df0c7c36 */ /* 0x000fe20008000000 */
[----:B------:R-:W-:Y:S01]  /*14e20*/  LOP3.LUT P0, RZ, R206, 0x3, RZ, 0xc0, !PT ;  /* 0x00000003ceff7812 */ /* 0x000fe2000780c0ff */
[----:B-----5:R-:W-:Y:S01]  /*14e30*/  IMAD R3, R8, R17, RZ ;  /* 0x0000001108037224 */ /* 0x020fe200078e02ff */
[----:B------:R-:W0:Y:S01]  /*14e40*/  SHFL.IDX PT, R5, R10, RZ, 0x1c1f ;  /* 0x001c1fff0a057589 */ /* 0x000e2200000e0000 */
[----:B------:R-:W-:-:S03]  /*14e50*/  VIADD R18, R12, 0x8 ;  /* 0x000000080c127836 */ /* 0x000fc60000000000 */
[----:B------:R-:W-:Y:S01]  /*14e60*/  SHFL.IDX PT, R6, R9, 0x1, 0x1c1f ;  /* 0x003c1f0009067f89 */ /* 0x000fe200000e0000 */
[-C--:B------:R-:W-:Y:S02]  /*14e70*/  ISETP.GE.OR P2, PT, R12, R3.reuse, P0 ;  /* 0x000000030c00720c */ /* 0x080fe40000746670 */
[----:B------:R-:W-:Y:S01]  /*14e80*/  ISETP.GE.OR P0, PT, R18, R3, P0 ;  /* 0x000000031200720c */ /* 0x000fe20000706670 */
[----:B------:R-:W1:Y:S10]  /*14e90*/  SHFL.IDX PT, R7, R10, 0x1, 0x1c1f ;  /* 0x003c1f000a077f89 */ /* 0x000e7400000e0000 */
[----:B0-----:R0:W-:Y:S04]  /*14ea0*/  @!P2 ST.E desc[UR52][R4.64], R21 ;  /* 0x000000150400a985 */ /* 0x0011e8000c101934 */
[----:B-1----:R0:W-:Y:S01]  /*14eb0*/  @!P0 ST.E desc[UR52][R6.64], R20 ;  /* 0x0000001406008985 */ /* 0x0021e2000c101934 */
[----:B------:R-:W-:-:S13]  /*14ec0*/  PLOP3.LUT P0, PT, PT, PT, UP1, 0x80, 0x0 ;  /* 0x000000000000781c */ /* 0x000fda0003f0f018 */
[----:B0-----:R-:W-:Y:S05]  /*14ed0*/  @P0 BRA `(.L_x_1146) ;  /* 0x00000008008c0947 */ /* 0x001fea0003800000 */
[----:B------:R-:W-:Y:S01]  /*14ee0*/  IMAD R5, R205, 0x40, R23 ;  /* 0x00000040cd057824 */ /* 0x000fe200078e0217 */
[----:B------:R-:W0:Y:S01]  /*14ef0*/  @P1 LDC R21, c[0x0][0xbec] ;  /* 0x0002fb00ff151b82 */ /* 0x000e220000000800 */
[----:B------:R-:W-:Y:S02]  /*14f00*/  ULDC.64 UR12, c[0x0][0xaa0] ;  /* 0x0002a800000c7ab9 */ /* 0x000fe40000000a00 */
[----:B------:R-:W-:Y:S01]  /*14f10*/  IMAD.WIDE R28, R5, 0x2, R28 ;  /* 0x00000002051c7825 */ /* 0x000fe200078e021c */
[----:B------:R-:W-:-:S04]  /*14f20*/  UIMAD UR10, UR11, UR12, URZ ;  /* 0x0000000c0b0a72a4 */ /* 0x000fc8000f8e023f */
[----:B------:R-:W1:Y:S01]  /*14f30*/  @P1 LDC R47, c[0x0][0xbf0] ;  /* 0x0002fc00ff2f1b82 */ /* 0x000e620000000800 */
[C---:B------:R-:W-:Y:S01]  /*14f40*/  IADD3 R9, P6, R28.reuse, 0x1000, RZ ;  /* 0x000010001c097810 */ /* 0x040fe20007fde0ff */
[----:B------:R-:W-:Y:S01]  /*14f50*/  UIMAD UR10, UR4, UR13, UR10 ;  /* 0x0000000d040a72a4 */ /* 0x000fe2000f8e020a */
[----:B------:R-:W-:Y:S01]  /*14f60*/  IMAD R18, R189, 0x20, R205 ;  /* 0x00000020bd127824 */ /* 0x000fe200078e02cd */
[----:B------:R-:W-:Y:S01]  /*14f70*/  UIMAD.WIDE.U32 UR8, UR4, UR12, URZ ;  /* 0x0000000c040872a5 */ /* 0x000fe2000f8e003f */
[----:B------:R-:W-:Y:S02]  /*14f80*/  LOP3.LUT R8, R9, 0x380, RZ, 0xc0, !PT ;  /* 0x0000038009087812 */ /* 0x000fe400078ec0ff */
[----:B------:R-:W-:Y:S01]  /*14f90*/  IADD3 R13, P5, R28, 0x2000, RZ ;  /* 0x000020001c0d7810 */ /* 0x000fe20007fbe0ff */
[----:B------:R-:W-:Y:S01]  /*14fa0*/  UIADD3 UR9, UR9, UR10, URZ ;  /* 0x0000000a09097290 */ /* 0x000fe2000fffe03f */
[----:B------:R-:W-:Y:S02]  /*14fb0*/  SHF.R.U64 R8, R8, 0x3, RZ ;  /* 0x0000000308087819 */ /* 0x000fe400000012ff */
[----:B------:R-:W-:Y:S01]  /*14fc0*/  ULDC.64 UR10, c[0x0][0xae8] ;  /* 0x0002ba00000a7ab9 */ /* 0x000fe20000000a00 */
[----:B------:R-:W-:Y:S01]  /*14fd0*/  VIADD R46, R18, UR36 ;  /* 0x00000024122e7c36 */ /* 0x000fe20008000000 */
[----:B------:R-:W-:Y:S01]  /*14fe0*/  UIMAD.WIDE.U32 UR8, UR43, UR10, UR8 ;  /* 0x0000000a2b0872a5 */ /* 0x000fe2000f8e0008 */
[----:B------:R-:W-:Y:S01]  /*14ff0*/  LOP3.LUT R8, R8, R9, RZ, 0x3c, !PT ;  /* 0x0000000908087212 */ /* 0x000fe200078e3cff */
[----:B------:R-:W-:Y:S01]  /*15000*/  IMAD.X R9, RZ, RZ, R29, P6 ;  /* 0x000000ffff097224 */ /* 0x000fe200030e061d */
[C---:B------:R-:W-:Y:S01]  /*15010*/  IADD3 R25, P4, R28.reuse, 0x3000, RZ ;  /* 0x000030001c197810 */ /* 0x040fe20007f9e0ff */
[----:B------:R-:W-:Y:S01]  /*15020*/  USHF.R.S32.HI UR4, URZ, 0x1f, UR7 ;  /* 0x0000001f3f047899 */ /* 0x000fe20008011407 */
[----:B------:R-:W-:-:S02]  /*15030*/  IADD3 R31, P3, R28, 0x4000, RZ ;  /* 0x000040001c1f7810 */ /* 0x000fc40007f7e0ff */
[C---:B------:R-:W-:Y:S02]  /*15040*/  IADD3 R33, P2, R28.reuse, 0x5000, RZ ;  /* 0x000050001c217810 */ /* 0x040fe40007f5e0ff */
[C---:B------:R-:W-:Y:S01]  /*15050*/  IADD3 R37, P0, R28.reuse, 0x6000, RZ ;  /* 0x000060001c257810 */ /* 0x040fe20007f1e0ff */
[----:B------:R-:W-:Y:S01]  /*15060*/  UIMAD UR9, UR43, UR11, UR9 ;  /* 0x0000000b2b0972a4 */ /* 0x000fe2000f8e0209 */
[----:B------:R-:W-:Y:S01]  /*15070*/  IADD3 R7, P6, R28, 0x7000, RZ ;  /* 0x000070001c077810 */ /* 0x000fe20007fde0ff */
[----:B0-----:R-:W-:Y:S01]  /*15080*/  @P1 IMAD.HI.U32 R18, R46, R21, RZ ;  /* 0x000000152e121227 */ /* 0x001fe200078e00ff */
[----:B------:R-:W-:Y:S01]  /*15090*/  ULDC.64 UR10, c[0x0][0xaf0] ;  /* 0x0002bc00000a7ab9 */ /* 0x000fe20000000a00 */
[----:B------:R-:W-:Y:S01]  /*150a0*/  LOP3.LUT R12, R13, 0x380, RZ, 0xc0, !PT ;  /* 0x000003800d0c7812 */ /* 0x000fe200078ec0ff */
[----:B------:R-:W-:Y:S01]  /*150b0*/  UIMAD UR4, UR4, UR10, URZ ;  /* 0x0000000a040472a4 */ /* 0x000fe2000f8e023f */
[----:B------:R-:W-:Y:S02]  /*150c0*/  LOP3.LUT R24, R25, 0x380, RZ, 0xc0, !PT ;  /* 0x0000038019187812 */ /* 0x000fe400078ec0ff */
[----:B------:R-:W-:Y:S01]  /*150d0*/  LOP3.LUT R5, R28, 0x380, RZ, 0xc0, !PT ;  /* 0x000003801c057812 */ /* 0x000fe200078ec0ff */
[----:B------:R-:W-:Y:S01]  /*150e0*/  IMAD.MOV.U32 R45, RZ, RZ, R46 ;  /* 0x000000ffff2d7224 */ /* 0x000fe200078e002e */
[----:B------:R-:W-:Y:S01]  /*150f0*/  LOP3.LUT R30, R31, 0x380, RZ, 0xc0, !PT ;  /* 0x000003801f1e7812 */ /* 0x000fe200078ec0ff */
[----:B------:R-:W-:Y:S01]  /*15100*/  IMAD.X R41, RZ, RZ, R29, P6 ;  /* 0x000000ffff297224 */ /* 0x000fe200030e061d */
[----:B------:R-:W-:Y:S01]  /*15110*/  LOP3.LUT R32, R33, 0x380, RZ, 0xc0, !PT ;  /* 0x0000038021207812 */ /* 0x000fe200078ec0ff */
[----:B------:R-:W5:Y:S01]  /*15120*/  LD.E.128 R8, desc[UR52][R8.64] ;  /* 0x0000003408087980 */ /* 0x000f62000c101d00 */
[----:B------:R-:W-:-:S02]  /*15130*/  LOP3.LUT R36, R37, 0x380, RZ, 0xc0, !PT ;  /* 0x0000038025247812 */ /* 0x000fc400078ec0ff */
[----:B------:R-:W-:Y:S01]  /*15140*/  LOP3.LUT R6, R7, 0x380, RZ, 0xc0, !PT ;  /* 0x0000038007067812 */ /* 0x000fe200078ec0ff */
[----:B------:R-:W-:Y:S01]  /*15150*/  UIMAD UR4, UR7, UR11, UR4 ;  /* 0x0000000b070472a4 */ /* 0x000fe2000f8e0204 */
[----:B------:R-:W-:Y:S01]  /*15160*/  SHF.R.U64 R12, R12, 0x3, RZ ;  /* 0x000000030c0c7819 */ /* 0x000fe200000012ff */
[----:B------:R-:W-:Y:S01]  /*15170*/  UIMAD.WIDE.U32 UR8, UR7, UR10, UR8 ;  /* 0x0000000a070872a5 */ /* 0x000fe2000f8e0008 */
[----:B------:R-:W-:Y:S02]  /*15180*/  SHF.R.U64 R24, R24, 0x3, RZ ;  /* 0x0000000318187819 */ /* 0x000fe400000012ff */
[----:B------:R-:W-:Y:S02]  /*15190*/  SHF.R.U64 R30, R30, 0x3, RZ ;  /* 0x000000031e1e7819 */ /* 0x000fe400000012ff */
[----:B------:R-:W-:Y:S02]  /*151a0*/  SHF.R.U64 R32, R32, 0x3, RZ ;  /* 0x0000000320207819 */ /* 0x000fe400000012ff */
[----:B------:R-:W-:-:S02]  /*151b0*/  SHF.R.U64 R36, R36, 0x3, RZ ;  /* 0x0000000324247819 */ /* 0x000fc400000012ff */
[----:B------:R-:W-:Y:S02]  /*151c0*/  SHF.R.U64 R5, R5, 0x3, RZ ;  /* 0x0000000305057819 */ /* 0x000fe400000012ff */
[----:B-1----:R-:W-:Y:S02]  /*151d0*/  @P1 SHF.R.U32.HI R45, RZ, R47, R18 ;  /* 0x0000002fff2d1219 */ /* 0x002fe40000011612 */
[----:B------:R-:W-:Y:S01]  /*151e0*/  SHF.R.U64 R6, R6, 0x3, RZ ;  /* 0x0000000306067819 */ /* 0x000fe200000012ff */
[----:B------:R-:W-:Y:S01]  /*151f0*/  UIADD3 UR4, UR9, UR4, URZ ;  /* 0x0000000409047290 */ /* 0x000fe2000fffe03f */
        /* <DEDUP_REMOVED lines=11> */
[----:B------:R-:W-:Y:S01]  /*152b0*/  IMAD.MOV.U32 R5, RZ, RZ, R29 ;  /* 0x000000ffff057224 */ /* 0x000fe200078e001d */
[--C-:B------:R-:W-:Y:S01]  /*152c0*/  SHF.R.S32.HI R18, RZ, 0x1f, R45.reuse ;  /* 0x0000001fff127819 */ /* 0x100fe2000001142d */
[----:B------:R-:W-:Y:S01]  /*152d0*/  IMAD.MOV R44, RZ, RZ, -R45 ;  /* 0x000000ffff2c7224 */ /* 0x000fe200078e0a2d */
[----:B------:R-:W-:Y:S01]  /*152e0*/  LOP3.LUT R40, R6, R7, RZ, 0x3c, !PT ;  /* 0x0000000706287212 */ /* 0x000fe200078e3cff */
[----:B------:R-:W-:Y:S01]  /*152f0*/  ULDC.64 UR10, c[0x0][0xae0] ;  /* 0x0002b800000a7ab9 */ /* 0x000fe20000000a00 */
[----:B------:R-:W-:Y:S01]  /*15300*/  IMAD.U32 R21, RZ, RZ, UR9 ;  /* 0x00000009ff157e24 */ /* 0x000fe2000f8e00ff */
[----:B------:R-:W5:Y:S01]  /*15310*/  LD.E.128 R4, desc[UR52][R4.64] ;  /* 0x0000003404047980 */ /* 0x000f62000c101d00 */
[----:B------:R-:W-:-:S02]  /*15320*/  IMAD R18, R18, UR10, RZ ;  /* 0x0000000a12127c24 */ /* 0x000fc4000f8e02ff */
[----:B------:R-:W-:Y:S01]  /*15330*/  IMAD R17, R17, R44, R46 ;  /* 0x0000002c11117224 */ /* 0x000fe200078e022e */
[----:B------:R-:W5:Y:S01]  /*15340*/  LD.E.128 R12, desc[UR52][R12.64] ;  /* 0x000000340c0c7980 */ /* 0x000f62000c101d00 */
[----:B------:R-:W-:Y:S01]  /*15350*/  IMAD.U32 R20, RZ, RZ, UR8 ;  /* 0x00000008ff147e24 */ /* 0x000fe2000f8e00ff */
[----:B------:R-:W-:Y:S01]  /*15360*/  ULDC.64 UR8, c[0x0][0xad8] ;  /* 0x0002b60000087ab9 */ /* 0x000fe20000000a00 */
[----:B------:R-:W-:Y:S01]  /*15370*/  IMAD.U32 R21, RZ, RZ, UR4 ;  /* 0x00000004ff157e24 */ /* 0x000fe2000f8e00ff */
[----:B------:R-:W5:Y:S01]  /*15380*/  LD.E.128 R24, desc[UR52][R24.64] ;  /* 0x0000003418187980 */ /* 0x000f62000c101d00 */
[----:B------:R-:W-:-:S03]  /*15390*/  IMAD R47, R45, UR11, R18 ;  /* 0x0000000b2d2f7c24 */ /* 0x000fc6000f8e0212 */
[----:B------:R-:W5:Y:S01]  /*153a0*/  LD.E.128 R28, desc[UR52][R30.64] ;  /* 0x000000341e1c7980 */ /* 0x000f62000c101d00 */
[----:B------:R-:W-:-:S03]  /*153b0*/  SHF.R.S32.HI R18, RZ, 0x1f, R17 ;  /* 0x0000001fff127819 */ /* 0x000fc60000011411 */
[----:B------:R-:W5:Y:S04]  /*153c0*/  LD.E.128 R32, desc[UR52][R32.64] ;  /* 0x0000003420207980 */ /* 0x000f68000c101d00 */
[----:B------:R-:W5:Y:S04]  /*153d0*/  LD.E.128 R36, desc[UR52][R36.64] ;  /* 0x0000003424247980 */ /* 0x000f68000c101d00 */
[----:B------:R-:W5:Y:S01]  /*153e0*/  LD.E.128 R40, desc[UR52][R40.64] ;  /* 0x0000003428287980 */ /* 0x000f62000c101d00 */
[----:B------:R-:W-:Y:S01]  /*153f0*/  IMAD.WIDE.U32 R20, R45, UR10, R20 ;  /* 0x0000000a2d147c25 */ /* 0x000fe2000f8e0014 */
[----:B------:R-:W-:Y:S01]  /*15400*/  @!PT LDS RZ, [RZ] ;  /* 0x00000000fffff984 */ /* 0x000fe20000000800 */
[----:B------:R-:W-:Y:S01]  /*15410*/  @!PT LDS RZ, [RZ] ;  /* 0x00000000fffff984 */ /* 0x000fe20000000800 */
[----:B------:R-:W-:Y:S01]  /*15420*/  @!PT LDS RZ, [RZ] ;  /* 0x00000000fffff984 */ /* 0x000fe20000000800 */
[----:B------:R-:W-:Y:S01]  /*15430*/  @!PT LDS RZ, [RZ] ;  /* 0x00000000fffff984 */ /* 0x000fe20000000800 */
[----:B------:R0:W-:Y:S06]  /*15440*/  MEMBAR.ALL.CTA ;  /* 0x0000000000007992 */ /* 0x0001ec0000008000 */
[----:B0-----:R-:W0:Y:S01]  /*15450*/  FENCE.VIEW.ASYNC.S ;  /* 0x00000000000073c6 */ /* 0x001e220000000000 */
[----:B------:R-:W-:-:S02]  /*15460*/  IMAD.IADD R21, R21, 0x1, R47 ;  /* 0x0000000115157824 */ /* 0x000fc400078e022f */
[----:B------:R-:W-:Y:S02]  /*15470*/  IMAD R44, R18, UR8, RZ ;  /* 0x00000008122c7c24 */ /* 0x000fe4000f8e02ff */
[----:B------:R-:W-:Y:S02]  /*15480*/  VIADD R48, R205, UR36 ;  /* 0x00000024cd307c36 */ /* 0x000fe40008000000 */
[C---:B------:R-:W-:Y:S02]  /*15490*/  IMAD R45, R17.reuse, UR9, R44 ;  /* 0x00000009112d7c24 */ /* 0x040fe4000f8e022c */
[----:B------:R-:W-:Y:S01]  /*154a0*/  IMAD.WIDE.U32 R20, R17, UR8, R20 ;  /* 0x0000000811147c25 */ /* 0x000fe2000f8e0014 */
[----:B------:R-:W-:Y:S01]  /*154b0*/  ISETP.GE.AND P2, PT, R48, R3, PT ;  /* 0x000000033000720c */ /* 0x000fe20003f46270 */
[----:B------:R-:W-:Y:S02]  /*154c0*/  ULDC.64 UR8, c[0x0][0xa80] ;  /* 0x0002a00000087ab9 */ /* 0x000fe40000000a00 */
[----:B------:R-:W-:Y:S01]  /*154d0*/  VIADD R0, R0, 0x29820 ;  /* 0x0002982000007836 */ /* 0x000fe20000000000 */
[----:B------:R-:W-:Y:S01]  /*154e0*/  LEA R46, P3, R20, UR8, 0x1 ;  /* 0x00000008142e7c11 */ /* 0x000fe2000f8608ff */
[----:B------:R-:W-:-:S02]  /*154f0*/  IMAD.IADD R17, R21, 0x1, R45 ;  /* 0x0000000115117824 */ /* 0x000fc400078e022d */
[----:B------:R-:W-:Y:S01]  /*15500*/  VIADD R18, R48, 0x20 ;  /* 0x0000002030127836 */ /* 0x000fe20000000000 */
[----:B------:R-:W-:Y:S02]  /*15510*/  PRMT R0, RZ, 0x654, R0 ;  /* 0x00000654ff007816 */ /* 0x000fe40000000000 */
[----:B------:R-:W-:Y:S02]  /*15520*/  LEA.HI.X R17, R20, UR9, R17, 0x1, P3 ;  /* 0x0000000914117c11 */ /* 0x000fe400098f0c11 */
[-C--:B------:R-:W-:Y:S01]  /*15530*/  ISETP.GE.AND P0, PT, R18, R3.reuse, PT ;  /* 0x000000031200720c */ /* 0x080fe20003f06270 */
[----:B------:R-:W-:Y:S01]  /*15540*/  VIADD R18, R48, 0x40 ;  /* 0x0000004030127836 */ /* 0x000fe20000000000 */
[----:B0-----:R0:W-:Y:S01]  /*15550*/  SYNCS.ARRIVE.TRANS64.RED.A1T0 RZ, [R0+URZ], RZ ;  /* 0x000000ff00ff79a7 */ /* 0x0011e2000810043f */
[----:B------:R1:W2:Y:S01]  /*15560*/  SHFL.IDX PT, R44, R46, RZ, 0x181f ;  /* 0x00181fff2e2c7589 */ /* 0x0002a200000e0000 */
[----:B------:R-:W-:Y:S02]  /*15570*/  BSSY B1, `(.L_x_1147) ;  /* 0x000000d000017945 */ /* 0x000fe40003800000 */
[----:B------:R-:W-:Y:S01]  /*15580*/  ISETP.GE.AND P1, PT, R18, R3, PT ;  /* 0x000000031200720c */ /* 0x000fe20003f26270 */
[----:B0-----:R1:W0:Y:S01]  /*15590*/  SHFL.IDX PT, R0, R17, RZ, 0x181f ;  /* 0x00181fff11007589 */ /* 0x00122200000e0000 */
[----:B------:R-:W-:Y:S11]  /*155a0*/  @P2 BRA `(.L_x_1148) ;  /* 0x0000000000242947 */ /* 0x000ff60003800000 */
[----:B------:R-:W-:Y:S02]  /*155b0*/  ULDC UR4, c[0x0][0xac8] ;  /* 0x0002b20000047ab9 */ /* 0x000fe40000000800 */
[----:B------:R-:W-:Y:S02]  /*155c0*/  ISETP.GE.AND P2, PT, R23, UR4, PT ;  /* 0x0000000417007c0c */ /* 0x000fe4000bf46270 */
[----:B------:R-:W-:-:S11]  /*155d0*/  ISETP.GE.AND P3, PT, R188, UR4, PT ;  /* 0x00000004bc007c0c */ /* 0x000fd6000bf66270 */
[CC--:B--2---:R-:W-:Y:S02]  /*155e0*/  @!P2 LEA R20, P4, R23.reuse, R44.reuse, 0x1 ;  /* 0x0000002c1714a211 */ /* 0x0c4fe400078808ff */
[C---:B------:R-:W-:Y:S02]  /*155f0*/  @!P3 LEA R44, P5, R188.reuse, R44, 0x1 ;  /* 0x0000002cbc2cb211 */ /* 0x040fe400078a08ff */
[-C--:B0-----:R-:W-:Y:S02]  /*15600*/  @!P2 LEA.HI.X R21, R23, R0.reuse, R226, 0x1, P4 ;  /* 0x000000001715a211 */ /* 0x081fe400020f0ce2 */
[----:B------:R-:W-:-:S03]  /*15610*/  @!P3 LEA.HI.X R45, R188, R0, R225, 0x1, P5 ;  /* 0x00000000bc2db211 */ /* 0x000fc600028f0ce1 */
[----:B-----5:R3:W-:Y:S04]  /*15620*/  @!P2 ST.E.128 desc[UR52][R20.64], R4 ;  /* 0x000000041400a985 */ /* 0x0207e8000c101d34 */
[----:B------:R3:W-:Y:S02]  /*15630*/  @!P3 ST.E.128 desc[UR52][R44.64], R28 ;  /* 0x0000001c2c00b985 */ /* 0x0007e4000c101d34 */
.L_x_1148:
[----:B------:R-:W-:Y:S05]  /*15640*/  BSYNC B1 ;  /* 0x0000000000017941 */ /* 0x000fea0003800000 */
.L_x_1147:
[----:B0-----:R0:W4:Y:S01]  /*15650*/  SHFL.IDX PT, R0, R17, 0x1, 0x181f ;  /* 0x00381f0011007f89 */ /* 0x00112200000e0000 */
[----:B------:R-:W-:Y:S03]  /*15660*/  BSSY B1, `(.L_x_1149) ;  /* 0x000000c000017945 */ /* 0x000fe60003800000 */
[----:B---3-5:R0:W3:Y:S01]  /*15670*/  SHFL.IDX PT, R6, R46, 0x1, 0x181f ;  /* 0x00381f002e067f89 */ /* 0x0280e200000e0000 */
[----:B------:R-:W-:Y:S05]  /*15680*/  @P0 BRA `(.L_x_1150) ;  /* 0x0000000000240947 */ /* 0x000fea0003800000 */
[----:B------:R-:W-:Y:S02]  /*15690*/  ULDC UR4, c[0x0][0xac8] ;  /* 0x0002b20000047ab9 */ /* 0x000fe40000000800 */
[----:B------:R-:W-:Y:S02]  /*156a0*/  ISETP.GE.AND P3, PT, R23, UR4, PT ;  /* 0x0000000417007c0c */ /* 0x000fe4000bf66270 */
[----:B------:R-:W-:-:S11]  /*156b0*/  ISETP.GE.AND P4, PT, R188, UR4, PT ;  /* 0x00000004bc007c0c */ /* 0x000fd6000bf86270 */
[CC--:B---3--:R-:W-:Y:S02]  /*156c0*/  @!P3 LEA R4, P0, R23.reuse, R6.reuse, 0x1 ;  /* 0x000000061704b211 */ /* 0x0c8fe400078008ff */
[C---:B------:R-:W-:Y:S02]  /*156d0*/  @!P4 LEA R6, P2, R188.reuse, R6, 0x1 ;  /* 0x00000006bc06c211 */ /* 0x040fe400078408ff */
[-C--:B----4-:R-:W-:Y:S02]  /*156e0*/  @!P3 LEA.HI.X R5, R23, R0.reuse, R226, 0x1, P0 ;  /* 0x000000001705b211 */ /* 0x090fe400000f0ce2 */
[----:B------:R-:W-:-:S03]  /*156f0*/  @!P4 LEA.HI.X R7, R188, R0, R225, 0x1, P2 ;  /* 0x00000000bc07c211 */ /* 0x000fc600010f0ce1 */
[----:B------:R3:W-:Y:S04]  /*15700*/  @!P3 ST.E.128 desc[UR52][R4.64], R8 ;  /* 0x000000080400b985 */ /* 0x0007e8000c101d34 */
[----:B------:R3:W-:Y:S02]  /*15710*/  @!P4 ST.E.128 desc[UR52][R6.64], R32 ;  /* 0x000000200600c985 */ /* 0x0007e4000c101d34 */
.L_x_1150:
[----:B------:R-:W-:Y:S05]  /*15720*/  BSYNC B1 ;  /* 0x0000000000017941 */ /* 0x000fea0003800000 */
.L_x_1149:
[----:B----4-:R4:W0:Y:S01]  /*15730*/  SHFL.IDX PT, R0, R17, 0x2, 0x181f ;  /* 0x00581f0011007f89 */ /* 0x01082200000e0000 */
[----:B------:R-:W-:Y:S03]  /*15740*/  BSSY B1, `(.L_x_1151) ;  /* 0x000000c000017945 */ /* 0x000fe60003800000 */
[----:B---3--:R4:W3:Y:S01]  /*15750*/  SHFL.IDX PT, R6, R46, 0x2, 0x181f ;  /* 0x00581f002e067f89 */ /* 0x0088e200000e0000 */
[----:B------:R-:W-:Y:S05]  /*15760*/  @P1 BRA `(.L_x_1152) ;  /* 0x0000000000241947 */ /* 0x000fea0003800000 */
[----:B------:R-:W-:Y:S02]  /*15770*/  ULDC UR4, c[0x0][0xac8] ;  /* 0x0002b20000047ab9 */ /* 0x000fe40000000800 */
[----:B------:R-:W-:Y:S02]  /*15780*/  ISETP.GE.AND P2, PT, R23, UR4, PT ;  /* 0x0000000417007c0c */ /* 0x000fe4000bf46270 */
[----:B------:R-:W-:-:S11]  /*15790*/  ISETP.GE.AND P3, PT, R188, UR4, PT ;  /* 0x00000004bc007c0c */ /* 0x000fd6000bf66270 */
[CC--:B---3--:R-:W-:Y:S02]  /*157a0*/  @!P2 LEA R4, P0, R23.reuse, R6.reuse, 0x1 ;  /* 0x000000061704a211 */ /* 0x0c8fe400078008ff */
[C---:B------:R-:W-:Y:S02]  /*157b0*/  @!P3 LEA R6, P1, R188.reuse, R6, 0x1 ;  /* 0x00000006bc06b211 */ /* 0x040fe400078208ff */
[-C--:B0-----:R-:W-:Y:S02]  /*157c0*/  @!P2 LEA.HI.X R5, R23, R0.reuse, R226, 0x1, P0 ;  /* 0x000000001705a211 */ /* 0x081fe400000f0ce2 */
[----:B------:R-:W-:-:S03]  /*157d0*/  @!P3 LEA.HI.X R7, R188, R0, R225, 0x1, P1 ;  /* 0x00000000bc07b211 */ /* 0x000fc600008f0ce1 */
[----:B------:R0:W-:Y:S04]  /*157e0*/  @!P2 ST.E.128 desc[UR52][R4.64], R12 ;  /* 0x0000000c0400a985 */ /* 0x0001e8000c101d34 */
[----:B------:R0:W-:Y:S02]  /*157f0*/  @!P3 ST.E.128 desc[UR52][R6.64], R36 ;  /* 0x000000240600b985 */ /* 0x0001e4000c101d34 */
.L_x_1152:
[----:B------:R-:W-:Y:S05]  /*15800*/  BSYNC B1 ;  /* 0x0000000000017941 */ /* 0x000fea0003800000 */
.L_x_1151:
[----:B0-----:R-:W-:Y:S01]  /*15810*/  VIADD R0, R48, 0x60 ;  /* 0x0000006030007836 */ /* 0x001fe20000000000 */
[----:B-1--4-:R-:W0:Y:S04]  /*15820*/  SHFL.IDX PT, R17, R17, 0x3, 0x181f ;  /* 0x00781f0011117f89 */ /* 0x012e2800000e0000 */
[----:B------:R-:W-:Y:S01]  /*15830*/  ISETP.GE.AND P0, PT, R0, R3, PT ;  /* 0x000000030000720c */ /* 0x000fe20003f06270 */
[----:B------:R-:W1:-:S12]  /*15840*/  SHFL.IDX PT, R46, R46, 0x3, 0x181f ;  /* 0x00781f002e2e7f89 */ /* 0x000e5800000e0000 */
[----:B------:R-:W-:Y:S05]  /*15850*/  @P0 BRA `(.L_x_1153) ;  /* 0x00000018003c0947 */ /* 0x000fea0003800000 */
[----:B------:R-:W-:Y:S02]  /*15860*/  ULDC UR4, c[0x0][0xac8] ;  /* 0x0002b20000047ab9 */ /* 0x000fe40000000800 */
[----:B------:R-:W-:-:S13]  /*15870*/  ISETP.GE.AND P1, PT, R23, UR4, PT ;  /* 0x0000000417007c0c */ /* 0x000fda000bf26270 */
[----:B-1----:R-:W-:-:S04]  /*15880*/  @!P1 LEA R4, P0, R23, R46, 0x1 ;  /* 0x0000002e17049211 */ /* 0x002fc800078008ff */
[----:B0-----:R-:W-:Y:S02]  /*15890*/  @!P1 LEA.HI.X R5, R23, R17, R226, 0x1, P0 ;  /* 0x0000001117059211 */ /* 0x001fe400000f0ce2 */
[----:B------:R-:W-:-:S03]  /*158a0*/  ISETP.GE.AND P0, PT, R188, UR4, PT ;  /* 0x00000004bc007c0c */ /* 0x000fc6000bf06270 */
[----:B------:R0:W-:Y:S10]  /*158b0*/  @!P1 ST.E.128 desc[UR52][R4.64], R24 ;  /* 0x0000001804009985 */ /* 0x0001f4000c101d34 */
[----:B------:R-:W-:Y:S05]  /*158c0*/  @P0 BRA `(.L_x_1153) ;  /* 0x0000001800200947 */ /* 0x000fea0003800000 */
[----:B0-----:R-:W-:-:S04]  /*158d0*/  LEA R4, P0, R188, R46, 0x1 ;  /* 0x0000002ebc047211 */ /* 0x001fc800078008ff */
[----:B------:R-:W-:-:S05]  /*158e0*/  LEA.HI.X R5, R188, R17, R225, 0x1, P0 ;  /* 0x00000011bc057211 */ /* 0x000fca00000f0ce1 */
[----:B------:R0:W-:Y:S01]  /*158f0*/  ST.E.128 desc[UR52][R4.64], R40 ;  /* 0x0000002804007985 */ /* 0x0001e2000c101d34 */
[----:B------:R-:W-:Y:S05]  /*15900*/  BRA `(.L_x_1153) ;  /* 0x0000001800107947 */ /* 0x000fea0003800000 */
.L_x_1146:
[----:B------:R-:W-:Y:S01]  /*15910*/  ULDC.64 UR12, c[0x0][0xb08] ;  /* 0x0002c200000c7ab9 */ /* 0x000fe20000000a00 */
[----:B------:R-:W0:Y:S01]  /*15920*/  @P1 LDC R5, c[0x0][0xbec] ;  /* 0x0002fb00ff051b82 */ /* 0x000e220000000800 */
[----:B------:R-:W-:Y:S01]  /*15930*/  UIMAD UR10, UR11, UR12, URZ ;  /* 0x0000000c0b0a72a4 */ /* 0x000fe2000f8e023f */
[----:B------:R-:W-:Y:S01]  /*15940*/  IMAD.MOV.U32 R7, RZ, RZ, R14 ;  /* 0x000000ffff077224 */ /* 0x000fe200078e000e */
[----:B------:R-:W-:Y:S01]  /*15950*/  UIMAD.WIDE.U32 UR8, UR4, UR12, URZ ;  /* 0x0000000c040872a5 */ /* 0x000fe2000f8e003f */
[----:B------:R-:W-:Y:S01]  /*15960*/  ISETP.GE.AND P0, PT, R12, R3, PT ;  /* 0x000000030c00720c */ /* 0x000fe20003f06270 */
[----:B------:R-:W-:Y:S01]  /*15970*/  UIMAD UR10, UR4, UR13, UR10 ;  /* 0x0000000d040a72a4 */ /* 0x000fe2000f8e020a */
[----:B------:R-:W-:Y:S01]  /*15980*/  BSSY B1, `(.L_x_1154) ;  /* 0x000006b000017945 */ /* 0x000fe20003800000 */
[----:B------:R-:W-:Y:S01]  /*15990*/  USHF.R.S32.HI UR4, URZ, 0x1f, UR7 ;  /* 0x0000001f3f047899 */ /* 0x000fe20008011407 */
[----:B------:R-:W1:Y:S01]  /*159a0*/  @P1 LDC R4, c[0x0][0xbf0] ;  /* 0x0002fc00ff041b82 */ /* 0x000e620000000800 */
[----:B------:R-:W-:-:S03]  /*159b0*/  UIADD3 UR9, UR9, UR10, URZ ;  /* 0x0000000a09097290 */ /* 0x000fc6000fffe03f */
[----:B------:R-:W-:Y:S02]  /*159c0*/  ULDC.64 UR10, c[0x0][0xb38] ;  /* 0x0002ce00000a7ab9 */ /* 0x000fe40000000a00 */
[----:B------:R-:W-:-:S04]  /*159d0*/  UIMAD.WIDE.U32 UR8, UR43, UR10, UR8 ;  /* 0x0000000a2b0872a5 */ /* 0x000fc8000f8e0008 */
[----:B------:R-:W-:-:S03]  /*159e0*/  UIMAD UR9, UR43, UR11, UR9 ;  /* 0x0000000b2b0972a4 */ /* 0x000fc6000f8e0209 */
[----:B------:R-:W-:Y:S02]  /*159f0*/  ULDC.64 UR10, c[0x0][0xb40] ;  /* 0x0002d000000a7ab9 */ /* 0x000fe40000000a00 */
[----:B------:R-:W-:Y:S01]  /*15a00*/  UIMAD UR4, UR4, UR10, URZ ;  /* 0x0000000a040472a4 */ /* 0x000fe2000f8e023f */
[----:B0-----:R-:W-:Y:S01]  /*15a10*/  @P1 IMAD.HI.U32 R5, R14, R5, RZ ;  /* 0x000000050e051227 */ /* 0x001fe200078e00ff */
[----:B------:R-:W-:Y:S02]  /*15a20*/  UIMAD.WIDE.U32 UR8, UR7, UR10, UR8 ;  /* 0x0000000a070872a5 */ /* 0x000fe4000f8e0008 */
[----:B------:R-:W-:-:S03]  /*15a30*/  UIMAD UR4, UR7, UR11, UR4 ;  /* 0x0000000b070472a4 */ /* 0x000fc6000f8e0204 */
[----:B------:R-:W-:Y:S01]  /*15a40*/  ULDC.64 UR10, c[0x0][0xb48] ;  /* 0x0002d200000a7ab9 */ /* 0x000fe20000000a00 */
[----:B------:R-:W-:Y:S01]  /*15a50*/  UIADD3 UR9, UR9, UR4, URZ ;  /* 0x0000000409097290 */ /* 0x000fe2000fffe03f */
[----:B-1----:R-:W-:-:S03]  /*15a60*/  @P1 SHF.R.U32.HI R7, RZ, R4, R5 ;  /* 0x00000004ff071219 */ /* 0x002fc60000011605 */
[----:B------:R-:W-:Y:S01]  /*15a70*/  UIMAD.WIDE.U32 UR8, UR37, UR10, UR8 ;  /* 0x0000000a250872a5 */ /* 0x000fe2000f8e0008 */
[--C-:B------:R-:W-:Y:S01]  /*15a80*/  SHF.R.S32.HI R4, RZ, 0x1f, R7.reuse ;  /* 0x0000001fff047819 */ /* 0x100fe20000011407 */
[----:B------:R-:W-:Y:S02]  /*15a90*/  IMAD.MOV R6, RZ, RZ, -R7 ;  /* 0x000000ffff067224 */ /* 0x000fe400078e0a07 */
[----:B------:R-:W-:Y:S02]  /*15aa0*/  UIMAD UR37, UR37, UR11, UR9 ;  /* 0x0000000b252572a4 */ /* 0x000fe4000f8e0209 */
[----:B------:R-:W-:Y:S01]  /*15ab0*/  IMAD R17, R17, R6, R14 ;  /* 0x0000000611117224 */ /* 0x000fe200078e020e */
[----:B------:R-:W-:Y:S01]  /*15ac0*/  ULDC.64 UR10, c[0x0][0xb30] ;  /* 0x0002cc00000a7ab9 */ /* 0x000fe20000000a00 */
[----:B------:R-:W-:Y:S02]  /*15ad0*/  IMAD.U32 R5, RZ, RZ, UR9 ;  /* 0x00000009ff057e24 */ /* 0x000fe4000f8e00ff */
[----:B------:R-:W-:-:S02]  /*15ae0*/  IMAD R6, R4, UR10, RZ ;  /* 0x0000000a04067c24 */ /* 0x000fc4000f8e02ff */
        /* <DEDUP_REMOVED lines=11> */
[----:B------:R-:W-:Y:S01]  /*15ba0*/  VIADD R6, R0, 0x29820 ;  /* 0x0002982000067836 */ /* 0x000fe20000000000 */
[----:B------:R-:W-:Y:S01]  /*15bb0*/  LEA R0, P1, R4, UR8, 0x2 ;  /* 0x0000000804007c11 */ /* 0x000fe2000f8210ff */
[----:B------:R-:W-:-:S03]  /*15bc0*/  IMAD.IADD R5, R5, 0x1, R7 ;  /* 0x0000000105057824 */ /* 0x000fc600078e0207 */
[----:B------:R-:W-:Y:S02]  /*15bd0*/  PRMT R6, RZ, 0x654, R6 ;  /* 0x00000654ff067816 */ /* 0x000fe40000000006 */
[----:B------:R-:W-:Y:S02]  /*15be0*/  LEA.HI.X R17, R4, UR9, R5, 0x2, P1 ;  /* 0x0000000904117c11 */ /* 0x000fe400088f1405 */
[----:B------:R0:W-:Y:S03]  /*15bf0*/  SYNCS.ARRIVE.TRANS64.RED.A1T0 RZ, [R6+URZ], RZ ;  /* 0x000000ff06ff79a7 */ /* 0x0001e6000810043f */
[----:B------:R1:W2:Y:S04]  /*15c00*/  SHFL.IDX PT, R7, R17, RZ, 0x1c1f ;  /* 0x001c1fff11077589 */ /* 0x0002a800000e0000 */
[----:B0-----:R1:W0:Y:S01]  /*15c10*/  SHFL.IDX PT, R6, R0, RZ, 0x1c1f ;  /* 0x001c1fff00067589 */ /* 0x00122200000e0000 */
        /* <DEDUP_REMOVED lines=8> */
[----:B--2---:R-:W-:Y:S02]  /*15ca0*/  @!P2 IMAD.WIDE R4, R19, 0x4, R6 ;  /* 0x000000041304a825 */ /* 0x004fe400078e0206 */
        /* <DEDUP_REMOVED lines=22> */
[----:B--2---:R-:W-:-:S03]  /*15e10*/  @!P0 LEA R8, P2, R198, R6, 0x2 ;  /* 0x00000006c6088211 */ /* 0x004fc600078410ff */
        /* <DEDUP_REMOVED lines=23> */
[-C--:B--2---:R-:W-:Y:S02]  /*15f90*/  @!P5 LEA R10, P2, R192, R6.reuse, 0x2 ;  /* 0x00000006c00ad211 */ /* 0x084fe400078410ff */
        /* <DEDUP_REMOVED lines=9> */
.L_x_1155:
[----:B------:R-:W-:Y:S05]  /*16030*/  BSYNC B1 ;  /* 0x0000000000017941 */ /* 0x000fea0003800000 */
.L_x_1154:
[----:B------:R-:W-:Y:S01]  /*16040*/  ISETP.GE.AND P0, PT, R18, R3, PT ;  /* 0x000000031200720c */ /* 0x000fe20003f06270 */
[----:B--2-4-:R2:W3:Y:S04]  /*16050*/  SHFL.IDX PT, R7, R17, 0x1, 0x1c1f ;  /* 0x003c1f0011077f89 */ /* 0x0144e800000e0000 */
[----:B0-----:R2:W0:Y:S08]  /*16060*/  SHFL.IDX PT, R6, R0, 0x1, 0x1c1f ;  /* 0x003c1f0000067f89 */ /* 0x00143000000e0000 */
[----:B--2---:R-:W-:Y:S05]  /*16070*/  @P0 BRA `(.L_x_1153) ;  /* 0x0000001000340947 */ /* 0x004fea0003800000 */
        /* <DEDUP_REMOVED lines=29> */
[----:B--2---:R-:W-:Y:S02]  /*16250*/  @!P1 LEA R8, P5, R198, R6, 0x2 ;  /* 0x00000006c6089211 */ /* 0x004fe400078a10ff */
        /* <DEDUP_REMOVED lines=36> */
.L_x_1144:
[----:B------:R-:W0:Y:S01]  /*164a0*/  LDC.64 R4, c[0x0][0xc00] ;  /* 0x00030000ff047b82 */ /* 0x000e220000000a00 */
[----:B------:R-:W-:Y:S01]  /*164b0*/  ULDC.64 UR8, c[0x0][0xc00] ;  /* 0x0003000000087ab9 */ /* 0x000fe20000000a00 */
[----:B------:R-:W-:Y:S01]  /*164c0*/  IMAD.MOV.U32 R3, RZ, RZ, RZ ;  /* 0x000000ffff037224 */ /* 0x000fe200078e00ff */
[----:B------:R-:W-:-:S05]  /*164d0*/  UIMAD.WIDE UR8, UR44, 0x4, UR8 ;  /* 0x000000042c0878a5 */ /* 0x000fca000f8e0208 */
[----:B------:R-:W1:Y:S01]  /*164e0*/  LDC.64 R6, c[0x0][0xc08] ;  /* 0x00030200ff067b82 */ /* 0x000e620000000a00 */
[----:B0-----:R-:W-:Y:S01]  /*164f0*/  ISETP.NE.U32.AND P0, PT, R4, RZ, PT ;  /* 0x000000ff0400720c */ /* 0x001fe20003f05070 */
[----:B------:R-:W-:Y:S01]  /*16500*/  IMAD.U32 R4, RZ, RZ, UR8 ;  /* 0x00000008ff047e24 */ /* 0x000fe2000f8e00ff */
[----:B------:R-:W-:Y:S01]  /*16510*/  R2UR UR4, R5 ;  /* 0x00000000050472ca */ /* 0x000fe200000e0000 */
[----:B------:R-:W-:Y:S01]  /*16520*/  IMAD.U32 R5, RZ, RZ, UR9 ;  /* 0x00000009ff057e24 */ /* 0x000fe2000f8e00ff */
[----:B-1----:R-:W-:-:S09]  /*16530*/  ISETP.NE.U32.AND P1, PT, R6, RZ, PT ;  /* 0x000000ff0600720c */ /* 0x002fd20003f25070 */
[----:B------:R-:W-:Y:S02]  /*16540*/  VOTEU.ANY UP0, P0 ;  /* 0x00000000003f7886 */ /* 0x000fe40000000100 */
[----:B------:R-:W-:Y:S01]  /*16550*/  UISETP.NE.AND.EX UP0, UPT, UR4, URZ, UPT, UP0 ;  /* 0x0000003f0400728c */ /* 0x000fe2000bf05300 */
[----:B------:R-:W-:Y:S01]  /*16560*/  R2UR UR4, R7 ;  /* 0x00000000070472ca */ /* 0x000fe200000e0000 */
[----:B------:R-:W-:-:S04]  /*16570*/  VOTEU.ANY UP1, P1 ;  /* 0x00000000003f7886 */ /* 0x000fc80000820100 */
[----:B------:R-:W-:-:S08]  /*16580*/  PLOP3.LUT P0, PT, PT, PT, UP0, 0x80, 0x0 ;  /* 0x000000000000781c */ /* 0x000fd00003f0f008 */
[----:B------:R-:W-:-:S06]  /*16590*/  UISETP.NE.AND.EX UP1, UPT, UR4, URZ, UPT, UP1 ;  /* 0x0000003f0400728c */ /* 0x000fcc000bf25310 */
[----:B------:R-:W-:Y:S01]  /*165a0*/  PLOP3.LUT P1, PT, PT, PT, UP1, 0x80, 0x0 ;  /* 0x000000000000781c */ /* 0x000fe20003f2f018 */
[----:B------:R0:W5:Y:S01]  /*165b0*/  @P0 LDG.E R3, desc[UR52][R4.64] ;  /* 0x0000003404030981 */ /* 0x000162000c1e1900 */
[----:B------:R-:W-:Y:S02]  /*165c0*/  ULDC UR4, c[0x0][0xa88] ;  /* 0x0002a20000047ab9 */ /* 0x000fe40000000800 */
[----:B------:R-:W-:Y:S01]  /*165d0*/  IMAD.U32 R0, RZ, RZ, UR4 ;  /* 0x00000004ff007e24 */ /* 0x000fe2000f8e00ff */
[----:B------:R-:W-:Y:S02]  /*165e0*/  @UP1 ULDC.64 UR8, c[0x0][0xc08] ;  /* 0x0003020000081ab9 */ /* 0x000fe40000000a00 */
[----:B------:R-:W-:-:S06]  /*165f0*/  @UP1 UIMAD.WIDE UR8, UR44, 0x4, UR8 ;  /* 0x000000042c0818a5 */ /* 0x000fcc000f8e0208 */
[----:B------:R-:W-:Y:S02]  /*16600*/  IMAD.U32 R6, RZ, RZ, UR8 ;  /* 0x00000008ff067e24 */ /* 0x000fe4000f8e00ff */
[----:B------:R-:W-:-:S05]  /*16610*/  IMAD.U32 R7, RZ, RZ, UR9 ;  /* 0x00000009ff077e24 */ /* 0x000fca000f8e00ff */
[----:B------:R0:W5:Y:S01]  /*16620*/  @P1 LDG.E R0, desc[UR52][R6.64] ;  /* 0x0000003406001981 */ /* 0x000162000c1e1900 */
[----:B------:R-:W-:Y:S05]  /*16630*/  @P1 BRA `(.L_x_1156) ;  /* 0x0000000000101947 */ /* 0x000fea0003800000 */
[----:B------:R-:W-:Y:S05]  /*16640*/  @!P0 BRA `(.L_x_1156) ;  /* 0x00000000000c8947 */ /* 0x000fea0003800000 */
[----:B0-----:R-:W2:Y:S04]  /*16650*/  LDG.E R7, desc[UR52][R4.64] ;  /* 0x0000003404077981 */ /* 0x001ea8000c1e1900 */
[----:B-----5:R-:W2:Y:S02]  /*16660*/  LDG.E R0, desc[UR52][R4.64+0x4] ;  /* 0x0000043404007981 */ /* 0x020ea4000c1e1900 */
[----:B--2---:R-:W-:-:S07]  /*16670*/  IMAD.IADD R0, R0, 0x1, -R7 ;  /* 0x0000000100007824 */ /* 0x004fce00078e0a07 */
.L_x_1156:
[----:B-----5:R-:W-:Y:S01]  /*16680*/  R2UR UR16, R3 ;  /* 0x00000000031072ca */ /* 0x020fe200000e0000 */
[----:B------:R-:W-:Y:S01]  /*16690*/  USHF.R.S32.HI UR7, URZ, 0x1f, UR44 ;  /* 0x0000001f3f077899 */ /* 0x000fe2000801142c */
[----:B------:R-:W-:Y:S01]  /*166a0*/  ISETP.GT.AND P0, PT, R227, 0x7f, PT ;  /* 0x0000007fe300780c */ /* 0x000fe20003f04270 */
[----:B------:R-:W-:Y:S01]  /*166b0*/  USEL UR4, UR44, URZ, !UP0 ;  /* 0x0000003f2c047287 */ /* 0x000fe2000c000000 */
[----:B------:R-:W-:Y:S01]  /*166c0*/  BSSY B1, `(.L_x_1157) ;  /* 0x000003a000017945 */ /* 0x000fe20003800000 */
[----:B------:R-:W-:-:S08]  /*166d0*/  USEL UR7, UR7, URZ, !UP0 ;  /* 0x0000003f07077287 */ /* 0x000fd0000c000000 */
[----:B------:R-:W-:Y:S02]  /*166e0*/  USHF.R.S32.HI UR16, URZ, 0x1f, UR16 ;  /* 0x0000001f3f107899 */ /* 0x000fe40008011410 */
[----:B------:R-:W-:Y:S10]  /*166f0*/  @P0 BRA `(.L_x_1158) ;  /* 0x0000000000d80947 */ /* 0x000ff40003800000 */
[----:B0-----:R-:W0:Y:S01]  /*16700*/  S2R R5, SR_TID.X ;  /* 0x0000000000057919 */ /* 0x001e220000002100 */
[----:B------:R-:W1:Y:S01]  /*16710*/  LDC R9, c[0x0][0xbe8] ;  /* 0x0002fa00ff097b82 */ /* 0x000e620000000800 */
[----:B------:R-:W-:Y:S02]  /*16720*/  IMAD.U32 R8, RZ, RZ, UR36 ;  /* 0x00000024ff087e24 */ /* 0x000fe4000f8e00ff */
[----:B-1----:R-:W-:-:S03]  /*16730*/  IMAD R4, R0, R9, RZ ;  /* 0x0000000900047224 */ /* 0x002fc600078e02ff */
[----:B0-----:R-:W-:-:S04]  /*16740*/  IADD3 R8, R8, -0x80, R5 ;  /* 0xffffff8008087810 */ /* 0x001fc80007ffe005 */
[----:B------:R-:W-:-:S13]  /*16750*/  ISETP.GE.AND P0, PT, R8, R4, PT ;  /* 0x000000040800720c */ /* 0x000fda0003f06270 */
[----:B------:R-:W-:Y:S05]  /*16760*/  @P0 BRA `(.L_x_1158) ;  /* 0x0000000000bc0947 */ /* 0x000fea0003800000 */
[----:B------:R-:W-:Y:S01]  /*16770*/  ISETP.NE.AND P0, PT, R9, 0x1, PT ;  /* 0x000000010900780c */ /* 0x000fe20003f05270 */
[----:B------:R-:W-:Y:S01]  /*16780*/  UISETP.GT.AND UP0, UPT, UR46, 0x1, UPT ;  /* 0x000000012e00788c */ /* 0x000fe2000bf04270 */
[----:B------:R-:W-:Y:S01]  /*16790*/  IMAD.MOV.U32 R6, RZ, RZ, R8 ;  /* 0x000000ffff067224 */ /* 0x000fe200078e0008 */
[----:B------:R-:W-:Y:S02]  /*167a0*/  UMOV UR8, 0x9b8 ;  /* 0x000009b800087882 */ /* 0x000fe40000000000 */
[----:B------:R-:W-:Y:S02]  /*167b0*/  USEL UR17, UR8, 0x978, UP0 ;  /* 0x0000097808117887 */ /* 0x000fe40008000000 */
[----:B------:R-:W-:-:S06]  /*167c0*/  USEL UR19, UR37, URZ, UP0 ;  /* 0x0000003f25137287 */ /* 0x000fcc0008000000 */
[----:B------:R-:W0:Y:S04]  /*167d0*/  @P0 LDC R7, c[0x0][0xbec] ;  /* 0x0002fb00ff070b82 */ /* 0x000e280000000800 */
[----:B------:R-:W-:Y:S01]  /*167e0*/  ULDC.64 UR8, c[0x0][UR17+0x218] ;  /* 0x0000860011087abb */ /* 0x000fe20008000a00 */
[----:B------:R-:W-:Y:S01]  /*167f0*/  ULDC.64 UR10, c[0x0][UR17+0x220] ;  /* 0x00008800110a7abb */ /* 0x000fe20008000a00 */
[----:B------:R-:W-:Y:S02]  /*16800*/  UIMAD.WIDE.U32 UR14, UR8, UR43, URZ ;  /* 0x0000002b080e72a5 */ /* 0x000fe4000f8e003f */
[----:B------:R-:W1:Y:S01]  /*16810*/  @P0 LDC R10, c[0x0][0xbf0] ;  /* 0x0002fc00ff0a0b82 */ /* 0x000e620000000800 */
[----:B------:R-:W-:Y:S02]  /*16820*/  UIMAD UR18, UR9, UR43, URZ ;  /* 0x0000002b091272a4 */ /* 0x000fe4000f8e023f */
[----:B------:R-:W-:Y:S01]  /*16830*/  UIMAD UR11, UR11, UR4, URZ ;  /* 0x000000040b0b72a4 */ /* 0x000fe2000f8e023f */
[----:B------:R-:W-:Y:S01]  /*16840*/  IMAD.U32 R4, RZ, RZ, UR14 ;  /* 0x0000000eff047e24 */ /* 0x000fe2000f8e00ff */
[----:B------:R-:W-:Y:S01]  /*16850*/  UIMAD.WIDE.U32 UR8, UR10, UR4, URZ ;  /* 0x000000040a0872a5 */ /* 0x000fe2000f8e003f */
[----:B------:R-:W-:Y:S01]  /*16860*/  IMAD.U32 R5, RZ, RZ, UR15 ;  /* 0x0000000fff057e24 */ /* 0x000fe2000f8e00ff */
[----:B------:R-:W-:-:S02]  /*16870*/  UIADD3 UR14, UR18, UR15, URZ ;  /* 0x0000000f120e7290 */ /* 0x000fc4000fffe03f */
[----:B------:R-:W-:Y:S01]  /*16880*/  UIMAD UR11, UR10, UR7, UR11 ;  /* 0x000000070a0b72a4 */ /* 0x000fe2000f8e020b */
[----:B------:R-:W-:-:S03]  /*16890*/  ULDC.64 UR12, c[0x0][UR17+0x228] ;  /* 0x00008a00110c7abb */ /* 0x000fc60008000a00 */
[----:B------:R-:W-:Y:S01]  /*168a0*/  UIADD3 UR11, UR9, UR11, URZ ;  /* 0x0000000b090b7290 */ /* 0x000fe2000fffe03f */
[----:B------:R-:W-:Y:S01]  /*168b0*/  IMAD.U32 R11, RZ, RZ, UR14 ;  /* 0x0000000eff0b7e24 */ /* 0x000fe2000f8e00ff */
[----:B------:R-:W-:Y:S01]  /*168c0*/  UIMAD.WIDE.U32 UR20, UR12, UR19, URZ ;  /* 0x000000130c1472a5 */ /* 0x000fe2000f8e003f */
[----:B0-----:R-:W-:Y:S01]  /*168d0*/  @P0 IMAD.HI.U32 R7, R8, R7, RZ ;  /* 0x0000000708070227 */ /* 0x001fe200078e00ff */
[----:B------:R-:W-:-:S04]  /*168e0*/  UIMAD UR10, UR13, UR19, URZ ;  /* 0x000000130d0a72a4 */ /* 0x000fc8000f8e023f */
[----:B------:R-:W-:Y:S01]  /*168f0*/  UIADD3 UR10, UR10, UR21, URZ ;  /* 0x000000150a0a7290 */ /* 0x000fe2000fffe03f */
[----:B-1----:R-:W-:Y:S02]  /*16900*/  @P0 SHF.R.U32.HI R6, RZ, R10, R7 ;  /* 0x0000000aff060219 */ /* 0x002fe40000011607 */
[----:B------:R-:W-:Y:S01]  /*16910*/  IADD3 R5, P0, P1, R4, UR8, R3 ;  /* 0x0000000804057c10 */ /* 0x000fe2000f91e003 */
[----:B------:R-:W-:Y:S01]  /*16920*/  IMAD.U32 R4, RZ, RZ, UR16 ;  /* 0x00000010ff047e24 */ /* 0x000fe2000f8e00ff */
[----:B------:R-:W-:Y:S01]  /*16930*/  ULDC.64 UR8, c[0x0][UR17+0x210] ;  /* 0x0000840011087abb */ /* 0x000fe20008000a00 */
[----:B------:R-:W-:-:S04]  /*16940*/  IMAD.MOV R7, RZ, RZ, -R6 ;  /* 0x000000ffff077224 */ /* 0x000fc800078e0a06 */
[----:B------:R-:W-:Y:S01]  /*16950*/  IMAD R7, R9, R7, R8 ;  /* 0x0000000709077224 */ /* 0x000fe200078e0208 */
[----:B------:R-:W-:Y:S02]  /*16960*/  IADD3.X R8, R11, UR11, R4, P0, P1 ;  /* 0x0000000b0b087c10 */ /* 0x000fe400087e2404 */
[----:B------:R-:W-:Y:S01]  /*16970*/  IADD3 R4, P0, P1, R6, UR20, R5 ;  /* 0x0000001406047c10 */ /* 0x000fe2000f91e005 */
[----:B------:R-:W-:Y:S01]  /*16980*/  IMAD R9, R7, UR9, RZ ;  /* 0x0000000907097c24 */ /* 0x000fe2000f8e02ff */
[----:B------:R-:W-:Y:S02]  /*16990*/  SHF.R.S32.HI R5, RZ, 0x1f, R6 ;  /* 0x0000001fff057819 */ /* 0x000fe40000011406 */
[----:B------:R-:W-:Y:S02]  /*169a0*/  SHF.R.S32.HI R6, RZ, 0x1f, R7 ;  /* 0x0000001fff067819 */ /* 0x000fe40000011407 */
[----:B------:R-:W-:Y:S01]  /*169b0*/  IADD3.X R5, R5, UR10, R8, P0, P1 ;  /* 0x0000000a05057c10 */ /* 0x000fe200087e2408 */
[----:B------:R-:W-:Y:S01]  /*169c0*/  ULDC.64 UR10, c[0x0][0xba8] ;  /* 0x0002ea00000a7ab9 */ /* 0x000fe20000000a00 */
[----:B------:R-:W-:Y:S01]  /*169d0*/  @!UP0 ULDC UR10, c[0x0][0xb50] ;  /* 0x0002d400000a8ab9 */ /* 0x000fe20000000800 */
[----:B------:R-:W-:Y:S01]  /*169e0*/  IMAD R9, R6, UR8, R9 ;  /* 0x0000000806097c24 */ /* 0x000fe2000f8e0209 */
[----:B------:R-:W-:Y:S01]  /*169f0*/  @!UP0 ULDC UR11, c[0x0][0xb54] ;  /* 0x0002d500000b8ab9 */ /* 0x000fe20000000800 */
[----:B------:R-:W-:-:S04]  /*16a00*/  IMAD.WIDE.U32 R4, R7, UR8, R4 ;  /* 0x0000000807047c25 */ /* 0x000fc8000f8e0004 */
[----:B------:R-:W-:Y:S01]  /*16a10*/  IMAD.IADD R5, R5, 0x1, R9 ;  /* 0x0000000105057824 */ /* 0x000fe200078e0209 */
[----:B------:R-:W-:-:S04]  /*16a20*/  LEA R6, P0, R4, UR10, 0x2 ;  /* 0x0000000a04067c11 */ /* 0x000fc8000f8010ff */
[----:B------:R-:W-:Y:S01]  /*16a30*/  LEA.HI.X R7, R4, UR11, R5, 0x2, P0 ;  /* 0x0000000b04077c11 */ /* 0x000fe200080f1405 */
[----:B------:R-:W-:-:S05]  /*16a40*/  IMAD.MOV.U32 R5, RZ, RZ, -0x800000 ;  /* 0xff800000ff057424 */ /* 0x000fca00078e00ff */
[----:B------:R1:W-:Y:S03]  /*16a50*/  STG.E desc[UR52][R6.64], R5 ;  /* 0x0000000506007986 */ /* 0x0003e6000c101934 */
.L_x_1158:
[----:B------:R-:W-:Y:S05]  /*16a60*/  BSYNC B1 ;  /* 0x0000000000017941 */ /* 0x000fea0003800000 */
.L_x_1157:
[----:B------:R-:W-:-:S06]  /*16a70*/  UISETP.GT.AND UP0, UPT, UR46, 0x1, UPT ;  /* 0x000000012e00788c */ /* 0x000fcc000bf04270 */
[----:B------:R-:W-:-:S13]  /*16a80*/  PLOP3.LUT P0, PT, PT, PT, UP0, 0x80, 0x0 ;  /* 0x000000000000781c */ /* 0x000fda0003f0f008 */
[----:B------:R-:W-:Y:S05]  /*16a90*/  @P0 BRA `(.L_x_1153) ;  /* 0x0000000400ac0947 */ /* 0x000fea0003800000 */
[----:B------:R-:W2:Y:S01]  /*16aa0*/  LDC R11, c[0x0][0xbe8] ;  /* 0x0002fa00ff0b7b82 */ /* 0x000ea20000000800 */
[C---:B------:R-:W-:Y:S01]  /*16ab0*/  R2UR UR11, R3.reuse ;  /* 0x00000000030b72ca */ /* 0x040fe200000e0000 */
[----:B------:R-:W-:Y:S01]  /*16ac0*/  ULDC.64 UR12, c[0x0][0xaa0] ;  /* 0x0002a800000c7ab9 */ /* 0x000fe20000000a00 */
[----:B------:R-:W-:Y:S01]  /*16ad0*/  R2UR UR8, R3 ;  /* 0x00000000030872ca */ /* 0x000fe200000e0000 */
[----:B------:R-:W-:Y:S01]  /*16ae0*/  UIMAD UR10, UR16, UR12, URZ ;  /* 0x0000000c100a72a4 */ /* 0x000fe2000f8e023f */
[----:B------:R-:W-:Y:S01]  /*16af0*/  IMAD R3, R189, 0x20, R205 ;  /* 0x00000020bd037824 */ /* 0x000fe200078e02cd */
[----:B------:R-:W-:Y:S03]  /*16b00*/  BSSY B1, `(.L_x_1159) ;  /* 0x000003a000017945 */ /* 0x000fe60003800000 */
[----:B------:R-:W-:-:S04]  /*16b10*/  VIADD R8, R3, UR36 ;  /* 0x0000002403087c36 */ /* 0x000fc80008000000 */
[----:B------:R-:W-:Y:S01]  /*16b20*/  IMAD.MOV.U32 R3, RZ, RZ, R8 ;  /* 0x000000ffff037224 */ /* 0x000fe200078e0008 */
[----:B------:R-:W-:Y:S02]  /*16b30*/  UIMAD UR10, UR11, UR13, UR10 ;  /* 0x0000000d0b0a72a4 */ /* 0x000fe4000f8e020a */
[----:B------:R-:W-:-:S04]  /*16b40*/  UIMAD.WIDE.U32 UR8, UR8, UR12, URZ ;  /* 0x0000000c080872a5 */ /* 0x000fc8000f8e003f */
[----:B------:R-:W-:-:S03]  /*16b50*/  UIADD3 UR9, UR9, UR10, URZ ;  /* 0x0000000a09097290 */ /* 0x000fc6000fffe03f */
[----:B------:R-:W-:Y:S01]  /*16b60*/  ULDC.64 UR10, c[0x0][0xae8] ;  /* 0x0002ba00000a7ab9 */ /* 0x000fe20000000a00 */
[----:B--2---:R-:W-:Y:S01]  /*16b70*/  ISETP.NE.AND P0, PT, R11, 0x1, PT ;  /* 0x000000010b00780c */ /* 0x004fe20003f05270 */
[----:B------:R-:W-:-:S04]  /*16b80*/  UIMAD.WIDE.U32 UR8, UR43, UR10, UR8 ;  /* 0x0000000a2b0872a5 */ /* 0x000fc8000f8e0008 */
[----:B------:R-:W-:-:S03]  /*16b90*/  UIMAD UR9, UR43, UR11, UR9 ;  /* 0x0000000b2b0972a4 */ /* 0x000fc6000f8e0209 */
[----:B------:R-:W-:Y:S02]  /*16ba0*/  ULDC.64 UR10, c[0x0][0xaf0] ;  /* 0x0002bc00000a7ab9 */ /* 0x000fe40000000a00 */
[----:B------:R-:W-:Y:S02]  /*16bb0*/  UIMAD UR7, UR7, UR10, URZ ;  /* 0x0000000a070772a4 */ /* 0x000fe4000f8e023f */
[----:B------:R-:W-:Y:S01]  /*16bc0*/  UIMAD.WIDE.U32 UR8, UR4, UR10, UR8 ;  /* 0x0000000a040872a5 */ /* 0x000fe2000f8e0008 */
[----:B01----:R-:W0:Y:S01]  /*16bd0*/  @P0 LDC R5, c[0x0][0xbec] ;  /* 0x0002fb00ff050b82 */ /* 0x003e220000000800 */
[----:B------:R-:W-:-:S03]  /*16be0*/  UIMAD UR7, UR4, UR11, UR7 ;  /* 0x0000000b040772a4 */ /* 0x000fc6000f8e0207 */
[----:B------:R-:W-:Y:S01]  /*16bf0*/  ULDC.64 UR10, c[0x0][0xae0] ;  /* 0x0002b800000a7ab9 */ /* 0x000fe20000000a00 */
[----:B------:R-:W-:-:S03]  /*16c00*/  UIADD3 UR4, UR9, UR7, URZ ;  /* 0x0000000709047290 */ /* 0x000fc6000fffe03f */
        /* <DEDUP_REMOVED lines=8> */
[----:B------:R-:W-:Y:S01]  /*16c90*/  IMAD.U32 R4, RZ, RZ, UR8 ;  /* 0x00000008ff047e24 */ /* 0x000fe2000f8e00ff */
[----:B------:R-:W-:Y:S01]  /*16ca0*/  ULDC.64 UR8, c[0x0][0xad8] ;  /* 0x0002b60000087ab9 */ /* 0x000fe20000000a00 */
[----:B------:R-:W-:Y:S02]  /*16cb0*/  IMAD R7, R11, R7, R8 ;  /* 0x000000070b077224 */ /* 0x000fe400078e0208 */
[C---:B------:R-:W-:Y:S02]  /*16cc0*/  IMAD R9, R3.reuse, UR11, R6 ;  /* 0x0000000b03097c24 */ /* 0x040fe4000f8e0206 */
[----:B------:R-:W-:Y:S01]  /*16cd0*/  IMAD.WIDE.U32 R4, R3, UR10, R4 ;  /* 0x0000000a03047c25 */ /* 0x000fe2000f8e0004 */
[----:B------:R-:W-:-:S03]  /*16ce0*/  SHF.R.S32.HI R3, RZ, 0x1f, R7 ;  /* 0x0000001fff037819 */ /* 0x000fc60000011407 */
[----:B------:R-:W-:Y:S02]  /*16cf0*/  IMAD.IADD R5, R5, 0x1, R9 ;  /* 0x0000000105057824 */ /* 0x000fe400078e0209 */
[----:B------:R-:W-:Y:S02]  /*16d00*/  IMAD R6, R3, UR8, RZ ;  /* 0x0000000803067c24 */ /* 0x000fe4000f8e02ff */
[----:B------:R-:W-:Y:S02]  /*16d10*/  VIADD R8, R205, UR36 ;  /* 0x00000024cd087c36 */ /* 0x000fe40008000000 */
[----:B------:R-:W-:Y:S02]  /*16d20*/  IMAD R11, R0, R11, RZ ;  /* 0x0000000b000b7224 */ /* 0x000fe400078e02ff */
[C---:B------:R-:W-:Y:S02]  /*16d30*/  IMAD R3, R7.reuse, UR9, R6 ;  /* 0x0000000907037c24 */ /* 0x040fe4000f8e0206 */
[----:B------:R-:W-:Y:S01]  /*16d40*/  IMAD.WIDE.U32 R4, R7, UR8, R4 ;  /* 0x0000000807047c25 */ /* 0x000fe2000f8e0004 */
[----:B------:R-:W-:Y:S01]  /*16d50*/  ISETP.GE.AND P2, PT, R8, R11, PT ;  /* 0x0000000b0800720c */ /* 0x000fe20003f46270 */
[----:B------:R-:W-:-:S02]  /*16d60*/  ULDC.64 UR8, c[0x0][0xa80] ;  /* 0x0002a00000087ab9 */ /* 0x000fc40000000a00 */
[----:B------:R-:W-:Y:S01]  /*16d70*/  VIADD R0, R8, 0x20 ;  /* 0x0000002008007836 */ /* 0x000fe20000000000 */
[----:B------:R-:W-:Y:S01]  /*16d80*/  LEA R6, P3, R4, UR8, 0x1 ;  /* 0x0000000804067c11 */ /* 0x000fe2000f8608ff */
[----:B------:R-:W-:-:S03]  /*16d90*/  IMAD.IADD R3, R5, 0x1, R3 ;  /* 0x0000000105037824 */ /* 0x000fc600078e0203 */
[-C--:B------:R-:W-:Y:S01]  /*16da0*/  ISETP.GE.AND P1, PT, R0, R11.reuse, PT ;  /* 0x0000000b0000720c */ /* 0x080fe20003f26270 */
[----:B------:R-:W-:Y:S01]  /*16db0*/  VIADD R0, R8, 0x40 ;  /* 0x0000004008007836 */ /* 0x000fe20000000000 */
[----:B------:R-:W-:Y:S02]  /*16dc0*/  LEA.HI.X R3, R4, UR9, R3, 0x1, P3 ;  /* 0x0000000904037c11 */ /* 0x000fe400098f0c03 */
[----:B------:R0:W1:Y:S02]  /*16dd0*/  SHFL.IDX PT, R4, R6, RZ, 0x181f ;  /* 0x00181fff06047589 */ /* 0x00006400000e0000 */
[----:B------:R-:W-:Y:S02]  /*16de0*/  ISETP.GE.AND P0, PT, R0, R11, PT ;  /* 0x0000000b0000720c */ /* 0x000fe40003f06270 */
[----:B------:R0:W2:Y:S01]  /*16df0*/  SHFL.IDX PT, R0, R3, RZ, 0x181f ;  /* 0x00181fff03007589 */ /* 0x0000a200000e0000 */
[----:B------:R-:W-:Y:S10]  /*16e00*/  @P2 BRA `(.L_x_1160) ;  /* 0x0000000000242947 */ /* 0x000ff40003800000 */
[----:B------:R-:W-:Y:S02]  /*16e10*/  ULDC UR4, c[0x0][0xac8] ;  /* 0x0002b20000047ab9 */ /* 0x000fe40000000800 */
[----:B------:R-:W-:Y:S02]  /*16e20*/  ISETP.GE.AND P4, PT, R23, UR4, PT ;  /* 0x0000000417007c0c */ /* 0x000fe4000bf86270 */
[----:B------:R-:W-:-:S11]  /*16e30*/  ISETP.GE.AND P5, PT, R188, UR4, PT ;  /* 0x00000004bc007c0c */ /* 0x000fd6000bfa6270 */
[CC--:B-1----:R-:W-:Y:S02]  /*16e40*/  @!P4 LEA R12, P2, R23.reuse, R4.reuse, 0x1 ;  /* 0x00000004170cc211 */ /* 0x0c2fe400078408ff */
[C---:B------:R-:W-:Y:S02]  /*16e50*/  @!P5 LEA R4, P3, R188.reuse, R4, 0x1 ;  /* 0x00000004bc04d211 */ /* 0x040fe400078608ff */
[-C--:B--2---:R-:W-:Y:S02]  /*16e60*/  @!P4 LEA.HI.X R13, R23, R0.reuse, R226, 0x1, P2 ;  /* 0x00000000170dc211 */ /* 0x084fe400010f0ce2 */
[----:B------:R-:W-:-:S03]  /*16e70*/  @!P5 LEA.HI.X R5, R188, R0, R225, 0x1, P3 ;  /* 0x00000000bc05d211 */ /* 0x000fc600018f0ce1 */
[----:B------:R3:W-:Y:S04]  /*16e80*/  @!P4 ST.E.128 desc[UR52][R12.64], RZ ;  /* 0x000000ff0c00c985 */ /* 0x0007e8000c101d34 */
[----:B------:R3:W-:Y:S02]  /*16e90*/  @!P5 ST.E.128 desc[UR52][R4.64], RZ ;  /* 0x000000ff0400d985 */ /* 0x0007e4000c101d34 */
.L_x_1160:
[----:B------:R-:W-:Y:S05]  /*16ea0*/  BSYNC B1 ;  /* 0x0000000000017941 */ /* 0x000fea0003800000 */
.L_x_1159:
[----:B--2---:R2:W4:Y:S01]  /*16eb0*/  SHFL.IDX PT, R0, R3, 0x1, 0x181f ;  /* 0x00381f0003007f89 */ /* 0x00452200000e0000 */
[----:B------:R-:W-:Y:S03]  /*16ec0*/  BSSY B1, `(.L_x_1161) ;  /* 0x000000c000017945 */ /* 0x000fe60003800000 */
[----:B-1-3--:R2:W1:Y:S01]  /*16ed0*/  SHFL.IDX PT, R4, R6, 0x1, 0x181f ;  /* 0x00381f0006047f89 */ /* 0x00a46200000e0000 */
[----:B------:R-:W-:Y:S05]  /*16ee0*/  @P1 BRA `(.L_x_1162) ;  /* 0x0000000000241947 */ /* 0x000fea0003800000 */
[----:B------:R-:W-:Y:S02]  /*16ef0*/  ULDC UR4, c[0x0][0xac8] ;  /* 0x0002b20000047ab9 */ /* 0x000fe40000000800 */
[----:B------:R-:W-:Y:S02]  /*16f00*/  ISETP.GE.AND P3, PT, R23, UR4, PT ;  /* 0x0000000417007c0c */ /* 0x000fe4000bf66270 */
[----:B------:R-:W-:-:S11]  /*16f10*/  ISETP.GE.AND P4, PT, R188, UR4, PT ;  /* 0x00000004bc007c0c */ /* 0x000fd6000bf86270 */
[CC--:B-1----:R-:W-:Y:S02]  /*16f20*/  @!P3 LEA R12, P1, R23.reuse, R4.reuse, 0x1 ;  /* 0x00000004170cb211 */ /* 0x0c2fe400078208ff */
[C---:B------:R-:W-:Y:S02]  /*16f30*/  @!P4 LEA R4, P2, R188.reuse, R4, 0x1 ;  /* 0x00000004bc04c211 */ /* 0x040fe400078408ff */
[-C--:B----4-:R-:W-:Y:S02]  /*16f40*/  @!P3 LEA.HI.X R13, R23, R0.reuse, R226, 0x1, P1 ;  /* 0x00000000170db211 */ /* 0x090fe400008f0ce2 */
[----:B------:R-:W-:-:S03]  /*16f50*/  @!P4 LEA.HI.X R5, R188, R0, R225, 0x1, P2 ;  /* 0x00000000bc05c211 */ /* 0x000fc600010f0ce1 */
[----:B------:R3:W-:Y:S04]  /*16f60*/  @!P3 ST.E.128 desc[UR52][R12.64], RZ ;  /* 0x000000ff0c00b985 */ /* 0x0007e8000c101d34 */
[----:B------:R3:W-:Y:S02]  /*16f70*/  @!P4 ST.E.128 desc[UR52][R4.64], RZ ;  /* 0x000000ff0400c985 */ /* 0x0007e4000c101d34 */
.L_x_1162:
[----:B------:R-:W-:Y:S05]  /*16f80*/  BSYNC B1 ;  /* 0x0000000000017941 */ /* 0x000fea0003800000 */
.L_x_1161:
[----:B----4-:R4:W0:Y:S01]  /*16f90*/  SHFL.IDX PT, R0, R3, 0x2, 0x181f ;  /* 0x00581f0003007f89 */ /* 0x01082200000e0000 */
        /* <DEDUP_REMOVED lines=8> */
[-C--:B0-----:R-:W-:Y:S02]  /*17020*/  @!P2 LEA.HI.X R13, R23, R0.reuse, R226, 0x1, P0 ;  /* 0x00000000170da211 */ /* 0x081fe400000f0ce2 */
[----:B------:R-:W-:-:S03]  /*17030*/  @!P3 LEA.HI.X R5, R188, R0, R225, 0x1, P1 ;  /* 0x00000000bc05b211 */ /* 0x000fc600008f0ce1 */
[----:B------:R3:W-:Y:S04]  /*17040*/  @!P2 ST.E.128 desc[UR52][R12.64], RZ ;  /* 0x000000ff0c00a985 */ /* 0x0007e8000c101d34 */
[----:B------:R3:W-:Y:S02]  /*17050*/  @!P3 ST.E.128 desc[UR52][R4.64], RZ ;  /* 0x000000ff0400b985 */ /* 0x0007e4000c101d34 */
.L_x_1164:
[----:B------:R-:W-:Y:S05]  /*17060*/  BSYNC B1 ;  /* 0x0000000000017941 */ /* 0x000fea0003800000 */
.L_x_1163:
[----:B0-----:R-:W-:Y:S01]  /*17070*/  VIADD R0, R8, 0x60 ;  /* 0x0000006008007836 */ /* 0x001fe20000000000 */
[----:B--2-4-:R-:W2:Y:S04]  /*17080*/  SHFL.IDX PT, R3, R3, 0x3, 0x181f ;  /* 0x00781f0003037f89 */ /* 0x014ea800000e0000 */
[----:B------:R-:W-:Y:S01]  /*17090*/  ISETP.GE.AND P0, PT, R0, R11, PT ;  /* 0x0000000b0000720c */ /* 0x000fe20003f06270 */
[----:B-1-3--:R3:W4:-:S12]  /*170a0*/  SHFL.IDX PT, R4, R6, 0x3, 0x181f ;  /* 0x00781f0006047f89 */ /* 0x00a71800000e0000 */
[----:B---3--:R-:W-:Y:S05]  /*170b0*/  @P0 BRA `(.L_x_1153) ;  /* 0x0000000000240947 */ /* 0x008fea0003800000 */
[----:B------:R-:W-:Y:S02]  /*170c0*/  ULDC UR4, c[0x0][0xac8] ;  /* 0x0002b20000047ab9 */ /* 0x000fe40000000800 */
[----:B------:R-:W-:Y:S02]  /*170d0*/  ISETP.GE.AND P2, PT, R23, UR4, PT ;  /* 0x0000000417007c0c */ /* 0x000fe4000bf46270 */
[----:B------:R-:W-:-:S11]  /*170e0*/  ISETP.GE.AND P3, PT, R188, UR4, PT ;  /* 0x00000004bc007c0c */ /* 0x000fd6000bf66270 */
[CC--:B----4-:R-:W-:Y:S02]  /*170f0*/  @!P2 LEA R6, P0, R23.reuse, R4.reuse, 0x1 ;  /* 0x000000041706a211 */ /* 0x0d0fe400078008ff */
[C---:B------:R-:W-:Y:S02]  /*17100*/  @!P3 LEA R4, P1, R188.reuse, R4, 0x1 ;  /* 0x00000004bc04b211 */ /* 0x040fe400078208ff */
[-C--:B--2---:R-:W-:Y:S02]  /*17110*/  @!P2 LEA.HI.X R7, R23, R3.reuse, R226, 0x1, P0 ;  /* 0x000000031707a211 */ /* 0x084fe400000f0ce2 */
[----:B------:R-:W-:-:S03]  /*17120*/  @!P3 LEA.HI.X R5, R188, R3, R225, 0x1, P1 ;  /* 0x00000003bc05b211 */ /* 0x000fc600008f0ce1 */
[----:B------:R3:W-:Y:S04]  /*17130*/  @!P2 ST.E.128 desc[UR52][R6.64], RZ ;  /* 0x000000ff0600a985 */ /* 0x0007e8000c101d34 */
[----:B------:R3:W-:Y:S02]  /*17140*/  @!P3 ST.E.128 desc[UR52][R4.64], RZ ;  /* 0x000000ff0400b985 */ /* 0x0007e4000c101d34 */
.L_x_1153:
[----:B------:R-:W-:Y:S05]  /*17150*/  BSYNC B0 ;  /* 0x0000000000007941 */ /* 0x000fea0003800000 */
.L_x_1143:
[----:B------:R-:W-:Y:S02]  /*17160*/  ULDC UR4, c[0x0][0xc3c] ;  /* 0x00030f0000047ab9 */ /* 0x000fe40000000800 */
[----:B------:R-:W-:-:S06]  /*17170*/  UISETP.GE.AND UP0, UPT, UR49, UR4, UPT ;  /* 0x000000043100728c */ /* 0x000fcc000bf06270 */
[----:B------:R-:W-:-:S13]  /*17180*/  PLOP3.LUT P0, PT, PT, PT, UP0, 0x80, 0x0 ;  /* 0x000000000000781c */ /* 0x000fda0003f0f008 */
[----:B------:R-:W-:Y:S05]  /*17190*/  @!P0 BRA `(.L_x_1165) ;  /* 0xfffffe9c00988947 */ /* 0x000fea000383ffff */
[----:B------:R-:W-:Y:S05]  /*171a0*/  EXIT ;  /* 0x000000000000794d */ /* 0x000fea0003800000 */
.L_x_1056:
[----:B------:R-:W-:-:S08]  /*171b0*/  NOP ;  /* 0x0000000000007918 */ /* 0x000fd00000000000 */
[----:B------:R-:W0:-:S00]  /*171c0*/  USETMAXREG.DEALLOC.CTAPOOL 0x18 ;  /* 0x00000018000079c8 */ /* 0x000e0000080e0500 */
[----:B0-----:R-:W-:Y:S01]  /*171d0*/  LOP3.LUT R0, R0, 0x3, RZ, 0xc0, !PT ;  /* 0x0000000300007812 */ /* 0x001fe200078ec0ff */
[----:B------:R-:W-:Y:S01]  /*171e0*/  IMAD.MOV.U32 R6, RZ, RZ, RZ ;  /* 0x000000ffff067224 */ /* 0x000fe200078e00ff */
[----:B------:R-:W-:-:S04]  /*171f0*/  LOP3.LUT R16, R16, 0xfffffffd, RZ, 0xc0, !PT ;  /* 0xfffffffd10107812 */ /* 0x000fc800078ec0ff */
[----:B------:R-:W0:Y:S02]  /*17200*/  SHFL.IDX PT, R0, R0, RZ, 0x1f ;  /* 0x00001fff00007589 */ /* 0x000e2400000e0000 */
[----:B0-----:R-:W-:-:S13]  /*17210*/  ISETP.NE.AND P0, PT, R0, RZ, PT ;  /* 0x000000ff0000720c */ /* 0x001fda0003f05270 */
[----:B------:R-:W-:Y:S01]  /*17220*/  @P0 LOP3.LUT R16, R16, 0x2, RZ, 0xfc, !PT ;  /* 0x0000000210100812 */ /* 0x000fe200078efcff */
[----:B------:R-:W-:Y:S06]  /*17230*/  @!P0 BRA `(.L_x_1166) ;  /* 0x00000000002c8947 */ /* 0x000fec0003800000 */
[----:B------:R-:W0:Y:S08]  /*17240*/  S2UR UR5, SR_CgaCtaId ;  /* 0x00000000000579c3 */ /* 0x000e300000008800 */
[----:B------:R-:W-:Y:S06]  /*17250*/  BAR.SYNC.DEFER_BLOCKING 0x5, 0x180 ;  /* 0x0146000000007b1d */ /* 0x000fec0000010000 */
[----:B------:R-:W-:-:S02]  /*17260*/  UMOV UR4, 0x400 ;  /* 0x0000040000047882 */ /* 0x000fc40000000000 */
[----:B0-----:R-:W-:-:S09]  /*17270*/  ULEA UR4, UR5, UR4, 0x18 ;  /* 0x0000000405047291 */ /* 0x001fd2000f8ec03f */
[----:B------:R-:W0:Y:S04]  /*17280*/  LDS.128 R4, [UR4+0x298d0] ;  /* 0x0298d004ff047984 */ /* 0x000e280008000c00 */
[----:B0-----:R1:W-:Y:S01]  /*17290*/  STL.64 [R1+0x10], R4 ;  /* 0x0000100401007387 */ /* 0x0013e20000100a00 */
[----:B------:R-:W-:-:S03]  /*172a0*/  IMAD.MOV.U32 R0, RZ, RZ, R7 ;  /* 0x000000ffff007224 */ /* 0x000fc600078e0007 */
[----:B------:R1:W-:Y:S02]  /*172b0*/  STL [R1+0x18], R6 ;  /* 0x0000180601007387 */ /* 0x0003e40000100800 */
[----:B------:R-:W-:Y:S01]  /*172c0*/  R2UR UR42, R0 ;  /* 0x00000000002a72ca */ /* 0x000fe200000e0000 */
[----:B------:R-:W-:Y:S06]  /*172d0*/  BAR.ARV 0x4, 0x180 ;  /* 0x0106000000007b1d */ /* 0x000fec0000002000 */
[----:B------:R-:W-:Y:S08]  /*172e0*/  BRA `(.L_x_1167) ;  /* 0x0000000c00c47947 */ /* 0x000ff00003800000 */
.L_x_1166:
[----:B------:R-:W0:Y:S01]  /*172f0*/  S2R R0, SR_TID.X ;  /* 0x0000000000007919 */ /* 0x000e220000002100 */
[----:B------:R-:W-:Y:S01]  /*17300*/  ULDC UR4, c[0x0][0xc3c] ;  /* 0x00030f0000047ab9 */ /* 0x000fe20000000800 */
[----:B0-----:R-:W-:-:S04]  /*17310*/  LOP3.LUT R0, R0, 0x1f, RZ, 0xc0, !PT ;  /* 0x0000001f00007812 */ /* 0x001fc800078ec0ff */
[----:B------:R-:W-:-:S04]  /*17320*/  ISETP.NE.AND P0, PT, R0, 0x1f, PT ;  /* 0x0000001f0000780c */ /* 0x000fc80003f05270 */
[----:B------:R-:W-:-:S13]  /*17330*/  ISETP.GE.OR P1, PT, R0, UR4, !P0 ;  /* 0x0000000400007c0c */ /* 0x000fda000c726670 */
[----:B------:R-:W0:Y:S08]  /*17340*/  @!P1 LDC.64 R2, c[0x0][0xc80] ;  /* 0x00032000ff029b82 */ /* 0x000e300000000a00 */
        /* <DEDUP_REMOVED lines=15> */
[----:B------:R-:W-:Y:S02]  /*17440*/  IMAD.IADD R7, R4, 0x1, R7 ;  /* 0x0000000104077824 */ /* 0x000fe400078e0207 */
[----:B------:R-:W0:Y:S03]  /*17450*/  LDC R4, c[0x0][0xc38] ;  /* 0x00030e00ff047b82 */ /* 0x000e260000000800 */
[----:B------:R-:W1:Y:S02]  /*17460*/  SHFL.UP PT, R8, R7, 0x2, RZ ;  /* 0x0440000007087989 */ /* 0x000e6400000e00ff */
[----:B-1----:R-:W-:-:S05]  /*17470*/  SEL R8, R8, RZ, P2 ;  /* 0x000000ff08087207 */ /* 0x002fca0001000000 */
[----:B------:R-:W-:Y:S02]  /*17480*/  IMAD.IADD R8, R7, 0x1, R8 ;  /* 0x0000000107087824 */ /* 0x000fe400078e0208 */
[----:B------:R-:W1:Y:S03]  /*17490*/  S2R R7, SR_CTAID.X ;  /* 0x0000000000077919 */ /* 0x000e660000002500 */
[----:B------:R-:W2:Y:S02]  /*174a0*/  SHFL.UP PT, R9, R8, 0x4, RZ ;  /* 0x0480000008097989 */ /* 0x000ea400000e00ff */
[----:B--2---:R-:W-:-:S05]  /*174b0*/  SEL R9, R9, RZ, P3 ;  /* 0x000000ff09097207 */ /* 0x004fca0001800000 */
[----:B------:R-:W-:-:S05]  /*174c0*/  IMAD.IADD R9, R8, 0x1, R9 ;  /* 0x0000000108097824 */ /* 0x000fca00078e0209 */
[----:B------:R-:W2:Y:S02]  /*174d0*/  SHFL.UP PT, R2, R9, 0x8, RZ ;  /* 0x0500000009027989 */ /* 0x000ea400000e00ff */
[----:B--2---:R-:W-:-:S05]  /*174e0*/  SEL R2, R2, RZ, P4 ;  /* 0x000000ff02027207 */ /* 0x004fca0002000000 */
[----:B------:R-:W-:-:S05]  /*174f0*/  IMAD.IADD R2, R9, 0x1, R2 ;  /* 0x0000000109027824 */ /* 0x000fca00078e0202 */
[----:B------:R-:W2:Y:S02]  /*17500*/  SHFL.UP PT, R3, R2, 0x10, RZ ;  /* 0x0600000002037989 */ /* 0x000ea400000e00ff */
[----:B--2---:R-:W-:-:S05]  /*17510*/  SEL R3, R3, RZ, P5 ;  /* 0x000000ff03037207 */ /* 0x004fca0002800000 */
[----:B------:R-:W-:-:S05]  /*17520*/  IMAD.IADD R3, R2, 0x1, R3 ;  /* 0x0000000102037824 */ /* 0x000fca00078e0203 */
[----:B------:R-:W0:Y:S02]  /*17530*/  SHFL.IDX PT, R11, R3, 0x1f, 0x1f ;  /* 0x03e01f00030b7f89 */ /* 0x000e2400000e0000 */
[----:B0-----:R-:W-:-:S04]  /*17540*/  IMAD R8, R11, R4, RZ ;  /* 0x000000040b087224 */ /* 0x001fc800078e02ff */
[----:B------:R-:W-:Y:S01]  /*17550*/  IMAD.MOV.U32 R9, RZ, RZ, R8 ;  /* 0x000000ffff097224 */ /* 0x000fe200078e0008 */
[----:B-1----:R-:W-:-:S13]  /*17560*/  ISETP.GT.AND P6, PT, R8, R7, PT ;  /* 0x000000070800720c */ /* 0x002fda0003fc4270 */
[----:B------:R-:W-:Y:S05]  /*17570*/  @P6 BRA `(.L_x_1168) ;  /* 0x0000000000a86947 */ /* 0x000fea0003800000 */
[----:B------:R-:W-:Y:S01]  /*17580*/  IMAD.MOV.U32 R8, RZ, RZ, R9 ;  /* 0x000000ffff087224 */ /* 0x000fe200078e0009 */
[----:B------:R-:W-:Y:S01]  /*17590*/  UMOV UR42, URZ ;  /* 0x0000003f002a7c82 */ /* 0x000fe20008000000 */
[----:B------:R-:W-:-:S05]  /*175a0*/  ULDC UR5, c[0x0][0xc3c] ;  /* 0x00030f0000057ab9 */ /* 0x000fca0000000800 */
.L_x_1170:
        /* <DEDUP_REMOVED lines=22> */
[----:B------:R-:W-:Y:S02]  /*17710*/  IMAD.IADD R9, R4, 0x1, R9 ;  /* 0x0000000104097824 */ /* 0x000fe400078e0209 */
[----:B------:R-:W0:Y:S03]  /*17720*/  LDC R4, c[0x0][0xc38] ;  /* 0x00030e00ff047b82 */ /* 0x000e260000000800 */
[----:B------:R-:W1:Y:S02]  /*17730*/  SHFL.UP PT, R10, R9, 0x4, RZ ;  /* 0x04800000090a7989 */ /* 0x000e6400000e00ff */
[----:B-1----:R-:W-:-:S05]  /*17740*/  SEL R10, R10, RZ, P3 ;  /* 0x000000ff0a0a7207 */ /* 0x002fca0001800000 */
[----:B------:R-:W-:-:S05]  /*17750*/  IMAD.IADD R10, R9, 0x1, R10 ;  /* 0x00000001090a7824 */ /* 0x000fca00078e020a */
[----:B------:R-:W1:Y:S02]  /*17760*/  SHFL.UP PT, R2, R10, 0x8, RZ ;  /* 0x050000000a027989 */ /* 0x000e6400000e00ff */
[----:B-1----:R-:W-:-:S05]  /*17770*/  SEL R3, R2, RZ, P4 ;  /* 0x000000ff02037207 */ /* 0x002fca0002000000 */
[----:B------:R-:W-:-:S05]  /*17780*/  IMAD.IADD R3, R10, 0x1, R3 ;  /* 0x000000010a037824 */ /* 0x000fca00078e0203 */
[----:B------:R-:W1:Y:S02]  /*17790*/  SHFL.UP PT, R2, R3, 0x10, RZ ;  /* 0x0600000003027989 */ /* 0x000e6400000e00ff */
[----:B-1----:R-:W-:-:S05]  /*177a0*/  SEL R2, R2, RZ, P5 ;  /* 0x000000ff02027207 */ /* 0x002fca0002800000 */
[----:B------:R-:W-:-:S05]  /*177b0*/  IMAD.IADD R2, R3, 0x1, R2 ;  /* 0x0000000103027824 */ /* 0x000fca00078e0202 */
[----:B------:R-:W0:Y:S02]  /*177c0*/  SHFL.IDX PT, R11, R2, 0x1f, 0x1f ;  /* 0x03e01f00020b7f89 */ /* 0x000e2400000e0000 */
[----:B0-----:R-:W-:-:S04]  /*177d0*/  IMAD R9, R11, R4, RZ ;  /* 0x000000040b097224 */ /* 0x001fc800078e02ff */
[----:B------:R-:W-:-:S05]  /*177e0*/  IMAD.IADD R8, R9, 0x1, R8 ;  /* 0x0000000109087824 */ /* 0x000fca00078e0208 */
[----:B------:R-:W-:-:S13]  /*177f0*/  ISETP.GT.AND P6, PT, R8, R7, PT ;  /* 0x000000070800720c */ /* 0x000fda0003fc4270 */
[----:B------:R-:W-:Y:S05]  /*17800*/  @!P6 BRA `(.L_x_1170) ;  /* 0xfffffffc0068e947 */ /* 0x000fea000383ffff */
[----:B------:R-:W-:-:S07]  /*17810*/  IMAD.MOV.U32 R3, RZ, RZ, R2 ;  /* 0x000000ffff037224 */ /* 0x000fce00078e0002 */
.L_x_1168:
        /* <DEDUP_REMOVED lines=8> */
[----:B------:R-:W-:-:S04]  /*178a0*/  IMAD.U32 R11, RZ, RZ, UR4 ;  /* 0x00000004ff0b7e24 */ /* 0x000fc8000f8e00ff */
[----:B------:R0:W1:Y:S04]  /*178b0*/  SHFL.IDX PT, R8, R5, R8, 0x1f ;  /* 0x00001f0805087589 */ /* 0x00006800000e0000 */
[----:B------:R0:W2:Y:S01]  /*178c0*/  SHFL.IDX PT, R6, R6, R11, 0x1f ;  /* 0x00001f0b06067589 */ /* 0x0000a200000e0000 */
[----:B------:R-:W-:Y:S05]  /*178d0*/  @!P0 BRA `(.L_x_1171) ;  /* 0x00000000000c8947 */ /* 0x000fea0003800000 */
[----:B------:R-:W-:-:S06]  /*178e0*/  UIADD3 UR5, UR4, -0x1, URZ ;  /* 0xffffffff04057890 */ /* 0x000fcc000fffe03f */
[----:B------:R-:W-:-:S05]  /*178f0*/  IMAD.U32 R2, RZ, RZ, UR5 ;  /* 0x00000005ff027e24 */ /* 0x000fca000f8e00ff */
[----:B------:R3:W4:Y:S02]  /*17900*/  SHFL.IDX PT, R9, R3, R2, 0x1f ;  /* 0x00001f0203097589 */ /* 0x00072400000e0000 */
.L_x_1171:
[----:B---34-:R-:W-:Y:S01]  /*17910*/  IMAD R2, R9, R4, R10 ;  /* 0x0000000409027224 */ /* 0x018fe200078e020a */
[----:B-1----:R-:W-:Y:S01]  /*17920*/  ISETP.NE.AND P0, PT, R8, 0x1, PT ;  /* 0x000000010800780c */ /* 0x002fe20003f05270 */
[----:B------:R-:W-:Y:S02]  /*17930*/  UIADD3 UR42, UR4, UR42, URZ ;  /* 0x0000002a042a7290 */ /* 0x000fe4000fffe03f */
[----:B0-----:R-:W-:Y:S01]  /*17940*/  IMAD.IADD R5, R7, 0x1, -R2 ;  /* 0x0000000107057824 */ /* 0x001fe200078e0a02 */
[----:B------:R0:W-:Y:S09]  /*17950*/  STL [R1+0x10], R2 ;  /* 0x0000100201007387 */ /* 0x0001f20000100800 */
[----:B------:R-:W-:Y:S05]  /*17960*/  @!P0 BRA `(.L_x_1172) ;  /* 0x0000000000e08947 */ /* 0x000fea0003800000 */
[----:B--2---:R-:W-:Y:S02]  /*17970*/  IABS R4, R6 ;  /* 0x0000000600047213 */ /* 0x004fe40000000000 */
[----:B------:R-:W-:Y:S02]  /*17980*/  IABS R7, R8 ;  /* 0x0000000800077213 */ /* 0x000fe40000000000 */
[----:B------:R-:W1:Y:S08]  /*17990*/  I2F.RP R9, R4 ;  /* 0x0000000400097306 */ /* 0x000e700000209400 */
[----:B------:R-:W2:Y:S08]  /*179a0*/  I2F.RP R10, R7 ;  /* 0x00000007000a7306 */ /* 0x000eb00000209400 */
[----:B-1----:R-:W0:Y:S08]  /*179b0*/  MUFU.RCP R9, R9 ;  /* 0x0000000900097308 */ /* 0x002e300000001000 */
[----:B--2---:R-:W-:Y:S01]  /*179c0*/  MUFU.RCP R10, R10 ;  /* 0x0000000a000a7308 */ /* 0x004fe20000001000 */
[----:B0-----:R-:W-:Y:S01]  /*179d0*/  VIADD R2, R9, 0xffffffe ;  /* 0x0ffffffe09027836 */ /* 0x001fe20000000000 */
[----:B------:R-:W-:-:S06]  /*179e0*/  IABS R9, R6 ;  /* 0x0000000600097213 */ /* 0x000fcc0000000000 */
[----:B------:R0:W1:Y:S02]  /*179f0*/  F2I.FTZ.U32.TRUNC.NTZ R3, R2 ;  /* 0x0000000200037305 */ /* 0x000064000021f000 */
[----:B0-----:R-:W-:Y:S02]  /*17a00*/  IMAD.MOV.U32 R2, RZ, RZ, RZ ;  /* 0x000000ffff027224 */ /* 0x001fe400078e00ff */
[----:B-1----:R-:W-:-:S04]  /*17a10*/  IMAD.MOV R11, RZ, RZ, -R3 ;  /* 0x000000ffff0b7224 */ /* 0x002fc800078e0a03 */
[----:B------:R-:W-:-:S04]  /*17a20*/  IMAD R11, R11, R4, RZ ;  /* 0x000000040b0b7224 */ /* 0x000fc800078e02ff */
[----:B------:R-:W-:Y:S01]  /*17a30*/  IMAD.HI.U32 R3, R3, R11, R2 ;  /* 0x0000000b03037227 */ /* 0x000fe200078e0002 */
[----:B------:R-:W-:-:S03]  /*17a40*/  IABS R2, R5 ;  /* 0x0000000500027213 */ /* 0x000fc60000000000 */
[----:B------:R-:W-:Y:S02]  /*17a50*/  IMAD.MOV R11, RZ, RZ, -R9 ;  /* 0x000000ffff0b7224 */ /* 0x000fe400078e0a09 */
[----:B------:R-:W-:-:S04]  /*17a60*/  IMAD.HI.U32 R9, R3, R2, RZ ;  /* 0x0000000203097227 */ /* 0x000fc800078e00ff */
[----:B------:R-:W-:Y:S02]  /*17a70*/  VIADD R3, R10, 0xffffffe ;  /* 0x0ffffffe0a037836 */ /* 0x000fe40000000000 */
[----:B------:R-:W-:-:S04]  /*17a80*/  IMAD R11, R9, R11, R2 ;  /* 0x0000000b090b7224 */ /* 0x000fc800078e0202 */
[----:B------:R-:W0:Y:S01]  /*17a90*/  F2I.FTZ.U32.TRUNC.NTZ R3, R3 ;  /* 0x0000000300037305 */ /* 0x000e22000021f000 */
[----:B------:R-:W-:-:S13]  /*17aa0*/  ISETP.GT.U32.AND P1, PT, R4, R11, PT ;  /* 0x0000000b0400720c */ /* 0x000fda0003f24070 */
[----:B------:R-:W-:Y:S02]  /*17ab0*/  @!P1 IMAD.IADD R11, R11, 0x1, -R4 ;  /* 0x000000010b0b9824 */ /* 0x000fe400078e0a04 */
[----:B0-----:R-:W-:Y:S02]  /*17ac0*/  IMAD.MOV R2, RZ, RZ, -R3 ;  /* 0x000000ffff027224 */ /* 0x001fe400078e0a03 */
[----:B------:R-:W-:Y:S01]  /*17ad0*/  @!P1 VIADD R9, R9, 0x1 ;  /* 0x0000000109099836 */ /* 0x000fe20000000000 */
[----:B------:R-:W-:Y:S01]  /*17ae0*/  ISETP.GE.U32.AND P0, PT, R11, R4, PT ;  /* 0x000000040b00720c */ /* 0x000fe20003f06070 */
[----:B------:R-:W-:Y:S01]  /*17af0*/  IMAD R11, R2, R7, RZ ;  /* 0x00000007020b7224 */ /* 0x000fe200078e02ff */
[----:B------:R-:W-:Y:S01]  /*17b00*/  ISETP.NE.AND P1, PT, R6, RZ, PT ;  /* 0x000000ff0600720c */ /* 0x000fe20003f25270 */
[----:B------:R-:W-:-:S04]  /*17b10*/  IMAD.MOV.U32 R2, RZ, RZ, RZ ;  /* 0x000000ffff027224 */ /* 0x000fc800078e00ff */
[----:B------:R-:W-:Y:S01]  /*17b20*/  IMAD.HI.U32 R4, R3, R11, R2 ;  /* 0x0000000b03047227 */ /* 0x000fe200078e0002 */
[----:B------:R-:W-:-:S04]  /*17b30*/  LOP3.LUT R2, R5, R6, RZ, 0x3c, !PT ;  /* 0x0000000605027212 */ /* 0x000fc800078e3cff */
[----:B------:R-:W-:Y:S01]  /*17b40*/  ISETP.GE.AND P2, PT, R2, RZ, PT ;  /* 0x000000ff0200720c */ /* 0x000fe20003f46270 */
[----:B------:R-:W-:Y:S01]  /*17b50*/  @P0 VIADD R9, R9, 0x1 ;  /* 0x0000000109090836 */ /* 0x000fe20000000000 */
[----:B------:R-:W-:-:S05]  /*17b60*/  IABS R2, R8 ;  /* 0x0000000800027213 */ /* 0x000fca0000000000 */
[----:B------:R-:W-:-:S06]  /*17b70*/  IMAD.MOV R2, RZ, RZ, -R2 ;  /* 0x000000ffff027224 */ /* 0x000fcc00078e0a02 */
[----:B------:R-:W-:Y:S01]  /*17b80*/  @!P2 IMAD.MOV R9, RZ, RZ, -R9 ;  /* 0x000000ffff09a224 */ /* 0x000fe200078e0a09 */
[----:B------:R-:W-:-:S04]  /*17b90*/  @!P1 LOP3.LUT R9, RZ, R6, RZ, 0x33, !PT ;  /* 0x00000006ff099212 */ /* 0x000fc800078e33ff */
        /* <DEDUP_REMOVED lines=15> */
[--C-:B------:R-:W-:Y:S02]  /*17c90*/  IMAD R8, R8, R2, R9.reuse ;  /* 0x0000000208087224 */ /* 0x100fe400078e0209 */
[----:B------:R-:W-:Y:S02]  /*17ca0*/  IMAD.MOV R2, RZ, RZ, -R9 ;  /* 0x000000ffff027224 */ /* 0x000fe400078e0a09 */
[----:B------:R-:W-:Y:S02]  /*17cb0*/  IMAD R3, R8, 0x10000, R3 ;  /* 0x0001000008037824 */ /* 0x000fe400078e0203 */
[----:B------:R-:W-:-:S03]  /*17cc0*/  IMAD R2, R6, R2, R5 ;  /* 0x0000000206027224 */ /* 0x000fc600078e0205 */
[----:B------:R0:W-:Y:S01]  /*17cd0*/  STL [R1+0x18], R3 ;  /* 0x0000180301007387 */ /* 0x0001e20000100800 */
[----:B------:R-:W-:Y:S05]  /*17ce0*/  BRA `(.L_x_1173) ;  /* 0x0000000000fc7947 */ /* 0x000fea0003800000 */
.L_x_1172:
[----:B------:R-:W-:Y:S02]  /*17cf0*/  ULDC.64 UR4, c[0x0][0xc90] ;  /* 0x0003240000047ab9 */ /* 0x000fe40000000a00 */
[----:B------:R-:W-:-:S06]  /*17d00*/  UIMAD.WIDE UR4, UR42, 0x4, UR4 ;  /* 0x000000042a0478a5 */ /* 0x000fcc000f8e0204 */
[----:B0-----:R-:W-:Y:S02]  /*17d10*/  IMAD.U32 R2, RZ, RZ, UR4 ;  /* 0x00000004ff027e24 */ /* 0x001fe4000f8e00ff */
[----:B------:R-:W-:-:S05]  /*17d20*/  IMAD.U32 R3, RZ, RZ, UR5 ;  /* 0x00000005ff037e24 */ /* 0x000fca000f8e00ff */
[----:B------:R0:W2:Y:S02]  /*17d30*/  LDG.E R7, desc[UR52][R2.64] ;  /* 0x0000003402077981 */ /* 0x0000a4000c1e1900 */
[----:B0-----:R-:W-:Y:S02]  /*17d40*/  IMAD.MOV.U32 R2, RZ, RZ, RZ ;  /* 0x000000ffff027224 */ /* 0x001fe400078e00ff */
[----:B--2---:R-:W-:-:S05]  /*17d50*/  IMAD R8, R6, R7, RZ ;  /* 0x0000000706087224 */ /* 0x004fca00078e02ff */
[----:B------:R-:W-:-:S04]  /*17d60*/  IABS R9, R8 ;  /* 0x0000000800097213 */ /* 0x000fc80000000000 */
[----:B------:R-:W0:Y:S08]  /*17d70*/  I2F.RP R10, R9 ;  /* 0x00000009000a7306 */ /* 0x000e300000209400 */
[----:B0-----:R-:W0:Y:S02]  /*17d80*/  MUFU.RCP R10, R10 ;  /* 0x0000000a000a7308 */ /* 0x001e240000001000 */
[----:B0-----:R-:W-:-:S06]  /*17d90*/  VIADD R11, R10, 0xffffffe ;  /* 0x0ffffffe0a0b7836 */ /* 0x001fcc0000000000 */
[----:B------:R-:W0:Y:S02]  /*17da0*/  F2I.FTZ.U32.TRUNC.NTZ R3, R11 ;  /* 0x0000000b00037305 */ /* 0x000e24000021f000 */
[----:B0-----:R-:W-:-:S04]  /*17db0*/  IMAD.MOV R12, RZ, RZ, -R3 ;  /* 0x000000ffff0c7224 */ /* 0x001fc800078e0a03 */
[----:B------:R-:W-:-:S04]  /*17dc0*/  IMAD R13, R12, R9, RZ ;  /* 0x000000090c0d7224 */ /* 0x000fc800078e02ff */
[----:B------:R-:W-:Y:S01]  /*17dd0*/  IMAD.HI.U32 R2, R3, R13, R2 ;  /* 0x0000000d03027227 */ /* 0x000fe200078e0002 */
[----:B------:R-:W-:Y:S02]  /*17de0*/  IABS R13, R5 ;  /* 0x00000005000d7213 */ /* 0x000fe40000000000 */
[----:B------:R-:W-:-:S03]  /*17df0*/  IABS R3, R8 ;  /* 0x0000000800037213 */ /* 0x000fc60000000000 */
[----:B------:R-:W-:-:S04]  /*17e00*/  IMAD.HI.U32 R2, R2, R13, RZ ;  /* 0x0000000d02027227 */ /* 0x000fc800078e00ff */
[----:B------:R-:W-:-:S04]  /*17e10*/  IMAD.MOV R3, RZ, RZ, -R3 ;  /* 0x000000ffff037224 */ /* 0x000fc800078e0a03 */
[----:B------:R-:W-:Y:S01]  /*17e20*/  IMAD R10, R2, R3, R13 ;  /* 0x00000003020a7224 */ /* 0x000fe200078e020d */
[----:B------:R-:W-:-:S04]  /*17e30*/  LOP3.LUT R3, R5, R8, RZ, 0x3c, !PT ;  /* 0x0000000805037212 */ /* 0x000fc800078e3cff */
[----:B------:R-:W-:Y:S02]  /*17e40*/  ISETP.GT.U32.AND P1, PT, R9, R10, PT ;  /* 0x0000000a0900720c */ /* 0x000fe40003f24070 */
[----:B------:R-:W-:-:S11]  /*17e50*/  ISETP.GE.AND P2, PT, R3, RZ, PT ;  /* 0x000000ff0300720c */ /* 0x000fd60003f46270 */
[----:B------:R-:W-:Y:S02]  /*17e60*/  @!P1 IMAD.IADD R10, R10, 0x1, -R9 ;  /* 0x000000010a0a9824 */ /* 0x000fe400078e0a09 */
[----:B------:R-:W-:Y:S01]  /*17e70*/  @!P1 VIADD R2, R2, 0x1 ;  /* 0x0000000102029836 */ /* 0x000fe20000000000 */
[----:B------:R-:W-:Y:S02]  /*17e80*/  ISETP.NE.AND P1, PT, R8, RZ, PT ;  /* 0x000000ff0800720c */ /* 0x000fe40003f25270 */
[----:B------:R-:W-:-:S13]  /*17e90*/  ISETP.GE.U32.AND P0, PT, R10, R9, PT ;  /* 0x000000090a00720c */ /* 0x000fda0003f06070 */
[----:B------:R-:W-:-:S04]  /*17ea0*/  @P0 VIADD R2, R2, 0x1 ;  /* 0x0000000102020836 */ /* 0x000fc80000000000 */
[----:B------:R-:W-:Y:S01]  /*17eb0*/  @!P2 IMAD.MOV R2, RZ, RZ, -R2 ;  /* 0x000000ffff02a224 */ /* 0x000fe200078e0a02 */
[----:B------:R-:W-:-:S05]  /*17ec0*/  @!P1 LOP3.LUT R2, RZ, R8, RZ, 0x33, !PT ;  /* 0x00000008ff029212 */ /* 0x000fca00078e33ff */
[----:B------:R-:W-:Y:S02]  /*17ed0*/  IMAD R9, R7, R2, RZ ;  /* 0x0000000207097224 */ /* 0x000fe400078e02ff */
[----:B------:R-:W-:Y:S02]  /*17ee0*/  IMAD.MOV R2, RZ, RZ, -R2 ;  /* 0x000000ffff027224 */ /* 0x000fe400078e0a02 */
[----:B------:R-:W-:Y:S02]  /*17ef0*/  IMAD.MOV R3, RZ, RZ, -R9 ;  /* 0x000000ffff037224 */ /* 0x000fe400078e0a09 */
[----:B------:R-:W-:-:S03]  /*17f00*/  IMAD R5, R8, R2, R5 ;  /* 0x0000000208057224 */ /* 0x000fc600078e0205 */
[----:B------:R-:W-:-:S04]  /*17f10*/  VIADDMNMX R4, R3, R4, R7, PT ;  /* 0x0000000403047246 */ /* 0x000fc80003800107 */
[-C--:B------:R-:W-:Y:S02]  /*17f20*/  IABS R7, R4.reuse ;  /* 0x0000000400077213 */ /* 0x080fe40000000000 */
[----:B------:R-:W-:Y:S02]  /*17f30*/  IABS R8, R4 ;  /* 0x0000000400087213 */ /* 0x000fe40000000000 */
[----:B------:R-:W0:Y:S03]  /*17f40*/  I2F.RP R10, R7 ;  /* 0x00000007000a7306 */ /* 0x000e260000209400 */
[----:B------:R-:W-:-:S05]  /*17f50*/  IMAD.MOV R8, RZ, RZ, -R8 ;  /* 0x000000ffff087224 */ /* 0x000fca00078e0a08 */
[----:B0-----:R-:W0:Y:S02]  /*17f60*/  MUFU.RCP R10, R10 ;  /* 0x0000000a000a7308 */ /* 0x001e240000001000 */
[----:B0-----:R-:W-:-:S06]  /*17f70*/  VIADD R3, R10, 0xffffffe ;  /* 0x0ffffffe0a037836 */ /* 0x001fcc0000000000 */
[----:B------:R-:W0:Y:S02]  /*17f80*/  F2I.FTZ.U32.TRUNC.NTZ R3, R3 ;  /* 0x0000000300037305 */ /* 0x000e24000021f000 */
[----:B0-----:R-:W-:-:S04]  /*17f90*/  IMAD.MOV R2, RZ, RZ, -R3 ;  /* 0x000000ffff027224 */ /* 0x001fc800078e0a03 */
[----:B------:R-:W-:Y:S02]  /*17fa0*/  IMAD R11, R2, R7, RZ ;  /* 0x00000007020b7224 */ /* 0x000fe400078e02ff */
[----:B------:R-:W-:-:S04]  /*17fb0*/  IMAD.MOV.U32 R2, RZ, RZ, RZ ;  /* 0x000000ffff027224 */ /* 0x000fc800078e00ff */
[----:B------:R-:W-:Y:S01]  /*17fc0*/  IMAD.HI.U32 R2, R3, R11, R2 ;  /* 0x0000000b03027227 */ /* 0x000fe200078e0002 */
[----:B------:R-:W-:Y:S02]  /*17fd0*/  IABS R11, R5 ;  /* 0x00000005000b7213 */ /* 0x000fe40000000000 */
[----:B------:R-:W-:Y:S02]  /*17fe0*/  LOP3.LUT R3, R5, R4, RZ, 0x3c, !PT ;  /* 0x0000000405037212 */ /* 0x000fe400078e3cff */
[----:B------:R-:W-:Y:S01]  /*17ff0*/  IADD3 R5, R9, 0x1000000, R5 ;  /* 0x0100000009057810 */ /* 0x000fe20007ffe005 */
        /* <DEDUP_REMOVED lines=8> */
[----:B------:R-:W-:-:S04]  /*18080*/  @P0 VIADD R2, R2, 0x1 ;  /* 0x0000000102020836 */ /* 0x000fc80000000000 */
[----:B------:R-:W-:Y:S01]  /*18090*/  @!P2 IMAD.MOV R2, RZ, RZ, -R2 ;  /* 0x000000ffff02a224 */ /* 0x000fe200078e0a02 */
[----:B------:R-:W-:Y:S01]  /*180a0*/  @!P1 LOP3.LUT R2, RZ, R4, RZ, 0x33, !PT ;  /* 0x00000004ff029212 */ /* 0x000fe200078e33ff */
[----:B------:R-:W-:-:S04]  /*180b0*/  IMAD.MOV R4, RZ, RZ, -R4 ;  /* 0x000000ffff047224 */ /* 0x000fc800078e0a04 */
[----:B------:R-:W-:-:S05]  /*180c0*/  IMAD R3, R2, R4, R5 ;  /* 0x0000000402037224 */ /* 0x000fca00078e0205 */
[----:B------:R1:W-:Y:S02]  /*180d0*/  STL [R1+0x18], R3 ;  /* 0x0000180301007387 */ /* 0x0003e40000100800 */
.L_x_1173:
[----:B01----:R-:W-:-:S05]  /*180e0*/  LOP3.LUT R3, RZ, R2, RZ, 0x33, !PT ;  /* 0x00000002ff037212 */ /* 0x003fca00078e33ff */
[----:B------:R-:W-:-:S05]  /*180f0*/  IMAD.IADD R2, R6, 0x1, R3 ;  /* 0x0000000106027824 */ /* 0x000fca00078e0203 */
[----:B------:R1:W-:Y:S01]  /*18100*/  STL [R1+0x14], R2 ;  /* 0x0000140201007387 */ /* 0x0003e20000100800 */
[----:B------:R-:W-:Y:S05]  /*18110*/  BRA `(.L_x_1174) ;  /* 0x00000000000c7947 */ /* 0x000fea0003800000 */
.L_x_1169:
[----:B------:R0:W-:Y:S04]  /*18120*/  STL [R1+0x10], R7 ;  /* 0x0000100701007387 */ /* 0x0001e80000100800 */
[----:B------:R0:W-:Y:S04]  /*18130*/  STL [R1+0x14], RZ ;  /* 0x000014ff01007387 */ /* 0x0001e80000100800 */
[----:B------:R0:W-:Y:S02]  /*18140*/  STL [R1+0x18], RZ ;  /* 0x000018ff01007387 */ /* 0x0001e40000100800 */
.L_x_1174:
[----:B------:R-:W2:Y:S04]  /*18150*/  LDL R4, [R1+0x10] ;  /* 0x0000100001047983 */ /* 0x000ea80000100800 */
[----:B------:R-:W2:Y:S04]  /*18160*/  LDL R5, [R1+0x14] ;  /* 0x0000140001057983 */ /* 0x000ea80000100800 */
[----:B------:R-:W2:Y:S01]  /*18170*/  LDL R6, [R1+0x18] ;  /* 0x0000180001067983 */ /* 0x000ea20000100800 */
[----:B------:R-:W-:Y:S01]  /*18180*/  ISETP.NE.AND P0, PT, R0, RZ, PT ;  /* 0x000000ff0000720c */ /* 0x000fe20003f05270 */
[----:B-1----:R-:W-:-:S12]  /*18190*/  IMAD.U32 R2, RZ, RZ, UR42 ;  /* 0x0000002aff027e24 */ /* 0x002fd8000f8e00ff */
[----:B------:R-:W1:Y:S01]  /*181a0*/  @!P0 S2R R3, SR_CgaCtaId ;  /* 0x0000000000038919 */ /* 0x000e620000008800 */
[----:B------:R-:W-:Y:S01]  /*181b0*/  @!P0 MOV R0, 0x400 ;  /* 0x0000040000008802 */ /* 0x000fe20000000f00 */
[----:B0-----:R-:W-:-:S03]  /*181c0*/  @!P0 IMAD.MOV.U32 R7, RZ, RZ, R2 ;  /* 0x000000ffff078224 */ /* 0x001fc600078e0002 */
[----:B-1----:R-:W-:-:S05]  /*181d0*/  @!P0 LEA R0, R3, R0, 0x18 ;  /* 0x0000000003008211 */ /* 0x002fca00078ec0ff */
[----:B--2---:R0:W-:Y:S01]  /*181e0*/  @!P0 STS.128 [R0+0x298d0], R4 ;  /* 0x0298d00400008388 */ /* 0x0041e20000000c00 */
[----:B------:R-:W-:Y:S06]  /*181f0*/  BAR.ARV 0x5, 0x180 ;  /* 0x0146000000007b1d */ /* 0x000fec0000002000 */
.L_x_1167:
[----:B0-----:R-:W-:Y:S01]  /*18200*/  IMAD.MOV.U32 R0, RZ, RZ, 0x1 ;  /* 0x00000001ff007424 */ /* 0x001fe200078e00ff */
[----:B------:R-:W-:Y:S01]  /*18210*/  ULDC UR4, c[0x0][0xc3c] ;  /* 0x00030f0000047ab9 */ /* 0x000fe20000000800 */
[----:B------:R-:W-:Y:S01]  /*18220*/  IMAD.MOV.U32 R19, RZ, RZ, RZ ;  /* 0x000000ffff137224 */ /* 0x000fe200078e00ff */
[----:B------:R-:W-:Y:S02]  /*18230*/  UISETP.GE.AND UP0, UPT, UR42, UR4, UPT ;  /* 0x000000042a00728c */ /* 0x000fe4000bf06270 */
[----:B------:R0:W-:Y:S04]  /*18240*/  STL [R1], R0 ;  /* 0x0000000001007387 */ /* 0x0001e80000100800 */
[----:B------:R0:W-:Y:S01]  /*18250*/  STL [R1+0x30], RZ ;  /* 0x000030ff01007387 */ /* 0x0001e20000100800 */
[----:B------:R-:W-:-:S13]  /*18260*/  PLOP3.LUT P0, PT, PT, PT, UP0, 0x80, 0x0 ;  /* 0x000000000000781c */ /* 0x000fda0003f0f008 */
[----:B0-----:R-:W-:Y:S05]  /*18270*/  @P0 BRA `(.L_x_1175) ;  /* 0x0000005000540947 */ /* 0x001fea0003800000 */
[----:B------:R-:W0:Y:S01]  /*18280*/  S2R R10, SR_TID.X ;  /* 0x00000000000a7919 */ /* 0x000e220000002100 */
[----:B------:R-:W2:Y:S01]  /*18290*/  S2UR UR5, SR_CgaCtaId ;  /* 0x00000000000579c3 */ /* 0x000ea20000008800 */
[----:B------:R-:W-:Y:S01]  /*182a0*/  UMOV UR4, 0x400 ;  /* 0x0000040000047882 */ /* 0x000fe20000000000 */
[----:B------:R-:W-:Y:S01]  /*182b0*/  IMAD.MOV.U32 R19, RZ, RZ, RZ ;  /* 0x000000ffff137224 */ /* 0x000fe200078e00ff */
[----:B------:R-:W-:Y:S01]  /*182c0*/  ULDC UR40, c[0x0][0xc] ;  /* 0x0000030000287ab9 */ /* 0x000fe20000000800 */
[----:B------:R-:W-:Y:S02]  /*182d0*/  ULOP3.LUT UR39, UR38, 0x1, URZ, 0xfc, !UPT ;  /* 0x0000000126277892 */ /* 0x000fe4000f8efc3f */
[----:B------:R-:W-:Y:S01]  /*182e0*/  ULOP3.LUT UR41, UR38, 0x2, URZ, 0xfc, !UPT ;  /* 0x0000000226297892 */ /* 0x000fe2000f8efc3f */
[----:B------:R-:W-:Y:S01]  /*182f0*/  ULDC.64 UR44, c[0x0][0x198] ;  /* 0x00006600002c7ab9 */ /* 0x000fe20000000a00 */
[----:B--2---:R-:W-:-:S06]  /*18300*/  ULEA UR4, UR5, UR4, 0x18 ;  /* 0x0000000405047291 */ /* 0x004fcc000f8ec03f */
[----:B------:R-:W-:Y:S01]  /*18310*/  IMAD.U32 R18, RZ, RZ, UR4 ;  /* 0x00000004ff127e24 */ /* 0x000fe2000f8e00ff */
[C---:B0-----:R-:W-:Y:S01]  /*18320*/  LOP3.LUT R8, R10.reuse, 0x7f, RZ, 0xc0, !PT ;  /* 0x0000007f0a087812 */ /* 0x041fe200078ec0ff */
[C---:B-1----:R-:W-:Y:S01]  /*18330*/  IMAD.SHL.U32 R4, R10.reuse, 0x80, RZ ;  /* 0x000000800a047824 */ /* 0x042fe200078e00ff */
[C---:B------:R-:W-:Y:S01]  /*18340*/  LOP3.LUT P0, RZ, R10.reuse, 0x4, RZ, 0xc0, !PT ;  /* 0x000000040aff7812 */ /* 0x040fe2000780c0ff */
[C---:B------:R-:W-:Y:S01]  /*18350*/  IMAD.SHL.U32 R2, R10.reuse, 0x10, RZ ;  /* 0x000000100a027824 */ /* 0x040fe200078e00ff */
[----:B------:R-:W-:Y:S01]  /*18360*/  SHF.R.U32.HI R0, RZ, 0x5, R8 ;  /* 0x00000005ff007819 */ /* 0x000fe20000011608 */
[----:B------:R-:W-:Y:S01]  /*18370*/  IMAD.SHL.U32 R3, R10, 0x2, RZ ;  /* 0x000000020a037824 */ /* 0x000fe200078e00ff */
[----:B------:R-:W-:Y:S01]  /*18380*/  LOP3.LUT R5, R4, 0x380, RZ, 0xc0, !PT ;  /* 0x0000038004057812 */ /* 0x000fe200078ec0ff */
[----:B------:R-:W-:Y:S02]  /*18390*/  IMAD.SHL.U32 R9, R10, 0x4, RZ ;  /* 0x000000040a097824 */ /* 0x000fe400078e00ff */
[----:B------:R-:W-:-:S02]  /*183a0*/  IMAD.SHL.U32 R7, R0, 0x200, RZ ;  /* 0x0000020000077824 */ /* 0x000fc400078e00ff */
[----:B------:R-:W-:Y:S01]  /*183b0*/  IMAD R5, R0, 0x10, R5 ;  /* 0x0000001000057824 */ /* 0x000fe200078e0205 */
[----:B------:R-:W-:-:S04]  /*183c0*/  LOP3.LUT R0, R2, 0x1b0, RZ, 0xc0, !PT ;  /* 0x000001b002007812 */ /* 0x000fc800078ec0ff */
[----:B------:R-:W-:Y:S02]  /*183d0*/  LOP3.LUT R3, R0, 0x30, R3, 0x78, !PT ;  /* 0x0000003000037812 */ /* 0x000fe400078e7803 */
[--C-:B------:R-:W-:Y:S02]  /*183e0*/  LOP3.LUT R0, R7, 0x40, R2.reuse, 0xf8, !PT ;  /* 0x0000004007007812 */ /* 0x100fe400078ef802 */
[----:B------:R-:W-:Y:S02]  /*183f0*/  LOP3.LUT R5, R5, 0x70, R2, 0x78, !PT ;  /* 0x0000007005057812 */ /* 0x000fe400078e7802 */
[----:B------:R-:W-:Y:S01]  /*18400*/  LOP3.LUT R3, R0, R3, RZ, 0xfc, !PT ;  /* 0x0000000300037212 */ /* 0x000fe200078efcff */
[----:B------:R-:W-:Y:S01]  /*18410*/  IMAD.SHL.U32 R0, R10, 0x20, RZ ;  /* 0x000000200a007824 */ /* 0x000fe200078e00ff */
[----:B------:R-:W-:-:S04]  /*18420*/  LOP3.LUT R5, R5, 0xc00, R4, 0xf8, !PT ;  /* 0x00000c0005057812 */ /* 0x000fc800078ef804 */
[----:B------:R-:W-:Y:S01]  /*18430*/  LOP3.LUT R6, R0, 0x80, RZ, 0xc0, !PT ;  /* 0x0000008000067812 */ /* 0x000fe200078ec0ff */
[----:B------:R0:W-:Y:S01]  /*18440*/  STL [R1+0x24], R5 ;  /* 0x0000240501007387 */ /* 0x0001e20000100800 */
        /* <DEDUP_REMOVED lines=11> */
[----:B------:R-:W-:Y:S01]  /*18500*/  SEL R6, R2, 0xffffffc0, !P0 ;  /* 0xffffffc002067807 */ /* 0x000fe20004000000 */
[----:B------:R-:W-:-:S05]  /*18510*/  IMAD.IADD R2, R18, 0x1, R3 ;  /* 0x0000000112027824 */ /* 0x000fca00078e0203 */
[----:B------:R0:W-:Y:S04]  /*18520*/  STL [R1+0x28], R2 ;  /* 0x0000280201007387 */ /* 0x0001e80000100800 */
[----:B------:R-:W-:Y:S04]  /*18530*/  STL [R1+0x30], RZ ;  /* 0x000030ff01007387 */ /* 0x000fe80000100800 */
[----:B------:R1:W-:Y:S01]  /*18540*/  STL [R1], R0 ;  /* 0x0000000001007387 */ /* 0x0003e20000100800 */
[C---:B0-----:R-:W-:Y:S02]  /*18550*/  LOP3.LUT R2, R4.reuse, 0x40, RZ, 0xfc, !PT ;  /* 0x0000004004027812 */ /* 0x041fe400078efcff */
[----:B-1----:R-:W-:-:S07]  /*18560*/  LOP3.LUT R0, R4, 0x80, RZ, 0xfc, !PT ;  /* 0x0000008004007812 */ /* 0x002fce00078efcff */
.L_x_1253:
[----:B------:R-:W-:Y:S01]  /*18570*/  ULDC.64 UR4, c[0x0][0xa28] ;  /* 0x00028a0000047ab9 */ /* 0x000fe20000000a00 */
[----:B------:R-:W-:Y:S01]  /*18580*/  ULDC.64 UR8, c[0x0][0xa00] ;  /* 0x0002800000087ab9 */ /* 0x000fe20000000a00 */
[----:B------:R-:W-:Y:S01]  /*18590*/  UISETP.NE.U32.AND UP0, UPT, UR4, URZ, UPT ;  /* 0x0000003f0400728c */ /* 0x000fe2000bf05070 */
[----:B------:R-:W-:Y:S01]  /*185a0*/  ISETP.NE.U32.AND P0, PT, RZ, UR8, PT ;  /* 0x00000008ff007c0c */ /* 0x000fe2000bf05070 */
[----:B------:R-:W-:Y:S01]  /*185b0*/  ULDC.64 UR6, c[0x0][0xa00] ;  /* 0x0002800000067ab9 */ /* 0x000fe20000000a00 */
[----:B------:R-:W-:Y:S01]  /*185c0*/  IMAD.MOV.U32 R0, RZ, RZ, RZ ;  /* 0x000000ffff007224 */ /* 0x000fe200078e00ff */
[----:B------:R-:W-:Y:S01]  /*185d0*/  UISETP.NE.AND.EX UP0, UPT, UR5, URZ, UPT, UP0 ;  /* 0x0000003f0500728c */ /* 0x000fe2000bf05300 */
[----:B------:R-:W-:Y:S01]  /*185e0*/  ISETP.NE.AND.EX P0, PT, RZ, UR9, PT, P0 ;  /* 0x00000009ff007c0c */ /* 0x000fe2000bf05300 */
[----:B------:R-:W-:Y:S01]  /*185f0*/  UIMAD.WIDE UR6, UR42, 0x4, UR6 ;  /* 0x000000042a0678a5 */ /* 0x000fe2000f8e0206 */
[----:B-123--:R-:W2:Y:S01]  /*18600*/  LDL.LU R6, [R1+0x18] ;  /* 0x0000180001067983 */ /* 0x00eea20000300800 */
[----:B------:R-:W-:Y:S01]  /*18610*/  ULDC.64 UR10, c[0x0][0xa18] ;  /* 0x00028600000a7ab9 */ /* 0x000fe20000000a00 */
[----:B0-----:R-:W0:Y:S01]  /*18620*/  LDC R7, c[0x0][0x288] ;  /* 0x0000a200ff077b82 */ /* 0x001e220000000800 */
[----:B------:R-:W-:Y:S01]  /*18630*/  PLOP3.LUT P1, PT, PT, PT, UP0, 0x80, 0x0 ;  /* 0x000000000000781c */ /* 0x000fe20003f2f008 */
[----:B------:R-:W-:Y:S01]  /*18640*/  ULDC.64 UR8, c[0x0][0xa08] ;  /* 0x0002820000087ab9 */ /* 0x000fe20000000a00 */
[----:B------:R-:W-:-:S02]  /*18650*/  IMAD.U32 R2, RZ, RZ, UR6 ;  /* 0x00000006ff027e24 */ /* 0x000fc4000f8e00ff */
[----:B------:R-:W-:Y:S01]  /*18660*/  IMAD.U32 R3, RZ, RZ, UR7 ;  /* 0x00000007ff037e24 */ /* 0x000fe2000f8e00ff */
[----:B------:R-:W-:Y:S02]  /*18670*/  @UP0 ULDC.64 UR4, c[0x0][0xa28] ;  /* 0x00028a0000040ab9 */ /* 0x000fe40000000a00 */
[----:B------:R-:W-:Y:S02]  /*18680*/  @UP0 UIMAD.WIDE UR4, UR42, 0x4, UR4 ;  /* 0x000000042a0408a5 */ /* 0x000fe4000f8e0204 */
[----:B------:R1:W3:Y:S01]  /*18690*/  @P0 LDG.E R5, desc[UR52][R2.64] ;  /* 0x0000003402050981 */ /* 0x0002e2000c1e1900 */
[----:B------:R-:W-:-:S04]  /*186a0*/  UISETP.NE.U32.AND UP0, UPT, UR10, URZ, UPT ;  /* 0x0000003f0a00728c */ /* 0x000fc8000bf05070 */
[----:B------:R-:W-:Y:S01]  /*186b0*/  UISETP.NE.AND.EX UP0, UPT, UR11, URZ, UPT, UP0 ;  /* 0x0000003f0b00728c */ /* 0x000fe2000bf05300 */
[----:B-1----:R-:W-:Y:S02]  /*186c0*/  IMAD.U32 R2, RZ, RZ, UR4 ;  /* 0x00000004ff027e24 */ /* 0x002fe4000f8e00ff */
[----:B------:R-:W-:Y:S01]  /*186d0*/  IMAD.U32 R3, RZ, RZ, UR5 ;  /* 0x00000005ff037e24 */ /* 0x000fe2000f8e00ff */
[----:B------:R-:W-:-:S04]  /*186e0*/  ULDC.64 UR4, c[0x0][0xa08] ;  /* 0x0002820000047ab9 */ /* 0x000fc80000000a00 */
[----:B------:R1:W5:Y:S01]  /*186f0*/  @P1 LDG.E R0, desc[UR52][R2.64] ;  /* 0x0000003402001981 */ /* 0x000362000c1e1900 */
[----:B------:R-:W-:Y:S01]  /*18700*/  ISETP.NE.U32.AND P1, PT, RZ, UR4, PT ;  /* 0x00000004ff007c0c */ /* 0x000fe2000bf25070 */
[----:B------:R-:W-:Y:S01]  /*18710*/  UIMAD.WIDE UR8, UR42, 0x4, UR8 ;  /* 0x000000042a0878a5 */ /* 0x000fe2000f8e0208 */
[----:B------:R-:W-:Y:S02]  /*18720*/  IMAD.MOV.U32 R4, RZ, RZ, RZ ;  /* 0x000000ffff047224 */ /* 0x000fe400078e00ff */
[----:B------:R-:W-:Y:S01]  /*18730*/  ISETP.NE.AND.EX P1, PT, RZ, UR5, PT, P1 ;  /* 0x00000005ff007c0c */ /* 0x000fe2000bf25310 */
[----:B------:R-:W-:Y:S01]  /*18740*/  @UP0 ULDC.64 UR4, c[0x0][0xa18] ;  /* 0x0002860000040ab9 */ /* 0x000fe20000000a00 */
[----:B------:R-:W-:Y:S01]  /*18750*/  PLOP3.LUT P4, PT, PT, PT, UP0, 0x80, 0x0 ;  /* 0x000000000000781c */ /* 0x000fe20003f8f008 */
[----:B------:R-:W-:Y:S01]  /*18760*/  @UP0 UIMAD.WIDE UR4, UR42, 0x4, UR4 ;  /* 0x000000042a0408a5 */ /* 0x000fe2000f8e0204 */
[----:B-1----:R-:W-:Y:S02]  /*18770*/  IMAD.U32 R2, RZ, RZ, UR8 ;  /* 0x00000008ff027e24 */ /* 0x002fe4000f8e00ff */
[----:B------:R-:W-:-:S07]  /*18780*/  IMAD.U32 R3, RZ, RZ, UR9 ;  /* 0x00000009ff037e24 */ /* 0x000fce000f8e00ff */
[----:B------:R1:W5:Y:S02]  /*18790*/  @P1 LDG.E R4, desc[UR52][R2.64] ;  /* 0x0000003402041981 */ /* 0x000364000c1e1900 */
[----:B-1----:R-:W-:Y:S02]  /*187a0*/  IMAD.U32 R2, RZ, RZ, UR4 ;  /* 0x00000004ff027e24 */ /* 0x002fe4000f8e00ff */
[----:B------:R-:W-:Y:S01]  /*187b0*/  IMAD.U32 R3, RZ, RZ, UR5 ;  /* 0x00000005ff037e24 */ /* 0x000fe2000f8e00ff */
[----:B------:R-:W-:Y:S01]  /*187c0*/  UMOV UR43, URZ ;  /* 0x0000003f002b7c82 */ /* 0x000fe20008000000 */
[----:B------:R-:W-:-:S03]  /*187d0*/  ULDC.64 UR4, c[0x0][0xa20] ;  /* 0x0002880000047ab9 */ /* 0x000fc60000000a00 */
[----:B0-----:R0:W4:Y:S01]  /*187e0*/  @P4 LDG.E R7, desc[UR52][R2.64] ;  /* 0x0000003402074981 */ /* 0x001122000c1e1900 */
[----:B------:R-:W-:-:S04]  /*187f0*/  ISETP.NE.U32.AND P3, PT, RZ, UR4, PT ;  /* 0x00000004ff007c0c */ /* 0x000fc8000bf65070 */
[----:B------:R-:W-:Y:S01]  /*18800*/  ISETP.NE.AND.EX P3, PT, RZ, UR5, PT, P3 ;  /* 0x00000005ff007c0c */ /* 0x000fe2000bf65330 */
[----:B0-----:R-:W0:Y:S02]  /*18810*/  LDC.64 R2, c[0x0][0x418] ;  /* 0x00010600ff027b82 */ /* 0x001e240000000a00 */
[----:B0-----:R-:W-:-:S04]  /*18820*/  ISETP.NE.U32.AND P2, PT, R2, RZ, PT ;  /* 0x000000ff0200720c */ /* 0x001fc80003f45070 */
[----:B------:R-:W-:Y:S02]  /*18830*/  ISETP.NE.AND.EX P2, PT, R3, RZ, PT, P2 ;  /* 0x000000ff0300720c */ /* 0x000fe40003f45320 */
[C---:B--2---:R-:W-:Y:S02]  /*18840*/  R2UR UR36, R6.reuse ;  /* 0x00000000062472ca */ /* 0x044fe400000e0000 */
[C---:B------:R-:W-:Y:S02]  /*18850*/  LOP3.LUT R2, R6.reuse, 0xff000000, RZ, 0xc0, !PT ;  /* 0xff00000006027812 */ /* 0x040fe400078ec0ff */
[----:B------:R-:W-:Y:S02]  /*18860*/  LOP3.LUT R6, R6, 0xff0000, RZ, 0xc0, !PT ;  /* 0x00ff000006067812 */ /* 0x000fe400078ec0ff */
[----:B------:R-:W-:-:S04]  /*18870*/  SHF.R.U32.HI R2, RZ, 0x8, R2 ;  /* 0x00000008ff027819 */ /* 0x000fc80000011602 */
[----:B------:R-:W-:Y:S02]  /*18880*/  LEA.HI R6, R6, R2, RZ, 0x10 ;  /* 0x0000000206067211 */ /* 0x000fe400078f80ff */
[----:B---3--:R-:W-:Y:S01]  /*18890*/  @P0 R2UR UR43, R5 ;  /* 0x00000000052b02ca */ /* 0x008fe200000e0000 */
[----:B------:R-:W-:Y:S01]  /*188a0*/  ULOP3.LUT UR36, UR36, 0xffff, URZ, 0xc0, !UPT ;  /* 0x0000ffff24247892 */ /* 0x000fe2000f8ec03f */
[----:B------:R-:W0:Y:S02]  /*188b0*/  LDC R5, c[0x0][0x424] ;  /* 0x00010900ff057b82 */ /* 0x000e240000000800 */
[----:B0-----:R-:W-:Y:S01]  /*188c0*/  SEL R5, R5, 0x1, P2 ;  /* 0x0000000105057807 */ /* 0x001fe20001000000 */
[----:B----4-:R0:W-:Y:S01]  /*188d0*/  STL [R1+0x1c], R7 ;  /* 0x00001c0701007387 */ /* 0x0101e20000100800 */
[----:B------:R-:W-:-:S04]  /*188e0*/  IMAD.MOV.U32 R9, RZ, RZ, R7 ;  /* 0x000000ffff097224 */ /* 0x000fc800078e0007 */
[----:B0-----:R-:W0:Y:S02]  /*188f0*/  LDC R7, c[0x0][0x2f0] ;  /* 0x0000bc00ff077b82 */ /* 0x001e240000000800 */
[----:B0-----:R-:W-:Y:S01]  /*18900*/  IMAD R5, R5, R7, RZ ;  /* 0x0000000705057224 */ /* 0x001fe200078e02ff */
[----:B------:R-:W-:Y:S06]  /*18910*/  @P4 BRA `(.L_x_1176) ;  /* 0x00000000001c4947 */ /* 0x000fec0003800000 */
[----:B------:R-:W-:Y:S05]  /*18920*/  @!P0 BRA `(.L_x_1176) ;  /* 0x0000000000188947 */ /* 0x000fea0003800000 */
[----:B------:R-:W-:Y:S02]  /*18930*/  IMAD.U32 R2, RZ, RZ, UR6 ;  /* 0x00000006ff027e24 */ /* 0x000fe4000f8e00ff */
[----:B------:R-:W-:-:S05]  /*18940*/  IMAD.U32 R3, RZ, RZ, UR7 ;  /* 0x00000007ff037e24 */ /* 0x000fca000f8e00ff */
[----:B------:R-:W2:Y:S04]  /*18950*/  LDG.E R7, desc[UR52][R2.64] ;  /* 0x0000003402077981 */ /* 0x000ea8000c1e1900 */
[----:B------:R-:W2:Y:S02]  /*18960*/  LDG.E R2, desc[UR52][R2.64+0x4] ;  /* 0x0000043402027981 */ /* 0x000ea4000c1e1900 */
[----:B--2---:R-:W-:-:S05]  /*18970*/  IMAD.IADD R9, R2, 0x1, -R7 ;  /* 0x0000000102097824 */ /* 0x004fca00078e0a07 */
[----:B------:R0:W-:Y:S02]  /*18980*/  STL [R1+0x1c], R9 ;  /* 0x00001c0901007387 */ /* 0x0001e40000100800 */
.L_x_1176:
[----:B-----5:R-:W-:-:S05]  /*18990*/  IMAD.IADD R2, R4, 0x1, R0 ;  /* 0x0000000104027824 */ /* 0x020fca00078e0200 */
[----:B------:R1:W-:Y:S01]  /*189a0*/  STL [R1+0x18], R2 ;  /* 0x0000180201007387 */ /* 0x0003e20000100800 */
[----:B------:R-:W-:Y:S05]  /*189b0*/  @!P3 BRA `(.L_x_1177) ;  /* 0x000000000018b947 */ /* 0x000fea0003800000 */
[----:B------:R-:W-:Y:S02]  /*189c0*/  ULDC.64 UR4, c[0x0][0xa20] ;  /* 0x0002880000047ab9 */ /* 0x000fe40000000a00 */
[----:B------:R-:W-:-:S06]  /*189d0*/  UIMAD.WIDE UR4, UR42, 0x4, UR4 ;  /* 0x000000042a0478a5 */ /* 0x000fcc000f8e0204 */
[----:B-1----:R-:W-:Y:S02]  /*189e0*/  IMAD.U32 R2, RZ, RZ, UR4 ;  /* 0x00000004ff027e24 */ /* 0x002fe4000f8e00ff */
[----:B------:R-:W-:-:S05]  /*189f0*/  IMAD.U32 R3, RZ, RZ, UR5 ;  /* 0x00000005ff037e24 */ /* 0x000fca000f8e00ff */
[----:B------:R2:W5:Y:S01]  /*18a00*/  LDG.E R5, desc[UR52][R2.64] ;  /* 0x0000003402057981 */ /* 0x000562000c1e1900 */
[----:B------:R-:W-:Y:S05]  /*18a10*/  BRA `(.L_x_1178) ;  /* 0x0000000000187947 */ /* 0x000fea0003800000 */
.L_x_1177:
[----:B------:R-:W-:Y:S05]  /*18a20*/  @!P1 BRA `(.L_x_1178) ;  /* 0x0000000000149947 */ /* 0x000fea0003800000 */
[----:B-1----:R-:W-:Y:S02]  /*18a30*/  IMAD.U32 R2, RZ, RZ, UR8 ;  /* 0x00000008ff027e24 */ /* 0x002fe4000f8e00ff */
[----:B------:R-:W-:-:S05]  /*18a40*/  IMAD.U32 R3, RZ, RZ, UR9 ;  /* 0x00000009ff037e24 */ /* 0x000fca000f8e00ff */
[----:B------:R-:W2:Y:S04]  /*18a50*/  LDG.E R5, desc[UR52][R2.64] ;  /* 0x0000003402057981 */ /* 0x000ea8000c1e1900 */
[----:B------:R-:W2:Y:S02]  /*18a60*/  LDG.E R2, desc[UR52][R2.64+0x4] ;  /* 0x0000043402027981 */ /* 0x000ea4000c1e1900 */
[----:B--2---:R-:W-:-:S07]  /*18a70*/  IMAD.IADD R5, R2, 0x1, -R5 ;  /* 0x0000000102057824 */ /* 0x004fce00078e0a05 */
.L_x_1178:
[----:B------:R-:W3:Y:S01]  /*18a80*/  LDL.LU R4, [R1+0x14] ;  /* 0x0000140001047983 */ /* 0x000ee20000300800 */
[----:B-12---:R-:W1:Y:S01]  /*18a90*/  LDC R2, c[0x0][0x448] ;  /* 0x00011200ff027b82 */ /* 0x006e620000000800 */
[----:B-----5:R-:W-:Y:S01]  /*18aa0*/  IMAD.IADD R0, R5, 0x1, -R0 ;  /* 0x0000000105007824 */ /* 0x020fe200078e0a00 */
[----:B-1----:R-:W-:-:S13]  /*18ab0*/  ISETP.NE.AND P1, PT, R2, 0x1, PT ;  /* 0x000000010200780c */ /* 0x002fda0003f25270 */
[----:B------:R-:W1:Y:S08]  /*18ac0*/  @P1 LDC R3, c[0x0][0x44c] ;  /* 0x00011300ff031b82 */ /* 0x000e700000000800 */
[----:B------:R-:W2:Y:S01]  /*18ad0*/  @P1 LDC R2, c[0x0][0x450] ;  /* 0x00011400ff021b82 */ /* 0x000ea20000000800 */
[----:B---3--:R-:W-:-:S04]  /*18ae0*/  IMAD.SHL.U32 R10, R4, 0x80, RZ ;  /* 0x00000080040a7824 */ /* 0x008fc800078e00ff */
[----:B------:R-:W-:Y:S01]  /*18af0*/  VIADD R4, R10, 0x7f ;  /* 0x0000007f0a047836 */ /* 0x000fe20000000000 */
[----:B------:R3:W-:Y:S03]  /*18b00*/  STL [R1+0x14], R10 ;  /* 0x0000140a01007387 */ /* 0x0007e60000100800 */
[----:B-1----:R-:W-:-:S04]  /*18b10*/  @P1 IMAD.HI.U32 R3, R4, R3, RZ ;  /* 0x0000000304031227 */ /* 0x002fc800078e00ff */
[----:B------:R-:W-:Y:S01]  /*18b20*/  IMAD.MOV.U32 R7, RZ, RZ, R4 ;  /* 0x000000ffff077224 */ /* 0x000fe200078e0004 */
[----:B--2---:R-:W-:Y:S02]  /*18b30*/  @P1 SHF.R.U32.HI R7, RZ, R2, R3 ;  /* 0x00000002ff071219 */ /* 0x004fe40000011603 */
[----:B------:R-:W-:-:S05]  /*18b40*/  IADD3 R2, R0, 0x1, -R9 ;  /* 0x0000000100027810 */ /* 0x000fca0007ffe809 */
[----:B------:R-:W-:Y:S02]  /*18b50*/  IMAD.IADD R7, R2, 0x1, R7 ;  /* 0x0000000102077824 */ /* 0x000fe400078e0207 */
[----:B------:R-:W1:Y:S02]  /*18b60*/  LDC.64 R2, c[0x0][0x9e0] ;  /* 0x00027800ff027b82 */ /* 0x000e640000000a00 */
[----:B-1----:R-:W-:Y:S01]  /*18b70*/  ISETP.GE.AND P2, PT, R3, 0x1, PT ;  /* 0x000000010300780c */ /* 0x002fe20003f46270 */
[----:B------:R-:W-:-:S12]  /*18b80*/  IMAD.IADD R2, R7, 0x1, R2 ;  /* 0x0000000107027824 */ /* 0x000fd800078e0202 */
[----:B---3--:R-:W-:Y:S05]  /*18b90*/  @!P2 BRA `(.L_x_1179) ;  /* 0x000000000040a947 */ /* 0x008fea0003800000 */
[C---:B------:R-:W-:Y:S01]  /*18ba0*/  ISETP.GT.AND P0, PT, R7.reuse, RZ, PT ;  /* 0x000000ff0700720c */ /* 0x040fe20003f04270 */
[----:B------:R-:W-:-:S12]  /*18bb0*/  VIADD R8, R7, 0xffffffff ;  /* 0xffffffff07087836 */ /* 0x000fd80000000000 */
[----:B------:R-:W-:Y:S05]  /*18bc0*/  @P0 BRA `(.L_x_1180) ;  /* 0x00000000001c0947 */ /* 0x000fea0003800000 */
[----:B------:R-:W-:Y:S01]  /*18bd0*/  ISETP.NE.AND P0, PT, R3, 0x1, PT ;  /* 0x000000010300780c */ /* 0x000fe20003f05270 */
[----:B------:R-:W-:-:S12]  /*18be0*/  IMAD.MOV R7, RZ, RZ, -R7 ;  /* 0x000000ffff077224 */ /* 0x000fd800078e0a07 */
[----:B------:R-:W1:Y:S02]  /*18bf0*/  @P0 LDC.64 R4, c[0x0][0x9e8] ;  /* 0x00027a00ff040b82 */ /* 0x000e640000000a00 */
[----:B-1----:R-:W-:-:S05]  /*18c00*/  @P0 IMAD.HI.U32 R4, R7, R4, RZ ;  /* 0x0000000407040227 */ /* 0x002fca00078e00ff */
[----:B------:R-:W-:-:S04]  /*18c10*/  @P0 SHF.R.U32.HI R7, RZ, R5, R4 ;  /* 0x00000005ff070219 */ /* 0x000fc80000011604 */
[----:B------:R-:W-:Y:S01]  /*18c20*/  LOP3.LUT R8, RZ, R7, RZ, 0x33, !PT ;  /* 0x00000007ff087212 */ /* 0x000fe200078e33ff */
[----:B------:R-:W-:Y:S06]  /*18c30*/  BRA `(.L_x_1181) ;  /* 0x0000000000107947 */ /* 0x000fec0003800000 */
.L_x_1180:
[----:B------:R-:W-:-:S13]  /*18c40*/  ISETP.NE.AND P0, PT, R3, 0x1, PT ;  /* 0x000000010300780c */ /* 0x000fda0003f05270 */
[----:B------:R-:W1:Y:S02]  /*18c50*/  @P0 LDC.64 R4, c[0x0][0x9e8] ;  /* 0x00027a00ff040b82 */ /* 0x000e640000000a00 */
[----:B-1----:R-:W-:-:S05]  /*18c60*/  @P0 IMAD.HI.U32 R4, R8, R4, RZ ;  /* 0x0000000408040227 */ /* 0x002fca00078e00ff */
[----:B------:R-:W-:-:S07]  /*18c70*/  @P0 SHF.R.U32.HI R8, RZ, R5, R4 ;  /* 0x00000005ff080219 */ /* 0x000fce0000011604 */
.L_x_1181:
[----:B------:R-:W-:-:S05]  /*18c80*/  IMAD R8, R8, R3, R3 ;  /* 0x0000000308087224 */ /* 0x000fca00078e0203 */
[----:B------:R-:W-:-:S07]  /*18c90*/  VIMNMX R2, R2, R8, PT ;  /* 0x0000000802027248 */ /* 0x000fce0003fe0100 */
.L_x_1179:
[----:B------:R-:W1:Y:S01]  /*18ca0*/  @P1 LDC R7, c[0x0][0x44c] ;  /* 0x00011300ff071b82 */ /* 0x000e620000000800 */
[----:B------:R-:W-:Y:S01]  /*18cb0*/  VIADD R2, R2, 0x9f ;  /* 0x0000009f02027836 */ /* 0x000fe20000000000 */
[----:B------:R-:W-:Y:S01]  /*18cc0*/  ULDC UR4, c[0x0][0x9dc] ;  /* 0x0002770000047ab9 */ /* 0x000fe20000000800 */
[----:B------:R-:W-:Y:S02]  /*18cd0*/  IMAD.MOV.U32 R4, RZ, RZ, R10 ;  /* 0x000000ffff047224 */ /* 0x000fe400078e000a */
[----:B------:R-:W-:-:S03]  /*18ce0*/  IMAD.HI R2, R2, 0x66666667, RZ ;  /* 0x6666666702027827 */ /* 0x000fc600078e02ff */
[----:B------:R-:W2:Y:S01]  /*18cf0*/  @P1 LDC R5, c[0x0][0x450] ;  /* 0x00011400ff051b82 */ /* 0x000ea20000000800 */
[----:B-1----:R-:W-:-:S05]  /*18d00*/  @P1 IMAD.HI.U32 R7, R10, R7, RZ ;  /* 0x000000070a071227 */ /* 0x002fca00078e00ff */
[----:B--2---:R-:W-:Y:S01]  /*18d10*/  @P1 SHF.R.U32.HI R4, RZ, R5, R7 ;  /* 0x00000005ff041219 */ /* 0x004fe20000011607 */
[----:B------:R-:W-:-:S03]  /*18d20*/  VIADD R5, R0, 0x9f ;  /* 0x0000009f00057836 */ /* 0x000fc60000000000 */
[----:B------:R-:W-:Y:S01]  /*18d30*/  IADD3 R7, R4, R0, -R9 ;  /* 0x0000000004077210 */ /* 0x000fe20007ffe809 */
[----:B------:R-:W-:Y:S01]  /*18d40*/  IMAD.HI R5, R5, 0x66666667, RZ ;  /* 0x6666666705057827 */ /* 0x000fe200078e02ff */
[----:B------:R-:W-:-:S04]  /*18d50*/  SHF.R.U32.HI R0, RZ, 0x1f, R2 ;  /* 0x0000001fff007819 */ /* 0x000fc80000011602 */
[----:B------:R-:W-:Y:S02]  /*18d60*/  LEA.HI.SX32 R0, R2, R0, 0x1a ;  /* 0x0000000002007211 */ /* 0x000fe400078fd2ff */
[----:B------:R-:W-:-:S04]  /*18d70*/  SHF.R.U32.HI R2, RZ, 0x1f, R5 ;  /* 0x0000001fff027819 */ /* 0x000fc80000011605 */
[----:B------:R-:W-:-:S04]  /*18d80*/  LEA.HI.SX32 R2, R5, R2, 0x1a ;  /* 0x0000000205027211 */ /* 0x000fc800078fd2ff */
[----:B------:R-:W-:Y:S01]  /*18d90*/  VIMNMX R0, R2, R0, PT ;  /* 0x0000000002007248 */ /* 0x000fe20003fe0100 */
[----:B------:R-:W-:Y:S01]  /*18da0*/  VIADD R2, R7, -UR4 ;  /* 0x8000000407027c36 */ /* 0x000fe20008000000 */
[----:B------:R-:W-:Y:S06]  /*18db0*/  @!P2 BRA `(.L_x_1182) ;  /* 0x00000000003ca947 */ /* 0x000fec0003800000 */
[----:B------:R-:W-:-:S13]  /*18dc0*/  ISETP.GT.AND P0, PT, R7, -0x1, PT ;  /* 0xffffffff0700780c */ /* 0x000fda0003f04270 */
[----:B------:R-:W-:Y:S05]  /*18dd0*/  @P0 BRA `(.L_x_1183) ;  /* 0x00000000001c0947 */ /* 0x000fea0003800000 */
[----:B------:R-:W-:Y:S02]  /*18de0*/  ISETP.NE.AND P0, PT, R3, 0x1, PT ;  /* 0x000000010300780c */ /* 0x000fe40003f05270 */
[----:B------:R-:W-:-:S11]  /*18df0*/  LOP3.LUT R7, RZ, R7, RZ, 0x33, !PT ;  /* 0x00000007ff077212 */ /* 0x000fd600078e33ff */
[----:B------:R-:W1:Y:S02]  /*18e00*/  @P0 LDC.64 R4, c[0x0][0x9e8] ;  /* 0x00027a00ff040b82 */ /* 0x000e640000000a00 */
[----:B-1----:R-:W-:-:S05]  /*18e10*/  @P0 IMAD.HI.U32 R4, R7, R4, RZ ;  /* 0x0000000407040227 */ /* 0x002fca00078e00ff */
[----:B------:R-:W-:-:S04]  /*18e20*/  @P0 SHF.R.U32.HI R7, RZ, R5, R4 ;  /* 0x00000005ff070219 */ /* 0x000fc80000011604 */
[----:B------:R-:W-:Y:S01]  /*18e30*/  LOP3.LUT R7, RZ, R7, RZ, 0x33, !PT ;  /* 0x00000007ff077212 */ /* 0x000fe200078e33ff */
[----:B------:R-:W-:Y:S06]  /*18e40*/  BRA `(.L_x_1184) ;  /* 0x0000000000107947 */ /* 0x000fec0003800000 */
.L_x_1183:
[----:B------:R-:W-:-:S13]  /*18e50*/  ISETP.NE.AND P0, PT, R3, 0x1, PT ;  /* 0x000000010300780c */ /* 0x000fda0003f05270 */
[----:B------:R-:W1:Y:S02]  /*18e60*/  @P0 LDC.64 R4, c[0x0][0x9e8] ;  /* 0x00027a00ff040b82 */ /* 0x000e640000000a00 */
[----:B-1----:R-:W-:-:S05]  /*18e70*/  @P0 IMAD.HI.U32 R4, R7, R4, RZ ;  /* 0x0000000407040227 */ /* 0x002fca00078e00ff */
[----:B------:R-:W-:-:S07]  /*18e80*/  @P0 SHF.R.U32.HI R7, RZ, R5, R4 ;  /* 0x00000005ff070219 */ /* 0x000fce0000011604 */
.L_x_1184:
[----:B------:R-:W-:-:S05]  /*18e90*/  IMAD R3, R7, R3, RZ ;  /* 0x0000000307037224 */ /* 0x000fca00078e02ff */
[----:B------:R-:W-:-:S07]  /*18ea0*/  VIMNMX R2, R2, R3, !PT ;  /* 0x0000000302027248 */ /* 0x000fce0007fe0100 */
.L_x_1182:
[----:B------:R-:W-:Y:S01]  /*18eb0*/  SHF.R.U32.HI R5, RZ, 0x10, R6 ;  /* 0x00000010ff057819 */ /* 0x000fe20000011606 */
[----:B------:R-:W-:-:S03]  /*18ec0*/  IMAD.HI R2, R2, 0x66666667, RZ ;  /* 0x6666666702027827 */ /* 0x000fc600078e02ff */
[----:B------:R-:W-:Y:S02]  /*18ed0*/  ISETP.NE.AND P0, PT, R5, RZ, PT ;  /* 0x000000ff0500720c */ /* 0x000fe40003f05270 */
[----:B------:R-:W-:-:S04]  /*18ee0*/  SHF.R.U32.HI R3, RZ, 0x1f, R2 ;  /* 0x0000001fff037819 */ /* 0x000fc80000011602 */
[----:B------:R-:W-:Y:S01]  /*18ef0*/  LEA.HI.SX32 R3, R2, R3, 0x1a ;  /* 0x0000000302037211 */ /* 0x000fe200078fd2ff */
[----:B------:R-:W-:-:S03]  /*18f00*/  IMAD.MOV.U32 R2, RZ, RZ, RZ ;  /* 0x000000ffff027224 */ /* 0x000fc600078e00ff */
[----:B------:R-:W-:-:S03]  /*18f10*/  VIMNMX R4, RZ, R3, !PT ;  /* 0x00000003ff047248 */ /* 0x000fc60007fe0100 */
[----:B------:R-:W1:Y:S01]  /*18f20*/  @!P0 LDC R5, c[0x0][0x9f0] ;  /* 0x00027c00ff058b82 */ /* 0x000e620000000800 */
[----:B------:R-:W-:-:S13]  /*18f30*/  ISETP.GT.AND P1, PT, R0, R4, PT ;  /* 0x000000040000720c */ /* 0x000fda0003f24270 */
[----:B------:R-:W-:Y:S05]  /*18f40*/  @!P1 BRA `(.L_x_1185) ;  /* 0x00000000006c9947 */ /* 0x000fea0003800000 */
[-C--:B-1----:R-:W-:Y:S02]  /*18f50*/  IABS R7, R5.reuse ;  /* 0x0000000500077213 */ /* 0x082fe40000000000 */
[----:B0-----:R-:W-:Y:S02]  /*18f60*/  IABS R9, R5 ;  /* 0x0000000500097213 */ /* 0x001fe40000000000 */
        /* <DEDUP_REMOVED lines=9> */
[----:B------:R-:W-:-:S05]  /*19000*/  IADD3 R3, R5, -0x1, R0 ;  /* 0xffffffff05037810 */ /* 0x000fca0007ffe000 */
[----:B------:R-:W-:-:S05]  /*19010*/  IMAD.IADD R3, R3, 0x1, -R4 ;  /* 0x0000000103037824 */ /* 0x000fca00078e0a04 */
[----:B------:R-:W-:Y:S02]  /*19020*/  IABS R2, R3 ;  /* 0x0000000300027213 */ /* 0x000fe40000000000 */
[----:B------:R-:W-:-:S03]  /*19030*/  LOP3.LUT R3, R3, R5, RZ, 0x3c, !PT ;  /* 0x0000000503037212 */ /* 0x000fc600078e3cff */
        /* <DEDUP_REMOVED lines=12> */
.L_x_1185:
[----:B------:R-:W-:Y:S01]  /*19100*/  LOP3.LUT R6, R6, 0xff, RZ, 0xc0, !PT ;  /* 0x000000ff06067812 */ /* 0x000fe200078ec0ff */
[----:B------:R-:W-:Y:S04]  /*19110*/  BSSY B7, `(.L_x_1186) ;  /* 0x0000320000077945 */ /* 0x000fe80003800000 */
[----:B------:R-:W-:-:S05]  /*19120*/  IMAD R3, R6, R2, R4 ;  /* 0x0000000206037224 */ /* 0x000fca00078e0204 */
        /* <DEDUP_REMOVED lines=10> */
[----:B------:R-:W-:Y:S02]  /*191d0*/  VOTEU.ANY UR4, UPT, PT ;  /* 0x0000000000047886 */ /* 0x000fe400038e0100 */
[----:B------:R-:W2:Y:S08]  /*191e0*/  FLO.U32 R0, UR4 ;  /* 0x0000000400007d00 */ /* 0x000eb000080e0000 */
[----:B-1----:R-:W1:Y:S01]  /*191f0*/  POPC R5, UR4 ;  /* 0x0000000400057d09 */ /* 0x002e620008000000 */
[----:B--2---:R-:W-:-:S02]  /*19200*/  ISETP.EQ.U32.AND P0, PT, R0, R3, PT ;  /* 0x000000030000720c */ /* 0x004fc40003f02070 */
[----:B------:R-:W1:Y:S11]  /*19210*/  LDC.64 R2, c[0x0][0xc60] ;  /* 0x00031800ff027b82 */ /* 0x000e760000000a00 */
[----:B-1----:R-:W2:Y:S01]  /*19220*/  @P0 ATOMG.E.ADD.STRONG.GPU PT, R3, desc[UR52][R2.64], R5 ;  /* 0x00000005020309a8 */ /* 0x002ea200081ee1f4 */
[----:B------:R-:W1:Y:S02]  /*19230*/  S2R R4, SR_LTMASK ;  /* 0x0000000000047919 */ /* 0x000e640000003900 */
[----:B-1----:R-:W-:-:S04]  /*19240*/  LOP3.LUT R4, R4, UR4, RZ, 0xc0, !PT ;  /* 0x0000000404047c12 */ /* 0x002fc8000f8ec0ff */
[----:B------:R-:W1:Y:S01]  /*19250*/  POPC R7, R4 ;  /* 0x0000000400077309 */ /* 0x000e620000000000 */
[----:B--2---:R-:W1:Y:S02]  /*19260*/  SHFL.IDX PT, R0, R3, R0, 0x1f ;  /* 0x00001f0003007589 */ /* 0x004e6400000e0000 */
[----:B-1----:R-:W-:-:S05]  /*19270*/  IADD3 R0, R0, UR40, R7 ;  /* 0x0000002800007c10 */ /* 0x002fca000fffe007 */
[----:B------:R3:W-:Y:S01]  /*19280*/  STL [R1+0x10], R0 ;  /* 0x0000100001007387 */ /* 0x0007e20000100800 */
[----:B------:R-:W-:Y:S05]  /*19290*/  BRA `(.L_x_1188) ;  /* 0x00000030001c7947 */ /* 0x000fea0003800000 */
.L_x_1187:
        /* <DEDUP_REMOVED lines=9> */
[----:B------:R-:W2:Y:S01]  /*19330*/  LDC.64 R2, c[0x4][R2] ;  /* 0x0100000002027b82 */ /* 0x000ea20000000a00 */
[----:B-1----:R-:W-:Y:S02]  /*19340*/  IMAD.U32 R5, RZ, RZ, UR7 ;  /* 0x00000007ff057e24 */ /* 0x002fe4000f8e00ff */
        /* <DEDUP_REMOVED lines=9> */
.L_x_1190:
[----:B------:R-:W-:Y:S05]  /*193e0*/  BSYNC B6 ;  /* 0x0000000000067941 */ /* 0x000fea0003800000 */
.L_x_1189:
[----:B------:R-:W-:Y:S01]  /*193f0*/  VIADD R0, R18, 0xa400 ;  /* 0x0000a40012007836 */ /* 0x000fe20000000000 */
[----:B------:R-:W-:Y:S01]  /*19400*/  LOP3.LUT R16, R16, 0xfffffffe, RZ, 0xc0, !PT ;  /* 0xfffffffe10107812 */ /* 0x000fe200078ec0ff */
[----:B------:R-:W-:Y:S03]  /*19410*/  BSSY B6, `(.L_x_1191) ;  /* 0x0000014000067945 */ /* 0x000fe60003800000 */
[----:B------:R-:W-:-:S13]  /*19420*/  LOP3.LUT P0, RZ, R0, 0x3ff, RZ, 0xc0, !PT ;  /* 0x000003ff00ff7812 */ /* 0x000fda000780c0ff */
[----:B------:R-:W-:Y:S01]  /*19430*/  @P0 LOP3.LUT R16, R16, 0x1, RZ, 0xfc, !PT ;  /* 0x0000000110100812 */ /* 0x000fe200078efcff */
[----:B------:R-:W-:Y:S06]  /*19440*/  @!P0 BRA `(.L_x_1192) ;  /* 0x0000000000408947 */ /* 0x000fec0003800000 */
        /* <DEDUP_REMOVED lines=16> */
.L_x_1192:
[----:B------:R-:W-:Y:S05]  /*19550*/  BSYNC B6 ;  /* 0x0000000000067941 */ /* 0x000fea0003800000 */
.L_x_1191:
        /* <DEDUP_REMOVED lines=20> */
.L_x_1194:
[----:B------:R-:W-:Y:S05]  /*196a0*/  BSYNC B6 ;  /* 0x0000000000067941 */ /* 0x000fea0003800000 */
.L_x_1193:
        /* <DEDUP_REMOVED lines=19> */
.L_x_1196:
[----:B------:R-:W-:Y:S05]  /*197e0*/  BSYNC B6 ;  /* 0x0000000000067941 */ /* 0x000fea0003800000 */
.L_x_1195:
[----:B------:R-:W-:Y:S01]  /*197f0*/  ULDC.64 UR4, c[0x0][0x9f8] ;  /* 0x00027e0000047ab9 */ /* 0x000fe20000000a00 */
[----:B------:R-:W-:Y:S01]  /*19800*/  IMAD.U32 R8, RZ, RZ, UR42 ;  /* 0x0000002aff087e24 */ /* 0x000fe2000f8e00ff */
[----:B------:R-:W-:-:S04]  /*19810*/  UISETP.NE.U32.AND UP0, UPT, UR4, URZ, UPT ;  /* 0x0000003f0400728c */ /* 0x000fc8000bf05070 */
[----:B------:R-:W-:-:S06]  /*19820*/  UISETP.NE.AND.EX UP0, UPT, UR5, URZ, UPT, UP0 ;  /* 0x0000003f0500728c */ /* 0x000fcc000bf05300 */
[----:B------:R-:W-:-:S05]  /*19830*/  PLOP3.LUT P0, PT, PT, PT, UP0, 0x80, 0x0 ;  /* 0x000000000000781c */ /* 0x000fca0003f0f008 */
[----:B------:R-:W-:Y:S02]  /*19840*/  @UP0 ULDC.64 UR4, c[0x0][0x9f8] ;  /* 0x00027e0000040ab9 */ /* 0x000fe40000000a00 */
[----:B------:R-:W-:-:S06]  /*19850*/  @UP0 UIMAD.WIDE UR4, UR42, 0x4, UR4 ;  /* 0x000000042a0408a5 */ /* 0x000fcc000f8e0204 */
[----:B------:R-:W-:Y:S02]  /*19860*/  IMAD.U32 R2, RZ, RZ, UR4 ;  /* 0x00000004ff027e24 */ /* 0x000fe4000f8e00ff */
[----:B------:R-:W-:Y:S01]  /*19870*/  IMAD.U32 R3, RZ, RZ, UR5 ;  /* 0x00000005ff037e24 */ /* 0x000fe2000f8e00ff */
[----:B------:R-:W2:Y:S01]  /*19880*/  S2R R0, SR_TID.X ;  /* 0x0000000000007919 */ /* 0x000ea20000002100 */
[----:B------:R-:W-:-:S03]  /*19890*/  ULDC.64 UR4, c[0x0][0xa08] ;  /* 0x0002820000047ab9 */ /* 0x000fc60000000a00 */
[----:B------:R3:W0:Y:S02]  /*198a0*/  @P0 LDG.E R8, desc[UR52][R2.64] ;  /* 0x0000003402080981 */ /* 0x000624000c1e1900 */
[----:B---3--:R-:W3:Y:S01]  /*198b0*/  LDC.64 R2, c[0x0][0x418] ;  /* 0x00010600ff027b82 */ /* 0x008ee20000000a00 */
[----:B--2---:R-:W-:-:S04]  /*198c0*/  SHF.R.U32.HI R0, RZ, 0x5, R0 ;  /* 0x00000005ff007819 */ /* 0x004fc80000011600 */
[----:B------:R-:W-:Y:S02]  /*198d0*/  LOP3.LUT R0, R0, 0x3, RZ, 0xc0, !PT ;  /* 0x0000000300007812 */ /* 0x000fe400078ec0ff */
[----:B---3--:R-:W-:Y:S01]  /*198e0*/  LOP3.LUT P0, RZ, R2, UR4, RZ, 0xfc, !PT ;  /* 0x0000000402ff7c12 */ /* 0x008fe2000f80fcff */
[----:B------:R-:W-:-:S03]  /*198f0*/  UMOV UR4, 0xffffffff ;  /* 0xffffffff00047882 */ /* 0x000fc60000000000 */
[----:B------:R-:W-:Y:S02]  /*19900*/  LOP3.LUT P0, RZ, R3, UR5, RZ, 0xfc, P0 ;  /* 0x0000000503ff7c12 */ /* 0x000fe4000800fcff */
[----:B0-----:R-:W-:Y:S01]  /*19910*/  SHF.R.S32.HI R9, RZ, 0x1f, R8 ;  /* 0x0000001fff097819 */ /* 0x001fe20000011408 */
[----:B------:R0:W-:Y:S01]  /*19920*/  STL [R1+0x4], R8 ;  /* 0x0000040801007387 */ /* 0x0001e20000100800 */
[----:B------:R-:W-:-:S03]  /*19930*/  SEL R17, R8, RZ, !P0 ;  /* 0x000000ff08117207 */ /* 0x000fc60004000000 */
[----:B------:R0:W-:Y:S01]  /*19940*/  STL [R1+0xc], R9 ;  /* 0x00000c0901007387 */ /* 0x0001e20000100800 */
[----:B------:R-:W-:Y:S05]  /*19950*/  BRA.DIV UR4, `(.L_x_1197) ;  /* 0x0000004204787947 */ /* 0x000fea000b800000 */
[----:B------:R2:W3:Y:S02]  /*19960*/  SHFL.IDX PT, R14, R0, RZ, 0x1f ;  /* 0x00001fff000e7589 */ /* 0x0004e400000e0000 */
.L_x_1272:
[----:B---3--:R-:W-:Y:S02]  /*19970*/  ISETP.NE.AND P0, PT, R14, RZ, PT ;  /* 0x000000ff0e00720c */ /* 0x008fe40003f05270 */
[----:B------:R-:W-:Y:S02]  /*19980*/  PLOP3.LUT P1, PT, PT, PT, PT, 0x8, 0x0 ;  /* 0x000000000000781c */ /* 0x000fe40003f2e170 */
[----:B------:R-:W-:-:S11]  /*19990*/  LOP3.LUT R16, R16, 0xfffffffe, RZ, 0xc0, !PT ;  /* 0xfffffffe10107812 */ /* 0x000fd600078ec0ff */
[----:B------:R-:W-:Y:S01]  /*199a0*/  @P1 LOP3.LUT R16, R16, 0x1, RZ, 0xfc, !PT ;  /* 0x0000000110101812 */ /* 0x000fe200078efcff */
[----:B------:R-:W-:Y:S06]  /*199b0*/  @P0 BRA `(.L_x_1198) ;  /* 0x00000004008c0947 */ /* 0x000fec0003800000 */
[----:B--2---:R-:W2:Y:S01]  /*199c0*/  LDL R0, [R1+0x2c] ;  /* 0x00002c0001007983 */ /* 0x004ea20000100800 */
[----:B------:R-:W-:Y:S01]  /*199d0*/  UMOV UR4, 0xffffffff ;  /* 0xffffffff00047882 */ /* 0x000fe20000000000 */
[----:B--2---:R-:W-:Y:S02]  /*199e0*/  VIADD R0, R0, 0xffffffff ;  /* 0xffffffff00007836 */ /* 0x004fe40000000000 */
[----:B------:R-:W-:Y:S05]  /*199f0*/  BRA.DIV UR4, `(.L_x_1199) ;  /* 0x0000004204707947 */ /* 0x000fea000b800000 */
[----:B------:R-:W-:-:S13]  /*19a00*/  ELECT P6, URZ, PT ;  /* 0x00000000003f782f */ /* 0x000fda00038c0000 */
.L_x_1275:
[----:B------:R-:W-:Y:S05]  /*19a10*/  @!P6 BRA `(.L_x_1198) ;  /* 0x000000040074e947 */ /* 0x000fea0003800000 */
[----:B------:R-:W-:-:S04]  /*19a20*/  ISETP.NE.U32.AND P0, PT, R2, RZ, PT ;  /* 0x000000ff0200720c */ /* 0x000fc80003f05070 */
[----:B------:R-:W-:-:S13]  /*19a30*/  ISETP.NE.AND.EX P0, PT, R3, RZ, PT, P0 ;  /* 0x000000ff0300720c */ /* 0x000fda0003f05300 */
[----:B------:R-:W-:Y:S05]  /*19a40*/  @!P0 BRA `(.L_x_1200) ;  /* 0x0000000000448947 */ /* 0x000fea0003800000 */
[----:B------:R-:W2:Y:S01]  /*19a50*/  LDC R7, c[0x0][0x43c] ;  /* 0x00010f00ff077b82 */ /* 0x000ea20000000800 */
[----:B------:R-:W-:Y:S01]  /*19a60*/  ULDC.64 UR4, c[0x0][0x428] ;  /* 0x00010a0000047ab9 */ /* 0x000fe20000000a00 */
[----:B--2---:R-:W-:-:S13]  /*19a70*/  ISETP.NE.AND P0, PT, R7, 0x1, PT ;  /* 0x000000010700780c */ /* 0x004fda0003f05270 */
[----:B-1----:R-:W1:Y:S02]  /*19a80*/  @P0 LDC.64 R4, c[0x0][0x440] ;  /* 0x00011000ff040b82 */ /* 0x002e640000000a00 */
        /* <DEDUP_REMOVED lines=13> */
.L_x_1200:
[----:B--2---:R-:W2:Y:S01]  /*19b60*/  LDL R3, [R1] ;  /* 0x0000000001037983 */ /* 0x004ea20000100800 */
[----:B------:R-:W-:Y:S01]  /*19b70*/  IMAD R2, R19, 0x8, R18 ;  /* 0x0000000813027824 */ /* 0x000fe200078e0212 */
[----:B0-----:R-:W0:Y:S02]  /*19b80*/  S2R R8, SR_TID.X ;  /* 0x0000000000087919 */ /* 0x001e240000002100 */
[----:B0-----:R-:W-:-:S04]  /*19b90*/  LOP3.LUT R8, R8, 0x7f, RZ, 0xc0, !PT ;  /* 0x0000007f08087812 */ /* 0x001fc800078ec0ff */
[----:B------:R-:W-:Y:S02]  /*19ba0*/  ISETP.NE.AND P1, PT, R8, RZ, PT ;  /* 0x000000ff0800720c */ /* 0x000fe40003f25270 */
[----:B--2---:R-:W-:-:S04]  /*19bb0*/  SHF.L.U32 R3, R3, 0x1f, RZ ;  /* 0x0000001f03037819 */ /* 0x004fc800000006ff */
[----:B------:R-:W0:Y:S02]  /*19bc0*/  SYNCS.PHASECHK.TRANS64.TRYWAIT P0, [R2+URZ+0x29880], R3 ;  /* 0x02988003020075a7 */ /* 0x000e24000800017f */
[----:B0-----:R-:W-:Y:S05]  /*19bd0*/  @!P0 BRA `(.L_x_1201) ;  /* 0x0000004000188947 */ /* 0x001fea0003800000 */
.L_x_1276:
[----:B------:R-:W-:Y:S05]  /*19be0*/  @P1 BRA `(.L_x_1202) ;  /* 0x00000000001c1947 */ /* 0x000fea0003800000 */
[----:B------:R-:W1:Y:S02]  /*19bf0*/  S2R R4, SR_TID.X ;  /* 0x0000000000047919 */ /* 0x000e640000002100 */
[----:B-1----:R-:W-:Y:S01]  /*19c00*/  LOP3.LUT R5, R4, 0x1f, RZ, 0xc0, !PT ;  /* 0x0000001f04057812 */ /* 0x002fe200078ec0ff */
[----:B------:R-:W-:-:S03]  /*19c10*/  IMAD.MOV.U32 R4, RZ, RZ, 0x5000 ;  /* 0x00005000ff047424 */ /* 0x000fc600078e00ff */
[----:B------:R-:W-:Y:S01]  /*19c20*/  ISETP.NE.AND P0, PT, R5, RZ, PT ;  /* 0x000000ff0500720c */ /* 0x000fe20003f05270 */
[----:B------:R2:W-:-:S12]  /*19c30*/  SYNCS.ARRIVE.TRANS64 RZ, [R2+URZ+0x29870], R4 ;  /* 0x0298700402ff79a7 */ /* 0x0005d8000800003f */
[----:B--2---:R-:W-:Y:S05]  /*19c40*/  @!P0 BRA `(.L_x_1202) ;  /* 0x0000000000048947 */ /* 0x004fea0003800000 */
[----:B------:R-:W-:Y:S01]  /*19c50*/  BPT.TRAP 0x1 ;  /* 0x000000040000795c */ /* 0x000fe20000300000 */
.L_x_1202:
[----:B-1----:R-:W2:Y:S01]  /*19c60*/  LDL R5, [R1+0x18] ;  /* 0x0000180001057983 */ /* 0x002ea20000100800 */
[----:B------:R-:W-:Y:S01]  /*19c70*/  IMAD R4, R19, 0x5000, R18 ;  /* 0x0000500013047824 */ /* 0x000fe200078e0212 */
[----:B------:R-:W-:Y:S01]  /*19c80*/  R2UR UR33, R2 ;  /* 0x00000000022172ca */ /* 0x000fe200000e0000 */
[----:B------:R-:W-:Y:S01]  /*19c90*/  UIADD3 UR4, UP0, UR44, 0x470, URZ ;  /* 0x000004702c047890 */ /* 0x000fe2000ff1e03f */
[----:B-----5:R-:W-:Y:S01]  /*19ca0*/  R2UR UR37, R17 ;  /* 0x00000000112572ca */ /* 0x020fe200000e0000 */
[----:B------:R-:W-:Y:S01]  /*19cb0*/  UMOV UR6, 0x0 ;  /* 0x0000000000067882 */ /* 0x000fe20000000000 */
[----:B------:R-:W-:Y:S01]  /*19cc0*/  R2UR UR32, R4 ;  /* 0x00000000042072ca */ /* 0x000fe200000e0000 */
[----:B------:R-:W-:Y:S01]  /*19cd0*/  UIADD3.X UR5, URZ, UR45, URZ, UP0, !UPT ;  /* 0x0000002d3f057290 */ /* 0x000fe200087fe43f */
[----:B------:R-:W-:Y:S01]  /*19ce0*/  UMOV UR7, 0x14f00000 ;  /* 0x14f0000000077882 */ /* 0x000fe20000000000 */
[----:B------:R-:W-:-:S06]  /*19cf0*/  UMOV UR34, URZ ;  /* 0x0000003f00227c82 */ /* 0x000fcc0008000000 */
[----:B------:R-:W-:-:S04]  /*19d00*/  UIADD3 UR33, UR33, 0x29870, URZ ;  /* 0x0002987021217890 */ /* 0x000fc8000fffe03f */
[----:B------:R-:W-:Y:S01]  /*19d10*/  UIADD3 UR32, UR32, 0xa400, URZ ;  /* 0x0000a40020207890 */ /* 0x000fe2000fffe03f */
[----:B--2---:R-:W-:-:S05]  /*19d20*/  IMAD R0, R0, 0xa0, R5 ;  /* 0x000000a000007824 */ /* 0x004fca00078e0205 */
[----:B------:R-:W-:-:S13]  /*19d30*/  R2UR UR35, R0 ;  /* 0x00000000002372ca */ /* 0x000fda00000e0000 */
[----:B------:R1:W-:Y:S01]  /*19d40*/  UTMALDG.4D [UR32], [UR4], desc[UR6] ;  /* 0x00000620040075b4 */ /* 0x0003e20008019000 */
[----:B------:R-:W2:Y:S02]  /*19d50*/  SYNCS.PHASECHK.TRANS64.TRYWAIT P0, [R2+URZ+0x29840], R3 ;  /* 0x02984003020075a7 */ /* 0x000ea4000800017f */
[----:B-12---:R-:W-:Y:S05]  /*19d60*/  @!P0 BRA `(.L_x_1203) ;  /* 0x0000003c00c88947 */ /* 0x006fea0003800000 */
.L_x_1277:
        /* <DEDUP_REMOVED lines=8> */
.L_x_1204:
[----:B------:R-:W-:Y:S01]  /*19df0*/  R2UR UR27, R0 ;  /* 0x00000000001b72ca */ /* 0x000fe200000e0000 */
[----:B------:R-:W-:Y:S01]  /*19e00*/  IMAD R0, R19, 0x7800, R18 ;  /* 0x0000780013007824 */ /* 0x000fe200078e0212 */
[----:B------:R-:W-:Y:S01]  /*19e10*/  R2UR UR25, R2 ;  /* 0x00000000021972ca */ /* 0x000fe200000e0000 */
[----:B------:R-:W-:Y:S01]  /*19e20*/  UIADD3 UR4, UP0, UR44, 0x370, URZ ;  /* 0x000003702c047890 */ /* 0x000fe2000ff1e03f */
[----:B------:R-:W-:Y:S01]  /*19e30*/  R2UR UR29, R17 ;  /* 0x00000000111d72ca */ /* 0x000fe200000e0000 */
[----:B------:R-:W-:Y:S01]  /*19e40*/  UMOV UR6, 0x0 ;  /* 0x0000000000067882 */ /* 0x000fe20000000000 */
[----:B------:R-:W-:Y:S01]  /*19e50*/  R2UR UR8, R0 ;  /* 0x00000000000872ca */ /* 0x000fe200000e0000 */
[----:B------:R-:W-:Y:S01]  /*19e60*/  UIADD3.X UR5, URZ, UR45, URZ, UP0, !UPT ;  /* 0x0000002d3f057290 */ /* 0x000fe200087fe43f */
[----:B------:R-:W-:Y:S01]  /*19e70*/  PLOP3.LUT P0, PT, PT, PT, PT, 0x80, 0x0 ;  /* 0x000000000000781c */ /* 0x000fe20003f0f070 */
[----:B------:R-:W-:Y:S01]  /*19e80*/  UMOV UR7, 0x14f00000 ;  /* 0x14f0000000077882 */ /* 0x000fe20000000000 */
[----:B------:R-:W-:Y:S01]  /*19e90*/  UMOV UR26, URZ ;  /* 0x0000003f001a7c82 */ /* 0x000fe20008000000 */
[----:B------:R-:W-:Y:S01]  /*19ea0*/  UMOV UR28, UR36 ;  /* 0x00000024001c7c82 */ /* 0x000fe20008000000 */
[----:B------:R-:W-:Y:S01]  /*19eb0*/  UMOV UR18, 0x40 ;  /* 0x0000004000127882 */ /* 0x000fe20000000000 */
[----:B------:R-:W-:Y:S01]  /*19ec0*/  UMOV UR20, UR36 ;  /* 0x0000002400147c82 */ /* 0x000fe20008000000 */
[----:B------:R-:W-:Y:S01]  /*19ed0*/  UMOV UR19, UR27 ;  /* 0x0000001b00137c82 */ /* 0x000fe20008000000 */
[----:B------:R-:W-:Y:S01]  /*19ee0*/  UIADD3 UR25, UR25, 0x29830, URZ ;  /* 0x0002983019197890 */ /* 0x000fe2000fffe03f */
[----:B------:R-:W-:Y:S01]  /*19ef0*/  LOP3.LUT R16, R16, 0xfffffffe, RZ, 0xc0, !PT ;  /* 0xfffffffe10107812 */ /* 0x000fe200078ec0ff */
[----:B------:R-:W-:Y:S01]  /*19f00*/  UMOV UR21, UR29 ;  /* 0x0000001d00157c82 */ /* 0x000fe20008000000 */
[----:B------:R-:W-:Y:S01]  /*19f10*/  UMOV UR10, 0x80 ;  /* 0x00000080000a7882 */ /* 0x000fe20000000000 */
[----:B------:R-:W-:-:S02]  /*19f20*/  UIADD3 UR24, UR8, 0x1a400, URZ ;  /* 0x0001a40008187890 */ /* 0x000fc4000fffe03f */
[----:B------:R-:W-:Y:S01]  /*19f30*/  UIADD3 UR16, UR8, 0x1cc00, URZ ;  /* 0x0001cc0008107890 */ /* 0x000fe2000fffe03f */
[----:B------:R-:W-:Y:S01]  /*19f40*/  @P0 LOP3.LUT R16, R16, 0x1, RZ, 0xfc, !PT ;  /* 0x0000000110100812 */ /* 0x000fe200078efcff */
        /* <DEDUP_REMOVED lines=8> */
[----:B------:R3:W-:Y:S02]  /*19fd0*/  UTMALDG.4D [UR8], [UR4], desc[UR6] ;  /* 0x00000608040075b4 */ /* 0x0007e40008019000 */
[----:B---3--:R-:W-:Y:S01]  /*19fe0*/  NOP ;  /* 0x0000000000007918 */ /* 0x008fe20000000000 */
.L_x_1198:
[----:B------:R-:W-:Y:S05]  /*19ff0*/  WARPSYNC.ALL ;  /* 0x0000000000007948 */ /* 0x000fea0003800000 */
[----:B--2---:R-:W-:Y:S01]  /*1a000*/  VIADD R0, R18, 0x14400 ;  /* 0x0001440012007836 */ /* 0x004fe20000000000 */
[----:B------:R-:W-:Y:S01]  /*1a010*/  USHF.R.S32.HI UR4, URZ, 0x1f, UR43 ;  /* 0x0000001f3f047899 */ /* 0x000fe2000801142b */
[----:B------:R-:W-:Y:S03]  /*1a020*/  BAR.SYNC.DEFER_BLOCKING 0x8, 0x180 ;  /* 0x0206000000007b1d */ /* 0x000fe60000010000 */
[----:B------:R-:W-:-:S03]  /*1a030*/  LOP3.LUT P0, RZ, R0, 0x1bf, RZ, 0xc0, !PT ;  /* 0x000001bf00ff7812 */ /* 0x000fc6000780c0ff */
[----:B------:R-:W-:Y:S01]  /*1a040*/  ULDC.64 UR6, c[0x0][0x298] ;  /* 0x0000a60000067ab9 */ /* 0x000fe20000000a00 */
[----:B------:R-:W-:Y:S01]  /*1a050*/  BSSY B6, `(.L_x_1205) ;  /* 0x0000016000067945 */ /* 0x000fe20003800000 */
[----:B------:R-:W-:Y:S02]  /*1a060*/  UIMAD UR4, UR4, UR6, URZ ;  /* 0x00000006040472a4 */ /* 0x000fe4000f8e023f */
[----:B------:R-:W-:Y:S02]  /*1a070*/  UIMAD.WIDE.U32 UR46, UR43, UR6, URZ ;  /* 0x000000062b2e72a5 */ /* 0x000fe4000f8e003f */
[----:B------:R-:W-:-:S04]  /*1a080*/  UIMAD UR4, UR43, UR7, UR4 ;  /* 0x000000072b0472a4 */ /* 0x000fc8000f8e0204 */
[----:B------:R-:W-:Y:S01]  /*1a090*/  UIADD3 UR37, UR47, UR4, URZ ;  /* 0x000000042f257290 */ /* 0x000fe2000fffe03f */
[----:B------:R-:W-:Y:S11]  /*1a0a0*/  @!P0 BRA `(.L_x_1206) ;  /* 0x0000000000408947 */ /* 0x000ff60003800000 */
[----:B01----:R-:W-:Y:S01]  /*1a0b0*/  MOV R2, 0x0 ;  /* 0x0000000000027802 */ /* 0x003fe20000000f00 */
        /* <DEDUP_REMOVED lines=15> */
.L_x_1206:
[----:B------:R-:W-:Y:S05]  /*1a1b0*/  BSYNC B6 ;  /* 0x0000000000067941 */ /* 0x000fea0003800000 */
.L_x_1205:
[----:B------:R-:W2:Y:S01]  /*1a1c0*/  LDL R12, [R1+0x14] ;  /* 0x00001400010c7983 */ /* 0x000ea20000100800 */
[----:B0-----:R-:W0:Y:S01]  /*1a1d0*/  LDC R8, c[0x0][0x448] ;  /* 0x00011200ff087b82 */ /* 0x001e220000000800 */
[----:B------:R-:W-:Y:S01]  /*1a1e0*/  ULDC.64 UR8, c[0x0][0xa00] ;  /* 0x0002800000087ab9 */ /* 0x000fe20000000a00 */
[----:B------:R-:W-:Y:S01]  /*1a1f0*/  ULDC.64 UR6, c[0x0][0x2d8] ;  /* 0x0000b60000067ab9 */ /* 0x000fe20000000a00 */
[----:B-1----:R-:W1:Y:S01]  /*1a200*/  S2R R2, SR_TID.X ;  /* 0x0000000000027919 */ /* 0x002e620000002100 */
[----:B------:R-:W3:Y:S01]  /*1a210*/  S2R R0, SR_TID.X ;  /* 0x0000000000007919 */ /* 0x000ee20000002100 */
[----:B0-----:R-:W-:Y:S02]  /*1a220*/  ISETP.NE.AND P0, PT, R8, 0x1, PT ;  /* 0x000000010800780c */ /* 0x001fe40003f05270 */
[----:B-1----:R-:W-:-:S11]  /*1a230*/  LOP3.LUT R2, R2, 0x7f, RZ, 0xc0, !PT ;  /* 0x0000007f02027812 */ /* 0x002fd600078ec0ff */
[----:B------:R-:W0:Y:S01]  /*1a240*/  @P0 LDC R3, c[0x0][0x450] ;  /* 0x00011400ff030b82 */ /* 0x000e220000000800 */
[----:B------:R-:W-:Y:S01]  /*1a250*/  SHF.R.U32.HI R2, RZ, 0x2, R2 ;  /* 0x00000002ff027819 */ /* 0x000fe20000011602 */
[----:B---3--:R-:W-:-:S05]  /*1a260*/  IMAD.SHL.U32 R0, R0, 0x20, RZ ;  /* 0x0000002000007824 */ /* 0x008fca00078e00ff */
[----:B------:R-:W-:Y:S02]  /*1a270*/  LOP3.LUT R0, R2, 0x60, R0, 0xf8, !PT ;  /* 0x0000006002007812 */ /* 0x000fe400078ef800 */
[----:B------:R-:W1:Y:S01]  /*1a280*/  @P0 LDC R2, c[0x0][0x44c] ;  /* 0x00011300ff020b82 */ /* 0x000e620000000800 */
[----:B------:R-:W3:Y:S01]  /*1a290*/  S2R R9, SR_TID.X ;  /* 0x0000000000097919 */ /* 0x000ee20000002100 */
[----:B------:R-:W-:Y:S01]  /*1a2a0*/  UISETP.NE.U32.AND UP0, UPT, UR8, URZ, UPT ;  /* 0x0000003f0800728c */ /* 0x000fe2000bf05070 */
[----:B------:R-:W-:Y:S01]  /*1a2b0*/  UMOV UR4, UR46 ;  /* 0x0000002e00047c82 */ /* 0x000fe20008000000 */
[----:B------:R-:W-:Y:S02]  /*1a2c0*/  UMOV UR5, UR37 ;  /* 0x0000002500057c82 */ /* 0x000fe40008000000 */
[----:B------:R-:W-:Y:S02]  /*1a2d0*/  UISETP.NE.AND.EX UP0, UPT, UR9, URZ, UPT, UP0 ;  /* 0x0000003f0900728c */ /* 0x000fe4000bf05300 */
[----:B------:R-:W-:-:S02]  /*1a2e0*/  UIMAD.WIDE.U32 UR4, UR36, UR6, UR4 ;  /* 0x00000006240472a5 */ /* 0x000fc4000f8e0004 */
[----:B------:R-:W-:Y:S01]  /*1a2f0*/  USHF.R.S32.HI UR6, URZ, 0x1f, UR42 ;  /* 0x0000001f3f067899 */ /* 0x000fe2000801142a */
[----:B------:R-:W-:-:S03]  /*1a300*/  ULDC.64 UR8, c[0x0][0x2e0] ;  /* 0x0000b80000087ab9 */ /* 0x000fc60000000a00 */
[----:B------:R-:W-:Y:S02]  /*1a310*/  USEL UR6, UR6, URZ, !UP0 ;  /* 0x0000003f06067287 */ /* 0x000fe4000c000000 */
[----:B------:R-:W-:Y:S02]  /*1a320*/  UIMAD UR5, UR36, UR7, UR5 ;  /* 0x00000007240572a4 */ /* 0x000fe4000f8e0205 */
[----:B------:R-:W-:Y:S02]  /*1a330*/  USEL UR7, UR42, URZ, !UP0 ;  /* 0x0000003f2a077287 */ /* 0x000fe4000c000000 */
[----:B------:R-:W-:Y:S02]  /*1a340*/  UIMAD UR6, UR6, UR8, URZ ;  /* 0x00000008060672a4 */ /* 0x000fe4000f8e023f */
[----:B------:R-:W-:Y:S02]  /*1a350*/  UIMAD.WIDE.U32 UR4, UR7, UR8, UR4 ;  /* 0x00000008070472a5 */ /* 0x000fe4000f8e0004 */
[----:B------:R-:W-:-:S04]  /*1a360*/  UIMAD UR6, UR7, UR9, UR6 ;  /* 0x00000009070672a4 */ /* 0x000fc8000f8e0206 */
[----:B------:R-:W-:Y:S01]  /*1a370*/  UIADD3 UR6, UR5, UR6, URZ ;  /* 0x0000000605067290 */ /* 0x000fe2000fffe03f */
[----:B------:R-:W-:Y:S02]  /*1a380*/  IMAD.U32 R6, RZ, RZ, UR4 ;  /* 0x00000004ff067e24 */ /* 0x000fe4000f8e00ff */
[----:B------:R-:W-:Y:S01]  /*1a390*/  IMAD.U32 R7, RZ, RZ, UR5 ;  /* 0x00000005ff077e24 */ /* 0x000fe2000f8e00ff */
[----:B------:R-:W-:Y:S01]  /*1a3a0*/  ULDC.64 UR4, c[0x0][0x2d0] ;  /* 0x0000b40000047ab9 */ /* 0x000fe20000000a00 */
[----:B---3--:R-:W-:-:S05]  /*1a3b0*/  IMAD.SHL.U32 R9, R9, 0x10, RZ ;  /* 0x0000001009097824 */ /* 0x008fca00078e00ff */
[----:B------:R-:W-:-:S04]  /*1a3c0*/  LOP3.LUT R9, R9, 0x30, RZ, 0xc0, !PT ;  /* 0x0000003009097812 */ /* 0x000fc800078ec0ff */
[C---:B------:R-:W-:Y:S02]  /*1a3d0*/  LOP3.LUT R11, R9.reuse, 0x40, RZ, 0xfc, !PT ;  /* 0x00000040090b7812 */ /* 0x040fe400078efcff */
[----:B------:R-:W-:Y:S01]  /*1a3e0*/  LOP3.LUT R9, R9, 0x80, RZ, 0xfc, !PT ;  /* 0x0000008009097812 */ /* 0x000fe200078efcff */
[----:B--2---:R-:W-:-:S04]  /*1a3f0*/  IMAD.IADD R0, R0, 0x1, R12 ;  /* 0x0000000100007824 */ /* 0x004fc800078e020c */
[----:B-1----:R-:W-:-:S04]  /*1a400*/  @P0 IMAD.HI.U32 R2, R0, R2, RZ ;  /* 0x0000000200020227 */ /* 0x002fc800078e00ff */
[----:B------:R-:W-:Y:S01]  /*1a410*/  IMAD.MOV.U32 R4, RZ, RZ, R0 ;  /* 0x000000ffff047224 */ /* 0x000fe200078e0000 */
[----:B0-----:R-:W-:-:S04]  /*1a420*/  @P0 SHF.R.U32.HI R4, RZ, R3, R2 ;  /* 0x00000003ff040219 */ /* 0x001fc80000011602 */
[--C-:B------:R-:W-:Y:S01]  /*1a430*/  SHF.R.S32.HI R5, RZ, 0x1f, R4.reuse ;  /* 0x0000001fff057819 */ /* 0x100fe20000011404 */
[----:B------:R-:W-:Y:S02]  /*1a440*/  IMAD.MOV R2, RZ, RZ, -R4 ;  /* 0x000000ffff027224 */ /* 0x000fe400078e0a04 */
[----:B------:R-:W-:Y:S01]  /*1a450*/  IMAD.U32 R3, RZ, RZ, UR6 ;  /* 0x00000006ff037e24 */ /* 0x000fe2000f8e00ff */
[----:B------:R-:W0:Y:S01]  /*1a460*/  S2R R7, SR_TID.X ;  /* 0x0000000000077919 */ /* 0x000e220000002100 */
[----:B------:R-:W-:Y:S01]  /*1a470*/  IMAD R0, R8, R2, R0 ;  /* 0x0000000208007224 */ /* 0x000fe200078e0200 */
[----:B------:R-:W-:Y:S01]  /*1a480*/  ULDC.64 UR6, c[0x0][0x280] ;  /* 0x0000a00000067ab9 */ /* 0x000fe20000000a00 */
[----:B------:R-:W-:Y:S02]  /*1a490*/  IMAD.MOV.U32 R2, RZ, RZ, R6 ;  /* 0x000000ffff027224 */ /* 0x000fe400078e0006 */
[----:B------:R-:W-:Y:S02]  /*1a4a0*/  IMAD R5, R5, UR4, RZ ;  /* 0x0000000405057c24 */ /* 0x000fe4000f8e02ff */
[----:B------:R-:W-:-:S04]  /*1a4b0*/  IMAD.WIDE.U32 R2, R4, UR4, R2 ;  /* 0x0000000404027c25 */ /* 0x000fc8000f8e0002 */
[----:B------:R-:W-:Y:S01]  /*1a4c0*/  IMAD R5, R4, UR5, R5 ;  /* 0x0000000504057c24 */ /* 0x000fe2000f8e0205 */
[----:B------:R-:W-:Y:S01]  /*1a4d0*/  SHF.R.S32.HI R4, RZ, 0x1f, R0 ;  /* 0x0000001fff047819 */ /* 0x000fe20000011400 */
[----:B------:R-:W-:Y:S02]  /*1a4e0*/  ULDC.64 UR4, c[0x0][0x2c8] ;  /* 0x0000b20000047ab9 */ /* 0x000fe40000000a00 */
[----:B------:R-:W-:Y:S02]  /*1a4f0*/  IMAD.IADD R3, R3, 0x1, R5 ;  /* 0x0000000103037824 */ /* 0x000fe400078e0205 */
[----:B------:R-:W-:Y:S02]  /*1a500*/  IMAD R4, R4, UR4, RZ ;  /* 0x0000000404047c24 */ /* 0x000fe4000f8e02ff */
[----:B------:R-:W-:Y:S01]  /*1a510*/  IMAD.WIDE.U32 R2, R0, UR4, R2 ;  /* 0x0000000400027c25 */ /* 0x000fe2000f8e0002 */
[----:B------:R-:W-:Y:S02]  /*1a520*/  ULDC UR4, c[0x0][0x2b8] ;  /* 0x0000ae0000047ab9 */ /* 0x000fe40000000800 */
[----:B------:R-:W-:-:S02]  /*1a530*/  ISETP.GE.AND P2, PT, R9, UR4, PT ;  /* 0x0000000409007c0c */ /* 0x000fc4000bf46270 */
[----:B------:R1:W5:Y:S01]  /*1a540*/  LDL R9, [R1+0x28] ;  /* 0x0000280001097983 */ /* 0x0003620000100800 */
[----:B------:R-:W-:Y:S02]  /*1a550*/  IMAD R0, R0, UR5, R4 ;  /* 0x0000000500007c24 */ /* 0x000fe4000f8e0204 */
[----:B0-----:R-:W-:Y:S01]  /*1a560*/  IMAD.SHL.U32 R10, R7, 0x10, RZ ;  /* 0x00000010070a7824 */ /* 0x001fe200078e00ff */
[----:B------:R-:W-:-:S04]  /*1a570*/  IADD3 R4, P3, R2, UR6, RZ ;  /* 0x0000000602047c10 */ /* 0x000fc8000ff7e0ff */
[----:B------:R-:W-:Y:S02]  /*1a580*/  LOP3.LUT R10, R10, 0x30, RZ, 0xc0, !PT ;  /* 0x000000300a0a7812 */ /* 0x000fe400078ec0ff */
[----:B------:R-:W-:Y:S02]  /*1a590*/  ISETP.GE.AND P1, PT, R11, UR4, PT ;  /* 0x000000040b007c0c */ /* 0x000fe4000bf26270 */
[----:B------:R-:W-:Y:S01]  /*1a5a0*/  ISETP.GE.AND P0, PT, R10, UR4, PT ;  /* 0x000000040a007c0c */ /* 0x000fe2000bf06270 */
[----:B------:R-:W-:Y:S01]  /*1a5b0*/  UMOV UR4, 0xffffffff ;  /* 0xffffffff00047882 */ /* 0x000fe20000000000 */
[----:B------:R-:W-:Y:S02]  /*1a5c0*/  IADD3.X R3, R3, UR7, R0, P3, !PT ;  /* 0x0000000703037c10 */ /* 0x000fe40009ffe400 */
[----:B-1----:R-:W-:Y:S09]  /*1a5d0*/  BRA.DIV UR4, `(.L_x_1207) ;  /* 0x0000003604c07947 */ /* 0x002ff2000b800000 */
[----:B------:R-:W0:Y:S02]  /*1a5e0*/  S2R R5, SR_TID.X ;  /* 0x0000000000057919 */ /* 0x000e240000002100 */
[----:B0-----:R-:W-:Y:S02]  /*1a5f0*/  LOP3.LUT R6, R5, 0x7f, RZ, 0xc0, !PT ;  /* 0x0000007f05067812 */ /* 0x001fe400078ec0ff */
[----:B------:R-:W2:Y:S04]  /*1a600*/  LDL.LU R5, [R1+0x1c] ;  /* 0x00001c0001057983 */ /* 0x000ea80000300800 */
[----:B------:R-:W3:Y:S01]  /*1a610*/  LDL.LU R11, [R1+0x14] ;  /* 0x00001400010b7983 */ /* 0x000ee20000300800 */
[----:B------:R-:W-:-:S03]  /*1a620*/  SHF.R.U32.HI R7, RZ, 0x2, R6 ;  /* 0x00000002ff077819 */ /* 0x000fc60000011606 */
[----:B------:R-:W-:Y:S01]  /*1a630*/  SHFL.IDX PT, R6, R3, RZ, 0x1c1f ;  /* 0x001c1fff03067589 */ /* 0x000fe200000e0000 */
[----:B--2---:R-:W-:-:S03]  /*1a640*/  IMAD R0, R5, R8, RZ ;  /* 0x0000000805007224 */ /* 0x004fc600078e02ff */
[----:B------:R-:W0:Y:S01]  /*1a650*/  SHFL.IDX PT, R5, R4, RZ, 0x1c1f ;  /* 0x001c1fff04057589 */ /* 0x000e2200000e0000 */
[----:B---3--:R-:W-:-:S05]  /*1a660*/  IMAD.IADD R2, R7, 0x1, R11 ;  /* 0x0000000107027824 */ /* 0x008fca00078e020b */
[----:B------:R-:W-:-:S13]  /*1a670*/  ISETP.GE.AND P4, PT, R2, R0, PT ;  /* 0x000000000200720c */ /* 0x000fda0003f86270 */
[----:B0-----:R-:W-:-:S05]  /*1a680*/  @!P4 IADD3 R5, P3, R10, R5, RZ ;  /* 0x000000050a05c210 */ /* 0x001fca0007f7e0ff */
[----:B------:R-:W-:-:S04]  /*1a690*/  @!P4 IMAD.X R6, RZ, RZ, R6, P3 ;  /* 0x000000ffff06c224 */ /* 0x000fc800018e0606 */
[----:B------:R-:W-:Y:S02]  /*1a6a0*/  @!P4 IMAD.MOV.U32 R7, RZ, RZ, R6 ;  /* 0x000000ffff07c224 */ /* 0x000fe400078e0006 */
[----:B------:R-:W-:Y:S02]  /*1a6b0*/  @!P4 IMAD.MOV.U32 R6, RZ, RZ, R5 ;  /* 0x000000ffff06c224 */ /* 0x000fe400078e0005 */
[----:B------:R-:W-:-:S03]  /*1a6c0*/  VIADD R5, R2, 0x20 ;  /* 0x0000002002057836 */ /* 0x000fc60000000000 */
[----:B------:R-:W-:Y:S01]  /*1a6d0*/  @!PT LDS RZ, [RZ] ;  /* 0x00000000fffff984 */ /* 0x000fe20000000800 */
[----:B-----5:R-:W-:Y:S02]  /*1a6e0*/  @!P4 LDGSTS.E.BYPASS.LTC128B.128 [R9+0x14400], desc[UR52][R6.64], !P0 ;  /* 0x144000000609cfae */ /* 0x020fe4000c101d74 */
[----:B------:R-:W-:Y:S02]  /*1a6f0*/  ISETP.GE.AND P3, PT, R5, R0, PT ;  /* 0x000000000500720c */ /* 0x000fe40003f66270 */
[----:B------:R-:W-:Y:S04]  /*1a700*/  @!P4 LDGSTS.E.BYPASS.LTC128B.128 [R9+0x16400], desc[UR52][R6.64+0x40], !P1 ;  /* 0x164000400609cfae */ /* 0x000fe8000c901d74 */
[----:B------:R0:W-:Y:S04]  /*1a710*/  @!P4 LDGSTS.E.BYPASS.LTC128B.128 [R9+0x18400], desc[UR52][R6.64+0x80], !P2 ;  /* 0x184000800609cfae */ /* 0x0001e8000d101d74 */
[----:B------:R-:W-:Y:S04]  /*1a720*/  SHFL.IDX PT, R5, R3, 0x1, 0x1c1f ;  /* 0x003c1f0003057f89 */ /* 0x000fe800000e0000 */
        /* <DEDUP_REMOVED lines=19> */
.L_x_1286:
        /* <DEDUP_REMOVED lines=12> */
.L_x_1209:
[----:B------:R-:W-:Y:S05]  /*1a920*/  BSYNC B0 ;  /* 0x0000000000007941 */ /* 0x000fea0003800000 */
.L_x_1208:
[----:B------:R-:W-:Y:S01]  /*1a930*/  NOP ;  /* 0x0000000000007918 */ /* 0x000fe20000000000 */
[----:B------:R-:W-:-:S13]  /*1a940*/  PLOP3.LUT P0, PT, PT, PT, PT, 0x80, 0x0 ;  /* 0x000000000000781c */ /* 0x000fda0003f0f070 */
.L_x_1210:
        /* <DEDUP_REMOVED lines=18> */
.L_x_1287:
[----:B------:R-:W-:Y:S05]  /*1aa70*/  BSYNC B0 ;  /* 0x0000000000007941 */ /* 0x000fea0003800000 */
.L_x_1211:
[----:B------:R-:W2:Y:S04]  /*1aa80*/  LDL.LU R2, [R1+0x2c] ;  /* 0x00002c0001027983 */ /* 0x000ea80000300800 */
[----:B------:R-:W3:Y:S01]  /*1aa90*/  LDL R3, [R1+0x8] ;  /* 0x0000080001037983 */ /* 0x000ee20000100800 */
[----:B--2---:R-:W-:-:S05]  /*1aaa0*/  VIADD R2, R2, 0xfffffffe ;  /* 0xfffffffe02027836 */ /* 0x004fca0000000000 */
[----:B---3--:R-:W-:-:S13]  /*1aab0*/  ISETP.GE.AND P0, PT, R2, R3, PT ;  /* 0x000000030200720c */ /* 0x008fda0003f06270 */
[----:B------:R-:W-:Y:S05]  /*1aac0*/  @!P0 BRA `(.L_x_1213) ;  /* 0x0000001000008947 */ /* 0x000fea0003800000 */
[----:B------:R2:W5:Y:S01]  /*1aad0*/  LDL.LU R3, [R1] ;  /* 0x0000000001037983 */ /* 0x0005620000300800 */
[----:B-1----:R-:W-:-:S07]  /*1aae0*/  IMAD.MOV.U32 R0, RZ, RZ, R19 ;  /* 0x000000ffff007224 */ /* 0x002fce00078e0013 */
.L_x_1235:
[----:B------:R-:W-:Y:S01]  /*1aaf0*/  VIADD R19, R0, 0x1 ;  /* 0x0000000100137836 */ /* 0x000fe20000000000 */
[----:B------:R-:W-:Y:S01]  /*1ab00*/  LOP3.LUT P1, RZ, R16, 0x1, RZ, 0xc0, !PT ;  /* 0x0000000110ff7812 */ /* 0x000fe2000782c0ff */
[----:B------:R-:W-:Y:S05]  /*1ab10*/  YIELD ;  /* 0x0000000000007946 */ /* 0x000fea0003800000 */
[----:B------:R-:W-:Y:S01]  /*1ab20*/  ISETP.NE.AND P0, PT, R19, 0x2, PT ;  /* 0x000000021300780c */ /* 0x000fe20003f05270 */
[----:B------:R-:W-:Y:S03]  /*1ab30*/  BSSY B0, `(.L_x_1214) ;  /* 0x0000088000007945 */ /* 0x000fe60003800000 */
[----:B------:R-:W-:-:S02]  /*1ab40*/  SEL R4, RZ, 0x1, P0 ;  /* 0x00000001ff047807 */ /* 0x000fc40000000000 */
[----:B------:R-:W-:Y:S02]  /*1ab50*/  SEL R19, R19, RZ, P0 ;  /* 0x000000ff13137207 */ /* 0x000fe40000000000 */
[----:B01---5:R-:W-:-:S05]  /*1ab60*/  LOP3.LUT R9, R3, R4, RZ, 0x3c, !PT ;  /* 0x0000000403097212 */ /* 0x023fca00078e3cff */
[----:B------:R0:W-:Y:S01]  /*1ab70*/  STL [R1], R9 ;  /* 0x0000000901007387 */ /* 0x0001e20000100800 */
[----:B------:R-:W-:Y:S05]  /*1ab80*/  @!P1 BRA `(.L_x_1215) ;  /* 0x0000000800089947 */ /* 0x000fea0003800000 */
[----:B------:R-:W-:Y:S01]  /*1ab90*/  ULDC.64 UR4, c[0x0][0x418] ;  /* 0x0001060000047ab9 */ /* 0x000fe20000000a00 */
[----:B------:R-:W-:Y:S01]  /*1aba0*/  IMAD.MOV.U32 R8, RZ, RZ, R2 ;  /* 0x000000ffff087224 */ /* 0x000fe200078e0002 */
[----:B------:R-:W-:-:S04]  /*1abb0*/  ISETP.NE.U32.AND P0, PT, RZ, UR4, PT ;  /* 0x00000004ff007c0c */ /* 0x000fc8000bf05070 */
[----:B------:R-:W-:-:S13]  /*1abc0*/  ISETP.NE.AND.EX P0, PT, RZ, UR5, PT, P0 ;  /* 0x00000005ff007c0c */ /* 0x000fda000bf05300 */
[----:B------:R-:W-:Y:S05]  /*1abd0*/  @!P0 BRA `(.L_x_1216) ;  /* 0x00000000004c8947 */ /* 0x000fea0003800000 */
[----:B------:R-:W3:Y:S01]  /*1abe0*/  LDL R10, [R1+0xc] ;  /* 0x00000c00010a7983 */ /* 0x000ee20000100800 */
[----:B------:R-:W1:Y:S01]  /*1abf0*/  LDC R8, c[0x0][0x43c] ;  /* 0x00010f00ff087b82 */ /* 0x000e620000000800 */
[----:B------:R-:W-:Y:S02]  /*1ac00*/  ULDC.64 UR6, c[0x0][0x428] ;  /* 0x00010a0000067ab9 */ /* 0x000fe40000000a00 */
[----:B------:R-:W4:Y:S01]  /*1ac10*/  LDL R7, [R1+0x4] ;  /* 0x0000040001077983 */ /* 0x000f220000100800 */
[----:B-1----:R-:W-:-:S13]  /*1ac20*/  ISETP.NE.AND P0, PT, R8, 0x1, PT ;  /* 0x000000010800780c */ /* 0x002fda0003f05270 */
[----:B------:R-:W1:Y:S02]  /*1ac30*/  @P0 LDC.64 R4, c[0x0][0x440] ;  /* 0x00011000ff040b82 */ /* 0x000e640000000a00 */
[----:B-1----:R-:W-:-:S04]  /*1ac40*/  @P0 IMAD.HI.U32 R6, R2, R4, RZ ;  /* 0x0000000402060227 */ /* 0x002fc800078e00ff */
[----:B------:R-:W-:Y:S01]  /*1ac50*/  IMAD.MOV.U32 R4, RZ, RZ, R2 ;  /* 0x000000ffff047224 */ /* 0x000fe200078e0002 */
[----:B------:R-:W-:-:S05]  /*1ac60*/  @P0 SHF.R.U32.HI R4, RZ, R5, R6 ;  /* 0x00000005ff040219 */ /* 0x000fca0000011606 */
[----:B------:R-:W-:-:S04]  /*1ac70*/  IMAD.MOV R5, RZ, RZ, -R4 ;  /* 0x000000ffff057224 */ /* 0x000fc800078e0a04 */
[----:B------:R-:W-:Y:S01]  /*1ac80*/  IMAD R8, R8, R5, R2 ;  /* 0x0000000508087224 */ /* 0x000fe200078e0202 */
[----:B------:R-:W-:Y:S01]  /*1ac90*/  SHF.R.S32.HI R5, RZ, 0x1f, R4 ;  /* 0x0000001fff057819 */ /* 0x000fe20000011404 */
[----:B---3--:R-:W-:-:S04]  /*1aca0*/  IMAD R6, R10, UR6, RZ ;  /* 0x000000060a067c24 */ /* 0x008fc8000f8e02ff */
[C---:B----4-:R-:W-:Y:S02]  /*1acb0*/  IMAD R6, R7.reuse, UR7, R6 ;  /* 0x0000000707067c24 */ /* 0x050fe4000f8e0206 */
[----:B------:R-:W-:-:S04]  /*1acc0*/  IMAD.WIDE.U32 R4, R7, UR6, R4 ;  /* 0x0000000607047c25 */ /* 0x000fc8000f8e0004 */
[----:B------:R-:W-:Y:S01]  /*1acd0*/  IMAD.IADD R5, R6, 0x1, R5 ;  /* 0x0000000106057824 */ /* 0x000fe200078e0205 */
[----:B------:R-:W-:-:S04]  /*1ace0*/  LEA R6, P0, R4, UR4, 0x2 ;  /* 0x0000000404067c11 */ /* 0x000fc8000f8010ff */
[----:B------:R-:W-:-:S05]  /*1acf0*/  LEA.HI.X R7, R4, UR5, R5, 0x2, P0 ;  /* 0x0000000504077c11 */ /* 0x000fca00080f1405 */
[----:B------:R1:W5:Y:S04]  /*1ad00*/  LDG.E R17, desc[UR52][R6.64] ;  /* 0x0000003406117981 */ /* 0x000368000c1e1900 */
.L_x_1216:
[----:B------:R-:W1:Y:S01]  /*1ad10*/  S2R R4, SR_TID.X ;  /* 0x0000000000047919 */ /* 0x000e620000002100 */
[----:B------:R-:W-:Y:S01]  /*1ad20*/  IMAD R5, R19, 0x8, R18 ;  /* 0x0000000813057824 */ /* 0x000fe200078e0212 */
[----:B------:R-:W-:Y:S01]  /*1ad30*/  BSSY B1, `(.L_x_1217) ;  /* 0x0000006000017945 */ /* 0x000fe20003800000 */
[----:B-1----:R-:W-:Y:S02]  /*1ad40*/  LOP3.LUT R6, R4, 0x7f, RZ, 0xc0, !PT ;  /* 0x0000007f04067812 */ /* 0x002fe400078ec0ff */
[----:B------:R-:W-:Y:S02]  /*1ad50*/  SHF.L.U32 R4, R9, 0x1f, RZ ;  /* 0x0000001f09047819 */ /* 0x000fe400000006ff */
[----:B------:R-:W-:Y:S02]  /*1ad60*/  ISETP.NE.AND P1, PT, R6, RZ, PT ;  /* 0x000000ff0600720c */ /* 0x000fe40003f25270 */
[----:B------:R-:W1:Y:S02]  /*1ad70*/  SYNCS.PHASECHK.TRANS64.TRYWAIT P0, [R5+URZ+0x29880], R4 ;  /* 0x02988004050075a7 */ /* 0x000e64000800017f */
[----:B-1----:R-:W-:Y:S09]  /*1ad80*/  @!P0 BRA `(.L_x_1218) ;  /* 0x00000034004c8947 */ /* 0x002ff20003800000 */
.L_x_1288:
[----:B------:R-:W-:Y:S05]  /*1ad90*/  BSYNC B1 ;  /* 0x0000000000017941 */ /* 0x000fea0003800000 */
.L_x_1217:
        /* <DEDUP_REMOVED lines=9> */
.L_x_1220:
[----:B------:R-:W-:Y:S05]  /*1ae30*/  BSYNC B1 ;  /* 0x0000000000017941 */ /* 0x000fea0003800000 */
.L_x_1219:
[----:B------:R-:W3:Y:S01]  /*1ae40*/  LDL R6, [R1+0x18] ;  /* 0x0000180001067983 */ /* 0x000ee20000100800 */
[----:B------:R-:W-:Y:S01]  /*1ae50*/  IMAD.MOV.U32 R10, RZ, RZ, RZ ;  /* 0x000000ffff0a7224 */ /* 0x000fe200078e00ff */
[----:B------:R-:W-:Y:S01]  /*1ae60*/  UIADD3 UR4, UP0, UR44, 0x470, URZ ;  /* 0x000004702c047890 */ /* 0x000fe2000ff1e03f */
[----:B------:R-:W-:Y:S01]  /*1ae70*/  IMAD R7, R19, 0x5000, R18 ;  /* 0x0000500013077824 */ /* 0x000fe200078e0212 */
        /* <DEDUP_REMOVED lines=8> */
.L_x_1221:
        /* <DEDUP_REMOVED lines=13> */
.L_x_1289:
[----:B------:R-:W-:Y:S05]  /*1afd0*/  BSYNC B1 ;  /* 0x0000000000017941 */ /* 0x000fea0003800000 */
.L_x_1222:
[----:B------:R-:W-:Y:S01]  /*1afe0*/  BSSY B1, `(.L_x_1224) ;  /* 0x000000b000017945 */ /* 0x000fe20003800000 */
[----:B------:R-:W-:Y:S02]  /*1aff0*/  IMAD.MOV.U32 R8, RZ, RZ, 0x0 ;  /* 0x00000000ff087424 */ /* 0x000fe400078e00ff */
[----:B0-----:R-:W-:Y:S01]  /*1b000*/  IMAD.MOV.U32 R9, RZ, RZ, 0x14f00000 ;  /* 0x14f00000ff097424 */ /* 0x001fe200078e00ff */
[----:B------:R-:W-:Y:S06]  /*1b010*/  @P1 BRA `(.L_x_1225) ;  /* 0x00000000001c1947 */ /* 0x000fec0003800000 */
[----:B------:R-:W0:Y:S01]  /*1b020*/  S2R R7, SR_TID.X ;  /* 0x0000000000077919 */ /* 0x000e220000002100 */
[----:B-1-3--:R-:W-:-:S04]  /*1b030*/  IMAD.MOV.U32 R4, RZ, RZ, 0x7800 ;  /* 0x00007800ff047424 */ /* 0x00afc800078e00ff */
[----:B------:R4:W-:Y:S01]  /*1b040*/  SYNCS.ARRIVE.TRANS64 RZ, [R5+URZ+0x29830], R4 ;  /* 0x0298300405ff79a7 */ /* 0x0009e2000800003f */
[----:B0-----:R-:W-:-:S04]  /*1b050*/  LOP3.LUT R7, R7, 0x1f, RZ, 0xc0, !PT ;  /* 0x0000001f07077812 */ /* 0x001fc800078ec0ff */
[----:B------:R-:W-:-:S13]  /*1b060*/  ISETP.NE.AND P0, PT, R7, RZ, PT ;  /* 0x000000ff0700720c */ /* 0x000fda0003f05270 */
[----:B----4-:R-:W-:Y:S05]  /*1b070*/  @!P0 BRA `(.L_x_1225) ;  /* 0x0000000000048947 */ /* 0x010fea0003800000 */
[----:B------:R-:W-:Y:S01]  /*1b080*/  BPT.TRAP 0x1 ;  /* 0x000000040000795c */ /* 0x000fe20000300000 */
.L_x_1225:
[----:B------:R-:W-:Y:S05]  /*1b090*/  BSYNC B1 ;  /* 0x0000000000017941 */ /* 0x000fea0003800000 */
.L_x_1224:
[----:B------:R-:W-:Y:S01]  /*1b0a0*/  R2UR UR10, R10 ;  /* 0x000000000a0a72ca */ /* 0x000fe200000e0000 */
[----:B-1-3--:R-:W-:Y:S01]  /*1b0b0*/  IMAD R4, R19, 0x7800, R18 ;  /* 0x0000780013047824 */ /* 0x00afe200078e0212 */
[----:B------:R-:W-:Y:S01]  /*1b0c0*/  R2UR UR6, R8 ;  /* 0x00000000080672ca */ /* 0x000fe200000e0000 */
[----:B------:R-:W-:Y:S01]  /*1b0d0*/  UIADD3 UR4, UP0, UR44, 0x370, URZ ;  /* 0x000003702c047890 */ /* 0x000fe2000ff1e03f */
[----:B------:R-:W-:Y:S01]  /*1b0e0*/  R2UR UR7, R9 ;  /* 0x00000000090772ca */ /* 0x000fe200000e0000 */
[----:B------:R-:W-:Y:S01]  /*1b0f0*/  VIADD R5, R5, 0x29830 ;  /* 0x0002983005057836 */ /* 0x000fe20000000000 */
[----:B------:R-:W-:Y:S01]  /*1b100*/  PLOP3.LUT P0, PT, PT, PT, PT, 0x80, 0x0 ;  /* 0x000000000000781c */ /* 0x000fe20003f0f070 */
[----:B------:R-:W-:Y:S01]  /*1b110*/  VIADD R7, R4, 0x1a400 ;  /* 0x0001a40004077836 */ /* 0x000fe20000000000 */
[----:B------:R-:W-:-:S12]  /*1b120*/  UIADD3.X UR5, URZ, UR45, URZ, UP0, !UPT ;  /* 0x0000002d3f057290 */ /* 0x000fd800087fe43f */
.L_x_1226:
        /* <DEDUP_REMOVED lines=15> */
.L_x_1227:
        /* <DEDUP_REMOVED lines=15> */
.L_x_1228:
        /* <DEDUP_REMOVED lines=9> */
[----:B-1----:R-:W-:Y:S05]  /*1b3a0*/  @P0 BRA.U.ANY `(.L_x_1228) ;  /* 0xfffffffd00d80947 */ /* 0x002fea000393ffff */
.L_x_1215:
[----:B------:R-:W-:Y:S05]  /*1b3b0*/  BSYNC B0 ;  /* 0x0000000000007941 */ /* 0x000fea0003800000 */
.L_x_1214:
[----:B------:R-:W-:-:S06]  /*1b3c0*/  UISETP.NE.AND UP0, UPT, UR39, 0x3, UPT ;  /* 0x000000032700788c */ /* 0x000fcc000bf05270 */
[----:B------:R-:W-:-:S13]  /*1b3d0*/  PLOP3.LUT P0, PT, PT, PT, UP0, 0x80, 0x0 ;  /* 0x000000000000781c */ /* 0x000fda0003f0f008 */
[----:B------:R-:W-:Y:S05]  /*1b3e0*/  @!P0 BRA `(.L_x_1229) ;  /* 0x0000000000048947 */ /* 0x000fea0003800000 */
[----:B------:R-:W-:Y:S01]  /*1b3f0*/  BPT.TRAP 0x1 ;  /* 0x000000040000795c */ /* 0x000fe20000300000 */
.L_x_1229:
[----:B------:R-:W-:Y:S01]  /*1b400*/  IMAD.U32 R4, RZ, RZ, UR41 ;  /* 0x00000029ff047e24 */ /* 0x000fe2000f8e00ff */
[----:B------:R-:W-:Y:S01]  /*1b410*/  BSSY B0, `(.L_x_1230) ;  /* 0x0000007000007945 */ /* 0x000fe20003800000 */
[----:B------:R-:W-:-:S03]  /*1b420*/  IMAD R20, R0, 0x8, R18 ;  /* 0x0000000800147824 */ /* 0x000fc600078e0212 */
[----:B------:R-:W-:Y:S02]  /*1b430*/  ISETP.NE.AND P1, PT, R4, 0x3, PT ;  /* 0x000000030400780c */ /* 0x000fe40003f25270 */
[----:B------:R-:W-:-:S04]  /*1b440*/  LOP3.LUT R4, R3, 0x1, RZ, 0x3c, !PT ;  /* 0x0000000103047812 */ /* 0x000fc800078e3cff */
[----:B------:R-:W-:-:S04]  /*1b450*/  SHF.L.U32 R4, R4, 0x1f, RZ ;  /* 0x0000001f04047819 */ /* 0x000fc800000006ff */
[----:B------:R-:W1:Y:S02]  /*1b460*/  SYNCS.PHASECHK.TRANS64.TRYWAIT P0, [R20+URZ+0x29870], R4 ;  /* 0x02987004140075a7 */ /* 0x000e64000800017f */
[----:B-1----:R-:W-:Y:S05]  /*1b470*/  @!P0 BRA `(.L_x_1231) ;  /* 0x0000002c00b88947 */ /* 0x002fea0003800000 */
.L_x_1290:
[----:B------:R-:W-:Y:S05]  /*1b480*/  BSYNC B0 ;  /* 0x0000000000007941 */ /* 0x000fea0003800000 */
.L_x_1230:
[----:B------:R-:W-:Y:S05]  /*1b490*/  @!P1 BRA `(.L_x_1232) ;  /* 0x0000000000049947 */ /* 0x000fea0003800000 */
[----:B------:R-:W-:Y:S01]  /*1b4a0*/  BPT.TRAP 0x1 ;  /* 0x000000040000795c */ /* 0x000fe20000300000 */
.L_x_1232:
[----:B------:R-:W-:Y:S01]  /*1b4b0*/  SHF.L.U32 R3, R3, 0x1f, RZ ;  /* 0x0000001f03037819 */ /* 0x000fe200000006ff */
[----:B------:R-:W-:-:S03]  /*1b4c0*/  IMAD R12, R0, 0x5000, RZ ;  /* 0x00005000000c7824 */ /* 0x000fc600078e02ff */
[----:B------:R-:W3:Y:S02]  /*1b4d0*/  SYNCS.PHASECHK.TRANS64.TRYWAIT P0, [R20+URZ+0x29860], R3 ;  /* 0x02986003140075a7 */ /* 0x000ee4000800017f */
[----:B---3--:R-:W-:Y:S05]  /*1b4e0*/  @!P0 BRA `(.L_x_1233) ;  /* 0x0000002c00b08947 */ /* 0x008fea0003800000 */
.L_x_1291:
[----:B------:R-:W4:Y:S04]  /*1b4f0*/  LDL R0, [R1+0x24] ;  /* 0x0000240001007983 */ /* 0x000f280000100800 */
[----:B------:R-:W5:Y:S01]  /*1b500*/  LDL R13, [R1+0x20] ;  /* 0x00002000010d7983 */ /* 0x000f620000100800 */
[----:B------:R-:W-:Y:S05]  /*1b510*/  WARPSYNC.ALL ;  /* 0x0000000000007948 */ /* 0x000fea0003800000 */
[----:B0-----:R-:W0:Y:S01]  /*1b520*/  S2R R9, SR_TID.X ;  /* 0x0000000000097919 */ /* 0x001e220000002100 */
[----:B------:R-:W-:Y:S01]  /*1b530*/  IMAD.MOV.U32 R14, RZ, RZ, 0x40 ;  /* 0x00000040ff0e7424 */ /* 0x000fe200078e00ff */
[----:B0-----:R-:W-:-:S04]  /*1b540*/  LOP3.LUT P0, RZ, R9, 0x4, RZ, 0xc0, !PT ;  /* 0x0000000409ff7812 */ /* 0x001fc8000780c0ff */
[----:B------:R-:W-:Y:S02]  /*1b550*/  SEL R14, R14, 0xffffffc0, !P0 ;  /* 0xffffffc00e0e7807 */ /* 0x000fe40004000000 */
[C---:B----4-:R-:W-:Y:S02]  /*1b560*/  LOP3.LUT R0, R12.reuse, R0, RZ, 0xfc, !PT ;  /* 0x000000000c007212 */ /* 0x050fe400078efcff */
[----:B-----5:R-:W-:-:S03]  /*1b570*/  LOP3.LUT R21, R12, R13, RZ, 0xfc, !PT ;  /* 0x0000000d0c157212 */ /* 0x020fc600078efcff */
[----:B------:R-:W-:-:S04]  /*1b580*/  IMAD.IADD R0, R18, 0x1, R0 ;  /* 0x0000000112007824 */ /* 0x000fc800078e0200 */
[----:B---3--:R-:W-:Y:S01]  /*1b590*/  IMAD.IADD R3, R14, 0x1, R0 ;  /* 0x000000010e037824 */ /* 0x008fe200078e0200 */
[----:B-1----:R-:W0:Y:S01]  /*1b5a0*/  LDSM.16.MT88.4 R4, [R0+0xa400] ;  /* 0x00a400000004783b */ /* 0x002e220000004200 */
        /* <DEDUP_REMOVED lines=68> */
.L_x_1234:
[----:B------:R-:W3:Y:S01]  /*1b9f0*/  S2R R0, SR_TID.X ;  /* 0x0000000000007919 */ /* 0x000ee20000002100 */
[----:B0-----:R0:W-:Y:S01]  /*1ba00*/  SYNCS.ARRIVE.TRANS64.A1T0 RZ, [R20+URZ+0x29850], RZ ;  /* 0x029850ff14ff79a7 */ /* 0x0011e2000810003f */
[----:B---3--:R-:W-:Y:S02]  /*1ba10*/  LOP3.LUT R3, R0, 0x7f, RZ, 0xc0, !PT ;  /* 0x0000007f00037812 */ /* 0x008fe400078ec0ff */
[----:B------:R-:W3:Y:S01]  /*1ba20*/  LDL R0, [R1+0x8] ;  /* 0x0000080001007983 */ /* 0x000ee20000100800 */
[----:B------:R-:W-:Y:S01]  /*1ba30*/  BAR.SYNC.DEFER_BLOCKING 0x2, 0x80 ;  /* 0x0082000000007b1d */ /* 0x000fe20000010000 */
[----:B------:R-:W-:-:S05]  /*1ba40*/  ISETP.NE.AND P0, PT, R3, RZ, PT ;  /* 0x000000ff0300720c */ /* 0x000fca0003f05270 */
[----:B------:R4:W5:Y:S08]  /*1ba50*/  LDL R3, [R1] ;  /* 0x0000000001037983 */ /* 0x0009700000100800 */
[----:B0-----:R-:W-:-:S05]  /*1ba60*/  @!P0 VIADD R20, R20, 0x29880 ;  /* 0x0002988014148836 */ /* 0x001fca0000000000 */
[----:B------:R-:W-:-:S04]  /*1ba70*/  @!P0 PRMT R20, RZ, 0x654, R20 ;  /* 0x00000654ff148816 */ /* 0x000fc80000000014 */
[----:B------:R4:W-:Y:S01]  /*1ba80*/  @!P0 SYNCS.ARRIVE.TRANS64.RED.A1T0 RZ, [R20+URZ], RZ ;  /* 0x000000ff14ff89a7 */ /* 0x0009e2000810043f */
[C---:B---3--:R-:W-:Y:S01]  /*1ba90*/  ISETP.GT.AND P0, PT, R2.reuse, R0, PT ;  /* 0x000000000200720c */ /* 0x048fe20003f04270 */
[----:B------:R-:W-:Y:S02]  /*1baa0*/  VIADD R2, R2, 0xffffffff ;  /* 0xffffffff02027836 */ /* 0x000fe40000000000 */
[----:B------:R-:W-:-:S10]  /*1bab0*/  IMAD.MOV.U32 R0, RZ, RZ, R19 ;  /* 0x000000ffff007224 */ /* 0x000fd400078e0013 */
[----:B----4-:R-:W-:Y:S05]  /*1bac0*/  @P0 BRA `(.L_x_1235) ;  /* 0xfffffff000080947 */ /* 0x010fea000383ffff */
.L_x_1213:
[----:B------:R-:W3:Y:S01]  /*1bad0*/  S2R R4, SR_TID.X ;  /* 0x0000000000047919 */ /* 0x000ee20000002100 */
[----:B------:R-:W-:Y:S01]  /*1bae0*/  BSSY B0, `(.L_x_1236) ;  /* 0x0000011000007945 */ /* 0x000fe20003800000 */
[----:B---3--:R-:W-:-:S04]  /*1baf0*/  LOP3.LUT R4, R4, 0x7f, RZ, 0xc0, !PT ;  /* 0x0000007f04047812 */ /* 0x008fc800078ec0ff */
[----:B------:R-:W-:-:S13]  /*1bb00*/  ISETP.NE.AND P0, PT, R4, RZ, PT ;  /* 0x000000ff0400720c */ /* 0x000fda0003f05270 */
[----:B------:R-:W-:Y:S05]  /*1bb10*/  @P0 BRA `(.L_x_1237) ;  /* 0x0000000000340947 */ /* 0x000fea0003800000 */
[----:B-----5:R-:W3:Y:S01]  /*1bb20*/  S2R R3, SR_LANEID ;  /* 0x0000000000037919 */ /* 0x020ee20000000000 */
[----:B------:R-:W-:Y:S02]  /*1bb30*/  VOTEU.ANY UR4, UPT, PT ;  /* 0x0000000000047886 */ /* 0x000fe400038e0100 */
[----:B-1----:R-:W3:Y:S08]  /*1bb40*/  FLO.U32 R0, UR4 ;  /* 0x0000000400007d00 */ /* 0x002ef000080e0000 */
[----:B------:R-:W1:Y:S01]  /*1bb50*/  POPC R5, UR4 ;  /* 0x0000000400057d09 */ /* 0x000e620008000000 */
[----:B---3--:R-:W-:-:S02]  /*1bb60*/  ISETP.EQ.U32.AND P1, PT, R0, R3, PT ;  /* 0x000000030000720c */ /* 0x008fc40003f22070 */
[----:B------:R-:W1:Y:S11]  /*1bb70*/  LDC.64 R2, c[0x0][0xc60] ;  /* 0x00031800ff027b82 */ /* 0x000e760000000a00 */
[----:B-1----:R-:W3:Y:S01]  /*1bb80*/  @P1 ATOMG.E.ADD.STRONG.GPU PT, R3, desc[UR52][R2.64], R5 ;  /* 0x00000005020319a8 */ /* 0x002ee200081ee1f4 */
[----:B------:R-:W1:Y:S02]  /*1bb90*/  S2R R4, SR_LTMASK ;  /* 0x0000000000047919 */ /* 0x000e640000003900 */
[----:B-1----:R-:W-:-:S04]  /*1bba0*/  LOP3.LUT R4, R4, UR4, RZ, 0xc0, !PT ;  /* 0x0000000404047c12 */ /* 0x002fc8000f8ec0ff */
[----:B0-----:R-:W0:Y:S01]  /*1bbb0*/  POPC R7, R4 ;  /* 0x0000000400077309 */ /* 0x001e220000000000 */
[----:B---3--:R-:W0:Y:S02]  /*1bbc0*/  SHFL.IDX PT, R0, R3, R0, 0x1f ;  /* 0x00001f0003007589 */ /* 0x008e2400000e0000 */
[----:B0-----:R-:W-:-:S05]  /*1bbd0*/  IADD3 R0, R0, UR40, R7 ;  /* 0x0000002800007c10 */ /* 0x001fca000fffe007 */
[----:B------:R3:W-:Y:S02]  /*1bbe0*/  STL [R1+0x10], R0 ;  /* 0x0000100001007387 */ /* 0x0007e40000100800 */
.L_x_1237:
[----:B------:R-:W-:Y:S05]  /*1bbf0*/  BSYNC B0 ;  /* 0x0000000000007941 */ /* 0x000fea0003800000 */
.L_x_1236:
[----:B------:R-:W-:-:S06]  /*1bc00*/  UISETP.NE.AND UP0, UPT, UR39, 0x3, UPT ;  /* 0x000000032700788c */ /* 0x000fcc000bf05270 */
[----:B------:R-:W-:-:S13]  /*1bc10*/  PLOP3.LUT P1, PT, PT, PT, UP0, 0x80, 0x0 ;  /* 0x000000000000781c */ /* 0x000fda0003f2f008 */
[----:B------:R-:W-:Y:S05]  /*1bc20*/  @!P1 BRA `(.L_x_1238) ;  /* 0x0000000000049947 */ /* 0x000fea0003800000 */
[----:B------:R-:W-:Y:S01]  /*1bc30*/  BPT.TRAP 0x1 ;  /* 0x000000040000795c */ /* 0x000fe20000300000 */
.L_x_1238:
[----:B------:R-:W4:Y:S01]  /*1bc40*/  LDL R2, [R1] ;  /* 0x0000000001027983 */ /* 0x000f220000100800 */
[----:B-1-3--:R-:W-:Y:S01]  /*1bc50*/  IMAD.U32 R0, RZ, RZ, UR41 ;  /* 0x00000029ff007e24 */ /* 0x00afe2000f8e00ff */
[----:B------:R-:W-:Y:S01]  /*1bc60*/  BSSY B0, `(.L_x_1239) ;  /* 0x0000007000007945 */ /* 0x000fe20003800000 */
[----:B------:R-:W-:-:S03]  /*1bc70*/  IMAD R17, R19, 0x8, R18 ;  /* 0x0000000813117824 */ /* 0x000fc600078e0212 */
[----:B------:R-:W-:Y:S02]  /*1bc80*/  ISETP.NE.AND P2, PT, R0, 0x3, PT ;  /* 0x000000030000780c */ /* 0x000fe40003f45270 */
[----:B----4-:R-:W-:-:S04]  /*1bc90*/  LOP3.LUT R0, R2, 0x1, RZ, 0x3c, !PT ;  /* 0x0000000102007812 */ /* 0x010fc800078e3cff */
[----:B------:R-:W-:-:S04]  /*1bca0*/  SHF.L.U32 R0, R0, 0x1f, RZ ;  /* 0x0000001f00007819 */ /* 0x000fc800000006ff */
[----:B------:R-:W1:Y:S02]  /*1bcb0*/  SYNCS.PHASECHK.TRANS64.TRYWAIT P1, [R17+URZ+0x29870], R0 ;  /* 0x02987000110075a7 */ /* 0x000e64000802017f */
[----:B-1----:R-:W-:Y:S05]  /*1bcc0*/  @!P1 BRA `(.L_x_1240) ;  /* 0x0000002400cc9947 */ /* 0x002fea0003800000 */
.L_x_1292:
[----:B------:R-:W-:Y:S05]  /*1bcd0*/  BSYNC B0 ;  /* 0x0000000000007941 */ /* 0x000fea0003800000 */
.L_x_1239:
[----:B------:R-:W-:Y:S05]  /*1bce0*/  @!P2 BRA `(.L_x_1241) ;  /* 0x000000000004a947 */ /* 0x000fea0003800000 */
[----:B------:R-:W-:Y:S01]  /*1bcf0*/  BPT.TRAP 0x1 ;  /* 0x000000040000795c */ /* 0x000fe20000300000 */
.L_x_1241:
[----:B-1----:R-:W3:Y:S02]  /*1bd00*/  LDL R0, [R1] ;  /* 0x0000000001007983 */ /* 0x002ee40000100800 */
[----:B---3--:R-:W-:-:S04]  /*1bd10*/  SHF.L.U32 R0, R0, 0x1f, RZ ;  /* 0x0000001f00007819 */ /* 0x008fc800000006ff */
[----:B------:R-:W1:Y:S02]  /*1bd20*/  SYNCS.PHASECHK.TRANS64.TRYWAIT P1, [R17+URZ+0x29860], R0 ;  /* 0x02986000110075a7 */ /* 0x000e64000802017f */
[----:B-1----:R-:W-:Y:S05]  /*1bd30*/  @!P1 BRA `(.L_x_1242) ;  /* 0x0000002400c49947 */ /* 0x002fea0003800000 */
.L_x_1293:
[----:B------:R-:W3:Y:S04]  /*1bd40*/  LDL R2, [R1+0x24] ;  /* 0x0000240001027983 */ /* 0x000ee80000100800 */
[----:B------:R-:W4:Y:S01]  /*1bd50*/  LDL R12, [R1+0x20] ;  /* 0x00002000010c7983 */ /* 0x000f220000100800 */
[----:B-1----:R-:W-:Y:S01]  /*1bd60*/  IMAD R0, R19, 0x5000, RZ ;  /* 0x0000500013007824 */ /* 0x002fe200078e02ff */
[----:B------:R-:W-:Y:S05]  /*1bd70*/  WARPSYNC.ALL ;  /* 0x0000000000007948 */ /* 0x000fea0003800000 */
[----:B0-----:R-:W0:Y:S01]  /*1bd80*/  S2R R9, SR_TID.X ;  /* 0x0000000000097919 */ /* 0x001e220000002100 */
[----:B------:R-:W-:Y:S01]  /*1bd90*/  IMAD.MOV.U32 R13, RZ, RZ, 0x40 ;  /* 0x00000040ff0d7424 */ /* 0x000fe200078e00ff */
[----:B0-----:R-:W-:-:S04]  /*1bda0*/  LOP3.LUT P1, RZ, R9, 0x4, RZ, 0xc0, !PT ;  /* 0x0000000409ff7812 */ /* 0x001fc8000782c0ff */
[----:B------:R-:W-:Y:S02]  /*1bdb0*/  SEL R13, R13, 0xffffffc0, !P1 ;  /* 0xffffffc00d0d7807 */ /* 0x000fe40004800000 */
[C---:B---3-5:R-:W-:Y:S02]  /*1bdc0*/  LOP3.LUT R3, R0.reuse, R2, RZ, 0xfc, !PT ;  /* 0x0000000200037212 */ /* 0x068fe400078efcff */
[----:B----4-:R-:W-:-:S03]  /*1bdd0*/  LOP3.LUT R0, R0, R12, RZ, 0xfc, !PT ;  /* 0x0000000c00007212 */ /* 0x010fc600078efcff */
[----:B------:R-:W-:-:S04]  /*1bde0*/  IMAD.IADD R2, R18, 0x1, R3 ;  /* 0x0000000112027824 */ /* 0x000fc800078e0203 */
[----:B------:R-:W-:Y:S01]  /*1bdf0*/  IMAD.IADD R3, R13, 0x1, R2 ;  /* 0x000000010d037824 */ /* 0x000fe200078e0202 */
        /* <DEDUP_REMOVED lines=69> */
.L_x_1243:
[----:B------:R-:W3:Y:S01]  /*1c250*/  LDL.LU R2, [R1] ;  /* 0x0000000001027983 */ /* 0x000ee20000300800 */
        /* <DEDUP_REMOVED lines=9> */
[----:B---3--:R-:W-:-:S05]  /*1c2f0*/  LOP3.LUT R2, R2, R0, RZ, 0x3c, !PT ;  /* 0x0000000002027212 */ /* 0x008fca00078e3cff */
[----:B------:R0:W-:Y:S02]  /*1c300*/  STL [R1], R2 ;  /* 0x0000000201007387 */ /* 0x0001e40000100800 */
.L_x_1188:
[----:B------:R-:W-:Y:S05]  /*1c310*/  BSYNC B7 ;  /* 0x0000000000077941 */ /* 0x000fea0003800000 */
.L_x_1186:
[----:B------:R-:W-:-:S13]  /*1c320*/  LOP3.LUT P0, RZ, R16, 0x2, RZ, 0xc0, !PT ;  /* 0x0000000210ff7812 */ /* 0x000fda000780c0ff */
[----:B------:R-:W-:Y:S05]  /*1c330*/  @!P0 BRA `(.L_x_1244) ;  /* 0x0000000000308947 */ /* 0x000fea0003800000 */
[----:B------:R-:W4:Y:S08]  /*1c340*/  S2UR UR5, SR_CgaCtaId ;  /* 0x00000000000579c3 */ /* 0x000f300000008800 */
[----:B------:R-:W-:Y:S06]  /*1c350*/  BAR.SYNC.DEFER_BLOCKING 0x5, 0x180 ;  /* 0x0146000000007b1d */ /* 0x000fec0000010000 */
[----:B------:R-:W-:-:S02]  /*1c360*/  UMOV UR4, 0x400 ;  /* 0x0000040000047882 */ /* 0x000fc40000000000 */
[----:B----4-:R-:W-:-:S06]  /*1c370*/  ULEA UR4, UR5, UR4, 0x18 ;  /* 0x0000000405047291 */ /* 0x010fcc000f8ec03f */
[----:B------:R-:W-:-:S05]  /*1c380*/  IMAD.U32 R18, RZ, RZ, UR4 ;  /* 0x00000004ff127e24 */ /* 0x000fca000f8e00ff */
[----:B-1----:R-:W1:Y:S04]  /*1c390*/  LDS.128 R4, [R18+0x298d0] ;  /* 0x0298d00012047984 */ /* 0x002e680000000c00 */
[----:B-1----:R1:W-:Y:S01]  /*1c3a0*/  STL.64 [R1+0x10], R4 ;  /* 0x0000100401007387 */ /* 0x0023e20000100a00 */
[----:B---3--:R-:W-:-:S03]  /*1c3b0*/  IMAD.MOV.U32 R0, RZ, RZ, R7 ;  /* 0x000000ffff007224 */ /* 0x008fc600078e0007 */
[----:B------:R1:W-:Y:S02]  /*1c3c0*/  STL [R1+0x18], R6 ;  /* 0x0000180601007387 */ /* 0x0003e40000100800 */
[----:B------:R-:W-:Y:S01]  /*1c3d0*/  R2UR UR42, R0 ;  /* 0x00000000002a72ca */ /* 0x000fe200000e0000 */
[----:B------:R-:W-:Y:S06]  /*1c3e0*/  BAR.ARV 0x4, 0x180 ;  /* 0x0106000000007b1d */ /* 0x000fec0000002000 */
[----:B------:R-:W-:Y:S08]  /*1c3f0*/  BRA `(.L_x_1245) ;  /* 0x0000000c00e47947 */ /* 0x000ff00003800000 */
.L_x_1244:
[----:B---3--:R-:W3:Y:S01]  /*1c400*/  LDL.LU R0, [R1+0x10] ;  /* 0x0000100001007983 */ /* 0x008ee20000300800 */
[----:B------:R-:W-:Y:S01]  /*1c410*/  ULDC UR4, c[0x0][0xc3c] ;  /* 0x00030f0000047ab9 */ /* 0x000fe20000000800 */
[----:B0-----:R-:W0:Y:S02]  /*1c420*/  S2R R2, SR_TID.X ;  /* 0x0000000000027919 */ /* 0x001e240000002100 */
[----:B0-----:R-:W-:-:S04]  /*1c430*/  LOP3.LUT R8, R2, 0x1f, RZ, 0xc0, !PT ;  /* 0x0000001f02087812 */ /* 0x001fc800078ec0ff */
[C---:B------:R-:W-:Y:S01]  /*1c440*/  ISETP.NE.AND P0, PT, R8.reuse, 0x1f, PT ;  /* 0x0000001f0800780c */ /* 0x040fe20003f05270 */
[----:B------:R-:W-:-:S05]  /*1c450*/  VIADD R6, R8, UR42 ;  /* 0x0000002a08067c36 */ /* 0x000fca0008000000 */
[----:B------:R-:W-:Y:S01]  /*1c460*/  ISETP.GE.OR P1, PT, R6, UR4, !P0 ;  /* 0x0000000406007c0c */ /* 0x000fe2000c726670 */
[----:B------:R-:W-:Y:S02]  /*1c470*/  IMAD.MOV.U32 R7, RZ, RZ, RZ ;  /* 0x000000ffff077224 */ /* 0x000fe400078e00ff */
[----:B---3--:R-:W-:-:S10]  /*1c480*/  IMAD.MOV.U32 R9, RZ, RZ, R0 ;  /* 0x000000ffff097224 */ /* 0x008fd400078e0000 */
[----:B------:R-:W0:Y:S01]  /*1c490*/  @!P1 LDC.64 R2, c[0x0][0xc80] ;  /* 0x00032000ff029b82 */ /* 0x000e220000000a00 */
[----:B------:R-:W-:Y:S01]  /*1c4a0*/  IMAD.MOV.U32 R0, RZ, RZ, RZ ;  /* 0x000000ffff007224 */ /* 0x000fe200078e00ff */
[----:B------:R-:W-:Y:S01]  /*1c4b0*/  ISETP.GE.U32.AND P2, PT, R8, 0x2, PT ;  /* 0x000000020800780c */ /* 0x000fe20003f46070 */
[----:B------:R-:W-:-:S05]  /*1c4c0*/  ULDC UR4, c[0x0][0xc3c] ;  /* 0x00030f0000047ab9 */ /* 0x000fca0000000800 */
[----:B-1----:R-:W1:Y:S01]  /*1c4d0*/  @!P1 LDC.64 R4, c[0x0][0xc78] ;  /* 0x00031e00ff049b82 */ /* 0x002e620000000a00 */
[----:B0-----:R-:W-:-:S05]  /*1c4e0*/  @!P1 IMAD.WIDE R2, R6, 0x4, R2 ;  /* 0x0000000406029825 */ /* 0x001fca00078e0202 */
[----:B------:R1:W3:Y:S02]  /*1c4f0*/  @!P1 LDG.E R0, desc[UR52][R2.64] ;  /* 0x0000003402009981 */ /* 0x0002e4000c1e1900 */
[----:B-1----:R-:W-:-:S05]  /*1c500*/  @!P1 IMAD.WIDE R2, R6, 0x4, R4 ;  /* 0x0000000406029825 */ /* 0x002fca00078e0204 */
[----:B------:R-:W3:Y:S01]  /*1c510*/  @!P1 LDG.E R7, desc[UR52][R2.64] ;  /* 0x0000003402079981 */ /* 0x000ee2000c1e1900 */
[C---:B------:R-:W-:Y:S01]  /*1c520*/  ISETP.NE.AND P1, PT, R8.reuse, RZ, PT ;  /* 0x000000ff0800720c */ /* 0x040fe20003f25270 */
[----:B------:R-:W-:Y:S01]  /*1c530*/  IMAD.MOV.U32 R5, RZ, RZ, RZ ;  /* 0x000000ffff057224 */ /* 0x000fe200078e00ff */
[C---:B------:R-:W-:Y:S01]  /*1c540*/  ISETP.GE.U32.AND P3, PT, R8.reuse, 0x4, PT ;  /* 0x000000040800780c */ /* 0x040fe20003f66070 */
[----:B------:R-:W-:Y:S01]  /*1c550*/  SHFL.IDX PT, R6, R9, 0x1, 0x1f ;  /* 0x00201f0009067f89 */ /* 0x000fe200000e0000 */
[C---:B------:R-:W-:Y:S02]  /*1c560*/  ISETP.GE.U32.AND P4, PT, R8.reuse, 0x8, PT ;  /* 0x000000080800780c */ /* 0x040fe40003f86070 */
[----:B------:R-:W-:Y:S01]  /*1c570*/  ISETP.GE.U32.AND P5, PT, R8, 0x10, PT ;  /* 0x000000100800780c */ /* 0x000fe20003fa6070 */
[----:B------:R-:W-:Y:S01]  /*1c580*/  SHFL.IDX PT, R4, R9, RZ, 0x1f ;  /* 0x00001fff09047589 */ /* 0x000fe200000e0000 */
[----:B------:R-:W0:Y:S01]  /*1c590*/  LDC R8, c[0x0][0xc38] ;  /* 0x00030e00ff087b82 */ /* 0x000e220000000800 */
[----:B---3--:R-:W-:-:S05]  /*1c5a0*/  IMAD R2, R7, R0, RZ ;  /* 0x0000000007027224 */ /* 0x008fca00078e02ff */
        /* <DEDUP_REMOVED lines=19> */
[----:B------:R-:W-:Y:S05]  /*1c6e0*/  @P6 BRA `(.L_x_1246) ;  /* 0x0000000000986947 */ /* 0x000fea0003800000 */
.L_x_1248:
[----:B------:R-:W-:-:S04]  /*1c6f0*/  UIADD3 UR42, UR42, 0x1f, URZ ;  /* 0x0000001f2a2a7890 */ /* 0x000fc8000fffe03f */
[----:B------:R-:W-:-:S06]  /*1c700*/  UISETP.GE.AND UP0, UPT, UR42, UR4, UPT ;  /* 0x000000042a00728c */ /* 0x000fcc000bf06270 */
[----:B------:R-:W-:-:S13]  /*1c710*/  PLOP3.LUT P6, PT, PT, PT, UP0, 0x40, 0x0 ;  /* 0x000000000000781c */ /* 0x000fda0003fce808 */
[----:B------:R-:W-:Y:S05]  /*1c720*/  @!P6 BRA `(.L_x_1247) ;  /* 0x0000000800c8e947 */ /* 0x000fea0003800000 */
[----:B------:R-:W0:Y:S01]  /*1c730*/  S2R R0, SR_TID.X ;  /* 0x0000000000007919 */ /* 0x000e220000002100 */
[----:B------:R-:W1:Y:S01]  /*1c740*/  LDC R8, c[0x0][0xc38] ;  /* 0x00030e00ff087b82 */ /* 0x000e620000000800 */
[----:B0-----:R-:W-:-:S05]  /*1c750*/  LOP3.LUT R0, R0, 0x1f, RZ, 0xc0, !PT ;  /* 0x0000001f00007812 */ /* 0x001fca00078ec0ff */
[----:B------:R-:W-:Y:S02]  /*1c760*/  VIADD R7, R0, UR42 ;  /* 0x0000002a00077c36 */ /* 0x000fe40008000000 */
[----:B------:R-:W-:-:S03]  /*1c770*/  IMAD.MOV.U32 R0, RZ, RZ, RZ ;  /* 0x000000ffff007224 */ /* 0x000fc600078e00ff */
[----:B------:R-:W-:-:S13]  /*1c780*/  ISETP.GE.OR P6, PT, R7, UR4, !P0 ;  /* 0x0000000407007c0c */ /* 0x000fda000c7c6670 */
[----:B------:R-:W0:Y:S02]  /*1c790*/  @!P6 LDC.64 R2, c[0x0][0xc80] ;  /* 0x00032000ff02eb82 */ /* 0x000e240000000a00 */
[----:B0-----:R-:W-:-:S05]  /*1c7a0*/  @!P6 IMAD.WIDE R2, R7, 0x4, R2 ;  /* 0x000000040702e825 */ /* 0x001fca00078e0202 */
[----:B------:R0:W3:Y:S02]  /*1c7b0*/  @!P6 LDG.E R0, desc[UR52][R2.64] ;  /* 0x000000340200e981 */ /* 0x0000e4000c1e1900 */
[----:B0-----:R-:W0:Y:S02]  /*1c7c0*/  @!P6 LDC.64 R2, c[0x0][0xc78] ;  /* 0x00031e00ff02eb82 */ /* 0x001e240000000a00 */
[----:B0-----:R-:W-:-:S04]  /*1c7d0*/  @!P6 IMAD.WIDE R2, R7, 0x4, R2 ;  /* 0x000000040702e825 */ /* 0x001fc800078e0202 */
[----:B------:R-:W-:-:S06]  /*1c7e0*/  IMAD.MOV.U32 R7, RZ, RZ, RZ ;  /* 0x000000ffff077224 */ /* 0x000fcc00078e00ff */
[----:B------:R-:W3:Y:S02]  /*1c7f0*/  @!P6 LDG.E R7, desc[UR52][R2.64] ;  /* 0x000000340207e981 */ /* 0x000ee4000c1e1900 */
        /* <DEDUP_REMOVED lines=16> */
[----:B------:R-:W1:Y:S02]  /*1c900*/  SHFL.IDX PT, R3, R2, 0x1f, 0x1f ;  /* 0x03e01f0002037f89 */ /* 0x000e6400000e0000 */
[----:B-1----:R-:W-:-:S04]  /*1c910*/  IMAD R3, R3, R8, RZ ;  /* 0x0000000803037224 */ /* 0x002fc800078e02ff */
[----:B------:R-:W-:-:S05]  /*1c920*/  IMAD.IADD R6, R3, 0x1, R6 ;  /* 0x0000000103067824 */ /* 0x000fca00078e0206 */
[----:B------:R-:W-:-:S13]  /*1c930*/  ISETP.GT.AND P6, PT, R6, R4, PT ;  /* 0x000000040600720c */ /* 0x000fda0003fc4270 */
[----:B------:R-:W-:Y:S05]  /*1c940*/  @!P6 BRA `(.L_x_1248) ;  /* 0xfffffffc0068e947 */ /* 0x000fea000383ffff */
.L_x_1246:
        /* <DEDUP_REMOVED lines=8> */
[----:B------:R0:W3:Y:S01]  /*1c9d0*/  SHFL.IDX PT, R7, R7, R3, 0x1f ;  /* 0x00001f0307077589 */ /* 0x0000e200000e0000 */
[----:B------:R-:W-:Y:S05]  /*1c9e0*/  @!P0 BRA `(.L_x_1249) ;  /* 0x00000000000c8947 */ /* 0x000fea0003800000 */
[----:B------:R-:W-:-:S06]  /*1c9f0*/  UIADD3 UR5, UR4, -0x1, URZ ;  /* 0xffffffff04057890 */ /* 0x000fcc000fffe03f */
[----:B------:R-:W-:-:S06]  /*1ca00*/  IMAD.U32 R5, RZ, RZ, UR5 ;  /* 0x00000005ff057e24 */ /* 0x000fcc000f8e00ff */
[----:B------:R4:W0:Y:S02]  /*1ca10*/  SHFL.IDX PT, R5, R2, R5, 0x1f ;  /* 0x00001f0502057589 */ /* 0x00082400000e0000 */
.L_x_1249:
[----:B0---4-:R-:W-:Y:S01]  /*1ca20*/  IMAD R2, R5, R8, R6 ;  /* 0x0000000805027224 */ /* 0x011fe200078e0206 */
[----:B---3--:R-:W-:Y:S01]  /*1ca30*/  ISETP.NE.AND P0, PT, R7, 0x1, PT ;  /* 0x000000010700780c */ /* 0x008fe20003f05270 */
[----:B------:R-:W-:Y:S02]  /*1ca40*/  UIADD3 UR42, UR4, UR42, URZ ;  /* 0x0000002a042a7290 */ /* 0x000fe4000fffe03f */
[----:B------:R-:W-:Y:S01]  /*1ca50*/  IMAD.IADD R4, R4, 0x1, -R2 ;  /* 0x0000000104047824 */ /* 0x000fe200078e0a02 */
[----:B------:R0:W-:Y:S09]  /*1ca60*/  STL [R1+0x10], R2 ;  /* 0x0000100201007387 */ /* 0x0001f20000100800 */
[----:B------:R-:W-:Y:S05]  /*1ca70*/  @!P0 BRA `(.L_x_1250) ;  /* 0x0000000000e48947 */ /* 0x000fea0003800000 */
[----:B-1----:R-:W-:-:S04]  /*1ca80*/  IABS R5, R0 ;  /* 0x0000000000057213 */ /* 0x002fc80000000000 */
[----:B0-----:R-:W0:Y:S08]  /*1ca90*/  I2F.RP R2, R5 ;  /* 0x0000000500027306 */ /* 0x001e300000209400 */
        /* <DEDUP_REMOVED lines=16> */
[----:B------:R-:W-:Y:S02]  /*1cba0*/  ISETP.GE.U32.AND P0, PT, R2, R5, PT ;  /* 0x000000050200720c */ /* 0x000fe40003f06070 */
[----:B------:R-:W-:-:S04]  /*1cbb0*/  IABS R5, R7 ;  /* 0x0000000700057213 */ /* 0x000fc80000000000 */
        /* <DEDUP_REMOVED lines=9> */
[----:B------:R-:W-:-:S03]  /*1cc50*/  LOP3.LUT R2, R4, R0, RZ, 0x3c, !PT ;  /* 0x0000000004027212 */ /* 0x000fc600078e3cff */
[----:B------:R-:W-:Y:S01]  /*1cc60*/  IMAD.MOV.U32 R3, RZ, RZ, R8 ;  /* 0x000000ffff037224 */ /* 0x000fe200078e0008 */
[----:B------:R-:W-:Y:S02]  /*1cc70*/  ISETP.GE.AND P2, PT, R2, RZ, PT ;  /* 0x000000ff0200720c */ /* 0x000fe40003f46270 */
        /* <DEDUP_REMOVED lines=11> */
[----:B------:R-:W-:Y:S01]  /*1cd30*/  ISETP.GE.U32.AND P0, PT, R2, R5, PT ;  /* 0x000000050200720c */ /* 0x000fe20003f06070 */
[----:B------:R-:W-:-:S04]  /*1cd40*/  IMAD.MOV R2, RZ, RZ, -R3 ;  /* 0x000000ffff027224 */ /* 0x000fc800078e0a03 */
[----:B------:R-:W-:Y:S01]  /*1cd50*/  IMAD R4, R0, R2, R4 ;  /* 0x0000000200047224 */ /* 0x000fe200078e0204 */
[----:B------:R-:W-:-:S04]  /*1cd60*/  LOP3.LUT R2, R3, R7, RZ, 0x3c, !PT ;  /* 0x0000000703027212 */ /* 0x000fc800078e3cff */
[----:B------:R-:W-:-:S03]  /*1cd70*/  ISETP.GE.AND P2, PT, R2, RZ, PT ;  /* 0x000000ff0200720c */ /* 0x000fc60003f46270 */
[----:B------:R-:W-:-:S10]  /*1cd80*/  @P0 VIADD R6, R6, 0x1 ;  /* 0x0000000106060836 */ /* 0x000fd40000000000 */
[----:B------:R-:W-:Y:S01]  /*1cd90*/  @!P2 IMAD.MOV R6, RZ, RZ, -R6 ;  /* 0x000000ffff06a224 */ /* 0x000fe200078e0a06 */
[----:B------:R-:W-:-:S05]  /*1cda0*/  @!P1 LOP3.LUT R6, RZ, R7, RZ, 0x33, !PT ;  /* 0x00000007ff069212 */ /* 0x000fca00078e33ff */
[--C-:B------:R-:W-:Y:S02]  /*1cdb0*/  IMAD.MOV R2, RZ, RZ, -R6.reuse ;  /* 0x000000ffff027224 */ /* 0x100fe400078e0a06 */
[C---:B------:R-:W-:Y:S02]  /*1cdc0*/  IMAD R6, R7.reuse, 0x1000000, R6 ;  /* 0x0100000007067824 */ /* 0x040fe400078e0206 */
[----:B------:R-:W-:-:S04]  /*1cdd0*/  IMAD R2, R7, R2, R3 ;  /* 0x0000000207027224 */ /* 0x000fc800078e0203 */
[----:B------:R-:W-:-:S05]  /*1cde0*/  IMAD R2, R2, 0x10000, R6 ;  /* 0x0001000002027824 */ /* 0x000fca00078e0206 */
[----:B------:R0:W-:Y:S01]  /*1cdf0*/  STL [R1+0x18], R2 ;  /* 0x0000180201007387 */ /* 0x0001e20000100800 */
[----:B------:R-:W-:Y:S05]  /*1ce00*/  BRA `(.L_x_1251) ;  /* 0x0000000400007947 */ /* 0x000fea0003800000 */
.L_x_1250:
[----:B------:R-:W-:Y:S02]  /*1ce10*/  ULDC.64 UR4, c[0x0][0xc90] ;  /* 0x0003240000047ab9 */ /* 0x000fe40000000a00 */
[----:B------:R-:W-:-:S06]  /*1ce20*/  UIMAD.WIDE UR4, UR42, 0x4, UR4 ;  /* 0x000000042a0478a5 */ /* 0x000fcc000f8e0204 */
[----:B0-----:R-:W-:Y:S02]  /*1ce30*/  IMAD.U32 R2, RZ, RZ, UR4 ;  /* 0x00000004ff027e24 */ /* 0x001fe4000f8e00ff */
[----:B------:R-:W-:-:S05]  /*1ce40*/  IMAD.U32 R3, RZ, RZ, UR5 ;  /* 0x00000005ff037e24 */ /* 0x000fca000f8e00ff */
[----:B------:R-:W1:Y:S02]  /*1ce50*/  LDG.E R6, desc[UR52][R2.64] ;  /* 0x0000003402067981 */ /* 0x000e64000c1e1900 */
[----:B-1----:R-:W-:-:S05]  /*1ce60*/  IMAD R5, R0, R6, RZ ;  /* 0x0000000600057224 */ /* 0x002fca00078e02ff */
[----:B------:R-:W-:-:S04]  /*1ce70*/  IABS R7, R5 ;  /* 0x0000000500077213 */ /* 0x000fc80000000000 */
[----:B------:R-:W0:Y:S08]  /*1ce80*/  I2F.RP R2, R7 ;  /* 0x0000000700027306 */ /* 0x000e300000209400 */
        /* <DEDUP_REMOVED lines=22> */
[----:B------:R-:W-:Y:S02]  /*1cff0*/  IMAD R7, R6, R2, RZ ;  /* 0x0000000206077224 */ /* 0x000fe400078e02ff */
[----:B------:R-:W-:Y:S02]  /*1d000*/  IMAD.MOV R2, RZ, RZ, -R2 ;  /* 0x000000ffff027224 */ /* 0x000fe400078e0a02 */
[----:B------:R-:W-:Y:S02]  /*1d010*/  IMAD.MOV R3, RZ, RZ, -R7 ;  /* 0x000000ffff037224 */ /* 0x000fe400078e0a07 */
[----:B------:R-:W-:-:S03]  /*1d020*/  IMAD R4, R5, R2, R4 ;  /* 0x0000000205047224 */ /* 0x000fc600078e0204 */
[----:B------:R-:W-:-:S04]  /*1d030*/  VIADDMNMX R6, R3, R8, R6, PT ;  /* 0x0000000803067246 */ /* 0x000fc80003800106 */
        /* <DEDUP_REMOVED lines=19> */
[----:B------:R-:W-:Y:S02]  /*1d170*/  LOP3.LUT R3, R4, R6, RZ, 0x3c, !PT ;  /* 0x0000000604037212 */ /* 0x000fe400078e3cff */
[----:B------:R-:W-:Y:S02]  /*1d180*/  IADD3 R4, R7, 0x1000000, R4 ;  /* 0x0100000007047810 */ /* 0x000fe40007ffe004 */
[----:B------:R-:W-:-:S07]  /*1d190*/  ISETP.GE.AND P2, PT, R3, RZ, PT ;  /* 0x000000ff0300720c */ /* 0x000fce0003f46270 */
[----:B------:R-:W-:-:S06]  /*1d1a0*/  @P0 VIADD R2, R2, 0x1 ;  /* 0x0000000102020836 */ /* 0x000fcc0000000000 */
[----:B------:R-:W-:Y:S01]  /*1d1b0*/  @!P2 IMAD.MOV R2, RZ, RZ, -R2 ;  /* 0x000000ffff02a224 */ /* 0x000fe200078e0a02 */
[----:B------:R-:W-:Y:S01]  /*1d1c0*/  @!P1 LOP3.LUT R2, RZ, R6, RZ, 0x33, !PT ;  /* 0x00000006ff029212 */ /* 0x000fe200078e33ff */
[----:B------:R-:W-:-:S04]  /*1d1d0*/  IMAD.MOV R6, RZ, RZ, -R6 ;  /* 0x000000ffff067224 */ /* 0x000fc800078e0a06 */
[----:B------:R-:W-:Y:S02]  /*1d1e0*/  IMAD R3, R2, R6, R4 ;  /* 0x0000000602037224 */ /* 0x000fe400078e0204 */
[----:B------:R-:W-:-:S03]  /*1d1f0*/  IMAD.MOV.U32 R4, RZ, RZ, R2 ;  /* 0x000000ffff047224 */ /* 0x000fc600078e0002 */
[----:B------:R1:W-:Y:S04]  /*1d200*/  STL [R1+0x18], R3 ;  /* 0x0000180301007387 */ /* 0x0003e80000100800 */
.L_x_1251:
[----:B-1----:R-:W-:-:S05]  /*1d210*/  LOP3.LUT R3, RZ, R4, RZ, 0x33, !PT ;  /* 0x00000004ff037212 */ /* 0x002fca00078e33ff */
[----:B------:R-:W-:-:S05]  /*1d220*/  IMAD.IADD R0, R0, 0x1, R3 ;  /* 0x0000000100007824 */ /* 0x000fca00078e0203 */
[----:B------:R1:W-:Y:S01]  /*1d230*/  STL [R1+0x14], R0 ;  /* 0x0000140001007387 */ /* 0x0003e20000100800 */
[----:B------:R-:W-:Y:S05]  /*1d240*/  BRA `(.L_x_1252) ;  /* 0x0000000000107947 */ /* 0x000fea0003800000 */
.L_x_1247:
[----:B------:R0:W-:Y:S01]  /*1d250*/  STL [R1+0x10], R4 ;  /* 0x0000100401007387 */ /* 0x0001e20000100800 */
[----:B------:R-:W-:-:S03]  /*1d260*/  ULDC UR42, c[0x0][0xc3c] ;  /* 0x00030f00002a7ab9 */ /* 0x000fc60000000800 */
[----:B------:R0:W-:Y:S04]  /*1d270*/  STL [R1+0x14], RZ ;  /* 0x000014ff01007387 */ /* 0x0001e80000100800 */
[----:B------:R0:W-:Y:S02]  /*1d280*/  STL [R1+0x18], RZ ;  /* 0x000018ff01007387 */ /* 0x0001e40000100800 */
.L_x_1252:
[----:B0-----:R-:W3:Y:S04]  /*1d290*/  LDL R2, [R1+0x18] ;  /* 0x0000180001027983 */ /* 0x001ee80000100800 */
[----:B------:R-:W4:Y:S04]  /*1d2a0*/  LDL R3, [R1+0x14] ;  /* 0x0000140001037983 */ /* 0x000f280000100800 */
[----:B------:R-:W5:Y:S01]  /*1d2b0*/  LDL R4, [R1+0x10] ;  /* 0x0000100001047983 */ /* 0x000f620000100800 */
[----:B-1----:R-:W0:Y:S02]  /*1d2c0*/  S2R R0, SR_TID.X ;  /* 0x0000000000007919 */ /* 0x002e240000002100 */
[----:B0-----:R-:W-:Y:S01]  /*1d2d0*/  LOP3.LUT R0, R0, 0x1f, RZ, 0xc0, !PT ;  /* 0x0000001f00007812 */ /* 0x001fe200078ec0ff */
[----:B------:R-:W-:Y:S03]  /*1d2e0*/  BAR.SYNC.DEFER_BLOCKING 0x4, 0x180 ;  /* 0x0106000000007b1d */ /* 0x000fe60000010000 */
[----:B------:R-:W-:-:S13]  /*1d2f0*/  ISETP.NE.AND P0, PT, R0, RZ, PT ;  /* 0x000000ff0000720c */ /* 0x000fda0003f05270 */
[----:B------:R-:W0:Y:S01]  /*1d300*/  @!P0 S2R R0, SR_CgaCtaId ;  /* 0x0000000000008919 */ /* 0x000e220000008800 */
[----:B---3--:R-:W-:Y:S01]  /*1d310*/  IMAD.MOV.U32 R6, RZ, RZ, R2 ;  /* 0x000000ffff067224 */ /* 0x008fe200078e0002 */
[----:B------:R-:W-:-:S04]  /*1d320*/  @!P0 MOV R2, 0x400 ;  /* 0x0000040000028802 */ /* 0x000fc80000000f00 */
[----:B0-----:R-:W-:Y:S01]  /*1d330*/  @!P0 LEA R18, R0, R2, 0x18 ;  /* 0x0000000200128211 */ /* 0x001fe200078ec0ff */
[----:B------:R-:W-:Y:S02]  /*1d340*/  IMAD.U32 R0, RZ, RZ, UR42 ;  /* 0x0000002aff007e24 */ /* 0x000fe4000f8e00ff */
[----:B----4-:R-:W-:Y:S02]  /*1d350*/  IMAD.MOV.U32 R5, RZ, RZ, R3 ;  /* 0x000000ffff057224 */ /* 0x010fe400078e0003 */
[----:B------:R-:W-:-:S05]  /*1d360*/  @!P0 IMAD.MOV.U32 R7, RZ, RZ, R0 ;  /* 0x000000ffff078224 */ /* 0x000fca00078e0000 */
[----:B-----5:R3:W-:Y:S01]  /*1d370*/  @!P0 STS.128 [R18+0x298d0], R4 ;  /* 0x0298d00412008388 */ /* 0x0207e20000000c00 */
[----:B------:R-:W-:Y:S06]  /*1d380*/  BAR.ARV 0x5, 0x180 ;  /* 0x0146000000007b1d */ /* 0x000fec0000002000 */
.L_x_1245:
[----:B------:R-:W-:Y:S02]  /*1d390*/  ULDC UR4, c[0x0][0xc3c] ;  /* 0x00030f0000047ab9 */ /* 0x000fe40000000800 */
[----:B------:R-:W-:-:S06]  /*1d3a0*/  UISETP.GE.AND UP0, UPT, UR42, UR4, UPT ;  /* 0x000000042a00728c */ /* 0x000fcc000bf06270 */
[----:B------:R-:W-:-:S13]  /*1d3b0*/  PLOP3.LUT P0, PT, PT, PT, UP0, 0x80, 0x0 ;  /* 0x000000000000781c */ /* 0x000fda0003f0f008 */
[----:B------:R-:W-:Y:S05]  /*1d3c0*/  @!P0 BRA `(.L_x_1253) ;  /* 0xffffffb000688947 */ /* 0x000fea000383ffff */
.L_x_1175:
[----:B------:R-:W4:Y:S01]  /*1d3d0*/  LDL.LU R0, [R1+0x30] ;  /* 0x0000300001007983 */ /* 0x000f220000300800 */
[----:B------:R-:W-:Y:S01]  /*1d3e0*/  BSSY B0, `(.L_x_1254) ;  /* 0x000000b000007945 */ /* 0x000fe20003800000 */
[----:B-1-3--:R-:W1:Y:S01]  /*1d3f0*/  S2R R5, SR_CgaCtaId ;  /* 0x0000000000057919 */ /* 0x00ae620000008800 */
[----:B----4-:R-:W-:-:S05]  /*1d400*/  VIADD R0, R0, 0x1 ;  /* 0x0000000100007836 */ /* 0x010fca0000000000 */
[----:B0-----:R-:W-:-:S04]  /*1d410*/  LEA.HI R2, R0, R0, RZ, 0x1 ;  /* 0x0000000000027211 */ /* 0x001fc800078f08ff */
[----:B------:R-:W-:-:S05]  /*1d420*/  LOP3.LUT R3, R2, 0xfffffffe, RZ, 0xc0, !PT ;  /* 0xfffffffe02037812 */ /* 0x000fca00078ec0ff */
[----:B------:R-:W-:Y:S01]  /*1d430*/  IMAD.IADD R3, R0, 0x1, -R3 ;  /* 0x0000000100037824 */ /* 0x000fe200078e0a03 */
[----:B------:R-:W-:-:S04]  /*1d440*/  MOV R0, 0x400 ;  /* 0x0000040000007802 */ /* 0x000fc80000000f00 */
[----:B-1----:R-:W-:Y:S02]  /*1d450*/  LEA R0, R5, R0, 0x18 ;  /* 0x0000000005007211 */ /* 0x002fe400078ec0ff */
[----:B------:R-:W-:-:S04]  /*1d460*/  SHF.L.U32 R3, R3, 0x1f, RZ ;  /* 0x0000001f03037819 */ /* 0x000fc800000006ff */
[----:B------:R-:W0:Y:S02]  /*1d470*/  SYNCS.PHASECHK.TRANS64.TRYWAIT P0, [R0+URZ+0x29820], R3 ;  /* 0x02982003000075a7 */ /* 0x000e24000800017f */
[----:B0-----:R-:W-:Y:S05]  /*1d480*/  @!P0 BRA `(.L_x_1255) ;  /* 0x0000001000048947 */ /* 0x001fea0003800000 */
.L_x_1294:
[----:B------:R-:W-:Y:S05]  /*1d490*/  BSYNC B0 ;  /* 0x0000000000007941 */ /* 0x000fea0003800000 */
.L_x_1254:
[----:B------:R-:W-:-:S03]  /*1d4a0*/  UMOV UR4, 0xffffffff ;  /* 0xffffffff00047882 */ /* 0x000fc60000000000 */
[----:B------:R-:W-:Y:S05]  /*1d4b0*/  BRA.DIV UR4, `(.L_x_1256) ;  /* 0x00000012040c7947 */ /* 0x000fea000b800000 */
[----:B------:R-:W1:Y:S02]  /*1d4c0*/  S2R R2, SR_TID.X ;  /* 0x0000000000027919 */ /* 0x000e640000002100 */
[----:B-1----:R-:W-:-:S04]  /*1d4d0*/  SHF.R.U32.HI R2, RZ, 0x5, R2 ;  /* 0x00000005ff027819 */ /* 0x002fc80000011602 */
[----:B------:R-:W-:-:S05]  /*1d4e0*/  LOP3.LUT R2, R2, 0x3, RZ, 0xc0, !PT ;  /* 0x0000000302027812 */ /* 0x000fca00078ec0ff */
[----:B------:R1:W3:Y:S02]  /*1d4f0*/  SHFL.IDX PT, R14, R2, RZ, 0x1f ;  /* 0x00001fff020e7589 */ /* 0x0002e400000e0000 */
.L_x_1297:
[----:B---3--:R-:W-:Y:S01]  /*1d500*/  ISETP.NE.AND P0, PT, R14, RZ, PT ;  /* 0x000000ff0e00720c */ /* 0x008fe20003f05270 */
[----:B------:R-:W-:-:S12]  /*1d510*/  BSSY B0, `(.L_x_1257) ;  /* 0x000002c000007945 */ /* 0x000fd80003800000 */
[----:B------:R-:W-:Y:S05]  /*1d520*/  @P0 BRA `(.L_x_1258) ;  /* 0x0000000000a80947 */ /* 0x000fea0003800000 */
[----:B------:R-:W-:-:S03]  /*1d530*/  UMOV UR4, 0xffffffff ;  /* 0xffffffff00047882 */ /* 0x000fc60000000000 */
[----:B------:R-:W-:Y:S05]  /*1d540*/  BRA.DIV UR4, `(.L_x_1259) ;  /* 0x00000012041c7947 */ /* 0x000fea000b800000 */
[----:B------:R-:W-:-:S13]  /*1d550*/  ELECT P6, URZ, PT ;  /* 0x00000000003f782f */ /* 0x000fda00038c0000 */
.L_x_1300:
[----:B------:R-:W-:Y:S05]  /*1d560*/  @!P6 BRA `(.L_x_1258) ;  /* 0x000000000098e947 */ /* 0x000fea0003800000 */
[----:B------:R-:W-:-:S06]  /*1d570*/  ULOP3.LUT UR4, UR38, 0x2, URZ, 0xfc, !UPT ;  /* 0x0000000226047892 */ /* 0x000fcc000f8efc3f */
[----:B-1----:R-:W-:-:S05]  /*1d580*/  IMAD.U32 R2, RZ, RZ, UR4 ;  /* 0x00000004ff027e24 */ /* 0x002fca000f8e00ff */
[----:B------:R-:W-:-:S13]  /*1d590*/  ISETP.NE.AND P0, PT, R2, 0x3, PT ;  /* 0x000000030200780c */ /* 0x000fda0003f05270 */
[----:B------:R-:W-:Y:S05]  /*1d5a0*/  @!P0 BRA `(.L_x_1260) ;  /* 0x0000000000048947 */ /* 0x000fea0003800000 */
[----:B------:R-:W-:Y:S01]  /*1d5b0*/  BPT.TRAP 0x1 ;  /* 0x000000040000795c */ /* 0x000fe20000300000 */
.L_x_1260:
[----:B------:R-:W3:Y:S01]  /*1d5c0*/  LDL.LU R7, [R1] ;  /* 0x0000000001077983 */ /* 0x000ee20000300800 */
[----:B------:R-:W-:Y:S02]  /*1d5d0*/  VIADD R2, R0, 0x29840 ;  /* 0x0002984000027836 */ /* 0x000fe40000000000 */
[C---:B0-----:R-:W-:Y:S02]  /*1d5e0*/  VIADD R3, R19.reuse, 0x1 ;  /* 0x0000000113037836 */ /* 0x041fe40000000000 */
[----:B------:R-:W-:-:S03]  /*1d5f0*/  IMAD R6, R19, 0x8, R2 ;  /* 0x0000000813067824 */ /* 0x000fc600078e0202 */
[----:B------:R-:W-:-:S04]  /*1d600*/  ISETP.NE.AND P2, PT, R3, 0x2, PT ;  /* 0x000000020300780c */ /* 0x000fc80003f45270 */
[----:B------:R-:W-:Y:S02]  /*1d610*/  SEL R4, RZ, 0x1, P2 ;  /* 0x00000001ff047807 */ /* 0x000fe40001000000 */
[----:B------:R-:W-:Y:S02]  /*1d620*/  SEL R3, R3, RZ, P2 ;  /* 0x000000ff03037207 */ /* 0x000fe40001000000 */
[C---:B---3--:R-:W-:Y:S02]  /*1d630*/  SHF.L.U32 R5, R7.reuse, 0x1f, RZ ;  /* 0x0000001f07057819 */ /* 0x048fe400000006ff */
[----:B------:R-:W-:Y:S01]  /*1d640*/  LOP3.LUT R4, R7, R4, RZ, 0x3c, !PT ;  /* 0x0000000407047212 */ /* 0x000fe200078e3cff */
[----:B------:R-:W-:Y:S01]  /*1d650*/  IMAD R7, R3, 0x8, R2 ;  /* 0x0000000803077824 */ /* 0x000fe200078e0202 */
[----:B------:R-:W0:Y:S02]  /*1d660*/  SYNCS.PHASECHK.TRANS64.TRYWAIT P1, [R6+URZ], R5 ;  /* 0x00000005060075a7 */ /* 0x000e24000802017f */
[----:B------:R-:W-:Y:S01]  /*1d670*/  SHF.L.U32 R2, R4, 0x1f, RZ ;  /* 0x0000001f04027819 */ /* 0x000fe200000006ff */
[----:B0-----:R-:W-:Y:S06]  /*1d680*/  @!P1 BRA `(.L_x_1261) ;  /* 0x0000000c00ec9947 */ /* 0x001fec0003800000 */
.L_x_1301:
[----:B------:R-:W1:Y:S02]  /*1d690*/  SYNCS.PHASECHK.TRANS64.TRYWAIT P1, [R7+URZ], R2 ;  /* 0x00000002070075a7 */ /* 0x000e64000802017f */
[----:B-1----:R-:W-:Y:S05]  /*1d6a0*/  @!P1 BRA `(.L_x_1262) ;  /* 0x0000000c00f89947 */ /* 0x002fea0003800000 */
.L_x_1302:
[----:B------:R-:W-:Y:S05]  /*1d6b0*/  @!P0 BRA `(.L_x_1263) ;  /* 0x0000000000048947 */ /* 0x000fea0003800000 */
[----:B------:R-:W-:Y:S01]  /*1d6c0*/  BPT.TRAP 0x1 ;  /* 0x000000040000795c */ /* 0x000fe20000300000 */
.L_x_1263:
[----:B------:R-:W-:-:S04]  /*1d6d0*/  IMAD R4, R19, 0x8, R0 ;  /* 0x0000000813047824 */ /* 0x000fc800078e0200 */
[----:B------:R-:W3:Y:S02]  /*1d6e0*/  SYNCS.PHASECHK.TRANS64.TRYWAIT P1, [R4+URZ+0x29860], R5 ;  /* 0x02986005040075a7 */ /* 0x000ee4000802017f */
[----:B---3--:R-:W-:Y:S05]  /*1d6f0*/  @!P1 BRA `(.L_x_1264) ;  /* 0x0000000c00f89947 */ /* 0x008fea0003800000 */
.L_x_1303:
[----:B------:R-:W-:Y:S05]  /*1d700*/  @!P0 BRA `(.L_x_1265) ;  /* 0x0000000000048947 */ /* 0x000fea0003800000 */
[----:B------:R-:W-:Y:S01]  /*1d710*/  BPT.TRAP 0x1 ;  /* 0x000000040000795c */ /* 0x000fe20000300000 */
.L_x_1265:
[----:B------:R-:W-:-:S04]  /*1d720*/  IMAD R3, R3, 0x8, R0 ;  /* 0x0000000803037824 */ /* 0x000fc800078e0200 */
[----:B------:R-:W4:Y:S02]  /*1d730*/  SYNCS.PHASECHK.TRANS64.TRYWAIT P1, [R3+URZ+0x29860], R2 ;  /* 0x02986002030075a7 */ /* 0x000f24000802017f */
[----:B----4-:R-:W-:Y:S05]  /*1d740*/  @!P1 BRA `(.L_x_1266) ;  /* 0x0000000c00f89947 */ /* 0x010fea0003800000 */
.L_x_1304:
[----:B------:R-:W-:Y:S05]  /*1d750*/  @!P0 BRA `(.L_x_1267) ;  /* 0x0000000000048947 */ /* 0x000fea0003800000 */
[----:B------:R-:W-:Y:S01]  /*1d760*/  BPT.TRAP 0x1 ;  /* 0x000000040000795c */ /* 0x000fe20000300000 */
.L_x_1267:
[----:B------:R-:W5:Y:S02]  /*1d770*/  SYNCS.PHASECHK.TRANS64.TRYWAIT P0, [R4+URZ+0x29880], R5 ;  /* 0x02988005040075a7 */ /* 0x000f64000800017f */
[----:B-----5:R-:W-:Y:S05]  /*1d780*/  @!P0 BRA `(.L_x_1268) ;  /* 0x0000000c00fc8947 */ /* 0x020fea0003800000 */
.L_x_1269:
[----:B------:R0:W0:Y:S02]  /*1d790*/  SYNCS.PHASECHK.TRANS64.TRYWAIT P0, [R3+URZ+0x29880], R2 ;  /* 0x02988002030075a7 */ /* 0x000024000800017f */
[----:B0-----:R-:W-:Y:S05]  /*1d7a0*/  @!P0 NANOSLEEP.SYNCS 0x989680 ;  /* 0x009896800000895d */ /* 0x001fea0003900000 */
[----:B------:R-:W0:Y:S02]  /*1d7b0*/  @!P0 SYNCS.PHASECHK.TRANS64 P0, [R3+URZ+0x29880], R2 ;  /* 0x02988002030085a7 */ /* 0x000e24000800007f */
[----:B0-----:R-:W-:Y:S05]  /*1d7c0*/  @!P0 BRA `(.L_x_1269) ;  /* 0xfffffffc00f08947 */ /* 0x001fea000383ffff */
.L_x_1258:
[----:B------:R-:W-:Y:S05]  /*1d7d0*/  BSYNC B0 ;  /* 0x0000000000007941 */ /* 0x000fea0003800000 */
.L_x_1257:
[----:B------:R-:W-:Y:S05]  /*1d7e0*/  EXIT ;  /* 0x000000000000794d */ /* 0x000fea0003800000 */
.L_x_1070:
[----:B0-----:R-:W-:-:S04]  /*1d7f0*/  IMAD.U32 R3, RZ, RZ, UR41 ;  /* 0x00000029ff037e24 */ /* 0x001fc8000f8e00ff */
[----:B------:R0:W1:Y:S03]  /*1d800*/  SYNCS.PHASECHK.TRANS64.TRYWAIT P1, [R3+URZ+0x29800], R0 ;  /* 0x02980000030075a7 */ /* 0x000066000802017f */
[----:B-1----:R-:W-:Y:S05]  /*1d810*/  @!P1 NANOSLEEP.SYNCS 0x989680 ;  /* 0x009896800000995d */ /* 0x002fea0003900000 */
[----:B------:R-:W1:Y:S02]  /*1d820*/  @!P1 SYNCS.PHASECHK.TRANS64 P1, [R3+URZ+0x29800], R0 ;  /* 0x02980000030095a7 */ /* 0x000e64000802007f */
[----:B-1----:R-:W-:Y:S05]  /*1d830*/  @!P1 BRA `(.L_x_1070) ;  /* 0xfffffffc00ec9947 */ /* 0x002fea000383ffff */
[----:B------:R-:W-:Y:S05]  /*1d840*/  BRA `(.L_x_1270) ;  /* 0xfffffe4800a07947 */ /* 0x000fea000383ffff */
.L_x_1074:
[----:B-1----:R1:W2:Y:S02]  /*1d850*/  SYNCS.PHASECHK.TRANS64.TRYWAIT P1, [R5+URZ+0x29830], R0 ;  /* 0x02983000050075a7 */ /* 0x0022a4000802017f */
[----:B--2---:R-:W-:Y:S05]  /*1d860*/  @!P1 NANOSLEEP.SYNCS 0x989680 ;  /* 0x009896800000995d */ /* 0x004fea0003900000 */
[----:B------:R-:W2:Y:S02]  /*1d870*/  @!P1 SYNCS.PHASECHK.TRANS64 P1, [R5+URZ+0x29830], R0 ;  /* 0x02983000050095a7 */ /* 0x000ea4000802007f */
[----:B--2---:R-:W-:Y:S05]  /*1d880*/  @!P1 BRA `(.L_x_1074) ;  /* 0xfffffffc00f09947 */ /* 0x004fea000383ffff */
[----:B------:R-:W-:Y:S05]  /*1d890*/  BRA `(.L_x_1073) ;  /* 0xfffffe4800cc7947 */ /* 0x000fea000383ffff */
.L_x_1090:
[----:B-1----:R-:W-:-:S04]  /*1d8a0*/  IMAD.U32 R8, RZ, RZ, UR6 ;  /* 0x00000006ff087e24 */ /* 0x002fc8000f8e00ff */
[----:B------:R1:W2:Y:S03]  /*1d8b0*/  SYNCS.PHASECHK.TRANS64.TRYWAIT P1, [R8+URZ+0x29830], R7 ;  /* 0x02983007080075a7 */ /* 0x0002a6000802017f */
[----:B--2---:R-:W-:Y:S05]  /*1d8c0*/  @!P1 NANOSLEEP.SYNCS 0x989680 ;  /* 0x009896800000995d */ /* 0x004fea0003900000 */
[----:B------:R-:W2:Y:S02]  /*1d8d0*/  @!P1 SYNCS.PHASECHK.TRANS64 P1, [R8+URZ+0x29830], R7 ;  /* 0x02983007080095a7 */ /* 0x000ea4000802007f */
[----:B--2---:R-:W-:Y:S05]  /*1d8e0*/  @!P1 BRA `(.L_x_1090) ;  /* 0xfffffffc00ec9947 */ /* 0x004fea000383ffff */
[----:B------:R-:W-:Y:S05]  /*1d8f0*/  BRA `(.L_x_1087) ;  /* 0xfffffe90002c7947 */ /* 0x000fea000383ffff */
.L_x_1094:
[----:B-1----:R-:W-:-:S04]  /*1d900*/  IMAD.U32 R8, RZ, RZ, UR6 ;  /* 0x00000006ff087e24 */ /* 0x002fc8000f8e00ff */
[----:B------:R1:W2:Y:S03]  /*1d910*/  SYNCS.PHASECHK.TRANS64.TRYWAIT P1, [R8+URZ+0x29850], R7 ;  /* 0x02985007080075a7 */ /* 0x0002a6000802017f */
[----:B--2---:R-:W-:Y:S05]  /*1d920*/  @!P1 NANOSLEEP.SYNCS 0x989680 ;  /* 0x009896800000995d */ /* 0x004fea0003900000 */
[----:B------:R-:W2:Y:S02]  /*1d930*/  @!P1 SYNCS.PHASECHK.TRANS64 P1, [R8+URZ+0x29850], R7 ;  /* 0x02985007080095a7 */ /* 0x000ea4000802007f */
[----:B--2---:R-:W-:Y:S05]  /*1d940*/  @!P1 BRA `(.L_x_1094) ;  /* 0xfffffffc00ec9947 */ /* 0x004fea000383ffff */
[----:B------:R-:W-:Y:S05]  /*1d950*/  BRA `(.L_x_1091) ;  /* 0xfffffe9c00287947 */ /* 0x000fea000383ffff */
.L_x_1112:
[----:B-1----:R-:W-:-:S04]  /*1d960*/  IMAD.U32 R3, RZ, RZ, UR6 ;  /* 0x00000006ff037e24 */ /* 0x002fc8000f8e00ff */
[----:B------:R1:W2:Y:S03]  /*1d970*/  SYNCS.PHASECHK.TRANS64.TRYWAIT P1, [R3+URZ+0x29830], R0 ;  /* 0x02983000030075a7 */ /* 0x0002a6000802017f */
[----:B--2---:R-:W-:Y:S05]  /*1d980*/  @!P1 NANOSLEEP.SYNCS 0x989680 ;  /* 0x009896800000995d */ /* 0x004fea0003900000 */
[----:B------:R-:W2:Y:S02]  /*1d990*/  @!P1 SYNCS.PHASECHK.TRANS64 P1, [R3+URZ+0x29830], R0 ;  /* 0x02983000030095a7 */ /* 0x000ea4000802007f */
[----:B--2---:R-:W-:Y:S05]  /*1d9a0*/  @!P1 BRA `(.L_x_1112) ;  /* 0xfffffffc00ec9947 */ /* 0x004fea000383ffff */
[----:B------:R-:W-:Y:S05]  /*1d9b0*/  BRA `(.L_x_1109) ;  /* 0xfffffedc00047947 */ /* 0x000fea000383ffff */
.L_x_1116:
[----:B-1----:R-:W-:-:S04]  /*1d9c0*/  IMAD.U32 R3, RZ, RZ, UR6 ;  /* 0x00000006ff037e24 */ /* 0x002fc8000f8e00ff */
[----:B------:R1:W2:Y:S03]  /*1d9d0*/  SYNCS.PHASECHK.TRANS64.TRYWAIT P1, [R3+URZ+0x29850], R0 ;  /* 0x02985000030075a7 */ /* 0x0002a6000802017f */
[----:B--2---:R-:W-:Y:S05]  /*1d9e0*/  @!P1 NANOSLEEP.SYNCS 0x989680 ;  /* 0x009896800000995d */ /* 0x004fea0003900000 */
[----:B------:R-:W2:Y:S02]  /*1d9f0*/  @!P1 SYNCS.PHASECHK.TRANS64 P1, [R3+URZ+0x29850], R0 ;  /* 0x02985000030095a7 */ /* 0x000ea4000802007f */
[----:B--2---:R-:W-:Y:S05]  /*1da00*/  @!P1 BRA `(.L_x_1116) ;  /* 0xfffffffc00ec9947 */ /* 0x004fea000383ffff */
[----:B------:R-:W-:Y:S05]  /*1da10*/  BRA `(.L_x_1113) ;  /* 0xfffffee8000c7947 */ /* 0x000fea000383ffff */
.L_x_1123:
[----:B-1----:R-:W-:-:S04]  /*1da20*/  IMAD.U32 R3, RZ, RZ, UR6 ;  /* 0x00000006ff037e24 */ /* 0x002fc8000f8e00ff */
[----:B------:R1:W2:Y:S03]  /*1da30*/  SYNCS.PHASECHK.TRANS64.TRYWAIT P1, [R3+URZ+0x29830], R0 ;  /* 0x02983000030075a7 */ /* 0x0002a6000802017f */
[----:B--2---:R-:W-:Y:S05]  /*1da40*/  @!P1 NANOSLEEP.SYNCS 0x989680 ;  /* 0x009896800000995d */ /* 0x004fea0003900000 */
[----:B------:R-:W2:Y:S02]  /*1da50*/  @!P1 SYNCS.PHASECHK.TRANS64 P1, [R3+URZ+0x29830], R0 ;  /* 0x02983000030095a7 */ /* 0x000ea4000802007f */
[----:B--2---:R-:W-:Y:S05]  /*1da60*/  @!P1 BRA `(.L_x_1123) ;  /* 0xfffffffc00ec9947 */ /* 0x004fea000383ffff */
[----:B------:R-:W-:Y:S05]  /*1da70*/  BRA `(.L_x_1120) ;  /* 0xffffff0800287947 */ /* 0x000fea000383ffff */
.L_x_1127:
[----:B-1----:R-:W-:-:S04]  /*1da80*/  IMAD.U32 R3, RZ, RZ, UR6 ;  /* 0x00000006ff037e24 */ /* 0x002fc8000f8e00ff */
[----:B------:R1:W2:Y:S03]  /*1da90*/  SYNCS.PHASECHK.TRANS64.TRYWAIT P1, [R3+URZ+0x29850], R0 ;  /* 0x02985000030075a7 */ /* 0x0002a6000802017f */
[----:B--2---:R-:W-:Y:S05]  /*1daa0*/  @!P1 NANOSLEEP.SYNCS 0x989680 ;  /* 0x009896800000995d */ /* 0x004fea0003900000 */
[----:B------:R-:W2:Y:S02]  /*1dab0*/  @!P1 SYNCS.PHASECHK.TRANS64 P1, [R3+URZ+0x29850], R0 ;  /* 0x02985000030095a7 */ /* 0x000ea4000802007f */
[----:B--2---:R-:W-:Y:S05]  /*1dac0*/  @!P1 BRA `(.L_x_1127) ;  /* 0xfffffffc00ec9947 */ /* 0x004fea000383ffff */
[----:B------:R-:W-:Y:S05]  /*1dad0*/  BRA `(.L_x_1124) ;  /* 0xffffff1400307947 */ /* 0x000fea000383ffff */
.L_x_1141:
[----:B-1----:R-:W-:-:S04]  /*1dae0*/  IMAD.U32 R7, RZ, RZ, UR9 ;  /* 0x00000009ff077e24 */ /* 0x002fc8000f8e00ff */
[----:B------:R1:W2:Y:S03]  /*1daf0*/  SYNCS.PHASECHK.TRANS64.TRYWAIT P1, [R7+URZ+0x29850], R4 ;  /* 0x02985004070075a7 */ /* 0x0002a6000802017f */
[----:B--2---:R-:W-:Y:S05]  /*1db00*/  @!P1 NANOSLEEP.SYNCS 0x989680 ;  /* 0x009896800000995d */ /* 0x004fea0003900000 */
[----:B------:R-:W2:Y:S02]  /*1db10*/  @!P1 SYNCS.PHASECHK.TRANS64 P1, [R7+URZ+0x29850], R4 ;  /* 0x02985004070095a7 */ /* 0x000ea4000802007f */
[----:B--2---:R-:W-:Y:S05]  /*1db20*/  @!P1 BRA `(.L_x_1141) ;  /* 0xfffffffc00ec9947 */ /* 0x004fea000383ffff */
[----:B------:R-:W-:Y:S05]  /*1db30*/  BRA `(.L_x_1140) ;  /* 0xffffff50002c7947 */ /* 0x000fea000383ffff */
.L_x_1197:
[----:B------:R-:W-:Y:S02]  /*1db40*/  IMAD.MOV.U32 R13, RZ, RZ, R0 ;  /* 0x000000ffff0d7224 */ /* 0x000fe400078e0000 */
[----:B------:R-:W-:Y:S02]  /*1db50*/  IMAD.MOV.U32 R12, RZ, RZ, RZ ;  /* 0x000000ffff0c7224 */ /* 0x000fe400078e00ff */
[----:B------:R-:W-:Y:S02]  /*1db60*/  IMAD.MOV.U32 R11, RZ, RZ, 0x1f ;  /* 0x0000001fff0b7424 */ /* 0x000fe400078e00ff */
[----:B------:R-:W-:-:S07]  /*1db70*/  IMAD.MOV.U32 R15, RZ, RZ, -0x1 ;  /* 0xffffffffff0f7424 */ /* 0x000fce00078e00ff */
[----:B01----:R-:W-:Y:S05]  /*1db80*/  WARPSYNC.COLLECTIVE R15, `(.L_x_1271) ;  /* 0x000000000f087348 */ /* 0x003fea0003c00000 */
[----:B------:R2:W3:Y:S02]  /*1db90*/  SHFL.IDX P6, R14, R13, R12, R11 ;  /* 0x0000000c0d0e7389 */ /* 0x0004e400000c000b */
[----:B0123--:R-:W-:Y:S01]  /*1dba0*/  ENDCOLLECTIVE ;  /* 0x000000000000791b */ /* 0x00ffe20003800000 */
.L_x_1271:
[----:B------:R-:W-:Y:S05]  /*1dbb0*/  BRA `(.L_x_1272) ;  /* 0xffffffbc006c7947 */ /* 0x000fea000383ffff */
.L_x_1199:
[----:B------:R-:W-:Y:S01]  /*1dbc0*/  BSSY B0, `(.L_x_1273) ;  /* 0x0000006000007945 */ /* 0x000fe20003800000 */
[----:B------:R-:W-:-:S07]  /*1dbd0*/  IMAD.MOV.U32 R15, RZ, RZ, -0x1 ;  /* 0xffffffffff0f7424 */ /* 0x000fce00078e00ff */
[----:B01----:R-:W-:Y:S05]  /*1dbe0*/  WARPSYNC.COLLECTIVE R15, `(.L_x_1274) ;  /* 0x000000000f0c7348 */ /* 0x003fea0003c00000 */
[----:B------:R-:W-:Y:S02]  /*1dbf0*/  ELECT P6, UR62, PT ;  /* 0x00000000003e782f */ /* 0x000fe400038c0000 */
[----:B------:R-:W-:Y:S01]  /*1dc00*/  MOV R14, UR62 ;  /* 0x0000003e000e7c02 */ /* 0x000fe20008000f00 */
[----:B01----:R-:W-:Y:S10]  /*1dc10*/  ENDCOLLECTIVE ;  /* 0x000000000000791b */ /* 0x003ff40003800000 */
.L_x_1274:
[----:B------:R-:W-:Y:S05]  /*1dc20*/  BSYNC B0 ;  /* 0x0000000000007941 */ /* 0x000fea0003800000 */
.L_x_1273:
[----:B------:R-:W-:Y:S05]  /*1dc30*/  BRA `(.L_x_1275) ;  /* 0xffffffbc00747947 */ /* 0x000fea000383ffff */
.L_x_1201:
[----:B0-----:R0:W2:Y:S02]  /*1dc40*/  SYNCS.PHASECHK.TRANS64.TRYWAIT P0, [R2+URZ+0x29880], R3 ;  /* 0x02988003020075a7 */ /* 0x0010a4000800017f */
[----:B--2---:R-:W-:Y:S05]  /*1dc50*/  @!P0 NANOSLEEP.SYNCS 0x989680 ;  /* 0x009896800000895d */ /* 0x004fea0003900000 */
[----:B------:R-:W2:Y:S02]  /*1dc60*/  @!P0 SYNCS.PHASECHK.TRANS64 P0, [R2+URZ+0x29880], R3 ;  /* 0x02988003020085a7 */ /* 0x000ea4000800007f */
[----:B--2---:R-:W-:Y:S05]  /*1dc70*/  @!P0 BRA `(.L_x_1201) ;  /* 0xfffffffc00f08947 */ /* 0x004fea000383ffff */
[----:B------:R-:W-:Y:S05]  /*1dc80*/  BRA `(.L_x_1276) ;  /* 0xffffffbc00d47947 */ /* 0x000fea000383ffff */
.L_x_1203:
[----:B-1----:R1:W2:Y:S02]  /*1dc90*/  SYNCS.PHASECHK.TRANS64.TRYWAIT P0, [R2+URZ+0x29840], R3 ;  /* 0x02984003020075a7 */ /* 0x0022a4000800017f */
[----:B--2---:R-:W-:Y:S05]  /*1dca0*/  @!P0 NANOSLEEP.SYNCS 0x989680 ;  /* 0x009896800000895d */ /* 0x004fea0003900000 */
[----:B------:R-:W2:Y:S02]  /*1dcb0*/  @!P0 SYNCS.PHASECHK.TRANS64 P0, [R2+URZ+0x29840], R3 ;  /* 0x02984003020085a7 */ /* 0x000ea4000800007f */
[----:B--2---:R-:W-:Y:S05]  /*1dcc0*/  @!P0 BRA `(.L_x_1203) ;  /* 0xfffffffc00f08947 */ /* 0x004fea000383ffff */
[----:B------:R-:W-:Y:S05]  /*1dcd0*/  BRA `(.L_x_1277) ;  /* 0xffffffc000247947 */ /* 0x000fea000383ffff */
.L_x_1207:
[----:B------:R-:W2:Y:S01]  /*1dce0*/  LDL.LU R11, [R1+0x1c] ;  /* 0x00001c00010b7983 */ /* 0x000ea20000300800 */
[----:B------:R-:W-:Y:S01]  /*1dcf0*/  IMAD.MOV.U32 R2, RZ, RZ, R12 ;  /* 0x000000ffff027224 */ /* 0x000fe200078e000c */
[----:B------:R-:W-:Y:S01]  /*1dd00*/  LOP3.LUT R7, R7, 0x7f, RZ, 0xc0, !PT ;  /* 0x0000007f07077812 */ /* 0x000fe200078ec0ff */
[----:B------:R-:W-:Y:S02]  /*1dd10*/  IMAD.MOV.U32 R13, RZ, RZ, R3 ;  /* 0x000000ffff0d7224 */ /* 0x000fe400078e0003 */
[----:B------:R-:W-:Y:S01]  /*1dd20*/  IMAD.MOV.U32 R12, RZ, RZ, RZ ;  /* 0x000000ffff0c7224 */ /* 0x000fe200078e00ff */
[----:B------:R-:W-:Y:S01]  /*1dd30*/  SHF.R.U32.HI R7, RZ, 0x2, R7 ;  /* 0x00000002ff077819 */ /* 0x000fe20000011607 */
[----:B------:R-:W-:-:S04]  /*1dd40*/  IMAD.MOV.U32 R15, RZ, RZ, -0x1 ;  /* 0xffffffffff0f7424 */ /* 0x000fc800078e00ff */
[----:B------:R-:W-:Y:S02]  /*1dd50*/  IMAD.IADD R2, R7, 0x1, R2 ;  /* 0x0000000107027824 */ /* 0x000fe400078e0202 */
[----:B--2---:R-:W-:Y:S02]  /*1dd60*/  IMAD R0, R11, R8, RZ ;  /* 0x000000080b007224 */ /* 0x004fe400078e02ff */
[----:B------:R-:W-:-:S03]  /*1dd70*/  IMAD.MOV.U32 R11, RZ, RZ, 0x1c1f ;  /* 0x00001c1fff0b7424 */ /* 0x000fc600078e00ff */
[----:B------:R-:W-:-:S13]  /*1dd80*/  ISETP.GE.AND P4, PT, R2, R0, PT ;  /* 0x000000000200720c */ /* 0x000fda0003f86270 */
[----:B-----5:R-:W-:Y:S05]  /*1dd90*/  WARPSYNC.COLLECTIVE R15, `(.L_x_1278) ;  /* 0x000000000f087348 */ /* 0x020fea0003c00000 */
[----:B------:R0:W1:Y:S02]  /*1dda0*/  SHFL.IDX P6, R14, R13, R12, R11 ;  /* 0x0000000c0d0e7389 */ /* 0x00006400000c000b */
[----:B01---5:R-:W-:Y:S01]  /*1ddb0*/  ENDCOLLECTIVE ;  /* 0x000000000000791b */ /* 0x023fe20003800000 */
.L_x_1278:
[----:B------:R-:W-:Y:S02]  /*1ddc0*/  IMAD.MOV.U32 R13, RZ, RZ, R4 ;  /* 0x000000ffff0d7224 */ /* 0x000fe400078e0004 */
[----:B------:R-:W-:-:S07]  /*1ddd0*/  IMAD.MOV.U32 R6, RZ, RZ, R14 ;  /* 0x000000ffff067224 */ /* 0x000fce00078e000e */
[----:B------:R-:W-:Y:S05]  /*1dde0*/  WARPSYNC.COLLECTIVE R15, `(.L_x_1279) ;  /* 0x000000000f087348 */ /* 0x000fea0003c00000 */
[----:B------:R0:W1:Y:S02]  /*1ddf0*/  SHFL.IDX P6, R14, R13, R12, R11 ;  /* 0x0000000c0d0e7389 */ /* 0x00006400000c000b */
[----:B01----:R-:W-:Y:S01]  /*1de00*/  ENDCOLLECTIVE ;  /* 0x000000000000791b */ /* 0x003fe20003800000 */
.L_x_1279:
[----:B------:R-:W-:Y:S02]  /*1de10*/  IMAD.MOV.U32 R13, RZ, RZ, R3 ;  /* 0x000000ffff0d7224 */ /* 0x000fe400078e0003 */
[----:B------:R-:W-:Y:S02]  /*1de20*/  IMAD.MOV.U32 R12, RZ, RZ, 0x1 ;  /* 0x00000001ff0c7424 */ /* 0x000fe400078e00ff */
[----:B------:R-:W-:-:S07]  /*1de30*/  IMAD.MOV.U32 R5, RZ, RZ, R14 ;  /* 0x000000ffff057224 */ /* 0x000fce00078e000e */
[----:B------:R-:W-:Y:S05]  /*1de40*/  WARPSYNC.COLLECTIVE R15, `(.L_x_1280) ;  /* 0x000000000f087348 */ /* 0x000fea0003c00000 */
[----:B------:R0:W1:Y:S02]  /*1de50*/  SHFL.IDX P6, R14, R13, R12, R11 ;  /* 0x0000000c0d0e7389 */ /* 0x00006400000c000b */
[----:B01----:R-:W-:Y:S01]  /*1de60*/  ENDCOLLECTIVE ;  /* 0x000000000000791b */ /* 0x003fe20003800000 */
.L_x_1280:
[----:B------:R-:W-:-:S05]  /*1de70*/  @!P4 IADD3 R5, P3, R10, R5, RZ ;  /* 0x000000050a05c210 */ /* 0x000fca0007f7e0ff */
[----:B------:R-:W-:-:S04]  /*1de80*/  @!P4 IMAD.X R6, RZ, RZ, R6, P3 ;  /* 0x000000ffff06c224 */ /* 0x000fc800018e0606 */
[----:B------:R-:W-:Y:S02]  /*1de90*/  @!P4 IMAD.MOV.U32 R7, RZ, RZ, R6 ;  /* 0x000000ffff07c224 */ /* 0x000fe400078e0006 */
[----:B------:R-:W-:Y:S02]  /*1dea0*/  @!P4 IMAD.MOV.U32 R6, RZ, RZ, R5 ;  /* 0x000000ffff06c224 */ /* 0x000fe400078e0005 */
[----:B------:R-:W-:Y:S02]  /*1deb0*/  VIADD R5, R2, 0x20 ;  /* 0x0000002002057836 */ /* 0x000fe40000000000 */
[----:B------:R-:W-:Y:S01]  /*1dec0*/  IMAD.MOV.U32 R13, RZ, RZ, R4 ;  /* 0x000000ffff0d7224 */ /* 0x000fe200078e0004 */
[----:B------:R-:W-:Y:S01]  /*1ded0*/  @!PT LDS RZ, [RZ] ;  /* 0x00000000fffff984 */ /* 0x000fe20000000800 */
[----:B------:R-:W-:Y:S01]  /*1dee0*/  @!PT LDS RZ, [RZ] ;  /* 0x00000000fffff984 */ /* 0x000fe20000000800 */
[----:B------:R-:W-:Y:S01]  /*1def0*/  @!PT LDS RZ, [RZ] ;  /* 0x00000000fffff984 */ /* 0x000fe20000000800 */
[----:B------:R0:W-:Y:S02]  /*1df00*/  @!P4 LDGSTS.E.BYPASS.LTC128B.128 [R9+0x14400], desc[UR52][R6.64], !P0 ;  /* 0x144000000609cfae */ /* 0x0001e4000c101d74 */
[----:B------:R-:W-:Y:S02]  /*1df10*/  ISETP.GE.AND P3, PT, R5, R0, PT ;  /* 0x000000000500720c */ /* 0x000fe40003f66270 */
[----:B------:R0:W-:Y:S01]  /*1df20*/  @!P4 LDGSTS.E.BYPASS.LTC128B.128 [R9+0x16400], desc[UR52][R6.64+0x40], !P1 ;  /* 0x164000400609cfae */ /* 0x0001e2000c901d74 */
[----:B------:R-:W-:-:S10]  /*1df30*/  IMAD.MOV.U32 R5, RZ, RZ, R14 ;  /* 0x000000ffff057224 */ /* 0x000fd400078e000e */
[----:B0-----:R-:W-:Y:S05]  /*1df40*/  WARPSYNC.COLLECTIVE R15, `(.L_x_1281) ;  /* 0x000000000f087348 */ /* 0x001fea0003c00000 */
[----:B------:R1:W2:Y:S02]  /*1df50*/  SHFL.IDX P6, R14, R13, R12, R11 ;  /* 0x0000000c0d0e7389 */ /* 0x0002a400000c000b */
[----:B012---:R-:W-:Y:S01]  /*1df60*/  ENDCOLLECTIVE ;  /* 0x000000000000791b */ /* 0x007fe20003800000 */
.L_x_1281:
[----:B------:R-:W-:Y:S01]  /*1df70*/  @!PT LDS RZ, [RZ] ;  /* 0x00000000fffff984 */ /* 0x000fe20000000800 */
[----:B------:R-:W-:Y:S01]  /*1df80*/  @!PT LDS RZ, [RZ] ;  /* 0x00000000fffff984 */ /* 0x000fe20000000800 */
[----:B------:R-:W-:Y:S01]  /*1df90*/  @!PT LDS RZ, [RZ] ;  /* 0x00000000fffff984 */ /* 0x000fe20000000800 */
[----:B------:R0:W-:Y:S01]  /*1dfa0*/  @!P4 LDGSTS.E.BYPASS.LTC128B.128 [R9+0x18400], desc[UR52][R6.64+0x80], !P2 ;  /* 0x184000800609cfae */ /* 0x0001e2000d101d74 */
[----:B------:R-:W-:Y:S02]  /*1dfb0*/  IMAD.MOV.U32 R13, RZ, RZ, R3 ;  /* 0x000000ffff0d7224 */ /* 0x000fe400078e0003 */
[----:B------:R-:W-:Y:S02]  /*1dfc0*/  IMAD.MOV.U32 R12, RZ, RZ, 0x2 ;  /* 0x00000002ff0c7424 */ /* 0x000fe400078e00ff */
[----:B0-----:R-:W-:-:S07]  /*1dfd0*/  IMAD.MOV.U32 R6, RZ, RZ, R14 ;  /* 0x000000ffff067224 */ /* 0x001fce00078e000e */
[----:B------:R-:W-:Y:S05]  /*1dfe0*/  WARPSYNC.COLLECTIVE R15, `(.L_x_1282) ;  /* 0x000000000f087348 */ /* 0x000fea0003c00000 */
[----:B------:R0:W1:Y:S02]  /*1dff0*/  SHFL.IDX P6, R14, R13, R12, R11 ;  /* 0x0000000c0d0e7389 */ /* 0x00006400000c000b */
[----:B01----:R-:W-:Y:S01]  /*1e000*/  ENDCOLLECTIVE ;  /* 0x000000000000791b */ /* 0x003fe20003800000 */
.L_x_1282:
        /* <DEDUP_REMOVED lines=16> */
.L_x_1283:
[----:B------:R-:W-:Y:S02]  /*1e110*/  IMAD.MOV.U32 R13, RZ, RZ, R3 ;  /* 0x000000ffff0d7224 */ /* 0x000fe400078e0003 */
[----:B------:R-:W-:Y:S02]  /*1e120*/  IMAD.MOV.U32 R12, RZ, RZ, 0x3 ;  /* 0x00000003ff0c7424 */ /* 0x000fe400078e00ff */
[----:B------:R-:W-:-:S07]  /*1e130*/  IMAD.MOV.U32 R6, RZ, RZ, R14 ;  /* 0x000000ffff067224 */ /* 0x000fce00078e000e */
[----:B------:R-:W-:Y:S05]  /*1e140*/  WARPSYNC.COLLECTIVE R15, `(.L_x_1284) ;  /* 0x000000000f087348 */ /* 0x000fea0003c00000 */
[----:B------:R0:W1:Y:S02]  /*1e150*/  SHFL.IDX P6, R14, R13, R12, R11 ;  /* 0x0000000c0d0e7389 */ /* 0x00006400000c000b */
[----:B01----:R-:W-:Y:S01]  /*1e160*/  ENDCOLLECTIVE ;  /* 0x000000000000791b */ /* 0x003fe20003800000 */
.L_x_1284:
        /* <DEDUP_REMOVED lines=14> */
.L_x_1285:
[----:B------:R-:W-:Y:S01]  /*1e250*/  IMAD.MOV.U32 R4, RZ, RZ, R14 ;  /* 0x000000ffff047224 */ /* 0x000fe200078e000e */
[----:B------:R-:W-:Y:S06]  /*1e260*/  BRA `(.L_x_1286) ;  /* 0xffffffc4007c7947 */ /* 0x000fec000383ffff */
.L_x_1212:
[----:B-1----:R1:W2:Y:S02]  /*1e270*/  SYNCS.PHASECHK.TRANS64.TRYWAIT P0, [R18+URZ+0x29820], R0 ;  /* 0x02982000120075a7 */ /* 0x0022a4000800017f */
[----:B--2---:R-:W-:Y:S05]  /*1e280*/  @!P0 NANOSLEEP.SYNCS 0x989680 ;  /* 0x009896800000895d */ /* 0x004fea0003900000 */
[----:B------:R-:W2:Y:S02]  /*1e290*/  @!P0 SYNCS.PHASECHK.TRANS64 P0, [R18+URZ+0x29820], R0 ;  /* 0x02982000120085a7 */ /* 0x000ea4000800007f */
[----:B--2---:R-:W-:Y:S05]  /*1e2a0*/  @!P0 BRA `(.L_x_1212) ;  /* 0xfffffffc00f08947 */ /* 0x004fea000383ffff */
[----:B------:R-:W-:Y:S05]  /*1e2b0*/  BRA `(.L_x_1287) ;  /* 0xffffffc400ec7947 */ /* 0x000fea000383ffff */
.L_x_1218:
[----:B-1----:R1:W3:Y:S02]  /*1e2c0*/  SYNCS.PHASECHK.TRANS64.TRYWAIT P0, [R5+URZ+0x29880], R4 ;  /* 0x02988004050075a7 */ /* 0x0022e4000800017f */
[----:B---3--:R-:W-:Y:S05]  /*1e2d0*/  @!P0 NANOSLEEP.SYNCS 0x989680 ;  /* 0x009896800000895d */ /* 0x008fea0003900000 */
[----:B------:R-:W3:Y:S02]  /*1e2e0*/  @!P0 SYNCS.PHASECHK.TRANS64 P0, [R5+URZ+0x29880], R4 ;  /* 0x02988004050085a7 */ /* 0x000ee4000800007f */
[----:B---3--:R-:W-:Y:S05]  /*1e2f0*/  @!P0 BRA `(.L_x_1218) ;  /* 0xfffffffc00f08947 */ /* 0x008fea000383ffff */
[----:B------:R-:W-:Y:S05]  /*1e300*/  BRA `(.L_x_1288) ;  /* 0xffffffc800a07947 */ /* 0x000fea000383ffff */
.L_x_1223:
[----:B---3--:R3:W4:Y:S02]  /*1e310*/  SYNCS.PHASECHK.TRANS64.TRYWAIT P0, [R5+URZ+0x29840], R4 ;  /* 0x02984004050075a7 */ /* 0x008724000800017f */
[----:B----4-:R-:W-:Y:S05]  /*1e320*/  @!P0 NANOSLEEP.SYNCS 0x989680 ;  /* 0x009896800000895d */ /* 0x010fea0003900000 */
[----:B------:R-:W4:Y:S02]  /*1e330*/  @!P0 SYNCS.PHASECHK.TRANS64 P0, [R5+URZ+0x29840], R4 ;  /* 0x02984004050085a7 */ /* 0x000f24000800007f */
[----:B----4-:R-:W-:Y:S05]  /*1e340*/  @!P0 BRA `(.L_x_1223) ;  /* 0xfffffffc00f08947 */ /* 0x010fea000383ffff */
[----:B------:R-:W-:Y:S05]  /*1e350*/  BRA `(.L_x_1289) ;  /* 0xffffffcc001c7947 */ /* 0x000fea000383ffff */
.L_x_1231:
[----:B-1----:R1:W3:Y:S02]  /*1e360*/  SYNCS.PHASECHK.TRANS64.TRYWAIT P0, [R20+URZ+0x29870], R4 ;  /* 0x02987004140075a7 */ /* 0x0022e4000800017f */
[----:B---3--:R-:W-:Y:S05]  /*1e370*/  @!P0 NANOSLEEP.SYNCS 0x989680 ;  /* 0x009896800000895d */ /* 0x008fea0003900000 */
[----:B------:R-:W3:Y:S02]  /*1e380*/  @!P0 SYNCS.PHASECHK.TRANS64 P0, [R20+URZ+0x29870], R4 ;  /* 0x02987004140085a7 */ /* 0x000ee4000800007f */
[----:B---3--:R-:W-:Y:S05]  /*1e390*/  @!P0 BRA `(.L_x_1231) ;  /* 0xfffffffc00f08947 */ /* 0x008fea000383ffff */
[----:B------:R-:W-:Y:S05]  /*1e3a0*/  BRA `(.L_x_1290) ;  /* 0xffffffd000347947 */ /* 0x000fea000383ffff */
.L_x_1233:
[----:B---3--:R3:W4:Y:S02]  /*1e3b0*/  SYNCS.PHASECHK.TRANS64.TRYWAIT P0, [R20+URZ+0x29860], R3 ;  /* 0x02986003140075a7 */ /* 0x008724000800017f */
[----:B----4-:R-:W-:Y:S05]  /*1e3c0*/  @!P0 NANOSLEEP.SYNCS 0x989680 ;  /* 0x009896800000895d */ /* 0x010fea0003900000 */
[----:B------:R-:W4:Y:S02]  /*1e3d0*/  @!P0 SYNCS.PHASECHK.TRANS64 P0, [R20+URZ+0x29860], R3 ;  /* 0x02986003140085a7 */ /* 0x000f24000800007f */
[----:B----4-:R-:W-:Y:S05]  /*1e3e0*/  @!P0 BRA `(.L_x_1233) ;  /* 0xfffffffc00f08947 */ /* 0x010fea000383ffff */
[----:B------:R-:W-:Y:S05]  /*1e3f0*/  BRA `(.L_x_1291) ;  /* 0xffffffd0003c7947 */ /* 0x000fea000383ffff */
.L_x_1240:
[----:B-1----:R1:W3:Y:S02]  /*1e400*/  SYNCS.PHASECHK.TRANS64.TRYWAIT P1, [R17+URZ+0x29870], R0 ;  /* 0x02987000110075a7 */ /* 0x0022e4000802017f */
[----:B---3--:R-:W-:Y:S05]  /*1e410*/  @!P1 NANOSLEEP.SYNCS 0x989680 ;  /* 0x009896800000995d */ /* 0x008fea0003900000 */
[----:B------:R-:W3:Y:S02]  /*1e420*/  @!P1 SYNCS.PHASECHK.TRANS64 P1, [R17+URZ+0x29870], R0 ;  /* 0x02987000110095a7 */ /* 0x000ee4000802007f */
[----:B---3--:R-:W-:Y:S05]  /*1e430*/  @!P1 BRA `(.L_x_1240) ;  /* 0xfffffffc00f09947 */ /* 0x008fea000383ffff */
[----:B------:R-:W-:Y:S05]  /*1e440*/  BRA `(.L_x_1292) ;  /* 0xffffffd800207947 */ /* 0x000fea000383ffff */
.L_x_1242:
[----:B-1----:R1:W3:Y:S02]  /*1e450*/  SYNCS.PHASECHK.TRANS64.TRYWAIT P1, [R17+URZ+0x29860], R0 ;  /* 0x02986000110075a7 */ /* 0x0022e4000802017f */
[----:B---3--:R-:W-:Y:S05]  /*1e460*/  @!P1 NANOSLEEP.SYNCS 0x989680 ;  /* 0x009896800000995d */ /* 0x008fea0003900000 */
[----:B------:R-:W3:Y:S02]  /*1e470*/  @!P1 SYNCS.PHASECHK.TRANS64 P1, [R17+URZ+0x29860], R0 ;  /* 0x02986000110095a7 */ /* 0x000ee4000802007f */
[----:B---3--:R-:W-:Y:S05]  /*1e480*/  @!P1 BRA `(.L_x_1242) ;  /* 0xfffffffc00f09947 */ /* 0x008fea000383ffff */
[----:B------:R-:W-:Y:S05]  /*1e490*/  BRA `(.L_x_1293) ;  /* 0xffffffd800287947 */ /* 0x000fea000383ffff */
.L_x_1255:
[----:B0-----:R0:W1:Y:S02]  /*1e4a0*/  SYNCS.PHASECHK.TRANS64.TRYWAIT P0, [R0+URZ+0x29820], R3 ;  /* 0x02982003000075a7 */ /* 0x001064000800017f */
[----:B-1----:R-:W-:Y:S05]  /*1e4b0*/  @!P0 NANOSLEEP.SYNCS 0x989680 ;  /* 0x009896800000895d */ /* 0x002fea0003900000 */
[----:B------:R-:W1:Y:S02]  /*1e4c0*/  @!P0 SYNCS.PHASECHK.TRANS64 P0, [R0+URZ+0x29820], R3 ;  /* 0x02982003000085a7 */ /* 0x000e64000800007f */
[----:B-1----:R-:W-:Y:S05]  /*1e4d0*/  @!P0 BRA `(.L_x_1255) ;  /* 0xfffffffc00f08947 */ /* 0x002fea000383ffff */
[----:B------:R-:W-:Y:S05]  /*1e4e0*/  BRA `(.L_x_1294) ;  /* 0xffffffec00e87947 */ /* 0x000fea000383ffff */
.L_x_1256:
        /* <DEDUP_REMOVED lines=8> */
[----:B0-2---:R-:W-:Y:S05]  /*1e570*/  WARPSYNC.COLLECTIVE R15, `(.L_x_1296) ;  /* 0x000000000f087348 */ /* 0x005fea0003c00000 */
[----:B------:R1:W3:Y:S02]  /*1e580*/  SHFL.IDX P6, R14, R13, R12, R11 ;  /* 0x0000000c0d0e7389 */ /* 0x0002e400000c000b */
[----:B0123--:R-:W-:Y:S01]  /*1e590*/  ENDCOLLECTIVE ;  /* 0x000000000000791b */ /* 0x00ffe20003800000 */
.L_x_1296:
[----:B------:R-:W-:Y:S05]  /*1e5a0*/  BSYNC B0 ;  /* 0x0000000000007941 */ /* 0x000fea0003800000 */
.L_x_1295:
[----:B------:R-:W-:Y:S05]  /*1e5b0*/  BRA `(.L_x_1297) ;  /* 0xffffffec00d07947 */ /* 0x000fea000383ffff */
.L_x_1259:
[----:B------:R-:W-:Y:S01]  /*1e5c0*/  BSSY B1, `(.L_x_1298) ;  /* 0x0000006000017945 */ /* 0x000fe20003800000 */
[----:B------:R-:W-:-:S07]  /*1e5d0*/  IMAD.MOV.U32 R15, RZ, RZ, -0x1 ;  /* 0xffffffffff0f7424 */ /* 0x000fce00078e00ff */
[----:B012---:R-:W-:Y:S05]  /*1e5e0*/  WARPSYNC.COLLECTIVE R15, `(.L_x_1299) ;  /* 0x000000000f0c7348 */ /* 0x007fea0003c00000 */
[----:B------:R-:W-:Y:S02]  /*1e5f0*/  ELECT P6, UR62, PT ;  /* 0x00000000003e782f */ /* 0x000fe400038c0000 */
[----:B------:R-:W-:Y:S01]  /*1e600*/  MOV R14, UR62 ;  /* 0x0000003e000e7c02 */ /* 0x000fe20008000f00 */
[----:B012---:R-:W-:Y:S10]  /*1e610*/  ENDCOLLECTIVE ;  /* 0x000000000000791b */ /* 0x007ff40003800000 */
.L_x_1299:
[----:B------:R-:W-:Y:S05]  /*1e620*/  BSYNC B1 ;  /* 0x0000000000017941 */ /* 0x000fea0003800000 */
.L_x_1298:
[----:B------:R-:W-:Y:S05]  /*1e630*/  BRA `(.L_x_1300) ;  /* 0xffffffec00c87947 */ /* 0x000fea000383ffff */
.L_x_1261:
[----:B0-----:R0:W1:Y:S02]  /*1e640*/  SYNCS.PHASECHK.TRANS64.TRYWAIT P1, [R6+URZ], R5 ;  /* 0x00000005060075a7 */ /* 0x001064000802017f */
[----:B-1----:R-:W-:Y:S05]  /*1e650*/  @!P1 NANOSLEEP.SYNCS 0x989680 ;  /* 0x009896800000995d */ /* 0x002fea0003900000 */
[----:B------:R-:W1:Y:S02]  /*1e660*/  @!P1 SYNCS.PHASECHK.TRANS64 P1, [R6+URZ], R5 ;  /* 0x00000005060095a7 */ /* 0x000e64000802007f */
[----:B-1----:R-:W-:Y:S05]  /*1e670*/  @!P1 BRA `(.L_x_1261) ;  /* 0xfffffffc00f09947 */ /* 0x002fea000383ffff */
[----:B------:R-:W-:Y:S05]  /*1e680*/  BRA `(.L_x_1301) ;  /* 0xfffffff000007947 */ /* 0x000fea000383ffff */
.L_x_1262:
[----:B-1----:R1:W3:Y:S02]  /*1e690*/  SYNCS.PHASECHK.TRANS64.TRYWAIT P1, [R7+URZ], R2 ;  /* 0x00000002070075a7 */ /* 0x0022e4000802017f */
[----:B---3--:R-:W-:Y:S05]  /*1e6a0*/  @!P1 NANOSLEEP.SYNCS 0x989680 ;  /* 0x009896800000995d */ /* 0x008fea0003900000 */
[----:B------:R-:W3:Y:S02]  /*1e6b0*/  @!P1 SYNCS.PHASECHK.TRANS64 P1, [R7+URZ], R2 ;  /* 0x00000002070095a7 */ /* 0x000ee4000802007f */
[----:B---3--:R-:W-:Y:S05]  /*1e6c0*/  @!P1 BRA `(.L_x_1262) ;  /* 0xfffffffc00f09947 */ /* 0x008fea000383ffff */
[----:B------:R-:W-:Y:S05]  /*1e6d0*/  BRA `(.L_x_1302) ;  /* 0xffffffec00f47947 */ /* 0x000fea000383ffff */
.L_x_1264:
[----:B---3--:R3:W4:Y:S02]  /*1e6e0*/  SYNCS.PHASECHK.TRANS64.TRYWAIT P1, [R4+URZ+0x29860], R5 ;  /* 0x02986005040075a7 */ /* 0x008724000802017f */
[----:B----4-:R-:W-:Y:S05]  /*1e6f0*/  @!P1 NANOSLEEP.SYNCS 0x989680 ;  /* 0x009896800000995d */ /* 0x010fea0003900000 */
[----:B------:R-:W4:Y:S02]  /*1e700*/  @!P1 SYNCS.PHASECHK.TRANS64 P1, [R4+URZ+0x29860], R5 ;  /* 0x02986005040095a7 */ /* 0x000f24000802007f */
[----:B----4-:R-:W-:Y:S05]  /*1e710*/  @!P1 BRA `(.L_x_1264) ;  /* 0xfffffffc00f09947 */ /* 0x010fea000383ffff */
[----:B------:R-:W-:Y:S05]  /*1e720*/  BRA `(.L_x_1303) ;  /* 0xffffffec00f47947 */ /* 0x000fea000383ffff */
.L_x_1266:
[----:B----4-:R4:W0:Y:S02]  /*1e730*/  SYNCS.PHASECHK.TRANS64.TRYWAIT P1, [R3+URZ+0x29860], R2 ;  /* 0x02986002030075a7 */ /* 0x010824000802017f */
[----:B0-----:R-:W-:Y:S05]  /*1e740*/  @!P1 NANOSLEEP.SYNCS 0x989680 ;  /* 0x009896800000995d */ /* 0x001fea0003900000 */
[----:B------:R-:W0:Y:S02]  /*1e750*/  @!P1 SYNCS.PHASECHK.TRANS64 P1, [R3+URZ+0x29860], R2 ;  /* 0x02986002030095a7 */ /* 0x000e24000802007f */
[----:B0-----:R-:W-:Y:S05]  /*1e760*/  @!P1 BRA `(.L_x_1266) ;  /* 0xfffffffc00f09947 */ /* 0x001fea000383ffff */
[----:B------:R-:W-:Y:S05]  /*1e770*/  BRA `(.L_x_1304) ;  /* 0xffffffec00f47947 */ /* 0x000fea000383ffff */
.L_x_1268:
[----:B------:R0:W0:Y:S02]  /*1e780*/  SYNCS.PHASECHK.TRANS64.TRYWAIT P0, [R4+URZ+0x29880], R5 ;  /* 0x02988005040075a7 */ /* 0x000024000800017f */
[----:B0-----:R-:W-:Y:S05]  /*1e790*/  @!P0 NANOSLEEP.SYNCS 0x989680 ;  /* 0x009896800000895d */ /* 0x001fea0003900000 */
[----:B------:R-:W0:Y:S02]  /*1e7a0*/  @!P0 SYNCS.PHASECHK.TRANS64 P0, [R4+URZ+0x29880], R5 ;  /* 0x02988005040085a7 */ /* 0x000e24000800007f */
[----:B0-----:R-:W-:Y:S05]  /*1e7b0*/  @!P0 BRA `(.L_x_1268) ;  /* 0xfffffffc00f08947 */ /* 0x001fea000383ffff */
[----:B------:R-:W-:Y:S05]  /*1e7c0*/  BRA `(.L_x_1269) ;  /* 0xffffffec00f07947 */ /* 0x000fea000383ffff */
.L_x_1305:
        /* <DEDUP_REMOVED lines=11> */
.L_x_2848:


//--------------------- .text._ZN7cutlass13device_kernelIN5flash11enable_sm90INS1_16FlashAttnFwdSm90INS1_25CollectiveMainloopFwdSm90ILi2EN4cute5tupleIJNS5_1CILi1EEES8_S8_EEENS6_IJNS7_ILi128EEENS7_ILi160EEENS7_ILi192EEEEEELi128ENS_12float_e4m3_tEfNS_4arch4Sm90ELb0ELb1ELb0ELb1ELb0ELb1ELb0ELb1ELb1ELb1ELb1ELb0EEENS1_21CollectiveEpilogueFwdINS6_IJSA_SA_SB_EEES9_NS_10bfloat16_tESG_Li256ELb1ELb1ELb1ELb1EEENS1_36VarlenDynamicPersistentTileSchedulerILi128ELi160ELi256ELi128ELb1ELb1ELb1ELb1ELb0ELb1EEEEEEEEEvNT_6ParamsE --------------------------
	.section	.text._ZN7cutlass13device_kernelIN5flash11enable_sm90INS1_16FlashAttnFwdSm90INS1_25CollectiveMainloopFwdSm90ILi2EN4cute5tupleIJNS5_1CILi1EEES8_S8_EEENS6_IJNS7_ILi128EEENS7_ILi160EEENS7_ILi192EEEEEELi128ENS_12float_e4m3_tEfNS_4arch4Sm90ELb0ELb1ELb0ELb1ELb0ELb1ELb0ELb1ELb1ELb1ELb1ELb0EEENS1_21CollectiveEpilogueFwdINS6_IJSA_SA_SB_EEES9_NS_10bfloat16_tESG_Li256ELb1ELb1ELb1ELb1EEENS1_36VarlenDynamicPersistentTileSchedulerILi128ELi160ELi256ELi128ELb1ELb1ELb1ELb1ELb0ELb1EEEEEEEEEvNT_6ParamsE,"ax",@progbits
	.align	128
.text._ZN7cutlass13device_kernelIN5flash11enable_sm90INS1_16FlashAttnFwdSm90INS1_25CollectiveMainloopFwdSm90ILi2EN4cute5tupleIJNS5_1CILi1EEES8_S8_EEENS6_IJNS7_ILi128EEENS7_ILi160EEENS7_ILi192EEEEEELi128ENS_12float_e4m3_tEfNS_4arch4Sm90ELb0ELb1ELb0ELb1ELb0ELb1ELb0ELb1ELb1ELb1ELb1ELb0EEENS1_21CollectiveEpilogueFwdINS6_IJSA_SA_SB_EEES9_NS_10bfloat16_tESG_Li256ELb1ELb1ELb1ELb1EEENS1_36VarlenDynamicPersistentTileSchedulerILi128ELi160ELi256ELi128ELb1ELb1ELb1ELb1ELb0ELb1EEEEEEEEEvNT_6ParamsE:
        .type           _ZN7cutlass13device_kernelIN5flash11enable_sm90INS1_16FlashAttnFwdSm90INS1_25CollectiveMainloopFwdSm90ILi2EN4cute5tupleIJNS5_1CILi1EEES8_S8_EEENS6_IJNS7_ILi128EEENS7_ILi160EEENS7_ILi192EEEEEELi128ENS_12float_e4m3_tEfNS_4arch4Sm90ELb0ELb1ELb0ELb1ELb0ELb1ELb0ELb1ELb1ELb1ELb1ELb0EEENS1_21CollectiveEpilogueFwdINS6_IJSA_SA_SB_EEES9_NS_10bfloat16_tESG_Li256ELb1ELb1ELb1ELb1EEENS1_36VarlenDynamicPersistentTileSchedulerILi128ELi160ELi256ELi128ELb1ELb1ELb1ELb1ELb0ELb1EEEEEEEEEvNT_6ParamsE,@function
        .size           _ZN7cutlass13device_kernelIN5flash11enable_sm90INS1_16FlashAttnFwdSm90INS1_25CollectiveMainloopFwdSm90ILi2EN4cute5tupleIJNS5_1CILi1EEES8_S8_EEENS6_IJNS7_ILi128EEENS7_ILi160EEENS7_ILi192EEEEEELi128ENS_12float_e4m3_tEfNS_4arch4Sm90ELb0ELb1ELb0ELb1ELb0ELb1ELb0ELb1ELb1ELb1ELb1ELb0EEENS1_21CollectiveEpilogueFwdINS6_IJSA_SA_SB_EEES9_NS_10bfloat16_tESG_Li256ELb1ELb1ELb1ELb1EEENS1_36VarlenDynamicPersistentTileSchedulerILi128ELi160ELi256ELi128ELb1ELb1ELb1ELb1ELb0ELb1EEEEEEEEEvNT_6ParamsE,(.L_x_2849 - _ZN7cutlass13device_kernelIN5flash11enable_sm90INS1_16FlashAttnFwdSm90INS1_25CollectiveMainloopFwdSm90ILi2EN4cute5tupleIJNS5_1CILi1EEES8_S8_EEENS6_IJNS7_ILi128EEENS7_ILi160EEENS7_ILi192EEEEEELi128ENS_12float_e4m3_tEfNS_4arch4Sm90ELb0ELb1ELb0ELb1ELb0ELb1ELb0ELb1ELb1ELb1ELb1ELb0EEENS1_21CollectiveEpilogueFwdINS6_IJSA_SA_SB_EEES9_NS_10bfloat16_tESG_Li256ELb1ELb1ELb1ELb1EEENS1_36VarlenDynamicPersistentTileSchedulerILi128ELi160ELi256ELi128ELb1ELb1ELb1ELb1ELb0ELb1EEEEEEEEEvNT_6ParamsE)
        .other          _ZN7cutlass13device_kernelIN5flash11enable_sm90INS1_16FlashAttnFwdSm90INS1_25CollectiveMainloopFwdSm90ILi2EN4cute5tupleIJNS5_1CILi1EEES8_S8_EEENS6_IJNS7_ILi128EEENS7_ILi160EEENS7_ILi192EEEEEELi128ENS_12float_e4m3_tEfNS_4arch4Sm90ELb0ELb1ELb0ELb1ELb0ELb1ELb0ELb1ELb1ELb1ELb1ELb0EEENS1_21CollectiveEpilogueFwdINS6_IJSA_SA_SB_EEES9_NS_10bfloat16_tESG_Li256ELb1ELb1ELb1ELb1EEENS1_36VarlenDynamicPersistentTileSchedulerILi128ELi160ELi256ELi128ELb1ELb1ELb1ELb1ELb0ELb1EEEEEEEEEvNT_6ParamsE,@"STO_CUDA_ENTRY STV_DEFAULT"
_ZN7cutlass13device_kernelIN5flash11enable_sm90INS1_16FlashAttnFwdSm90INS1_25CollectiveMainloopFwdSm90ILi2EN4cute5tupleIJNS5_1CILi1EEES8_S8_EEENS6_IJNS7_ILi128EEENS7_ILi160EEENS7_ILi192EEEEEELi128ENS_12float_e4m3_tEfNS_4arch4Sm90ELb0ELb1ELb0ELb1ELb0ELb1ELb0ELb1ELb1ELb1ELb1ELb0EEENS1_21CollectiveEpilogueFwdINS6_IJSA_SA_SB_EEES9_NS_10bfloat16_tESG_Li256ELb1ELb1ELb1ELb1EEENS1_36VarlenDynamicPersistentTileSchedulerILi128ELi160ELi256ELi128ELb1ELb1ELb1ELb1ELb0ELb1EEEEEEEEEvNT_6ParamsE:
        /* <DEDUP_REMOVED lines=24> */
.L_x_1307:
[----:B------:R-:W-:Y:S05]  /*0180*/  BSYNC B0 ;  /* 0x0000000000007941 */ /* 0x000fea0003800000 */
.L_x_1306:
        /* <DEDUP_REMOVED lines=41> */
.L_x_1308:
        /* <DEDUP_REMOVED lines=22> */
.L_x_1309:
        /* <DEDUP_REMOVED lines=18> */
.L_x_1310:
        /* <DEDUP_REMOVED lines=22> */
.L_x_1311:
        /* <DEDUP_REMOVED lines=22> */
.L_x_1312:
        /* <DEDUP_REMOVED lines=8> */
.L_x_1315:
[----:B------:R-:W-:-:S08]  /*09e0*/  NOP ;  /* 0x0000000000007918 */ /* 0x000fd00000000000 */
[----:B------:R-:W0:Y:S02]  /*09f0*/  USETMAXREG.TRY_ALLOC.CTAPOOL UP0, 0xf0 ;  /* 0x000000f0000079c8 */ /* 0x000e240008000600 */
[----:B0-----:R-:W-:-:S13]  /*0a00*/  PLOP3.LUT P0, PT, PT, PT, UP0, 0x80, 0x0 ;  /* 0x000000000000781c */ /* 0x001fda0003f0f008 */
[----:B------:R-:W-:Y:S05]  /*0a10*/  @!P0 BRA `(.L_x_1315) ;  /* 0xfffffffc00f08947 */ /* 0x000fea000383ffff */
[----:B------:R-:W0:Y:S01]  /*0a20*/  S2R R0, SR_TID.X ;  /* 0x0000000000007919 */ /* 0x000e220000002100 */
[----:B------:R-:W1:Y:S01]  /*0a30*/  S2UR UR37, SR_CgaCtaId ;  /* 0x00000000002579c3 */ /* 0x000e620000008800 */
[----:B------:R-:W-:Y:S01]  /*0a40*/  UMOV UR4, 0x400 ;  /* 0x0000040000047882 */ /* 0x000fe20000000000 */
[----:B------:R-:W-:-:S06]  /*0a50*/  LOP3.LUT R18, R18, 0xffffffbf, RZ, 0xc0, !PT ;  /* 0xffffffbf12127812 */ /* 0x000fcc00078ec0ff */
[----:B------:R-:W-:Y:S06]  /*0a60*/  BAR.ARV 0x8, 0x180 ;  /* 0x0206000000007b1d */ /* 0x000fec0000002000 */
[----:B-1----:R-:W-:-:S06]  /*0a70*/  ULEA UR4, UR37, UR4, 0x18 ;  /* 0x0000000425047291 */ /* 0x002fcc000f8ec03f */
[----:B------:R-:W-:Y:S01]  /*0a80*/  IMAD.U32 R16, RZ, RZ, UR4 ;  /* 0x00000004ff107e24 */ /* 0x000fe2000f8e00ff */
[----:B0-----:R-:W-:Y:S01]  /*0a90*/  SHF.R.U32.HI R0, RZ, 0x7, R0 ;  /* 0x00000007ff007819 */ /* 0x001fe20000011600 */
[----:B------:R-:W-:-:S03]  /*0aa0*/  ULDC UR4, c[0x0][0xc3c] ;  /* 0x00030f0000047ab9 */ /* 0x000fc60000000800 */
[----:B------:R-:W-:-:S13]  /*0ab0*/  ISETP.NE.AND P0, PT, R0, 0x1, PT ;  /* 0x000000010000780c */ /* 0x000fda0003f05270 */
[----:B------:R-:W-:Y:S01]  /*0ac0*/  @P0 LOP3.LUT R18, R18, 0x40, RZ, 0xfc, !PT ;  /* 0x0000004012120812 */ /* 0x000fe200078efcff */
[----:B------:R-:W-:Y:S08]  /*0ad0*/  @!P0 BAR.ARV 0x9, 0x100 ;  /* 0x0244000000008b1d */ /* 0x000ff00000002000 */
[----:B------:R-:W-:Y:S06]  /*0ae0*/  BAR.SYNC.DEFER_BLOCKING 0x5, 0x180 ;  /* 0x0146000000007b1d */ /* 0x000fec0000010000 */
[----:B------:R-:W0:Y:S02]  /*0af0*/  LDS.128 R212, [R16+0x298d0] ;  /* 0x0298d00010d47984 */ /* 0x000e240000000c00 */
[----:B------:R-:W-:Y:S06]  /*0b00*/  BAR.ARV 0x4, 0x180 ;  /* 0x0106000000007b1d */ /* 0x000fec0000002000 */
[----:B0-----:R-:W-:-:S13]  /*0b10*/  ISETP.GE.AND P0, PT, R215, UR4, PT ;  /* 0x00000004d7007c0c */ /* 0x001fda000bf06270 */
[----:B------:R-:W-:Y:S05]  /*0b20*/  @P0 BRA `(.L_x_1316) ;  /* 0x0000035800840947 */ /* 0x000fea0003800000 */
[----:B------:R-:W0:Y:S01]  /*0b30*/  S2R R0, SR_TID.X ;  /* 0x0000000000007919 */ /* 0x000e220000002100 */
[----:B------:R-:W-:Y:S01]  /*0b40*/  R2UR UR52, R16 ;  /* 0x00000000103472ca */ /* 0x000fe200000e0000 */
[----:B------:R-:W-:Y:S01]  /*0b50*/  IMAD.MOV.U32 R19, RZ, RZ, RZ ;  /* 0x000000ffff137224 */ /* 0x000fe200078e00ff */
[----:B------:R-:W-:Y:S01]  /*0b60*/  CS2R R188, SRZ ;  /* 0x0000000000bc7805 */ /* 0x000fe2000001ff00 */
[----:B------:R-:W-:Y:S01]  /*0b70*/  IMAD.MOV.U32 R197, RZ, RZ, RZ ;  /* 0x000000ffffc57224 */ /* 0x000fe200078e00ff */
[----:B------:R-:W-:Y:S01]  /*0b80*/  ULOP3.LUT UR53, UR36, 0x1, URZ, 0xfc, !UPT ;  /* 0x0000000124357892 */ /* 0x000fe2000f8efc3f */
[----:B------:R-:W-:-:S08]  /*0b90*/  UMOV UR43, URZ ;  /* 0x0000003f002b7c82 */ /* 0x000fd00008000000 */
[----:B------:R-:W-:Y:S01]  /*0ba0*/  UIADD3 UR52, UR52, 0x14400, URZ ;  /* 0x0001440034347890 */ /* 0x000fe2000fffe03f */
[----:B0-----:R-:W-:-:S05]  /*0bb0*/  VIADD R0, R0, 0xffffff80 ;  /* 0xffffff8000007836 */ /* 0x001fca0000000000 */
[CC--:B------:R-:W-:Y:S02]  /*0bc0*/  LEA.HI R5, R0.reuse, R0.reuse, RZ, 0x1 ;  /* 0x0000000000057211 */ /* 0x0c0fe400078f08ff */
[----:B------:R-:W-:Y:S02]  /*0bd0*/  SHF.R.S32.HI R3, RZ, 0x1f, R0 ;  /* 0x0000001fff037819 */ /* 0x000fe40000011400 */
[----:B------:R-:W-:Y:S02]  /*0be0*/  LOP3.LUT R7, R5, 0xfffffffe, RZ, 0xc0, !PT ;  /* 0xfffffffe05077812 */ /* 0x000fe400078ec0ff */
[CC--:B------:R-:W-:Y:S02]  /*0bf0*/  LEA.HI R8, R3.reuse, R0.reuse, RZ, 0x4 ;  /* 0x0000000003087211 */ /* 0x0c0fe400078f20ff */
[CC--:B------:R-:W-:Y:S01]  /*0c00*/  LEA.HI R6, R3.reuse, R0.reuse, RZ, 0x5 ;  /* 0x0000000003067211 */ /* 0x0c0fe200078f28ff */
[----:B------:R-:W-:Y:S01]  /*0c10*/  IMAD.IADD R232, R0, 0x1, -R7 ;  /* 0x0000000100e87824 */ /* 0x000fe200078e0a07 */
[----:B------:R-:W-:-:S02]  /*0c20*/  LEA.HI R2, R3, R0, RZ, 0x7 ;  /* 0x0000000003027211 */ /* 0x000fc400078f38ff */
[CC--:B------:R-:W-:Y:S01]  /*0c30*/  LEA.HI R4, R3.reuse, R0.reuse, RZ, 0x2 ;  /* 0x0000000003047211 */ /* 0x0c0fe200078f10ff */
[----:B------:R-:W-:Y:S01]  /*0c40*/  IMAD.SHL.U32 R9, R6, 0x20, RZ ;  /* 0x0000002006097824 */ /* 0x000fe200078e00ff */
[----:B------:R-:W-:Y:S01]  /*0c50*/  LEA.HI R230, R3, R0, RZ, 0x3 ;  /* 0x0000000003e67211 */ /* 0x000fe200078f18ff */
[C---:B------:R-:W-:Y:S01]  /*0c60*/  IMAD.SHL.U32 R190, R232.reuse, 0x8, RZ ;  /* 0x00000008e8be7824 */ /* 0x040fe200078e00ff */
[----:B------:R-:W-:Y:S01]  /*0c70*/  SHF.R.S32.HI R219, RZ, 0x4, R8 ;  /* 0x00000004ffdb7819 */ /* 0x000fe20000011408 */
[----:B------:R-:W-:Y:S01]  /*0c80*/  IMAD.SHL.U32 R22, R232, 0x10, RZ ;  /* 0x00000010e8167824 */ /* 0x000fe200078e00ff */
[----:B------:R-:W-:Y:S01]  /*0c90*/  LOP3.LUT R13, R4, 0xfffffffc, RZ, 0xc0, !PT ;  /* 0xfffffffc040d7812 */ /* 0x000fe200078ec0ff */
[----:B------:R-:W-:Y:S01]  /*0ca0*/  VIADD R200, R190, 0x20 ;  /* 0x00000020bec87836 */ /* 0x000fe20000000000 */
[----:B------:R-:W-:Y:S01]  /*0cb0*/  LOP3.LUT R7, R8, 0x3fffff0, RZ, 0xc0, !PT ;  /* 0x03fffff008077812 */ /* 0x000fe200078ec0ff */
[----:B------:R-:W-:Y:S01]  /*0cc0*/  VIADD R199, R190, 0x40 ;  /* 0x00000040bec77836 */ /* 0x000fe20000000000 */
[----:B------:R-:W-:Y:S01]  /*0cd0*/  LOP3.LUT R11, R2, 0xffffff80, RZ, 0xc0, !PT ;  /* 0xffffff80020b7812 */ /* 0x000fe200078ec0ff */
[----:B------:R-:W-:Y:S01]  /*0ce0*/  IMAD.IADD R13, R0, 0x1, -R13 ;  /* 0x00000001000d7824 */ /* 0x000fe200078e0a0d */
[----:B------:R-:W-:Y:S01]  /*0cf0*/  LOP3.LUT R221, R230, 0xfffffff8, RZ, 0xc0, !PT ;  /* 0xfffffff8e6dd7812 */ /* 0x000fe200078ec0ff */
[C---:B------:R-:W-:Y:S01]  /*0d00*/  IMAD.IADD R7, R0.reuse, 0x1, -R7 ;  /* 0x0000000100077824 */ /* 0x040fe200078e0a07 */
[--C-:B------:R-:W-:Y:S01]  /*0d10*/  SHF.R.S32.HI R3, RZ, 0x2, R4.reuse ;  /* 0x00000002ff037819 */ /* 0x100fe20000011404 */
[C---:B------:R-:W-:Y:S01]  /*0d20*/  IMAD.IADD R234, R0.reuse, 0x1, -R11 ;  /* 0x0000000100ea7824 */ /* 0x040fe200078e0a0b */
[----:B------:R-:W-:Y:S01]  /*0d30*/  SHF.R.S32.HI R6, RZ, 0x1f, R4 ;  /* 0x0000001fff067819 */ /* 0x000fe20000011404 */
[----:B------:R-:W-:Y:S01]  /*0d40*/  IMAD.IADD R221, R0, 0x1, -R221 ;  /* 0x0000000100dd7824 */ /* 0x000fe200078e0add */
[----:B------:R-:W-:Y:S01]  /*0d50*/  LEA.HI R8, R8, R219, RZ, 0x1 ;  /* 0x000000db08087211 */ /* 0x000fe200078f08ff */
[----:B------:R-:W-:Y:S01]  /*0d60*/  VIADD R198, R190, 0x10 ;  /* 0x00000010bec67836 */ /* 0x000fe20000000000 */
[----:B------:R-:W-:Y:S01]  /*0d70*/  LEA.HI R6, R6, R3, RZ, 0x2 ;  /* 0x0000000306067211 */ /* 0x000fe200078f10ff */
[----:B------:R-:W-:Y:S01]  /*0d80*/  IMAD.SHL.U32 R211, R221, 0x8, RZ ;  /* 0x00000008ddd37824 */ /* 0x000fe200078e00ff */
[--C-:B------:R-:W-:Y:S01]  /*0d90*/  SHF.R.S32.HI R192, RZ, 0x1, R5.reuse ;  /* 0x00000001ffc07819 */ /* 0x100fe20000011405 */
[----:B------:R-:W-:Y:S01]  /*0da0*/  VIADD R201, R190, 0x30 ;  /* 0x00000030bec97836 */ /* 0x000fe20000000000 */
[----:B------:R-:W-:Y:S01]  /*0db0*/  LOP3.LUT R0, R9, 0xfffffc00, RZ, 0xc0, !PT ;  /* 0xfffffc0009007812 */ /* 0x000fe200078ec0ff */
[----:B------:R-:W-:Y:S01]  /*0dc0*/  VIADD R220, R211, 0x40 ;  /* 0x00000040d3dc7836 */ /* 0x000fe20000000000 */
[----:B------:R-:W-:Y:S01]  /*0dd0*/  LOP3.LUT R8, R8, 0x1ffffffe, RZ, 0xc0, !PT ;  /* 0x1ffffffe08087812 */ /* 0x000fe200078ec0ff */
[----:B------:R-:W-:Y:S01]  /*0de0*/  VIADD R224, R192, 0x80 ;  /* 0x00000080c0e07836 */ /* 0x000fe20000000000 */
[----:B------:R-:W-:Y:S01]  /*0df0*/  LOP3.LUT R6, R6, 0xfffffffc, RZ, 0xc0, !PT ;  /* 0xfffffffc06067812 */ /* 0x000fe200078ec0ff */
[----:B------:R-:W-:Y:S01]  /*0e00*/  IMAD R9, R7, 0x40, R0 ;  /* 0x0000004007097824 */ /* 0x000fe200078e0200 */
[----:B------:R-:W-:Y:S01]  /*0e10*/  SHF.R.S32.HI R7, RZ, 0x1f, R5 ;  /* 0x0000001fff077819 */ /* 0x000fe20000011405 */
[----:B------:R-:W-:Y:S01]  /*0e20*/  IMAD.IADD R8, R219, 0x1, -R8 ;  /* 0x00000001db087824 */ /* 0x000fe200078e0a08 */
[----:B------:R-:W-:Y:S01]  /*0e30*/  LEA.HI R11, R224, R224, RZ, 0x1 ;  /* 0x000000e0e00b7211 */ /* 0x000fe200078f08ff */
[----:B------:R-:W-:Y:S01]  /*0e40*/  IMAD.IADD R6, R3, 0x1, -R6 ;  /* 0x0000000103067824 */ /* 0x000fe200078e0a06 */
[----:B------:R-:W-:Y:S01]  /*0e50*/  SHF.R.S32.HI R3, RZ, 0x1f, R224 ;  /* 0x0000001fff037819 */ /* 0x000fe200000114e0 */
[----:B------:R-:W-:Y:S01]  /*0e60*/  IMAD R0, R8, 0x8, R9 ;  /* 0x0000000808007824 */ /* 0x000fe200078e0209 */
[----:B------:R-:W-:Y:S01]  /*0e70*/  LEA.HI R7, R7, R192, RZ, 0x3 ;  /* 0x000000c007077211 */ /* 0x000fe200078f18ff */
[----:B------:R-:W-:Y:S01]  /*0e80*/  IMAD.SHL.U32 R204, R6, 0x80, RZ ;  /* 0x0000008006cc7824 */ /* 0x000fe200078e00ff */
[----:B------:R-:W-:Y:S01]  /*0e90*/  LEA.HI R4, R3, R224, RZ, 0x3 ;  /* 0x000000e003047211 */ /* 0x000fe200078f18ff */
[----:B------:R-:W-:Y:S01]  /*0ea0*/  VIADD R202, R190, 0x50 ;  /* 0x00000050beca7836 */ /* 0x000fe20000000000 */
[----:B------:R0:W-:Y:S01]  /*0eb0*/  STL [R1+0x18], R0 ;  /* 0x0000180001007387 */ /* 0x0001e20000100800 */
[----:B------:R-:W-:-:S02]  /*0ec0*/  LOP3.LUT R3, R11, 0x3fffffe, RZ, 0xc0, !PT ;  /* 0x03fffffe0b037812 */ /* 0x000fc400078ec0ff */
[----:B------:R-:W-:Y:S01]  /*0ed0*/  LOP3.LUT R7, R7, 0xfffffff8, RZ, 0xc0, !PT ;  /* 0xfffffff807077812 */ /* 0x000fe200078ec0ff */
[----:B------:R-:W-:Y:S01]  /*0ee0*/  IMAD.SHL.U32 R4, R4, 0x40, RZ ;  /* 0x0000004004047824 */ /* 0x000fe200078e00ff */
[----:B------:R-:W-:Y:S01]  /*0ef0*/  LEA.HI R5, R5, R192, RZ, 0x1 ;  /* 0x000000c005057211 */ /* 0x000fe200078f08ff */
[----:B------:R-:W-:Y:S01]  /*0f00*/  IMAD.IADD R208, R224, 0x1, -R3 ;  /* 0x00000001e0d07824 */ /* 0x000fe200078e0a03 */
[----:B------:R-:W-:Y:S01]  /*0f10*/  LOP3.LUT R204, R204, 0x180, RZ, 0xc0, !PT ;  /* 0x00000180cccc7812 */ /* 0x000fe200078ec0ff */
[----:B------:R-:W-:Y:S01]  /*0f20*/  IMAD.IADD R3, R190, 0x1, R200 ;  /* 0x00000001be037824 */ /* 0x000fe200078e02c8 */
[----:B------:R-:W-:Y:S01]  /*0f30*/  LOP3.LUT R5, R5, 0x3fffffe, RZ, 0xc0, !PT ;  /* 0x03fffffe05057812 */ /* 0x000fe200078ec0ff */
[C---:B------:R-:W-:Y:S01]  /*0f40*/  IMAD.IADD R10, R192.reuse, 0x1, -R7 ;  /* 0x00000001c00a7824 */ /* 0x040fe200078e0a07 */
[----:B0-----:R-:W-:Y:S02]  /*0f50*/  LEA.HI R0, R13, R13, RZ, 0x1 ;  /* 0x0000000d0d007211 */ /* 0x001fe400078f08ff */
[----:B------:R-:W-:Y:S01]  /*0f60*/  SHF.R.S32.HI R7, RZ, 0x1f, R234 ;  /* 0x0000001fff077819 */ /* 0x000fe200000114ea */
[----:B------:R-:W-:Y:S01]  /*0f70*/  IMAD.IADD R5, R192, 0x1, -R5 ;  /* 0x00000001c0057824 */ /* 0x000fe200078e0a05 */
[----:B------:R-:W-:Y:S01]  /*0f80*/  LOP3.LUT R0, R0, 0x1ffffffe, RZ, 0xc0, !PT ;  /* 0x1ffffffe00007812 */ /* 0x000fe200078ec0ff */
[----:B------:R0:W-:Y:S01]  /*0f90*/  STL [R1+0x14], R10 ;  /* 0x0000140a01007387 */ /* 0x0001e20000100800 */
[----:B------:R-:W-:Y:S01]  /*0fa0*/  LOP3.LUT R9, R4, 0xfffffe00, RZ, 0xc0, !PT ;  /* 0xfffffe0004097812 */ /* 0x000fe200078ec0ff */
[----:B------:R-:W-:Y:S01]  /*0fb0*/  IMAD R5, R219, 0x8, R5 ;  /* 0x00000008db057824 */ /* 0x000fe200078e0205 */
[----:B------:R-:W-:Y:S01]  /*0fc0*/  LEA.HI R4, R7, R234, RZ, 0x2 ;  /* 0x000000ea07047211 */ /* 0x000fe200078f10ff */
[----:B------:R-:W-:Y:S01]  /*0fd0*/  IMAD.IADD R210, R13, 0x1, -R0 ;  /* 0x000000010dd27824 */ /* 0x000fe200078e0a00 */
[----:B------:R-:W-:Y:S01]  /*0fe0*/  SHF.R.S32.HI R0, RZ, 0x1f, R3 ;  /* 0x0000001fff007819 */ /* 0x000fe20000011403 */
[----:B------:R-:W-:Y:S01]  /*0ff0*/  IMAD R208, R208, 0x40, R9 ;  /* 0x00000040d0d07824 */ /* 0x000fe200078e0209 */
[----:B------:R-:W-:Y:S01]  /*1000*/  SHF.R.U32.HI R205, RZ, 0x3, R204 ;  /* 0x00000003ffcd7819 */ /* 0x000fe200000116cc */
[----:B------:R-:W-:Y:S01]  /*1010*/  IMAD.SHL.U32 R206, R5, 0x40, RZ ;  /* 0x0000004005ce7824 */ /* 0x000fe200078e00ff */
[----:B------:R-:W-:-:S02]  /*1020*/  LEA.HI R231, R0, R3, RZ, 0x4 ;  /* 0x0000000300e77211 */ /* 0x000fc400078f20ff */
[----:B------:R-:W-:Y:S01]  /*1030*/  LEA.HI R12, R0, R3, RZ, 0x6 ;  /* 0x00000003000c7211 */ /* 0x000fe200078f30ff */
[----:B------:R-:W-:Y:S01]  /*1040*/  IMAD.SHL.U32 R0, R10, 0x80, RZ ;  /* 0x000000800a007824 */ /* 0x000fe200078e00ff */
[--C-:B------:R-:W-:Y:S01]  /*1050*/  SHF.R.S32.HI R8, RZ, 0x2, R4.reuse ;  /* 0x00000002ff087819 */ /* 0x100fe20000011404 */
[----:B0-----:R-:W-:Y:S01]  /*1060*/  IMAD.IADD R10, R190, 0x1, R199 ;  /* 0x00000001be0a7824 */ /* 0x001fe200078e02c7 */
[----:B------:R-:W-:Y:S01]  /*1070*/  SHF.R.S32.HI R9, RZ, 0x1f, R4 ;  /* 0x0000001fff097819 */ /* 0x000fe20000011404 */
[----:B------:R-:W-:Y:S01]  /*1080*/  IMAD.SHL.U32 R12, R12, 0x80, RZ ;  /* 0x000000800c0c7824 */ /* 0x000fe200078e00ff */
[----:B------:R-:W-:Y:S02]  /*1090*/  LOP3.LUT R3, R0, 0x380, RZ, 0xc0, !PT ;  /* 0x0000038000037812 */ /* 0x000fe400078ec0ff */
[----:B------:R-:W-:Y:S02]  /*10a0*/  LEA.HI R9, R9, R8, RZ, 0x3 ;  /* 0x0000000809097211 */ /* 0x000fe400078f18ff */
[----:B------:R-:W-:-:S02]  /*10b0*/  SHF.R.U32.HI R0, RZ, 0x3, R3 ;  /* 0x00000003ff007819 */ /* 0x000fc40000011603 */
[----:B------:R-:W-:Y:S02]  /*10c0*/  LOP3.LUT R3, R3, 0x10, R22, 0xf8, !PT ;  /* 0x0000001003037812 */ /* 0x000fe400078ef816 */
[----:B------:R-:W-:Y:S02]  /*10d0*/  SHF.R.S32.HI R14, RZ, 0x7, R2 ;  /* 0x00000007ff0e7819 */ /* 0x000fe40000011402 */
[----:B------:R-:W-:Y:S02]  /*10e0*/  LOP3.LUT R0, R3, R0, RZ, 0x3c, !PT ;  /* 0x0000000003007212 */ /* 0x000fe400078e3cff */
[----:B------:R-:W-:Y:S02]  /*10f0*/  LOP3.LUT R3, R12, 0xffffe000, RZ, 0xc0, !PT ;  /* 0xffffe0000c037812 */ /* 0x000fe400078ec0ff */
[----:B------:R-:W-:Y:S01]  /*1100*/  LOP3.LUT R9, R9, 0xfffffff8, RZ, 0xc0, !PT ;  /* 0xfffffff809097812 */ /* 0x000fe200078ec0ff */
[----:B------:R-:W-:Y:S01]  /*1110*/  IMAD R219, R219, 0x400, R0 ;  /* 0x00000400dbdb7824 */ /* 0x000fe200078e0200 */
[----:B------:R-:W-:-:S02]  /*1120*/  LOP3.LUT R0, R204, 0x30, R231, 0xf8, !PT ;  /* 0x00000030cc007812 */ /* 0x000fc400078ef8e7 */
[----:B------:R-:W-:Y:S01]  /*1130*/  LEA.HI R7, R7, R234, RZ, 0x5 ;  /* 0x000000ea07077211 */ /* 0x000fe200078f28ff */
[----:B------:R-:W-:Y:S01]  /*1140*/  IMAD.IADD R8, R8, 0x1, -R9 ;  /* 0x0000000108087824 */ /* 0x000fe200078e0a09 */
[----:B------:R-:W-:Y:S02]  /*1150*/  LOP3.LUT R0, R0, R205, RZ, 0x3c, !PT ;  /* 0x000000cd00007212 */ /* 0x000fe400078e3cff */
[----:B------:R-:W-:Y:S02]  /*1160*/  LEA.HI R2, R2, R14, RZ, 0x1 ;  /* 0x0000000e02027211 */ /* 0x000fe400078f08ff */
[----:B------:R-:W-:Y:S02]  /*1170*/  IADD3 R5, R0, R206, R3 ;  /* 0x000000ce00057210 */ /* 0x000fe40007ffe003 */
[----:B------:R-:W-:Y:S02]  /*1180*/  LOP3.LUT R3, R4, 0x7ffffffc, RZ, 0xc0, !PT ;  /* 0x7ffffffc04037812 */ /* 0x000fe400078ec0ff */
[----:B------:R-:W-:-:S02]  /*1190*/  SHF.R.S32.HI R7, RZ, 0x5, R7 ;  /* 0x00000005ff077819 */ /* 0x000fc40000011407 */
[----:B------:R-:W-:Y:S01]  /*11a0*/  LOP3.LUT R2, R2, 0x3fffffe, RZ, 0xc0, !PT ;  /* 0x03fffffe02027812 */ /* 0x000fe200078ec0ff */
[----:B------:R-:W-:Y:S01]  /*11b0*/  IMAD.IADD R3, R234, 0x1, -R3 ;  /* 0x00000001ea037824 */ /* 0x000fe200078e0a03 */
[----:B------:R-:W-:Y:S01]  /*11c0*/  LOP3.LUT R4, R204, 0x30, R22, 0xf8, !PT ;  /* 0x00000030cc047812 */ /* 0x000fe200078ef816 */
[----:B------:R-:W-:Y:S01]  /*11d0*/  IMAD R7, R7, 0x10, R8 ;  /* 0x0000001007077824 */ /* 0x000fe200078e0208 */
[----:B------:R-:W-:Y:S01]  /*11e0*/  SHF.R.S32.HI R0, RZ, 0x1f, R211 ;  /* 0x0000001fff007819 */ /* 0x000fe200000114d3 */
[----:B------:R-:W-:Y:S01]  /*11f0*/  IMAD.IADD R2, R14, 0x1, -R2 ;  /* 0x000000010e027824 */ /* 0x000fe200078e0a02 */
[----:B------:R-:W-:Y:S01]  /*1200*/  SHF.R.S32.HI R0, RZ, 0x1f, R220 ;  /* 0x0000001fff007819 */ /* 0x000fe200000114dc */
[----:B------:R-:W-:Y:S01]  /*1210*/  IMAD.SHL.U32 R195, R3, 0x2, RZ ;  /* 0x0000000203c37824 */ /* 0x000fe200078e00ff */
[----:B------:R-:W-:Y:S01]  /*1220*/  LOP3.LUT R0, R204, 0x10, R22, 0xf8, !PT ;  /* 0x00000010cc007812 */ /* 0x000fe200078ef816 */
[----:B------:R-:W-:Y:S01]  /*1230*/  IMAD R7, R2, 0x40, R7 ;  /* 0x0000004002077824 */ /* 0x000fe200078e0207 */
[-C--:B------:R-:W-:Y:S01]  /*1240*/  LOP3.LUT R3, R4, R205.reuse, RZ, 0x3c, !PT ;  /* 0x000000cd04037212 */ /* 0x080fe200078e3cff */
[----:B------:R-:W-:Y:S01]  /*1250*/  IMAD.MOV.U32 R2, RZ, RZ, 0x20 ;  /* 0x00000020ff027424 */ /* 0x000fe200078e00ff */
[----:B------:R-:W-:Y:S01]  /*1260*/  LOP3.LUT R217, R0, R205, RZ, 0x3c, !PT ;  /* 0x000000cd00d97212 */ /* 0x000fe200078e3cff */
[C---:B------:R-:W-:Y:S01]  /*1270*/  VIADD R228, R195.reuse, 0x70 ;  /* 0x00000070c3e47836 */ /* 0x040fe20000000000 */
[----:B------:R-:W-:Y:S01]  /*1280*/  IADD3 R0, R16, R206, R3 ;  /* 0x000000ce10007210 */ /* 0x000fe20007ffe003 */
[----:B------:R-:W-:Y:S01]  /*1290*/  STL [R1+0x10], R7 ;  /* 0x0000100701007387 */ /* 0x000fe20000100800 */
[----:B------:R-:W-:Y:S01]  /*12a0*/  SHF.R.S32.HI R13, RZ, 0x1f, R10 ;  /* 0x0000001fff0d7819 */ /* 0x000fe2000001140a */
[----:B------:R-:W-:Y:S01]  /*12b0*/  VIADD R227, R195, 0x78 ;  /* 0x00000078c3e37836 */ /* 0x000fe20000000000 */
[----:B------:R-:W-:Y:S01]  /*12c0*/  LOP3.LUT P0, RZ, R6, 0x2, RZ, 0xc0, !PT ;  /* 0x0000000206ff7812 */ /* 0x000fe2000780c0ff */
[----:B------:R0:W-:Y:S01]  /*12d0*/  STL [R1+0x8], R0 ;  /* 0x0000080001007387 */ /* 0x0001e20000100800 */
[CC--:B------:R-:W-:Y:S01]  /*12e0*/  LEA.HI R233, R13.reuse, R10.reuse, RZ, 0x4 ;  /* 0x0000000a0de97211 */ /* 0x0c0fe200078f20ff */
[----:B------:R-:W-:Y:S01]  /*12f0*/  IMAD.IADD R217, R206, 0x1, R217 ;  /* 0x00000001ced97824 */ /* 0x000fe200078e02d9 */
[----:B------:R-:W-:Y:S01]  /*1300*/  LEA.HI R10, R13, R10, RZ, 0x6 ;  /* 0x0000000a0d0a7211 */ /* 0x000fe200078f30ff */
[----:B------:R-:W-:Y:S01]  /*1310*/  IMAD R210, R210, 0x8, R7 ;  /* 0x00000008d2d27824 */ /* 0x000fe200078e0207 */
[----:B------:R-:W-:-:S02]  /*1320*/  LOP3.LUT R6, R204, 0x30, R233, 0xf8, !PT ;  /* 0x00000030cc067812 */ /* 0x000fc400078ef8e9 */
[----:B------:R-:W-:Y:S01]  /*1330*/  SHF.R.S32.HI R11, RZ, 0x1, R11 ;  /* 0x00000001ff0b7819 */ /* 0x000fe2000001140b */
[----:B------:R-:W-:Y:S01]  /*1340*/  IMAD.SHL.U32 R10, R10, 0x80, RZ ;  /* 0x000000800a0a7824 */ /* 0x000fe200078e00ff */
[----:B------:R-:W-:Y:S01]  /*1350*/  LOP3.LUT R6, R6, R205, RZ, 0x3c, !PT ;  /* 0x000000cd06067212 */ /* 0x000fe200078e3cff */
[----:B0-----:R-:W-:Y:S01]  /*1360*/  IMAD.IADD R0, R16, 0x1, R5 ;  /* 0x0000000110007824 */ /* 0x001fe200078e0205 */
[----:B------:R-:W-:Y:S01]  /*1370*/  SEL R2, R2, 0xffffffe0, !P0 ;  /* 0xffffffe002027807 */ /* 0x000fe20004000000 */
[----:B------:R-:W-:Y:S01]  /*1380*/  IMAD.SHL.U32 R11, R11, 0x80, RZ ;  /* 0x000000800b0b7824 */ /* 0x000fe200078e00ff */
[----:B------:R-:W-:Y:S02]  /*1390*/  LOP3.LUT R9, R10, 0xffffe000, RZ, 0xc0, !PT ;  /* 0xffffe0000a097812 */ /* 0x000fe400078ec0ff */
[----:B------:R0:W-:Y:S01]  /*13a0*/  STL [R1+0x4], R0 ;  /* 0x0000040001007387 */ /* 0x0001e20000100800 */
[----:B------:R-:W-:Y:S01]  /*13b0*/  SHF.R.S32.HI R230, RZ, 0x3, R230 ;  /* 0x00000003ffe67819 */ /* 0x000fe200000114e6 */
[----:B------:R-:W-:Y:S01]  /*13c0*/  IMAD.IADD R218, R2, 0x1, R217 ;  /* 0x0000000102da7824 */ /* 0x000fe200078e02d9 */
[----:B------:R-:W-:-:S02]  /*13d0*/  IADD3 R9, R6, R206, R9 ;  /* 0x000000ce06097210 */ /* 0x000fc40007ffe009 */
[----:B------:R-:W-:Y:S02]  /*13e0*/  SHF.R.S32.HI R226, RZ, 0x1f, R192 ;  /* 0x0000001fffe27819 */ /* 0x000fe400000114c0 */
[----:B------:R-:W-:Y:S01]  /*13f0*/  LOP3.LUT R207, R11, 0x180, RZ, 0xc0, !PT ;  /* 0x000001800bcf7812 */ /* 0x000fe200078ec0ff */
[----:B------:R-:W-:Y:S01]  /*1400*/  IMAD.IADD R237, R16, 0x1, R9 ;  /* 0x0000000110ed7824 */ /* 0x000fe200078e0209 */
[----:B------:R-:W-:Y:S02]  /*1410*/  SHF.R.S32.HI R231, RZ, 0x4, R231 ;  /* 0x00000004ffe77819 */ /* 0x000fe400000114e7 */
[----:B------:R-:W-:Y:S02]  /*1420*/  SHF.R.S32.HI R233, RZ, 0x4, R233 ;  /* 0x00000004ffe97819 */ /* 0x000fe400000114e9 */
[----:B------:R-:W-:Y:S02]  /*1430*/  SHF.R.S32.HI R236, RZ, 0x1f, R228 ;  /* 0x0000001fffec7819 */ /* 0x000fe400000114e4 */
[----:B------:R-:W-:-:S02]  /*1440*/  SHF.R.S32.HI R235, RZ, 0x1f, R227 ;  /* 0x0000001fffeb7819 */ /* 0x000fc400000114e3 */
[----:B0-----:R-:W-:-:S07]  /*1450*/  IADD3 R229, R2, UR52, R217 ;  /* 0x0000003402e57c10 */ /* 0x001fce000fffe0d9 */
.L_x_1592:
[----:B------:R-:W-:Y:S05]  /*1460*/  YIELD ;  /* 0x0000000000007946 */ /* 0x000fea0003800000 */
[----:B------:R-:W-:Y:S01]  /*1470*/  ULDC.64 UR4, c[0x0][0xa28] ;  /* 0x00028a0000047ab9 */ /* 0x000fe20000000a00 */
[----:B01-3--:R-:W0:Y:S01]  /*1480*/  LDC.64 R4, c[0x0][0xa08] ;  /* 0x00028200ff047b82 */ /* 0x00be220000000a00 */
[----:B------:R-:W-:Y:S01]  /*1490*/  ISETP.NE.U32.AND P1, PT, RZ, UR4, PT ;  /* 0x00000004ff007c0c */ /* 0x000fe2000bf25070 */
[----:B------:R-:W-:Y:S02]  /*14a0*/  IMAD.MOV.U32 R26, RZ, RZ, RZ ;  /* 0x000000ffff1a7224 */ /* 0x000fe400078e00ff */
[----:B------:R-:W-:Y:S01]  /*14b0*/  IMAD.MOV.U32 R10, RZ, RZ, RZ ;  /* 0x000000ffff0a7224 */ /* 0x000fe200078e00ff */
[----:B------:R-:W-:Y:S01]  /*14c0*/  ISETP.NE.AND.EX P1, PT, RZ, UR5, PT, P1 ;  /* 0x00000005ff007c0c */ /* 0x000fe2000bf25310 */
[----:B------:R-:W-:-:S02]  /*14d0*/  ULDC.64 UR4, c[0x0][0xa18] ;  /* 0x0002860000047ab9 */ /* 0x000fc40000000a00 */
[----:B------:R-:W-:-:S04]  /*14e0*/  ISETP.NE.U32.AND P2, PT, RZ, UR4, PT ;  /* 0x00000004ff007c0c */ /* 0x000fc8000bf45070 */
[----:B------:R-:W-:Y:S01]  /*14f0*/  ISETP.NE.AND.EX P2, PT, RZ, UR5, PT, P2 ;  /* 0x00000005ff007c0c */ /* 0x000fe2000bf45320 */
[----:B------:R-:W-:Y:S02]  /*1500*/  ULDC.64 UR4, c[0x0][0xa08] ;  /* 0x0002820000047ab9 */ /* 0x000fe40000000a00 */
[----:B------:R-:W-:-:S03]  /*1510*/  ISETP.NE.U32.AND P0, PT, RZ, UR4, PT ;  /* 0x00000004ff007c0c */ /* 0x000fc6000bf05070 */
[----:B----4-:R-:W1:Y:S01]  /*1520*/  @P1 LDC.64 R2, c[0x0][0xa28] ;  /* 0x00028a00ff021b82 */ /* 0x010e620000000a00 */
[----:B------:R-:W-:Y:S01]  /*1530*/  ISETP.NE.AND.EX P0, PT, RZ, UR5, PT, P0 ;  /* 0x00000005ff007c0c */ /* 0x000fe2000bf05300 */
[----:B0-----:R-:W-:-:S06]  /*1540*/  IMAD.WIDE R8, R215, 0x4, R4 ;  /* 0x00000004d7087825 */ /* 0x001fcc00078e0204 */
[----:B------:R-:W0:Y:S01]  /*1550*/  @P2 LDC.64 R6, c[0x0][0xa18] ;  /* 0x00028600ff062b82 */ /* 0x000e220000000a00 */
[----:B------:R-:W-:Y:S02]  /*1560*/  ULDC UR4, c[0x0][0x288] ;  /* 0x0000a20000047ab9 */ /* 0x000fe40000000800 */
[----:B------:R-:W-:Y:S01]  /*1570*/  IMAD.U32 R193, RZ, RZ, UR4 ;  /* 0x00000004ffc17e24 */ /* 0x000fe2000f8e00ff */
[----:B------:R-:W-:Y:S02]  /*1580*/  ULDC.64 UR4, c[0x0][0x418] ;  /* 0x0001060000047ab9 */ /* 0x000fe40000000a00 */
[----:B------:R-:W5:Y:S01]  /*1590*/  @P0 LDG.E R26, desc[UR60][R8.64] ;  /* 0x0000003c081a0981 */ /* 0x000f62000c1e1900 */
[----:B-1----:R-:W-:-:S04]  /*15a0*/  @P1 IMAD.WIDE R2, R215, 0x4, R2 ;  /* 0x00000004d7021825 */ /* 0x002fc800078e0202 */
[----:B0-----:R-:W-:Y:S01]  /*15b0*/  @P2 IMAD.WIDE R4, R215, 0x4, R6 ;  /* 0x00000004d7042825 */ /* 0x001fe200078e0206 */
[----:B------:R-:W-:Y:S01]  /*15c0*/  UISETP.NE.U32.AND UP0, UPT, UR4, URZ, UPT ;  /* 0x0000003f0400728c */ /* 0x000fe2000bf05070 */
[----:B------:R0:W5:Y:S02]  /*15d0*/  @P1 LDG.E R10, desc[UR60][R2.64] ;  /* 0x0000003c020a1981 */ /* 0x000164000c1e1900 */
[----:B------:R-:W-:Y:S02]  /*15e0*/  ULDC UR4, c[0x0][0x424] ;  /* 0x0001090000047ab9 */ /* 0x000fe40000000800 */
[----:B------:R1:W5:Y:S01]  /*15f0*/  @P2 LDG.E R193, desc[UR60][R4.64] ;  /* 0x0000003c04c12981 */ /* 0x000362000c1e1900 */
[----:B------:R-:W-:-:S03]  /*1600*/  UISETP.NE.AND.EX UP0, UPT, UR5, URZ, UPT, UP0 ;  /* 0x0000003f0500728c */ /* 0x000fc6000bf05300 */
[----:B------:R-:W-:Y:S01]  /*1610*/  ULDC UR5, c[0x0][0x2f0] ;  /* 0x0000bc0000057ab9 */ /* 0x000fe20000000800 */
[----:B------:R-:W-:-:S04]  /*1620*/  USEL UR4, UR4, 0x1, UP0 ;  /* 0x0000000104047887 */ /* 0x000fc80008000000 */
[----:B------:R-:W-:-:S03]  /*1630*/  UIMAD UR4, UR4, UR5, URZ ;  /* 0x00000005040472a4 */ /* 0x000fc6000f8e023f */
[----:B------:R-:W-:Y:S02]  /*1640*/  ULDC UR5, c[0x0][0x348] ;  /* 0x0000d20000057ab9 */ /* 0x000fe40000000800 */
[----:B0-----:R-:W-:Y:S02]  /*1650*/  IMAD.U32 R2, RZ, RZ, UR5 ;  /* 0x00000005ff027e24 */ /* 0x001fe4000f8e00ff */
[----:B------:R-:W-:Y:S01]  /*1660*/  IMAD.U32 R25, RZ, RZ, UR4 ;  /* 0x00000004ff197e24 */ /* 0x000fe2000f8e00ff */
[----:B-1----:R-:W-:Y:S06]  /*1670*/  @P2 BRA `(.L_x_1317) ;  /* 0x0000000000242947 */ /* 0x002fec0003800000 */
[----:B------:R-:W-:Y:S02]  /*1680*/  ULDC.64 UR4, c[0x0][0xa00] ;  /* 0x0002800000047ab9 */ /* 0x000fe40000000a00 */
[----:B------:R-:W-:-:S04]  /*1690*/  ISETP.NE.U32.AND P1, PT, RZ, UR4, PT ;  /* 0x00000004ff007c0c */ /* 0x000fc8000bf25070 */
[----:B------:R-:W-:-:S13]  /*16a0*/  ISETP.NE.AND.EX P1, PT, RZ, UR5, PT, P1 ;  /* 0x00000005ff007c0c */ /* 0x000fda000bf25310 */
[----:B------:R-:W-:Y:S05]  /*16b0*/  @!P1 BRA `(.L_x_1317) ;  /* 0x0000000000149947 */ /* 0x000fea0003800000 */
[----:B------:R-:W0:Y:S02]  /*16c0*/  LDC.64 R4, c[0x0][0xa00] ;  /* 0x00028000ff047b82 */ /* 0x000e240000000a00 */
[----:B0-----:R-:W-:-:S05]  /*16d0*/  IMAD.WIDE R4, R215, 0x4, R4 ;  /* 0x00000004d7047825 */ /* 0x001fca00078e0204 */
[----:B-----5:R-:W2:Y:S04]  /*16e0*/  LDG.E R193, desc[UR60][R4.64] ;  /* 0x0000003c04c17981 */ /* 0x020ea8000c1e1900 */
[----:B------:R-:W2:Y:S02]  /*16f0*/  LDG.E R0, desc[UR60][R4.64+0x4] ;  /* 0x0000043c04007981 */ /* 0x000ea4000c1e1900 */
[----:B--2---:R-:W-:-:S07]  /*1700*/  IMAD.IADD R193, R0, 0x1, -R193 ;  /* 0x0000000100c17824 */ /* 0x004fce00078e0ac1 */
.L_x_1317:
[----:B------:R-:W-:Y:S01]  /*1710*/  ULDC.64 UR4, c[0x0][0xa20] ;  /* 0x0002880000047ab9 */ /* 0x000fe20000000a00 */
[C---:B------:R-:W-:Y:S01]  /*1720*/  LOP3.LUT R3, R214.reuse, 0xff000000, RZ, 0xc0, !PT ;  /* 0xff000000d6037812 */ /* 0x040fe200078ec0ff */
[----:B------:R-:W-:Y:S01]  /*1730*/  IMAD.MOV.U32 R223, RZ, RZ, R215 ;  /* 0x000000ffffdf7224 */ /* 0x000fe200078e00d7 */
[----:B------:R-:W-:Y:S02]  /*1740*/  ISETP.NE.U32.AND P1, PT, RZ, UR4, PT ;  /* 0x00000004ff007c0c */ /* 0x000fe4000bf25070 */
[C---:B------:R-:W-:Y:S02]  /*1750*/  LOP3.LUT R0, R214.reuse, 0xff0000, RZ, 0xc0, !PT ;  /* 0x00ff0000d6007812 */ /* 0x040fe400078ec0ff */
[----:B------:R-:W-:Y:S02]  /*1760*/  ISETP.NE.AND.EX P1, PT, RZ, UR5, PT, P1 ;  /* 0x00000005ff007c0c */ /* 0x000fe4000bf25310 */
[----:B------:R-:W-:Y:S02]  /*1770*/  SHF.R.U32.HI R3, RZ, 0x8, R3 ;  /* 0x00000008ff037819 */ /* 0x000fe40000011603 */
[----:B------:R-:W-:-:S02]  /*1780*/  LOP3.LUT R216, R214, 0xffff, RZ, 0xc0, !PT ;  /* 0x0000ffffd6d87812 */ /* 0x000fc400078ec0ff */
[----:B------:R-:W-:-:S07]  /*1790*/  LEA.HI R222, R0, R3, RZ, 0x10 ;  /* 0x0000000300de7211 */ /* 0x000fce00078f80ff */
[----:B------:R-:W-:Y:S05]  /*17a0*/  @!P1 BRA `(.L_x_1318) ;  /* 0x0000000000109947 */ /* 0x000fea0003800000 */
[----:B------:R-:W0:Y:S02]  /*17b0*/  LDC.64 R4, c[0x0][0xa20] ;  /* 0x00028800ff047b82 */ /* 0x000e240000000a00 */
[----:B0-----:R-:W-:-:S05]  /*17c0*/  IMAD.WIDE R4, R215, 0x4, R4 ;  /* 0x00000004d7047825 */ /* 0x001fca00078e0204 */
[----:B------:R0:W5:Y:S01]  /*17d0*/  LDG.E R25, desc[UR60][R4.64] ;  /* 0x0000003c04197981 */ /* 0x000162000c1e1900 */
[----:B------:R-:W-:Y:S05]  /*17e0*/  BRA `(.L_x_1319) ;  /* 0x0000000000107947 */ /* 0x000fea0003800000 */
.L_x_1318:
[----:B------:R-:W-:Y:S05]  /*17f0*/  @!P0 BRA `(.L_x_1319) ;  /* 0x00000000000c8947 */ /* 0x000fea0003800000 */
[----:B------:R-:W2:Y:S04]  /*1800*/  LDG.E R0, desc[UR60][R8.64] ;  /* 0x0000003c08007981 */ /* 0x000ea8000c1e1900 */
[----:B------:R-:W2:Y:S02]  /*1810*/  LDG.E R25, desc[UR60][R8.64+0x4] ;  /* 0x0000043c08197981 */ /* 0x000ea4000c1e1900 */
[----:B--2---:R-:W-:-:S07]  /*1820*/  IMAD.IADD R25, R25, 0x1, -R0 ;  /* 0x0000000119197824 */ /* 0x004fce00078e0a00 */
.L_x_1319:
[----:B------:R-:W-:Y:S01]  /*1830*/  ULDC.64 UR4, c[0x0][0xa10] ;  /* 0x0002840000047ab9 */ /* 0x000fe20000000a00 */
[----:B------:R-:W1:Y:S01]  /*1840*/  LDC R8, c[0x0][0x448] ;  /* 0x00011200ff087b82 */ /* 0x000e620000000800 */
[----:B------:R-:W-:-:S04]  /*1850*/  ISETP.NE.U32.AND P0, PT, RZ, UR4, PT ;  /* 0x00000004ff007c0c */ /* 0x000fc8000bf05070 */
[----:B------:R-:W-:Y:S01]  /*1860*/  ISETP.NE.AND.EX P0, PT, RZ, UR5, PT, P0 ;  /* 0x00000005ff007c0c */ /* 0x000fe2000bf05300 */
[----:B------:R-:W-:Y:S02]  /*1870*/  ULDC.64 UR4, c[0x0][0xa30] ;  /* 0x00028c0000047ab9 */ /* 0x000fe40000000a00 */
[----:B------:R-:W-:Y:S01]  /*1880*/  ISETP.NE.U32.AND P1, PT, RZ, UR4, PT ;  /* 0x00000004ff007c0c */ /* 0x000fe2000bf25070 */
[----:B-----5:R-:W-:Y:S01]  /*1890*/  IMAD.MOV.U32 R144, RZ, RZ, R25 ;  /* 0x000000ffff907224 */ /* 0x020fe200078e0019 */
[----:B------:R-:W2:Y:S02]  /*18a0*/  LDC.64 R12, c[0x0][0x9e0] ;  /* 0x00027800ff0c7b82 */ /* 0x000ea40000000a00 */
[----:B------:R-:W-:-:S06]  /*18b0*/  ISETP.NE.AND.EX P1, PT, RZ, UR5, PT, P1 ;  /* 0x00000005ff007c0c */ /* 0x000fcc000bf25310 */
[----:B0-----:R-:W0:Y:S08]  /*18c0*/  @P0 LDC.64 R4, c[0x0][0xa10] ;  /* 0x00028400ff040b82 */ /* 0x001e300000000a00 */
[----:B------:R-:W3:Y:S01]  /*18d0*/  @P1 LDC.64 R6, c[0x0][0xa30] ;  /* 0x00028c00ff061b82 */ /* 0x000ee20000000a00 */
[----:B0-----:R-:W-:-:S05]  /*18e0*/  @P0 IMAD.WIDE R4, R215, 0x4, R4 ;  /* 0x00000004d7040825 */ /* 0x001fca00078e0204 */
[----:B------:R-:W4:Y:S04]  /*18f0*/  @P0 LDG.E R0, desc[UR60][R4.64] ;  /* 0x0000003c04000981 */ /* 0x000f28000c1e1900 */
[----:B------:R-:W4:Y:S01]  /*1900*/  @P0 LDG.E R3, desc[UR60][R4.64+0x4] ;  /* 0x0000043c04030981 */ /* 0x000f22000c1e1900 */
[----:B---3--:R-:W-:-:S05]  /*1910*/  @P1 IMAD.WIDE R6, R215, 0x4, R6 ;  /* 0x00000004d7061825 */ /* 0x008fca00078e0206 */
[----:B------:R0:W5:Y:S01]  /*1920*/  @P1 LDG.E R144, desc[UR60][R6.64] ;  /* 0x0000003c06901981 */ /* 0x000162000c1e1900 */
[----:B-1----:R-:W-:Y:S01]  /*1930*/  ISETP.NE.AND P1, PT, R8, 0x1, PT ;  /* 0x000000010800780c */ /* 0x002fe20003f25270 */
[----:B------:R-:W-:Y:S01]  /*1940*/  IMAD.SHL.U32 R203, R213, 0x80, RZ ;  /* 0x00000080d5cb7824 */ /* 0x000fe200078e00ff */
[----:B--2---:R-:W-:Y:S01]  /*1950*/  ISETP.GE.AND P2, PT, R13, 0x1, PT ;  /* 0x000000010d00780c */ /* 0x004fe20003f46270 */
[----:B------:R-:W-:-:S10]  /*1960*/  IMAD.IADD R11, R25, 0x1, -R10 ;  /* 0x00000001190b7824 */ /* 0x000fd400078e0a0a */
[----:B------:R-:W1:Y:S08]  /*1970*/  @P1 LDC R8, c[0x0][0x44c] ;  /* 0x00011300ff081b82 */ /* 0x000e700000000800 */
[----:B------:R-:W2:Y:S01]  /*1980*/  @P1 LDC R9, c[0x0][0x450] ;  /* 0x00011400ff091b82 */ /* 0x000ea20000000800 */
[----:B----4-:R-:W-:Y:S02]  /*1990*/  @P0 IMAD.IADD R2, R3, 0x1, -R0 ;  /* 0x0000000103020824 */ /* 0x010fe400078e0a00 */
[----:B------:R-:W-:-:S02]  /*19a0*/  VIADD R3, R203, 0x7f ;  /* 0x0000007fcb037836 */ /* 0x000fc40000000000 */
[----:B------:R-:W-:Y:S02]  /*19b0*/  IMAD.IADD R194, R11, 0x1, R2 ;  /* 0x000000010bc27824 */ /* 0x000fe400078e0202 */
[----:B-1----:R-:W-:-:S03]  /*19c0*/  @P1 IMAD.HI.U32 R4, R3, R8, RZ ;  /* 0x0000000803041227 */ /* 0x002fc600078e00ff */
[C---:B------:R-:W-:Y:S01]  /*19d0*/  IADD3 R162, R194.reuse, 0x1, -R193 ;  /* 0x00000001c2a27810 */ /* 0x040fe20007ffe8c1 */
[----:B------:R-:W-:Y:S01]  /*19e0*/  VIADD R0, R194, 0x9f ;  /* 0x0000009fc2007836 */ /* 0x000fe20000000000 */
[----:B--2---:R-:W-:-:S03]  /*19f0*/  @P1 SHF.R.U32.HI R3, RZ, R9, R4 ;  /* 0x00000009ff031219 */ /* 0x004fc60000011604 */
[----:B------:R-:W-:-:S04]  /*1a00*/  IMAD.HI R0, R0, 0x66666667, RZ ;  /* 0x6666666700007827 */ /* 0x000fc800078e02ff */
[----:B0-----:R-:W-:Y:S01]  /*1a10*/  IMAD.IADD R7, R162, 0x1, R3 ;  /* 0x00000001a2077824 */ /* 0x001fe200078e0203 */
[----:B------:R-:W-:-:S04]  /*1a20*/  SHF.R.U32.HI R163, RZ, 0x1f, R0 ;  /* 0x0000001fffa37819 */ /* 0x000fc80000011600 */
[----:B------:R-:W-:Y:S01]  /*1a30*/  LEA.HI.SX32 R163, R0, R163, 0x1a ;  /* 0x000000a300a37211 */ /* 0x000fe200078fd2ff */
[----:B------:R-:W-:Y:S01]  /*1a40*/  IMAD.IADD R0, R7, 0x1, R12 ;  /* 0x0000000107007824 */ /* 0x000fe200078e020c */
[----:B------:R-:W-:Y:S06]  /*1a50*/  @!P2 BRA `(.L_x_1320) ;  /* 0x000000000048a947 */ /* 0x000fec0003800000 */
[C---:B------:R-:W-:Y:S01]  /*1a60*/  ISETP.GT.AND P0, PT, R7.reuse, RZ, PT ;  /* 0x000000ff0700720c */ /* 0x040fe20003f04270 */
[----:B------:R-:W-:Y:S01]  /*1a70*/  BSSY B0, `(.L_x_1321) ;  /* 0x000000e000007945 */ /* 0x000fe20003800000 */
[----:B------:R-:W-:-:S11]  /*1a80*/  VIADD R3, R7, 0xffffffff ;  /* 0xffffffff07037836 */ /* 0x000fd60000000000 */
[----:B------:R-:W-:Y:S05]  /*1a90*/  @P0 BRA `(.L_x_1322) ;  /* 0x00000000001c0947 */ /* 0x000fea0003800000 */
[----:B------:R-:W-:Y:S01]  /*1aa0*/  ISETP.NE.AND P0, PT, R13, 0x1, PT ;  /* 0x000000010d00780c */ /* 0x000fe20003f05270 */
[----:B------:R-:W-:-:S12]  /*1ab0*/  IMAD.MOV R3, RZ, RZ, -R7 ;  /* 0x000000ffff037224 */ /* 0x000fd800078e0a07 */
[----:B------:R-:W0:Y:S02]  /*1ac0*/  @P0 LDC.64 R4, c[0x0][0x9e8] ;  /* 0x00027a00ff040b82 */ /* 0x000e240000000a00 */
[----:B0-----:R-:W-:-:S05]  /*1ad0*/  @P0 IMAD.HI.U32 R4, R3, R4, RZ ;  /* 0x0000000403040227 */ /* 0x001fca00078e00ff */
[----:B------:R-:W-:-:S04]  /*1ae0*/  @P0 SHF.R.U32.HI R3, RZ, R5, R4 ;  /* 0x00000005ff030219 */ /* 0x000fc80000011604 */
[----:B------:R-:W-:Y:S01]  /*1af0*/  LOP3.LUT R3, RZ, R3, RZ, 0x33, !PT ;  /* 0x00000003ff037212 */ /* 0x000fe200078e33ff */
[----:B------:R-:W-:Y:S06]  /*1b00*/  BRA `(.L_x_1323) ;  /* 0x0000000000107947 */ /* 0x000fec0003800000 */
.L_x_1322:
[----:B------:R-:W-:-:S13]  /*1b10*/  ISETP.NE.AND P0, PT, R13, 0x1, PT ;  /* 0x000000010d00780c */ /* 0x000fda0003f05270 */
[----:B------:R-:W0:Y:S02]  /*1b20*/  @P0 LDC.64 R4, c[0x0][0x9e8] ;  /* 0x00027a00ff040b82 */ /* 0x000e240000000a00 */
[----:B0-----:R-:W-:-:S05]  /*1b30*/  @P0 IMAD.HI.U32 R4, R3, R4, RZ ;  /* 0x0000000403040227 */ /* 0x001fca00078e00ff */
[----:B------:R-:W-:-:S07]  /*1b40*/  @P0 SHF.R.U32.HI R3, RZ, R5, R4 ;  /* 0x00000005ff030219 */ /* 0x000fce0000011604 */
.L_x_1323:
[----:B------:R-:W-:Y:S05]  /*1b50*/  BSYNC B0 ;  /* 0x0000000000007941 */ /* 0x000fea0003800000 */
.L_x_1321:
[----:B------:R-:W-:-:S05]  /*1b60*/  IMAD R3, R3, R13, R13 ;  /* 0x0000000d03037224 */ /* 0x000fca00078e020d */
[----:B------:R-:W-:-:S07]  /*1b70*/  VIMNMX R0, R0, R3, PT ;  /* 0x0000000300007248 */ /* 0x000fce0003fe0100 */
.L_x_1320:
[----:B------:R-:W0:Y:S01]  /*1b80*/  @P1 LDC R4, c[0x0][0x44c] ;  /* 0x00011300ff041b82 */ /* 0x000e220000000800 */
[----:B------:R-:W-:Y:S01]  /*1b90*/  VIADD R0, R0, 0x9f ;  /* 0x0000009f00007836 */ /* 0x000fe20000000000 */
[----:B------:R-:W-:Y:S01]  /*1ba0*/  ULDC UR4, c[0x0][0x9dc] ;  /* 0x0002770000047ab9 */ /* 0x000fe20000000800 */
[----:B------:R-:W-:Y:S02]  /*1bb0*/  IMAD.MOV.U32 R5, RZ, RZ, R203 ;  /* 0x000000ffff057224 */ /* 0x000fe400078e00cb */
[----:B------:R-:W-:-:S03]  /*1bc0*/  IMAD.HI R0, R0, 0x66666667, RZ ;  /* 0x6666666700007827 */ /* 0x000fc600078e02ff */
[----:B------:R-:W1:Y:S01]  /*1bd0*/  @P1 LDC R7, c[0x0][0x450] ;  /* 0x00011400ff071b82 */ /* 0x000e620000000800 */
[----:B------:R-:W-:Y:S01]  /*1be0*/  IMAD.IADD R156, R194, 0x1, -R193 ;  /* 0x00000001c29c7824 */ /* 0x000fe200078e0ac1 */
[----:B------:R-:W-:-:S04]  /*1bf0*/  SHF.R.U32.HI R3, RZ, 0x1f, R0 ;  /* 0x0000001fff037819 */ /* 0x000fc80000011600 */
[----:B------:R-:W-:-:S04]  /*1c00*/  LEA.HI.SX32 R0, R0, R3, 0x1a ;  /* 0x0000000300007211 */ /* 0x000fc800078fd2ff */
[----:B------:R-:W-:Y:S01]  /*1c10*/  VIMNMX R8, R163, R0, PT ;  /* 0x00000000a3087248 */ /* 0x000fe20003fe0100 */
[----:B0-----:R-:W-:-:S05]  /*1c20*/  @P1 IMAD.HI.U32 R4, R203, R4, RZ ;  /* 0x00000004cb041227 */ /* 0x001fca00078e00ff */
[----:B-1----:R-:W-:-:S05]  /*1c30*/  @P1 SHF.R.U32.HI R5, RZ, R7, R4 ;  /* 0x00000007ff051219 */ /* 0x002fca0000011604 */
[----:B------:R-:W-:-:S04]  /*1c40*/  IMAD.IADD R3, R156, 0x1, R5 ;  /* 0x000000019c037824 */ /* 0x000fc800078e0205 */
[----:B------:R-:W-:Y:S01]  /*1c50*/  VIADD R0, R3, -UR4 ;  /* 0x8000000403007c36 */ /* 0x000fe20008000000 */
[----:B------:R-:W-:Y:S06]  /*1c60*/  @!P2 BRA `(.L_x_1324) ;  /* 0x000000000044a947 */ /* 0x000fec0003800000 */
[----:B------:R-:W-:Y:S01]  /*1c70*/  ISETP.GT.AND P0, PT, R3, -0x1, PT ;  /* 0xffffffff0300780c */ /* 0x000fe20003f04270 */
[----:B------:R-:W-:-:S12]  /*1c80*/  BSSY B0, `(.L_x_1325) ;  /* 0x000000d000007945 */ /* 0x000fd80003800000 */
[----:B------:R-:W-:Y:S05]  /*1c90*/  @P0 BRA `(.L_x_1326) ;  /* 0x00000000001c0947 */ /* 0x000fea0003800000 */
[----:B------:R-:W-:Y:S02]  /*1ca0*/  ISETP.NE.AND P0, PT, R13, 0x1, PT ;  /* 0x000000010d00780c */ /* 0x000fe40003f05270 */
[----:B------:R-:W-:-:S11]  /*1cb0*/  LOP3.LUT R3, RZ, R3, RZ, 0x33, !PT ;  /* 0x00000003ff037212 */ /* 0x000fd600078e33ff */
[----:B------:R-:W0:Y:S02]  /*1cc0*/  @P0 LDC.64 R4, c[0x0][0x9e8] ;  /* 0x00027a00ff040b82 */ /* 0x000e240000000a00 */
[----:B0-----:R-:W-:-:S05]  /*1cd0*/  @P0 IMAD.HI.U32 R4, R3, R4, RZ ;  /* 0x0000000403040227 */ /* 0x001fca00078e00ff */
[----:B------:R-:W-:-:S04]  /*1ce0*/  @P0 SHF.R.U32.HI R3, RZ, R5, R4 ;  /* 0x00000005ff030219 */ /* 0x000fc80000011604 */
[----:B------:R-:W-:Y:S01]  /*1cf0*/  LOP3.LUT R3, RZ, R3, RZ, 0x33, !PT ;  /* 0x00000003ff037212 */ /* 0x000fe200078e33ff */
[----:B------:R-:W-:Y:S06]  /*1d00*/  BRA `(.L_x_1327) ;  /* 0x0000000000107947 */ /* 0x000fec0003800000 */
.L_x_1326:
[----:B------:R-:W-:-:S13]  /*1d10*/  ISETP.NE.AND P0, PT, R13, 0x1, PT ;  /* 0x000000010d00780c */ /* 0x000fda0003f05270 */
[----:B------:R-:W0:Y:S02]  /*1d20*/  @P0 LDC.64 R4, c[0x0][0x9e8] ;  /* 0x00027a00ff040b82 */ /* 0x000e240000000a00 */
[----:B0-----:R-:W-:-:S05]  /*1d30*/  @P0 IMAD.HI.U32 R4, R3, R4, RZ ;  /* 0x0000000403040227 */ /* 0x001fca00078e00ff */
[----:B------:R-:W-:-:S07]  /*1d40*/  @P0 SHF.R.U32.HI R3, RZ, R5, R4 ;  /* 0x00000005ff030219 */ /* 0x000fce0000011604 */
.L_x_1327:
[----:B------:R-:W-:Y:S05]  /*1d50*/  BSYNC B0 ;  /* 0x0000000000007941 */ /* 0x000fea0003800000 */
.L_x_1325:
[----:B------:R-:W-:-:S05]  /*1d60*/  IMAD R3, R3, R13, RZ ;  /* 0x0000000d03037224 */ /* 0x000fca00078e02ff */
[----:B------:R-:W-:-:S07]  /*1d70*/  VIMNMX R0, R0, R3, !PT ;  /* 0x0000000300007248 */ /* 0x000fce0007fe0100 */
.L_x_1324:
[----:B------:R-:W-:Y:S01]  /*1d80*/  IMAD.HI R0, R0, 0x66666667, RZ ;  /* 0x6666666700007827 */ /* 0x000fe200078e02ff */
[----:B------:R-:W-:Y:S01]  /*1d90*/  BSSY B0, `(.L_x_1328) ;  /* 0x0000028000007945 */ /* 0x000fe20003800000 */
[----:B------:R-:W-:Y:S02]  /*1da0*/  LOP3.LUT R225, R222, 0xff, RZ, 0xc0, !PT ;  /* 0x000000ffdee17812 */ /* 0x000fe400078ec0ff */
[----:B------:R-:W-:Y:S02]  /*1db0*/  SHF.R.U32.HI R222, RZ, 0x10, R222 ;  /* 0x00000010ffde7819 */ /* 0x000fe400000116de */
[----:B------:R-:W-:-:S04]  /*1dc0*/  SHF.R.U32.HI R3, RZ, 0x1f, R0 ;  /* 0x0000001fff037819 */ /* 0x000fc80000011600 */
[----:B------:R-:W-:Y:S01]  /*1dd0*/  LEA.HI.SX32 R3, R0, R3, 0x1a ;  /* 0x0000000300037211 */ /* 0x000fe200078fd2ff */
[----:B------:R-:W-:-:S03]  /*1de0*/  IMAD.MOV.U32 R0, RZ, RZ, RZ ;  /* 0x000000ffff007224 */ /* 0x000fc600078e00ff */
[----:B------:R-:W-:-:S04]  /*1df0*/  VIMNMX R9, RZ, R3, !PT ;  /* 0x00000003ff097248 */ /* 0x000fc80007fe0100 */
[----:B------:R-:W-:-:S13]  /*1e00*/  ISETP.GT.AND P0, PT, R8, R9, PT ;  /* 0x000000090800720c */ /* 0x000fda0003f04270 */
[----:B------:R-:W-:Y:S05]  /*1e10*/  @!P0 BRA `(.L_x_1329) ;  /* 0x00000000007c8947 */ /* 0x000fea0003800000 */
[----:B------:R-:W-:Y:S01]  /*1e20*/  ISETP.NE.AND P0, PT, R222, RZ, PT ;  /* 0x000000ffde00720c */ /* 0x000fe20003f05270 */
[----:B------:R-:W-:-:S03]  /*1e30*/  ULDC UR4, c[0x0][0x9f0] ;  /* 0x00027c0000047ab9 */ /* 0x000fc60000000800 */
[----:B------:R-:W-:-:S04]  /*1e40*/  SEL R13, R222, UR4, P0 ;  /* 0x00000004de0d7c07 */ /* 0x000fc80008000000 */
[-C--:B------:R-:W-:Y:S02]  /*1e50*/  IABS R6, R13.reuse ;  /* 0x0000000d00067213 */ /* 0x080fe40000000000 */
[----:B------:R-:W-:Y:S02]  /*1e60*/  IADD3 R0, R13, -0x1, R8 ;  /* 0xffffffff0d007810 */ /* 0x000fe40007ffe008 */
[----:B------:R-:W0:Y:S01]  /*1e70*/  I2F.RP R3, R6 ;  /* 0x0000000600037306 */ /* 0x000e220000209400 */
[----:B------:R-:W-:Y:S02]  /*1e80*/  IABS R12, R13 ;  /* 0x0000000d000c7213 */ /* 0x000fe40000000000 */
[----:B------:R-:W-:-:S05]  /*1e90*/  IMAD.IADD R0, R0, 0x1, -R9 ;  /* 0x0000000100007824 */ /* 0x000fca00078e0a09 */
        /* <DEDUP_REMOVED lines=10> */
[----:B------:R-:W-:-:S04]  /*1f40*/  IMAD.HI.U32 R5, R5, R7, R4 ;  /* 0x0000000705057227 */ /* 0x000fc800078e0004 */
[----:B------:R-:W-:-:S04]  /*1f50*/  IMAD.MOV.U32 R4, RZ, RZ, R10 ;  /* 0x000000ffff047224 */ /* 0x000fc800078e000a */
        /* <DEDUP_REMOVED lines=11> */
.L_x_1329:
[----:B------:R-:W-:Y:S05]  /*2010*/  BSYNC B0 ;  /* 0x0000000000007941 */ /* 0x000fea0003800000 */
.L_x_1328:
[----:B------:R-:W-:-:S05]  /*2020*/  IMAD R3, R225, R0, R9 ;  /* 0x00000000e1037224 */ /* 0x000fca00078e0209 */
[C---:B------:R-:W-:Y:S01]  /*2030*/  VIADDMNMX R0, R3.reuse, R0, R8, PT ;  /* 0x0000000003007246 */ /* 0x040fe20003800108 */
[----:B------:R-:W-:-:S04]  /*2040*/  IMAD R3, R3, 0xa0, -R11 ;  /* 0x000000a003037824 */ /* 0x000fc800078e0a0b */
[----:B------:R-:W-:Y:S01]  /*2050*/  IMAD R5, R0, 0xa0, -R11 ;  /* 0x000000a000057824 */ /* 0x000fe200078e0a0b */
[----:B------:R-:W-:-:S04]  /*2060*/  VIMNMX R3, RZ, R3, !PT ;  /* 0x00000003ff037248 */ /* 0x000fc80007fe0100 */
[----:B------:R-:W-:Y:S01]  /*2070*/  VIMNMX R0, R5, R2, PT ;  /* 0x0000000205007248 */ /* 0x000fe20003fe0100 */
[----:B------:R-:W-:-:S03]  /*2080*/  IMAD.WIDE.U32 R122, R3, -0x33333333, RZ ;  /* 0xcccccccd037a7825 */ /* 0x000fc600078e00ff */
[----:B------:R-:W-:Y:S02]  /*2090*/  ISETP.GT.AND P0, PT, R0, R3, PT ;  /* 0x000000030000720c */ /* 0x000fe40003f04270 */
[----:B------:R-:W-:-:S05]  /*20a0*/  SHF.R.U32.HI R122, RZ, 0x7, R123 ;  /* 0x00000007ff7a7819 */ /* 0x000fca000001167b */
[----:B------:R-:W-:-:S06]  /*20b0*/  IMAD.MOV.U32 R24, RZ, RZ, R122 ;  /* 0x000000ffff187224 */ /* 0x000fcc00078e007a */
        /* <DEDUP_REMOVED lines=26> */
[----:B-1---5:R-:W-:Y:S05]  /*2260*/  CALL.ABS.NOINC R14 ;  /* 0x000000000e007343 */ /* 0x022fea0003c00000 */
.L_x_1332:
[----:B------:R-:W-:Y:S05]  /*2270*/  BSYNC B6 ;  /* 0x0000000000067941 */ /* 0x000fea0003800000 */
.L_x_1331:
        /* <DEDUP_REMOVED lines=20> */
.L_x_1334:
[----:B------:R-:W-:Y:S05]  /*23c0*/  BSYNC B6 ;  /* 0x0000000000067941 */ /* 0x000fea0003800000 */
.L_x_1333:
[----:B------:R-:W-:Y:S01]  /*23d0*/  ULDC.64 UR4, c[0x0][0x9f8] ;  /* 0x00027e0000047ab9 */ /* 0x000fe20000000a00 */
[----:B------:R-:W-:Y:S01]  /*23e0*/  IMAD.MOV.U32 R0, RZ, RZ, R215 ;  /* 0x000000ffff007224 */ /* 0x000fe200078e00d7 */
[----:B------:R-:W-:Y:S01]  /*23f0*/  ISETP.NE.U32.AND P0, PT, RZ, UR4, PT ;  /* 0x00000004ff007c0c */ /* 0x000fe2000bf05070 */
[----:B------:R-:W-:Y:S01]  /*2400*/  IMAD.IADD R119, R26, 0x1, R25 ;  /* 0x000000011a777824 */ /* 0x000fe200078e0219 */
[----:B------:R-:W0:Y:S01]  /*2410*/  S2R R20, SR_TID.X ;  /* 0x0000000000147919 */ /* 0x000e220000002100 */
[----:B------:R-:W1:Y:S01]  /*2420*/  LDC.64 R112, c[0x0][0x300] ;  /* 0x0000c000ff707b82 */ /* 0x000e620000000a00 */
[----:B------:R-:W-:Y:S01]  /*2430*/  ISETP.NE.AND.EX P0, PT, RZ, UR5, PT, P0 ;  /* 0x00000005ff007c0c */ /* 0x000fe2000bf05300 */
[----:B------:R-:W-:Y:S01]  /*2440*/  ULDC.64 UR4, c[0x0][0xa08] ;  /* 0x0002820000047ab9 */ /* 0x000fe20000000a00 */
[----:B------:R-:W2:Y:S01]  /*2450*/  LDL R26, [R1+0x14] ;  /* 0x00001400011a7983 */ /* 0x000ea20000100800 */
[----:B------:R-:W-:-:S04]  /*2460*/  SHF.R.S32.HI R23, RZ, 0x1f, R22 ;  /* 0x0000001fff177819 */ /* 0x000fc80000011416 */
[----:B------:R-:W3:Y:S08]  /*2470*/  LDC.64 R106, c[0x0][0x3f8] ;  /* 0x0000fe00ff6a7b82 */ /* 0x000ef00000000a00 */
[----:B------:R-:W4:Y:S01]  /*2480*/  @P0 LDC.64 R4, c[0x0][0x9f8] ;  /* 0x00027e00ff040b82 */ /* 0x000f220000000a00 */
[----:B------:R-:W-:-:S07]  /*2490*/  VIADD R9, R22, 0xa0 ;  /* 0x000000a016097836 */ /* 0x000fce0000000000 */
[----:B------:R-:W2:Y:S08]  /*24a0*/  LDC R99, c[0x0][0x3f4] ;  /* 0x0000fd00ff637b82 */ /* 0x000eb00000000800 */
[----:B------:R-:W3:Y:S01]  /*24b0*/  LDC.64 R100, c[0x0][0x408] ;  /* 0x00010200ff647b82 */ /* 0x000ee20000000a00 */
[----:B----4-:R-:W-:-:S05]  /*24c0*/  @P0 IMAD.WIDE R4, R215, 0x4, R4 ;  /* 0x00000004d7040825 */ /* 0x010fca00078e0204 */
[----:B------:R4:W2:Y:S01]  /*24d0*/  @P0 LDG.E R0, desc[UR60][R4.64] ;  /* 0x0000003c04000981 */ /* 0x0008a2000c1e1900 */
[----:B------:R-:W-:Y:S01]  /*24e0*/  SHF.R.S32.HI R37, RZ, 0x1f, R119 ;  /* 0x0000001fff257819 */ /* 0x000fe20000011477 */
[-C--:B-1----:R-:W-:Y:S01]  /*24f0*/  IMAD.WIDE.U32 R6, R119, R112.reuse, RZ ;  /* 0x0000007077067225 */ /* 0x082fe200078e00ff */
[----:B------:R-:W-:Y:S02]  /*2500*/  ISETP.NE.U32.AND P0, PT, RZ, UR4, PT ;  /* 0x00000004ff007c0c */ /* 0x000fe4000bf05070 */
[----:B0-----:R-:W-:Y:S01]  /*2510*/  SHF.R.U32.HI R20, RZ, 0x7, R20 ;  /* 0x00000007ff147819 */ /* 0x001fe20000011614 */
[----:B------:R-:W-:Y:S01]  /*2520*/  IMAD R8, R37, R112, RZ ;  /* 0x0000007025087224 */ /* 0x000fe200078e02ff */
[----:B------:R-:W-:Y:S01]  /*2530*/  ISETP.NE.AND.EX P0, PT, RZ, UR5, PT, P0 ;  /* 0x00000005ff007c0c */ /* 0x000fe2000bf05300 */
[----:B------:R-:W-:Y:S02]  /*2540*/  ULDC.64 UR4, c[0x0][0x308] ;  /* 0x0000c20000047ab9 */ /* 0x000fe40000000a00 */
[----:B------:R-:W-:Y:S01]  /*2550*/  IMAD R3, R119, R113, R8 ;  /* 0x0000007177037224 */ /* 0x000fe200078e0208 */
[----:B------:R-:W-:-:S03]  /*2560*/  ISETP.NE.AND P6, PT, R20, 0x1, PT ;  /* 0x000000011400780c */ /* 0x000fc60003fc5270 */
[----:B------:R-:W-:Y:S02]  /*2570*/  IMAD.IADD R7, R7, 0x1, R3 ;  /* 0x0000000107077824 */ /* 0x000fe400078e0203 */
[----:B----4-:R-:W-:-:S04]  /*2580*/  IMAD.WIDE.U32 R4, R216, UR4, R6 ;  /* 0x00000004d8047c25 */ /* 0x010fc8000f8e0006 */
[----:B------:R-:W-:Y:S01]  /*2590*/  IMAD R5, R216, UR5, R5 ;  /* 0x00000005d8057c24 */ /* 0x000fe2000f8e0205 */
[----:B------:R-:W-:Y:S01]  /*25a0*/  ULDC.64 UR4, c[0x0][0x310] ;  /* 0x0000c40000047ab9 */ /* 0x000fe20000000a00 */
[----:B------:R-:W-:-:S04]  /*25b0*/  IMAD R8, R226, R112, RZ ;  /* 0x00000070e2087224 */ /* 0x000fc800078e02ff */
[----:B------:R-:W-:Y:S01]  /*25c0*/  IMAD R8, R192, R113, R8 ;  /* 0x00000071c0087224 */ /* 0x000fe200078e0208 */
[----:B------:R-:W-:Y:S01]  /*25d0*/  SHF.R.S32.HI R191, RZ, 0x1f, R190 ;  /* 0x0000001fffbf7819 */ /* 0x000fe200000114be */
[-C--:B---3--:R-:W-:Y:S02]  /*25e0*/  IMAD R11, R226, R106.reuse, RZ ;  /* 0x0000006ae20b7224 */ /* 0x088fe400078e02ff */
[----:B------:R-:W-:-:S04]  /*25f0*/  IMAD.WIDE.U32 R108, R192, R106, R22 ;  /* 0x0000006ac06c7225 */ /* 0x000fc800078e0016 */
[C---:B------:R-:W-:Y:S02]  /*2600*/  IMAD R11, R192.reuse, R107, R11 ;  /* 0x0000006bc00b7224 */ /* 0x040fe400078e020b */
[----:B------:R-:W-:-:S04]  /*2610*/  IMAD.WIDE.U32 R110, R192, R106, R190 ;  /* 0x0000006ac06e7225 */ /* 0x000fc800078e00be */
[----:B------:R-:W-:Y:S02]  /*2620*/  IMAD.IADD R111, R111, 0x1, R11 ;  /* 0x000000016f6f7824 */ /* 0x000fe400078e020b */
[----:B------:R-:W-:Y:S02]  /*2630*/  IMAD.IADD R109, R11, 0x1, R109 ;  /* 0x000000010b6d7824 */ /* 0x000fe400078e026d */
[----:B------:R-:W-:-:S04]  /*2640*/  IMAD.WIDE.U32 R104, R192, R100, R190 ;  /* 0x00000064c0687225 */ /* 0x000fc800078e00be */
[----:B------:R-:W-:-:S04]  /*2650*/  IMAD.WIDE.U32 R102, R192, R100, R22 ;  /* 0x00000064c0667225 */ /* 0x000fc800078e0016 */
[----:B------:R-:W-:Y:S02]  /*2660*/  IMAD.MOV.U32 R124, RZ, RZ, 0x20 ;  /* 0x00000020ff7c7424 */ /* 0x000fe400078e00ff */
[----:B-----5:R-:W-:-:S04]  /*2670*/  IMAD.WIDE.U32 R110, R144, R106, R110 ;  /* 0x0000006a906e7225 */ /* 0x020fc800078e006e */
[----:B------:R-:W-:-:S04]  /*2680*/  IMAD.WIDE.U32 R108, R144, R106, R108 ;  /* 0x0000006a906c7225 */ /* 0x000fc800078e006c */
[----:B------:R-:W-:Y:S01]  /*2690*/  IMAD.MOV.U32 R123, RZ, RZ, 0x40 ;  /* 0x00000040ff7b7424 */ /* 0x000fe200078e00ff */
[C---:B------:R-:W-:Y:S01]  /*26a0*/  SHF.L.U64.HI R129, R112.reuse, 0x7, R113 ;  /* 0x0000000770817819 */ /* 0x040fe20000010271 */
[----:B------:R-:W-:Y:S01]  /*26b0*/  IMAD R125, R113, 0xa0, RZ ;  /* 0x000000a0717d7824 */ /* 0x000fe200078e02ff */
[----:B------:R-:W-:Y:S01]  /*26c0*/  LOP3.LUT R17, R17, 0xfffffffe, RZ, 0xc0, !PT ;  /* 0xfffffffe11117812 */ /* 0x000fe200078ec0ff */
[----:B------:R-:W-:Y:S02]  /*26d0*/  IMAD.SHL.U32 R136, R112, 0x80, RZ ;  /* 0x0000008070887824 */ /* 0x000fe400078e00ff */
[----:B------:R-:W-:Y:S01]  /*26e0*/  VIADD R157, R20, 0x8 ;  /* 0x00000008149d7836 */ /* 0x000fe20000000000 */
[----:B------:R-:W-:Y:S02]  /*26f0*/  SHF.R.S32.HI R145, RZ, 0x1f, R224 ;  /* 0x0000001fff917819 */ /* 0x000fe400000114e0 */
[----:B--2---:R-:W-:-:S04]  /*2700*/  SHF.R.S32.HI R3, RZ, 0x1f, R0 ;  /* 0x0000001fff037819 */ /* 0x004fc80000011400 */
[----:B------:R-:W-:Y:S02]  /*2710*/  SEL R12, R3, RZ, !P0 ;  /* 0x000000ff030c7207 */ /* 0x000fe40004000000 */
[----:B------:R-:W-:-:S03]  /*2720*/  SEL R13, R0, RZ, !P0 ;  /* 0x000000ff000d7207 */ /* 0x000fc60004000000 */
[----:B------:R-:W-:Y:S02]  /*2730*/  IMAD R0, R12, UR4, RZ ;  /* 0x000000040c007c24 */ /* 0x000fe4000f8e02ff */
[----:B------:R-:W-:-:S04]  /*2740*/  IMAD.WIDE.U32 R116, R13, UR4, R4 ;  /* 0x000000040d747c25 */ /* 0x000fc8000f8e0004 */
[----:B------:R-:W-:Y:S01]  /*2750*/  IMAD R3, R13, UR5, R0 ;  /* 0x000000050d037c24 */ /* 0x000fe2000f8e0200 */
[----:B------:R-:W-:Y:S05]  /*2760*/  @!P6 WARPSYNC.ALL ;  /* 0x000000000000e948 */ /* 0x000fea0003800000 */
[----:B------:R-:W-:Y:S02]  /*2770*/  ULDC.64 UR4, c[0x0][0x330] ;  /* 0x0000cc0000047ab9 */ /* 0x000fe40000000a00 */
[----:B------:R-:W-:Y:S01]  /*2780*/  IMAD.WIDE.U32 R6, R216, UR4, R22 ;  /* 0x00000004d8067c25 */ /* 0x000fe2000f8e0016 */
[----:B------:R-:W-:-:S03]  /*2790*/  ULDC UR4, c[0x0][0x2f4] ;  /* 0x0000bd0000047ab9 */ /* 0x000fc60000000800 */
[----:B------:R-:W-:Y:S02]  /*27a0*/  VIADD R0, R22, 0x20 ;  /* 0x0000002016007836 */ /* 0x000fe40000000000 */
[----:B------:R-:W-:Y:S02]  /*27b0*/  IMAD R115, R216, UR5, R7 ;  /* 0x00000005d8737c24 */ /* 0x000fe4000f8e0207 */
[----:B------:R-:W-:Y:S01]  /*27c0*/  VIADD R7, R22, 0x80 ;  /* 0x0000008016077836 */ /* 0x000fe20000000000 */
[----:B------:R-:W-:Y:S01]  /*27d0*/  @!P6 BAR.SYNC.DEFER_BLOCKING 0x9, 0x100 ;  /* 0x024400000000eb1d */ /* 0x000fe20000010000 */
[----:B------:R-:W-:Y:S01]  /*27e0*/  IMAD.WIDE.U32 R4, R192, R112, R22 ;  /* 0x00000070c0047225 */ /* 0x000fe200078e0016 */
[----:B------:R-:W-:Y:S02]  /*27f0*/  ISETP.GE.AND P1, PT, R0, UR4, PT ;  /* 0x0000000400007c0c */ /* 0x000fe4000bf26270 */
[----:B------:R-:W-:Y:S01]  /*2800*/  ISETP.GE.AND P2, PT, R7, UR4, PT ;  /* 0x0000000407007c0c */ /* 0x000fe2000bf46270 */
[----:B------:R-:W-:Y:S01]  /*2810*/  IMAD.IADD R3, R117, 0x1, R3 ;  /* 0x0000000175037824 */ /* 0x000fe200078e0203 */
[----:B------:R-:W-:-:S02]  /*2820*/  SEL R7, RZ, 0xffffffff, P1 ;  /* 0xffffffffff077807 */ /* 0x000fc40000800000 */
[----:B------:R-:W-:Y:S01]  /*2830*/  IADD3 R4, P0, R116, R4, RZ ;  /* 0x0000000474047210 */ /* 0x000fe20007f1e0ff */
[----:B------:R-:W-:Y:S01]  /*2840*/  IMAD.MOV.U32 R114, RZ, RZ, R6 ;  /* 0x000000ffff727224 */ /* 0x000fe200078e0006 */
[----:B------:R-:W-:Y:S01]  /*2850*/  ISETP.GE.AND P4, PT, R9, UR4, PT ;  /* 0x0000000409007c0c */ /* 0x000fe2000bf86270 */
[----:B------:R-:W-:Y:S01]  /*2860*/  IMAD.SHL.U32 R9, R7, 0x2, RZ ;  /* 0x0000000207097824 */ /* 0x000fe200078e00ff */
[----:B------:R-:W-:Y:S01]  /*2870*/  IADD3.X R5, R3, R5, R8, P0, !PT ;  /* 0x0000000503057210 */ /* 0x000fe200007fe408 */
[C---:B------:R-:W-:Y:S01]  /*2880*/  VIADD R6, R22.reuse, 0x40 ;  /* 0x0000004016067836 */ /* 0x040fe20000000000 */
[C---:B------:R-:W-:Y:S01]  /*2890*/  ISETP.GE.AND P0, PT, R22.reuse, UR4, PT ;  /* 0x0000000416007c0c */ /* 0x040fe2000bf06270 */
[----:B------:R-:W-:-:S03]  /*28a0*/  VIADD R7, R22, 0x60 ;  /* 0x0000006016077836 */ /* 0x000fc60000000000 */
[----:B------:R-:W-:Y:S02]  /*28b0*/  SEL R8, RZ, 0x1, P0 ;  /* 0x00000001ff087807 */ /* 0x000fe40000000000 */
[----:B------:R-:W-:Y:S02]  /*28c0*/  ISETP.GE.AND P0, PT, R6, UR4, PT ;  /* 0x0000000406007c0c */ /* 0x000fe4000bf06270 */
[----:B------:R-:W-:Y:S01]  /*28d0*/  ISETP.GE.AND P1, PT, R7, UR4, PT ;  /* 0x0000000407007c0c */ /* 0x000fe2000bf26270 */
[----:B------:R-:W-:Y:S01]  /*28e0*/  ULDC.64 UR4, c[0x0][0x338] ;  /* 0x0000ce0000047ab9 */ /* 0x000fe20000000a00 */
[----:B------:R-:W-:Y:S02]  /*28f0*/  LOP3.LUT R8, R9, 0x2, R8, 0xe2, !PT ;  /* 0x0000000209087812 */ /* 0x000fe400078ee208 */
[----:B------:R-:W-:Y:S02]  /*2900*/  SEL R9, RZ, 0x4, P0 ;  /* 0x00000004ff097807 */ /* 0x000fe40000000000 */
[----:B------:R-:W-:-:S02]  /*2910*/  SEL R10, RZ, 0x8, P1 ;  /* 0x00000008ff0a7807 */ /* 0x000fc40000800000 */
[-C--:B------:R-:W-:Y:S02]  /*2920*/  ISETP.GE.AND P0, PT, R22, R99.reuse, PT ;  /* 0x000000631600720c */ /* 0x080fe40003f06270 */
[----:B------:R-:W-:Y:S02]  /*2930*/  LOP3.LUT R8, R10, R8, R9, 0xfe, !PT ;  /* 0x000000080a087212 */ /* 0x000fe400078efe09 */
[----:B------:R-:W-:Y:S02]  /*2940*/  SEL R9, RZ, 0x10, P2 ;  /* 0x00000010ff097807 */ /* 0x000fe40001000000 */
[----:B------:R-:W-:Y:S02]  /*2950*/  ISETP.GE.AND P3, PT, R0, R99, PT ;  /* 0x000000630000720c */ /* 0x000fe40003f66270 */
[----:B------:R-:W-:Y:S02]  /*2960*/  LOP3.LUT R35, R8, R9, RZ, 0xfc, !PT ;  /* 0x0000000908237212 */ /* 0x000fe400078efcff */
[C---:B------:R-:W-:Y:S01]  /*2970*/  SEL R9, R99.reuse, RZ, P0 ;  /* 0x000000ff63097207 */ /* 0x040fe20000000000 */
[----:B------:R-:W-:Y:S01]  /*2980*/  IMAD R10, R12, UR4, RZ ;  /* 0x000000040c0a7c24 */ /* 0x000fe2000f8e02ff */
[----:B------:R-:W-:Y:S01]  /*2990*/  SEL R11, R99, RZ, P3 ;  /* 0x000000ff630b7207 */ /* 0x000fe20001800000 */
[----:B------:R-:W-:-:S02]  /*29a0*/  IMAD R8, R226, R100, RZ ;  /* 0x00000064e2087224 */ /* 0x000fc400078e02ff */
[----:B------:R-:W-:Y:S02]  /*29b0*/  IMAD.IADD R9, R22, 0x1, R9 ;  /* 0x0000000116097824 */ /* 0x000fe400078e0209 */
[C---:B------:R-:W-:Y:S02]  /*29c0*/  IMAD R33, R13.reuse, UR5, R10 ;  /* 0x000000050d217c24 */ /* 0x040fe4000f8e020a */
[----:B------:R-:W-:Y:S01]  /*29d0*/  IMAD.WIDE.U32 R114, R13, UR4, R114 ;  /* 0x000000040d727c25 */ /* 0x000fe2000f8e0072 */
[----:B------:R-:W-:-:S03]  /*29e0*/  ISETP.GE.AND P5, PT, R6, R99, PT ;  /* 0x000000630600720c */ /* 0x000fc60003fa6270 */
[----:B------:R-:W-:Y:S02]  /*29f0*/  IMAD R13, R192, R101, R8 ;  /* 0x00000065c00d7224 */ /* 0x000fe400078e0208 */
[----:B------:R-:W-:Y:S01]  /*2a00*/  IMAD.IADD R11, R0, 0x1, R11 ;  /* 0x00000001000b7824 */ /* 0x000fe200078e020b */
[----:B------:R-:W-:Y:S01]  /*2a10*/  SHF.R.S32.HI R8, RZ, 0x1f, R9 ;  /* 0x0000001fff087819 */ /* 0x000fe20000011409 */
[----:B------:R-:W-:Y:S02]  /*2a20*/  IMAD.IADD R105, R105, 0x1, R13 ;  /* 0x0000000169697824 */ /* 0x000fe400078e020d */
[----:B------:R-:W-:Y:S01]  /*2a30*/  IMAD.IADD R103, R13, 0x1, R103 ;  /* 0x000000010d677824 */ /* 0x000fe200078e0267 */
[----:B------:R-:W-:Y:S02]  /*2a40*/  SEL R13, R99, RZ, P5 ;  /* 0x000000ff630d7207 */ /* 0x000fe40002800000 */
[----:B------:R-:W-:Y:S02]  /*2a50*/  SHF.R.S32.HI R10, RZ, 0x1f, R11 ;  /* 0x0000001fff0a7819 */ /* 0x000fe4000001140b */
[----:B------:R-:W-:-:S02]  /*2a60*/  LEA.HI R25, R8, R9, RZ, 0x4 ;  /* 0x0000000908197211 */ /* 0x000fc400078f20ff */
[----:B------:R-:W-:Y:S01]  /*2a70*/  LEA.HI R9, R8, R9, RZ, 0x6 ;  /* 0x0000000908097211 */ /* 0x000fe200078f30ff */
[----:B------:R-:W-:Y:S01]  /*2a80*/  IMAD.IADD R14, R6, 0x1, R13 ;  /* 0x00000001060e7824 */ /* 0x000fe200078e020d */
[CC--:B------:R-:W-:Y:S02]  /*2a90*/  LEA.HI R27, R10.reuse, R11.reuse, RZ, 0x4 ;  /* 0x0000000b0a1b7211 */ /* 0x0c0fe400078f20ff */
[----:B------:R-:W-:Y:S02]  /*2aa0*/  LEA.HI R10, R10, R11, RZ, 0x6 ;  /* 0x0000000b0a0a7211 */ /* 0x000fe400078f30ff */
[----:B------:R-:W-:Y:S02]  /*2ab0*/  SHF.R.S32.HI R9, RZ, 0x6, R9 ;  /* 0x00000006ff097819 */ /* 0x000fe40000011409 */
[----:B------:R-:W-:Y:S02]  /*2ac0*/  SHF.R.S32.HI R11, RZ, 0x6, R10 ;  /* 0x00000006ff0b7819 */ /* 0x000fe4000001140a */
[----:B------:R-:W-:-:S02]  /*2ad0*/  LOP3.LUT R12, R204, 0x30, R27, 0xf8, !PT ;  /* 0x00000030cc0c7812 */ /* 0x000fc400078ef81b */
[----:B------:R-:W-:Y:S01]  /*2ae0*/  SHF.R.S32.HI R15, RZ, 0x1f, R14 ;  /* 0x0000001fff0f7819 */ /* 0x000fe2000001140e */
[C---:B------:R-:W-:Y:S01]  /*2af0*/  IMAD R143, R9.reuse, 0x2800, R206 ;  /* 0x00002800098f7824 */ /* 0x040fe200078e02ce */
[----:B------:R-:W-:Y:S01]  /*2b00*/  LOP3.LUT R10, R204, 0x30, R25, 0xf8, !PT ;  /* 0x00000030cc0a7812 */ /* 0x000fe200078ef819 */
[----:B------:R-:W-:Y:S01]  /*2b10*/  IMAD R141, R9, 0x2800, R208 ;  /* 0x00002800098d7824 */ /* 0x000fe200078e02d0 */
[-C--:B------:R-:W-:Y:S01]  /*2b20*/  LOP3.LUT R9, R12, R205.reuse, RZ, 0x3c, !PT ;  /* 0x000000cd0c097212 */ /* 0x080fe200078e3cff */
[----:B------:R-:W-:Y:S01]  /*2b30*/  IMAD R142, R11, 0x2800, R206 ;  /* 0x000028000b8e7824 */ /* 0x000fe200078e02ce */
[CC--:B------:R-:W-:Y:S02]  /*2b40*/  LEA.HI R29, R15.reuse, R14.reuse, RZ, 0x4 ;  /* 0x0000000e0f1d7211 */ /* 0x0c0fe400078f20ff */
[----:B------:R-:W-:Y:S02]  /*2b50*/  LOP3.LUT R10, R10, R205, RZ, 0x3c, !PT ;  /* 0x000000cd0a0a7212 */ /* 0x000fe400078e3cff */
[----:B------:R-:W-:Y:S01]  /*2b60*/  LEA.HI R14, R15, R14, RZ, 0x6 ;  /* 0x0000000e0f0e7211 */ /* 0x000fe200078f30ff */
[----:B------:R-:W-:-:S02]  /*2b70*/  IMAD.IADD R142, R142, 0x1, R9 ;  /* 0x000000018e8e7824 */ /* 0x000fc400078e0209 */
[----:B------:R-:W-:Y:S01]  /*2b80*/  IMAD.IADD R143, R143, 0x1, R10 ;  /* 0x000000018f8f7824 */ /* 0x000fe200078e020a */
[----:B------:R-:W-:Y:S02]  /*2b90*/  SHF.R.S32.HI R9, RZ, 0x6, R14 ;  /* 0x00000006ff097819 */ /* 0x000fe4000001140e */
[----:B------:R-:W-:Y:S01]  /*2ba0*/  LOP3.LUT R10, R204, 0x30, R29, 0xf8, !PT ;  /* 0x00000030cc0a7812 */ /* 0x000fe200078ef81d */
[----:B------:R-:W-:Y:S01]  /*2bb0*/  IMAD R139, R11, 0x2800, R208 ;  /* 0x000028000b8b7824 */ /* 0x000fe200078e02d0 */
[----:B------:R-:W-:Y:S01]  /*2bc0*/  SHF.R.U32.HI R8, RZ, 0x3, R207 ;  /* 0x00000003ff087819 */ /* 0x000fe200000116cf */
[----:B------:R-:W-:Y:S01]  /*2bd0*/  IMAD R140, R9, 0x2800, R206 ;  /* 0x00002800098c7824 */ /* 0x000fe200078e02ce */
[----:B------:R-:W-:Y:S01]  /*2be0*/  LOP3.LUT R13, R207, 0x30, R25, 0xf8, !PT ;  /* 0x00000030cf0d7812 */ /* 0x000fe200078ef819 */
[----:B------:R-:W-:Y:S01]  /*2bf0*/  IMAD R138, R9, 0x2800, R208 ;  /* 0x00002800098a7824 */ /* 0x000fe200078e02d0 */
[----:B------:R-:W-:Y:S02]  /*2c00*/  LOP3.LUT R9, R10, R205, RZ, 0x3c, !PT ;  /* 0x000000cd0a097212 */ /* 0x000fe400078e3cff */
[----:B------:R-:W-:-:S02]  /*2c10*/  SHF.R.S32.HI R11, RZ, 0x1f, R144 ;  /* 0x0000001fff0b7819 */ /* 0x000fc40000011490 */
[----:B------:R-:W-:Y:S01]  /*2c20*/  LOP3.LUT R12, R13, R8, RZ, 0x3c, !PT ;  /* 0x000000080d0c7212 */ /* 0x000fe200078e3cff */
[----:B------:R-:W-:Y:S01]  /*2c30*/  IMAD.IADD R140, R140, 0x1, R9 ;  /* 0x000000018c8c7824 */ /* 0x000fe200078e0209 */
[----:B------:R-:W-:Y:S01]  /*2c40*/  LOP3.LUT R13, R207, 0x30, R27, 0xf8, !PT ;  /* 0x00000030cf0d7812 */ /* 0x000fe200078ef81b */
[----:B------:R-:W-:Y:S01]  /*2c50*/  IMAD R9, R11, R106, RZ ;  /* 0x0000006a0b097224 */ /* 0x000fe200078e02ff */
[----:B------:R-:W-:Y:S01]  /*2c60*/  LOP3.LUT R15, R207, 0x30, R29, 0xf8, !PT ;  /* 0x00000030cf0f7812 */ /* 0x000fe200078ef81d */
[----:B------:R-:W-:Y:S01]  /*2c70*/  IMAD.IADD R141, R141, 0x1, R12 ;  /* 0x000000018d8d7824 */ /* 0x000fe200078e020c */
[-C--:B------:R-:W-:Y:S01]  /*2c80*/  LOP3.LUT R12, R13, R8.reuse, RZ, 0x3c, !PT ;  /* 0x000000080d0c7212 */ /* 0x080fe200078e3cff */
[----:B------:R-:W-:Y:S01]  /*2c90*/  IMAD R21, R144, R107, R9 ;  /* 0x0000006b90157224 */ /* 0x000fe200078e0209 */
[----:B------:R-:W-:Y:S01]  /*2ca0*/  LOP3.LUT R15, R15, R8, RZ, 0x3c, !PT ;  /* 0x000000080f0f7212 */ /* 0x000fe200078e3cff */
[----:B------:R-:W-:Y:S01]  /*2cb0*/  IMAD R13, R107, 0xa0, RZ ;  /* 0x000000a06b0d7824 */ /* 0x000fe200078e02ff */
[----:B------:R-:W-:Y:S01]  /*2cc0*/  R2P PR, R26, 0x6 ;  /* 0x000000061a007804 */ /* 0x000fe20000000000 */
[C---:B------:R-:W-:Y:S01]  /*2cd0*/  IMAD.SHL.U32 R10, R106.reuse, 0x80, RZ ;  /* 0x000000806a0a7824 */ /* 0x040fe200078e00ff */
[----:B------:R-:W-:Y:S01]  /*2ce0*/  SHF.L.U64.HI R9, R106, 0x7, R107 ;  /* 0x000000076a097819 */ /* 0x000fe2000001026b */
[----:B------:R-:W-:-:S02]  /*2cf0*/  IMAD R11, R11, R100, RZ ;  /* 0x000000640b0b7224 */ /* 0x000fc400078e02ff */
[----:B------:R-:W-:Y:S01]  /*2d00*/  IMAD.WIDE.U32 R106, R106, 0xa0, RZ ;  /* 0x000000a06a6a7825 */ /* 0x000fe200078e00ff */
[----:B------:R-:W-:Y:S02]  /*2d10*/  SEL R32, RZ, 0x20, P4 ;  /* 0x00000020ff207807 */ /* 0x000fe40002000000 */
[----:B------:R-:W-:Y:S01]  /*2d20*/  SEL R124, R124, 0xffffffe0, !P1 ;  /* 0xffffffe07c7c7807 */ /* 0x000fe20004800000 */
[----:B------:R-:W-:Y:S01]  /*2d30*/  IMAD.IADD R139, R139, 0x1, R12 ;  /* 0x000000018b8b7824 */ /* 0x000fe200078e020c */
[----:B------:R-:W-:Y:S01]  /*2d40*/  IADD3 R118, P1, R192, R119, RZ ;  /* 0x00000077c0767210 */ /* 0x000fe20007f3e0ff */
[----:B------:R-:W-:Y:S02]  /*2d50*/  IMAD.IADD R138, R138, 0x1, R15 ;  /* 0x000000018a8a7824 */ /* 0x000fe400078e020f */
[----:B------:R-:W-:Y:S01]  /*2d60*/  IMAD R31, R144, R101, R11 ;  /* 0x00000065901f7224 */ /* 0x000fe200078e020b */
[----:B------:R-:W-:Y:S01]  /*2d70*/  SHF.L.U64.HI R11, R100, 0x7, R101 ;  /* 0x00000007640b7819 */ /* 0x000fe20000010265 */
[----:B------:R-:W-:-:S02]  /*2d80*/  IMAD R15, R101, 0xa0, RZ ;  /* 0x000000a0650f7824 */ /* 0x000fc400078e02ff */
[----:B------:R-:W-:Y:S02]  /*2d90*/  IMAD.SHL.U32 R12, R100, 0x80, RZ ;  /* 0x00000080640c7824 */ /* 0x000fe400078e00ff */
[----:B------:R-:W-:Y:S01]  /*2da0*/  IMAD.WIDE.U32 R104, R144, R100, R104 ;  /* 0x0000006490687225 */ /* 0x000fe200078e0068 */
[----:B------:R-:W-:-:S03]  /*2db0*/  SEL R123, R123, 0xffffffc0, !P2 ;  /* 0xffffffc07b7b7807 */ /* 0x000fc60005000000 */
[----:B------:R-:W-:Y:S01]  /*2dc0*/  IMAD.WIDE.U32 R102, R144, R100, R102 ;  /* 0x0000006490667225 */ /* 0x000fe200078e0066 */
[----:B------:R-:W-:-:S03]  /*2dd0*/  SHF.R.S32.HI R26, RZ, 0x4, R27 ;  /* 0x00000004ff1a7819 */ /* 0x000fc6000001141b */
[----:B------:R-:W-:Y:S01]  /*2de0*/  IMAD.IADD R126, R107, 0x1, R13 ;  /* 0x000000016b7e7824 */ /* 0x000fe200078e020d */
[----:B------:R-:W-:Y:S01]  /*2df0*/  SHF.R.S32.HI R28, RZ, 0x4, R29 ;  /* 0x00000004ff1c7819 */ /* 0x000fe2000001141d */
[----:B------:R-:W-:Y:S01]  /*2e00*/  IMAD.WIDE.U32 R100, R100, 0xa0, RZ ;  /* 0x000000a064647825 */ /* 0x000fe200078e00ff */
[----:B------:R-:W-:-:S03]  /*2e10*/  LOP3.LUT R39, R35, R32, RZ, 0xfc, !PT ;  /* 0x0000002023277212 */ /* 0x000fc600078efcff */
[----:B------:R-:W-:Y:S02]  /*2e20*/  IMAD.IADD R13, R111, 0x1, R21 ;  /* 0x000000016f0d7824 */ /* 0x000fe400078e0215 */
[----:B------:R-:W-:Y:S01]  /*2e30*/  IMAD.IADD R14, R21, 0x1, R109 ;  /* 0x00000001150e7824 */ /* 0x000fe200078e026d */
[----:B------:R-:W-:Y:S01]  /*2e40*/  SHF.R.S32.HI R21, RZ, 0x4, R25 ;  /* 0x00000004ff157819 */ /* 0x000fe20000011419 */
[----:B------:R-:W-:Y:S01]  /*2e50*/  IMAD.WIDE.U32 R112, R112, 0xa0, RZ ;  /* 0x000000a070707825 */ /* 0x000fe200078e00ff */
[----:B------:R-:W-:Y:S02]  /*2e60*/  LOP3.LUT R25, R25, 0xfffffff0, RZ, 0xc0, !PT ;  /* 0xfffffff019197812 */ /* 0x000fe400078ec0ff */
[----:B------:R-:W-:Y:S02]  /*2e70*/  LOP3.LUT R27, R27, 0xfffffff0, RZ, 0xc0, !PT ;  /* 0xfffffff01b1b7812 */ /* 0x000fe400078ec0ff */
[----:B------:R-:W-:Y:S01]  /*2e80*/  LOP3.LUT R29, R29, 0xfffffff0, RZ, 0xc0, !PT ;  /* 0xfffffff01d1d7812 */ /* 0x000fe200078ec0ff */
[----:B------:R-:W-:Y:S01]  /*2e90*/  IMAD.X R119, R226, 0x1, R37, P1 ;  /* 0x00000001e2777824 */ /* 0x000fe200008e0625 */
[----:B------:R-:W-:Y:S01]  /*2ea0*/  LOP3.LUT R34, R35, 0x1, RZ, 0xc0, !PT ;  /* 0x0000000123227812 */ /* 0x000fe200078ec0ff */
[----:B------:R-:W-:Y:S01]  /*2eb0*/  IMAD.IADD R128, R101, 0x1, R15 ;  /* 0x0000000165807824 */ /* 0x000fe200078e020f */
[----:B------:R-:W-:Y:S01]  /*2ec0*/  LOP3.LUT R35, R39, 0x2, RZ, 0xc0, !PT ;  /* 0x0000000227237812 */ /* 0x000fe200078ec0ff */
[----:B------:R-:W-:Y:S01]  /*2ed0*/  IMAD.IADD R15, R105, 0x1, R31 ;  /* 0x00000001690f7824 */ /* 0x000fe200078e021f */
[----:B------:R-:W-:Y:S01]  /*2ee0*/  LOP3.LUT R36, R39, 0x4, RZ, 0xc0, !PT ;  /* 0x0000000427247812 */ /* 0x000fe200078ec0ff */
[----:B------:R-:W-:Y:S01]  /*2ef0*/  IMAD.IADD R20, R31, 0x1, R103 ;  /* 0x000000011f147824 */ /* 0x000fe200078e0267 */
[----:B------:R-:W-:Y:S01]  /*2f00*/  LOP3.LUT R37, R39, 0x8, RZ, 0xc0, !PT ;  /* 0x0000000827257812 */ /* 0x000fe200078ec0ff */
[----:B------:R-:W-:Y:S01]  /*2f10*/  IMAD.SHL.U32 R99, R99, 0x2, RZ ;  /* 0x0000000263637824 */ /* 0x000fe200078e00ff */
[----:B------:R-:W-:Y:S01]  /*2f20*/  LOP3.LUT R38, R39, 0x10, RZ, 0xc0, !PT ;  /* 0x0000001027267812 */ /* 0x000fe200078ec0ff */
[----:B------:R-:W-:Y:S01]  /*2f30*/  IMAD.IADD R137, R124, 0x1, R123 ;  /* 0x000000017c897824 */ /* 0x000fe200078e027b */
[----:B------:R-:W-:Y:S01]  /*2f40*/  @P5 LOP3.LUT R17, R17, 0x1, RZ, 0xfc, !PT ;  /* 0x0000000111115812 */ /* 0x000fe200078efcff */
[----:B------:R-:W-:Y:S01]  /*2f50*/  IMAD.IADD R125, R113, 0x1, R125 ;  /* 0x00000001717d7824 */ /* 0x000fe200078e027d */
[----:B------:R-:W-:Y:S01]  /*2f60*/  SHF.R.S32.HI R30, RZ, 0x1f, R25 ;  /* 0x0000001fff1e7819 */ /* 0x000fe20000011419 */
[----:B------:R-:W-:Y:S01]  /*2f70*/  IMAD.IADD R33, R115, 0x1, R33 ;  /* 0x0000000173217824 */ /* 0x000fe200078e0221 */
[----:B------:R-:W-:-:S02]  /*2f80*/  SHF.R.S32.HI R31, RZ, 0x1f, R27 ;  /* 0x0000001fff1f7819 */ /* 0x000fc4000001141b */
[----:B------:R-:W-:Y:S02]  /*2f90*/  SHF.R.S32.HI R32, RZ, 0x1f, R29 ;  /* 0x0000001fff207819 */ /* 0x000fe4000001141d */
[----:B------:R-:W-:-:S07]  /*2fa0*/  LOP3.LUT R39, R39, 0x20, RZ, 0xc0, !PT ;  /* 0x0000002027277812 */ /* 0x000fce00078ec0ff */
.L_x_1434:
[----:B------:R-:W0:Y:S01]  /*2fb0*/  LDC.64 R120, c[0x0][0x2e8] ;  /* 0x0000ba00ff787b82 */ /* 0x000e220000000a00 */
[----:B------:R-:W-:Y:S01]  /*2fc0*/  VIADD R51, R24, 0xffffffff ;  /* 0xffffffff18337836 */ /* 0x000fe20000000000 */
[----:B------:R-:W-:Y:S01]  /*2fd0*/  LOP3.LUT R17, R17, 0xfffffffd, RZ, 0xc0, !PT ;  /* 0xfffffffd11117812 */ /* 0x000fe200078ec0ff */
[----:B------:R-:W-:Y:S01]  /*2fe0*/  IMAD R47, R19, 0x7800, R217 ;  /* 0x00007800132f7824 */ /* 0x000fe200078e02d9 */
[----:B------:R-:W-:Y:S05]  /*2ff0*/  YIELD ;  /* 0x0000000000007946 */ /* 0x000fea0003800000 */
[----:B------:R-:W1:Y:S01]  /*3000*/  LDC R127, c[0x0][0x3f4] ;  /* 0x0000fd00ff7f7b82 */ /* 0x000e620000000800 */
[----:B------:R-:W-:Y:S01]  /*3010*/  SHF.R.S32.HI R40, RZ, 0x1f, R51 ;  /* 0x0000001fff287819 */ /* 0x000fe20000011433 */
[-C--:B------:R-:W-:Y:S01]  /*3020*/  IMAD R41, R125, R51.reuse, RZ ;  /* 0x000000337d297224 */ /* 0x080fe200078e02ff */
[----:B------:R-:W-:Y:S01]  /*3030*/  ISETP.GT.AND P4, PT, R51, R122, PT ;  /* 0x0000007a3300720c */ /* 0x000fe20003f84270 */
[----:B------:R-:W-:Y:S01]  /*3040*/  IMAD.WIDE.U32 R132, R112, R51, RZ ;  /* 0x0000003370847225 */ /* 0x000fe200078e00ff */
[----:B------:R-:W-:Y:S03]  /*3050*/  BSSY B0, `(.L_x_1335) ;  /* 0x0000c9a000007945 */ /* 0x000fe60003800000 */
[----:B------:R-:W-:Y:S01]  /*3060*/  IMAD R41, R40, R112, R41 ;  /* 0x0000007028297224 */ /* 0x000fe200078e0229 */
[----:B------:R-:W-:Y:S01]  /*3070*/  IADD3 R45, P1, P2, R4, R132, R136 ;  /* 0x00000084042d7210 */ /* 0x000fe20007a3e088 */
[----:B------:R-:W-:-:S02]  /*3080*/  IMAD.IADD R47, R16, 0x1, R47 ;  /* 0x00000001102f7824 */ /* 0x000fc400078e022f */
[----:B------:R-:W-:Y:S02]  /*3090*/  IMAD.IADD R92, R133, 0x1, R41 ;  /* 0x00000001855c7824 */ /* 0x000fe400078e0229 */
[----:B------:R-:W-:Y:S02]  /*30a0*/  IMAD R41, R19, 0x7800, R218 ;  /* 0x0000780013297824 */ /* 0x000fe400078e02da */
[----:B------:R-:W-:Y:S02]  /*30b0*/  @P4 LOP3.LUT R17, R17, 0x2, RZ, 0xfc, !PT ;  /* 0x0000000211114812 */ /* 0x000fe400078efcff */
[----:B------:R-:W-:Y:S01]  /*30c0*/  IADD3.X R24, R5, R92, R129, P1, P2 ;  /* 0x0000005c05187210 */ /* 0x000fe20000fe4481 */
[----:B------:R-:W-:Y:S01]  /*30d0*/  IMAD.IADD R46, R16, 0x1, R41 ;  /* 0x00000001102e7824 */ /* 0x000fe200078e0229 */
[----:B0-----:R-:W-:-:S04]  /*30e0*/  IADD3 R48, P1, P2, R132, R120, R4 ;  /* 0x0000007884307210 */ /* 0x001fc80007a3e004 */
[----:B------:R-:W-:Y:S02]  /*30f0*/  IADD3.X R49, R92, R121, R5, P1, P2 ;  /* 0x000000795c317210 */ /* 0x000fe40000fe4405 */
[----:B-1----:R-:W-:Y:S02]  /*3100*/  ISETP.GE.AND P1, PT, R127, 0x1, PT ;  /* 0x000000017f00780c */ /* 0x002fe40003f26270 */
[----:B------:R-:W-:-:S05]  /*3110*/  IADD3 R44, P2, R45, R120, RZ ;  /* 0x000000782d2c7210 */ /* 0x000fca0007f5e0ff */
[----:B------:R-:W-:Y:S02]  /*3120*/  IMAD.X R45, R24, 0x1, R121, P2 ;  /* 0x00000001182d7824 */ /* 0x000fe400010e0679 */
[----:B------:R-:W-:-:S04]  /*3130*/  IMAD.MOV.U32 R24, RZ, RZ, R51 ;  /* 0x000000ffff187224 */ /* 0x000fc800078e0033 */
[----:B----4-:R-:W-:Y:S05]  /*3140*/  @!P1 BRA `(.L_x_1336) ;  /* 0x000000c400509947 */ /* 0x010fea0003800000 */
        /* <DEDUP_REMOVED lines=29> */
[----:B------:R-:W-:Y:S01]  /*3320*/  ULDC.64 UR4, c[0x0][0x3e8] ;  /* 0x0000fa0000047ab9 */ /* 0x000fe20000000a00 */
[----:B------:R-:W-:Y:S02]  /*3330*/  CS2R R130, SRZ ;  /* 0x0000000000827805 */ /* 0x000fe4000001ff00 */
[----:B------:R-:W-:Y:S02]  /*3340*/  IADD3 R40, P1, P4, R110, UR4, R90 ;  /* 0x000000046e287c10 */ /* 0x000fe4000fc3e05a */
        /* <DEDUP_REMOVED lines=33> */
.L_x_1339:
[----:B------:R-:W-:Y:S05]  /*3560*/  BSYNC B1 ;  /* 0x0000000000017941 */ /* 0x000fea0003800000 */
.L_x_1338:
        /* <DEDUP_REMOVED lines=12> */
[----:B-----5:R-:W-:Y:S01]  /*3630*/  IMAD.MOV.U32 R148, RZ, RZ, R74 ;  /* 0x000000ffff947224 */ /* 0x020fe200078e004a */
[----:B------:R-:W-:Y:S01]  /*3640*/  CS2R R72, SRZ ;  /* 0x0000000000487805 */ /* 0x000fe2000001ff00 */
[----:B------:R-:W-:Y:S01]  /*3650*/  IMAD.MOV.U32 R151, RZ, RZ, R78 ;  /* 0x000000ffff977224 */ /* 0x000fe200078e004e */
[----:B------:R-:W-:Y:S06]  /*3660*/  @P4 BRA `(.L_x_1341) ;  /* 0x0000000000a04947 */ /* 0x000fec0003800000 */
[----:B0-----:R-:W-:Y:S01]  /*3670*/  IADD3 R40, P1, P5, R110, R90, R10 ;  /* 0x0000005a6e287210 */ /* 0x001fe20007d3e00a */
[----:B------:R-:W-:Y:S01]  /*3680*/  ULDC.64 UR4, c[0x0][0x3e8] ;  /* 0x0000fa0000047ab9 */ /* 0x000fe20000000a00 */
[----:B------:R-:W-:Y:S02]  /*3690*/  CS2R R70, SRZ ;  /* 0x0000000000467805 */ /* 0x000fe4000001ff00 */
[----:B------:R-:W-:Y:S02]  /*36a0*/  CS2R R72, SRZ ;  /* 0x0000000000487805 */ /* 0x000fe4000001ff00 */
[----:B------:R-:W-:Y:S02]  /*36b0*/  IADD3.X R97, R13, R97, R9, P1, P5 ;  /* 0x000000610d617210 */ /* 0x000fe40000fea409 */
[----:B------:R-:W-:-:S04]  /*36c0*/  IADD3 R42, P1, P5, R104, R88, R12 ;  /* 0x00000058682a7210 */ /* 0x000fc80007d3e00c */
        /* <DEDUP_REMOVED lines=34> */
.L_x_1341:
[----:B------:R-:W-:Y:S05]  /*38f0*/  BSYNC B1 ;  /* 0x0000000000017941 */ /* 0x000fea0003800000 */
.L_x_1340:
[----:B------:R-:W-:Y:S01]  /*3900*/  UISETP.NE.AND UP0, UPT, UR53, 0x3, UPT ;  /* 0x000000033500788c */ /* 0x000fe2000bf05270 */
[----:B------:R-:W-:Y:S02]  /*3910*/  IMAD.MOV.U32 R158, RZ, RZ, R82 ;  /* 0x000000ffff9e7224 */ /* 0x000fe400078e0052 */
[----:B------:R-:W-:Y:S02]  /*3920*/  IMAD.MOV.U32 R160, RZ, RZ, R86 ;  /* 0x000000ffffa07224 */ /* 0x000fe400078e0056 */
[----:B------:R-:W-:Y:S01]  /*3930*/  IMAD.MOV.U32 R164, RZ, RZ, R94 ;  /* 0x000000ffffa47224 */ /* 0x000fe200078e005e */
[----:B------:R-:W-:Y:S01]  /*3940*/  PLOP3.LUT P1, PT, PT, PT, UP0, 0x80, 0x0 ;  /* 0x000000000000781c */ /* 0x000fe20003f2f008 */
[----:B------:R-:W-:Y:S02]  /*3950*/  IMAD.MOV.U32 R166, RZ, RZ, R130 ;  /* 0x000000ffffa67224 */ /* 0x000fe400078e0082 */
[----:B------:R-:W-:Y:S02]  /*3960*/  IMAD.MOV.U32 R154, RZ, RZ, R76 ;  /* 0x000000ffff9a7224 */ /* 0x000fe400078e004c */
[----:B------:R-:W-:-:S02]  /*3970*/  IMAD.MOV.U32 R155, RZ, RZ, R80 ;  /* 0x000000ffff9b7224 */ /* 0x000fc400078e0050 */
[----:B------:R-:W-:Y:S02]  /*3980*/  IMAD.MOV.U32 R159, RZ, RZ, R84 ;  /* 0x000000ffff9f7224 */ /* 0x000fe400078e0054 */
[----:B------:R-:W-:Y:S02]  /*3990*/  IMAD.MOV.U32 R161, RZ, RZ, R92 ;  /* 0x000000ffffa17224 */ /* 0x000fe400078e005c */
[----:B------:R-:W-:Y:S02]  /*39a0*/  IMAD.MOV.U32 R165, RZ, RZ, R120 ;  /* 0x000000ffffa57224 */ /* 0x000fe400078e0078 */
[----:B------:R-:W-:Y:S02]  /*39b0*/  IMAD.MOV.U32 R168, RZ, RZ, R132 ;  /* 0x000000ffffa87224 */ /* 0x000fe400078e0084 */
[----:B-----5:R-:W-:Y:S02]  /*39c0*/  IMAD.MOV.U32 R88, RZ, RZ, R50 ;  /* 0x000000ffff587224 */ /* 0x020fe400078e0032 */
        /* <DEDUP_REMOVED lines=10> */
[----:B------:R-:W-:Y:S01]  /*3a70*/  IMAD.MOV.U32 R153, RZ, RZ, R72 ;  /* 0x000000ffff997224 */ /* 0x000fe200078e0048 */
[----:B------:R-:W-:Y:S06]  /*3a80*/  @!P1 BRA `(.L_x_1342) ;  /* 0x0000000000049947 */ /* 0x000fec0003800000 */
[----:B------:R-:W-:Y:S01]  /*3a90*/  BPT.TRAP 0x1 ;  /* 0x000000040000795c */ /* 0x000fe20000300000 */
.L_x_1342:
[----:B------:R-:W-:Y:S01]  /*3aa0*/  IMAD R97, R19, 0x8, R16 ;  /* 0x0000000813617824 */ /* 0x000fe200078e0210 */
[----:B------:R-:W-:Y:S01]  /*3ab0*/  SHF.L.U32 R98, R197, 0x1f, RZ ;  /* 0x0000001fc5627819 */ /* 0x000fe200000006ff */
[----:B------:R-:W-:Y:S03]  /*3ac0*/  BSSY B1, `(.L_x_1343) ;  /* 0x0000003000017945 */ /* 0x000fe60003800000 */
[----:B------:R-:W2:Y:S02]  /*3ad0*/  SYNCS.PHASECHK.TRANS64.TRYWAIT P5, [R97+URZ+0x29890], R98 ;  /* 0x02989062610075a7 */ /* 0x000ea400080a017f */
[----:B--2---:R-:W-:Y:S05]  /*3ae0*/  @!P5 BRA `(.L_x_1344) ;  /* 0x00000328009cd947 */ /* 0x004fea0003800000 */
.L_x_1747:
[----:B------:R-:W-:Y:S05]  /*3af0*/  BSYNC B1 ;  /* 0x0000000000017941 */ /* 0x000fea0003800000 */
.L_x_1343:
[----:B------:R-:W-:Y:S04]  /*3b00*/  BSSY B1, `(.L_x_1345) ;  /* 0x00002ad000017945 */ /* 0x000fe80003800000 */
[----:B------:R-:W-:Y:S05]  /*3b10*/  @P2 BRA `(.L_x_1346) ;  /* 0x0000002800ac2947 */ /* 0x000fea0003800000 */
[----:B------:R-:W-:Y:S01]  /*3b20*/  ISETP.NE.AND P2, PT, R34, RZ, PT ;  /* 0x000000ff2200720c */ /* 0x000fe20003f45270 */
[----:B------:R-:W-:-:S12]  /*3b30*/  BSSY B2, `(.L_x_1347) ;  /* 0x0000073000027945 */ /* 0x000fd80003800000 */
[----:B------:R-:W-:Y:S05]  /*3b40*/  @!P2 BRA `(.L_x_1348) ;  /* 0x0000000400c4a947 */ /* 0x000fea0003800000 */
[----:B01----:R0:W1:Y:S01]  /*3b50*/  LDS.128 R40, [R47+0x1a400] ;  /* 0x01a400002f287984 */ /* 0x0030620000000c00 */
[----:B------:R-:W-:Y:S01]  /*3b60*/  ISETP.GE.AND P2, PT, R190, R127, PT ;  /* 0x0000007fbe00720c */ /* 0x000fe20003f46270 */
[----:B------:R-:W-:-:S12]  /*3b70*/  BSSY B3, `(.L_x_1349) ;  /* 0x000006d000037945 */ /* 0x000fd80003800000 */
[----:B0-----:R-:W-:Y:S05]  /*3b80*/  @P2 BRA `(.L_x_1350) ;  /* 0x0000000400ac2947 */ /* 0x001fea0003800000 */
[----:B-1----:R-:W-:Y:S01]  /*3b90*/  IMAD.MOV.U32 R132, RZ, RZ, R41 ;  /* 0x000000ffff847224 */ /* 0x002fe200078e0029 */
[----:B------:R-:W-:Y:S02]  /*3ba0*/  F2FP.F16.E4M3.UNPACK_B R171, R168.H1 ;  /* 0x000000a8ffab723e */ /* 0x000fe400030006ff */
[----:B------:R-:W-:Y:S02]  /*3bb0*/  F2FP.F16.E4M3.UNPACK_B R41, R166.H1 ;  /* 0x000000a6ff29723e */ /* 0x000fe400030006ff */
[----:B------:R-:W-:Y:S01]  /*3bc0*/  F2FP.F16.E4M3.UNPACK_B R130, R132 ;  /* 0x00000084ff82723e */ /* 0x000fe200020006ff */
[----:B------:R-:W-:Y:S01]  /*3bd0*/  HADD2.F32 R167, -RZ, R171.H0_H0 ;  /* 0x200000abffa77230 */ /* 0x000fe20000004100 */
[----:B------:R-:W-:Y:S01]  /*3be0*/  F2FP.F16.E4M3.UNPACK_B R168, R168 ;  /* 0x000000a8ffa8723e */ /* 0x000fe200020006ff */
[----:B------:R-:W-:Y:S01]  /*3bf0*/  HADD2.F32 R170, -RZ, R41.H0_H0 ;  /* 0x20000029ffaa7230 */ /* 0x000fe20000004100 */
[----:B------:R-:W-:Y:S01]  /*3c00*/  F2FP.F16.E4M3.UNPACK_B R166, R166 ;  /* 0x000000a6ffa6723e */ /* 0x000fe200020006ff */
        /* <DEDUP_REMOVED lines=8> */
[----:B------:R-:W-:Y:S01]  /*3c90*/  F2FP.F16.E4M3.UNPACK_B R169, R132.H1 ;  /* 0x00000084ffa9723e */ /* 0x000fe200030006ff */
[----:B------:R-:W-:Y:S02]  /*3ca0*/  IMAD.MOV.U32 R132, RZ, RZ, R40 ;  /* 0x000000ffff847224 */ /* 0x000fe400078e0028 */
[--C-:B------:R-:W-:Y:S02]  /*3cb0*/  HADD2.F32 R172, -RZ, R168.reuse.H1_H1 ;  /* 0x300000a8ffac7230 */ /* 0x100fe40000004100 */
[--C-:B------:R-:W-:Y:S02]  /*3cc0*/  HADD2.F32 R170, -RZ, R169.reuse.H1_H1 ;  /* 0x300000a9ffaa7230 */ /* 0x100fe40000004100 */
[----:B------:R-:W-:Y:S02]  /*3cd0*/  HADD2.F32 R169, -RZ, R169.H0_H0 ;  /* 0x200000a9ffa97230 */ /* 0x000fe40000004100 */
[----:B------:R-:W-:-:S02]  /*3ce0*/  HADD2.F32 R168, -RZ, R168.H0_H0 ;  /* 0x200000a8ffa87230 */ /* 0x000fc40000004100 */
[-C--:B------:R-:W-:Y:S01]  /*3cf0*/  FMUL.FTZ R40, R170, R171.reuse ;  /* 0x000000abaa287220 */ /* 0x080fe20000410000 */
[----:B------:R-:W-:-:S03]  /*3d00*/  FMUL.FTZ R171, R169, R171 ;  /* 0x000000aba9ab7220 */ /* 0x000fc60000410000 */
[-C--:B------:R-:W-:Y:S01]  /*3d10*/  FFMA.FTZ R169, R169, R41.reuse, -R40 ;  /* 0x00000029a9a97223 */ /* 0x080fe20000010828 */
[-C--:B------:R-:W-:Y:S01]  /*3d20*/  F2FP.F16.E4M3.UNPACK_B R40, R132.reuse.H1 ;  /* 0x00000084ff28723e */ /* 0x080fe200030006ff */
[----:B------:R-:W-:Y:S01]  /*3d30*/  FFMA.FTZ R170, R170, R41, R171 ;  /* 0x00000029aaaa7223 */ /* 0x000fe200000100ab */
[----:B------:R-:W-:Y:S01]  /*3d40*/  F2FP.F16.E4M3.UNPACK_B R132, R132 ;  /* 0x00000084ff84723e */ /* 0x000fe200020006ff */
[----:B------:R-:W-:Y:S02]  /*3d50*/  HADD2.F32 R171, -RZ, R166.H1_H1 ;  /* 0x300000a6ffab7230 */ /* 0x000fe40000004100 */
[--C-:B------:R-:W-:Y:S01]  /*3d60*/  HADD2.F32 R41, -RZ, R40.reuse.H1_H1 ;  /* 0x30000028ff297230 */ /* 0x100fe20000004100 */
[----:B------:R-:W-:Y:S01]  /*3d70*/  F2FP.SATFINITE.E4M3.F32.PACK_AB_MERGE_C R170, R170, R169, RZ ;  /* 0x000000a9aaaa723e */ /* 0x000fe200048070ff */
[----:B------:R-:W-:Y:S02]  /*3d80*/  HADD2.F32 R40, -RZ, R40.H0_H0 ;  /* 0x20000028ff287230 */ /* 0x000fe40000004100 */
[----:B------:R-:W-:-:S02]  /*3d90*/  HADD2.F32 R169, -RZ, R132.H1_H1 ;  /* 0x30000084ffa97230 */ /* 0x000fc40000004100 */
[CC--:B------:R-:W-:Y:S01]  /*3da0*/  FMUL.FTZ R173, R41.reuse, R172.reuse ;  /* 0x000000ac29ad7220 */ /* 0x0c0fe20000410000 */
[----:B------:R-:W-:Y:S02]  /*3db0*/  HADD2.F32 R132, -RZ, R132.H0_H0 ;  /* 0x20000084ff847230 */ /* 0x000fe40000004100 */
[C---:B------:R-:W-:Y:S01]  /*3dc0*/  FMUL.FTZ R172, R40.reuse, R172 ;  /* 0x000000ac28ac7220 */ /* 0x040fe20000410000 */
[----:B------:R-:W-:Y:S02]  /*3dd0*/  HADD2.F32 R166, -RZ, R166.H0_H0 ;  /* 0x200000a6ffa67230 */ /* 0x000fe40000004100 */
[----:B------:R-:W-:Y:S01]  /*3de0*/  FFMA.FTZ R40, R40, R171, -R173 ;  /* 0x000000ab28287223 */ /* 0x000fe200000108ad */
[----:B------:R-:W-:Y:S01]  /*3df0*/  F2FP.SATFINITE.E4M3.F32.PACK_AB_MERGE_C R130, R130, R167, R170 ;  /* 0x000000a78282723e */ /* 0x000fe200048070aa */
[----:B------:R-:W-:Y:S01]  /*3e00*/  FFMA.FTZ R41, R41, R171, R172 ;  /* 0x000000ab29297223 */ /* 0x000fe200000100ac */
[-C--:B------:R-:W-:Y:S01]  /*3e10*/  FMUL.FTZ R171, R169, R168.reuse ;  /* 0x000000a8a9ab7220 */ /* 0x080fe20000410000 */
[----:B------:R-:W-:Y:S01]  /*3e20*/  FMUL.FTZ R168, R132, R168 ;  /* 0x000000a884a87220 */ /* 0x000fe20000410000 */
[----:B------:R-:W-:-:S02]  /*3e30*/  SHF.R.U32.HI R167, RZ, 0x10, R133 ;  /* 0x00000010ffa77819 */ /* 0x000fc40000011685 */
[-C--:B------:R-:W-:Y:S01]  /*3e40*/  FFMA.FTZ R132, R132, R166.reuse, -R171 ;  /* 0x000000a684847223 */ /* 0x080fe200000108ab */
[----:B------:R-:W-:Y:S01]  /*3e50*/  FFMA.FTZ R169, R169, R166, R168 ;  /* 0x000000a6a9a97223 */ /* 0x000fe200000100a8 */
[----:B------:R-:W-:Y:S02]  /*3e60*/  SHF.R.U32.HI R166, RZ, 0x8, R133 ;  /* 0x00000008ffa67819 */ /* 0x000fe40000011685 */
[----:B------:R-:W-:Y:S02]  /*3e70*/  LOP3.LUT R168, R133, 0xff0000ff, RZ, 0xc0, !PT ;  /* 0xff0000ff85a87812 */ /* 0x000fe400078ec0ff */
[--C-:B------:R-:W-:Y:S01]  /*3e80*/  SHF.R.U32.HI R170, RZ, 0x8, R131.reuse ;  /* 0x00000008ffaa7819 */ /* 0x100fe20000011683 */
[----:B------:R-:W-:Y:S01]  /*3e90*/  IMAD.SHL.U32 R133, R166, 0x100, RZ ;  /* 0x00000100a6857824 */ /* 0x000fe200078e00ff */
[----:B------:R-:W-:Y:S02]  /*3ea0*/  SHF.R.U32.HI R171, RZ, 0x10, R131 ;  /* 0x00000010ffab7819 */ /* 0x000fe40000011683 */
[----:B------:R-:W-:Y:S01]  /*3eb0*/  LOP3.LUT R166, R131, 0xff0000ff, RZ, 0xc0, !PT ;  /* 0xff0000ff83a67812 */ /* 0x000fe200078ec0ff */
[----:B------:R-:W-:Y:S01]  /*3ec0*/  IMAD.SHL.U32 R131, R170, 0x100, RZ ;  /* 0x00000100aa837824 */ /* 0x000fe200078e00ff */
[----:B------:R-:W-:Y:S01]  /*3ed0*/  LOP3.LUT R168, R168, 0xff00, R133, 0xf8, !PT ;  /* 0x0000ff00a8a87812 */ /* 0x000fe200078ef885 */
[----:B------:R-:W-:Y:S01]  /*3ee0*/  IMAD.U32 R133, R167, 0x10000, RZ ;  /* 0x00010000a7857824 */ /* 0x000fe200078e00ff */
[----:B------:R-:W-:Y:S01]  /*3ef0*/  F2FP.SATFINITE.E4M3.F32.PACK_AB_MERGE_C R40, R41, R40, RZ ;  /* 0x000000282928723e */ /* 0x000fe200048070ff */
[----:B------:R-:W-:Y:S01]  /*3f00*/  IMAD.MOV.U32 R167, RZ, RZ, R43 ;  /* 0x000000ffffa77224 */ /* 0x000fe200078e002b */
[----:B------:R-:W-:Y:S01]  /*3f10*/  LOP3.LUT R166, R166, 0xff00, R131, 0xf8, !PT ;  /* 0x0000ff00a6a67812 */ /* 0x000fe200078ef883 */
[----:B------:R-:W-:Y:S01]  /*3f20*/  IMAD.MOV.U32 R41, RZ, RZ, R130 ;  /* 0x000000ffff297224 */ /* 0x000fe200078e0082 */
[----:B------:R-:W-:Y:S01]  /*3f30*/  LOP3.LUT R131, R168, 0xff0000, R133, 0xf8, !PT ;  /* 0x00ff0000a8837812 */ /* 0x000fe200078ef885 */
[----:B------:R-:W-:Y:S01]  /*3f40*/  IMAD.U32 R133, R171, 0x10000, RZ ;  /* 0x00010000ab857824 */ /* 0x000fe200078e00ff */
[----:B------:R-:W-:-:S02]  /*3f50*/  F2FP.F16.E4M3.UNPACK_B R43, R167 ;  /* 0x000000a7ff2b723e */ /* 0x000fc400020006ff */
[----:B------:R-:W-:Y:S02]  /*3f60*/  F2FP.F16.E4M3.UNPACK_B R172, R131.H1 ;  /* 0x00000083ffac723e */ /* 0x000fe400030006ff */
[----:B------:R-:W-:Y:S01]  /*3f70*/  LOP3.LUT R133, R166, 0xff0000, R133, 0xf8, !PT ;  /* 0x00ff0000a6857812 */ /* 0x000fe200078ef885 */
[--C-:B------:R-:W-:Y:S01]  /*3f80*/  HADD2.F32 R170, -RZ, R43.reuse.H1_H1 ;  /* 0x3000002bffaa7230 */ /* 0x100fe20000004100 */
[----:B------:R-:W-:Y:S01]  /*3f90*/  F2FP.SATFINITE.E4M3.F32.PACK_AB_MERGE_C R40, R169, R132, R40 ;  /* 0x00000084a928723e */ /* 0x000fe20004807028 */
[--C-:B------:R-:W-:Y:S01]  /*3fa0*/  HADD2.F32 R166, -RZ, R172.reuse.H0_H0 ;  /* 0x200000acffa67230 */ /* 0x100fe20000004100 */
[-C--:B------:R-:W-:Y:S01]  /*3fb0*/  F2FP.F16.E4M3.UNPACK_B R168, R133.reuse.H1 ;  /* 0x00000085ffa8723e */ /* 0x080fe200030006ff */
[----:B------:R-:W-:Y:S01]  /*3fc0*/  HADD2.F32 R43, -RZ, R43.H0_H0 ;  /* 0x2000002bff2b7230 */ /* 0x000fe20000004100 */
[----:B------:R-:W-:Y:S01]  /*3fd0*/  F2FP.F16.E4M3.UNPACK_B R133, R133 ;  /* 0x00000085ff85723e */ /* 0x000fe200020006ff */
[----:B------:R-:W-:Y:S02]  /*3fe0*/  HADD2.F32 R172, -RZ, R172.H1_H1 ;  /* 0x300000acffac7230 */ /* 0x000fe40000004100 */
[----:B------:R-:W-:Y:S01]  /*3ff0*/  FMUL.FTZ R174, R170, R166 ;  /* 0x000000a6aaae7220 */ /* 0x000fe20000410000 */
[----:B------:R-:W-:-:S02]  /*4000*/  HADD2.F32 R171, -RZ, R168.H0_H0 ;  /* 0x200000a8ffab7230 */ /* 0x000fc40000004100 */
[C---:B------:R-:W-:Y:S01]  /*4010*/  FMUL.FTZ R173, R43.reuse, R166 ;  /* 0x000000a62bad7220 */ /* 0x040fe20000410000 */
[----:B------:R-:W-:Y:S02]  /*4020*/  HADD2.F32 R168, -RZ, R168.H1_H1 ;  /* 0x300000a8ffa87230 */ /* 0x000fe40000004100 */
[-C--:B------:R-:W-:Y:S01]  /*4030*/  FFMA.FTZ R166, R43, R171.reuse, -R174 ;  /* 0x000000ab2ba67223 */ /* 0x080fe200000108ae */
[----:B------:R-:W-:Y:S01]  /*4040*/  FFMA.FTZ R43, R170, R171, R173 ;  /* 0x000000abaa2b7223 */ /* 0x000fe200000100ad */
[----:B------:R-:W-:Y:S01]  /*4050*/  F2FP.F16.E4M3.UNPACK_B R170, R167.H1 ;  /* 0x000000a7ffaa723e */ /* 0x000fe200030006ff */
[----:B------:R-:W-:-:S04]  /*4060*/  IMAD.MOV.U32 R167, RZ, RZ, R42 ;  /* 0x000000ffffa77224 */ /* 0x000fc800078e002a */
[--C-:B------:R-:W-:Y:S02]  /*4070*/  HADD2.F32 R171, -RZ, R170.reuse.H1_H1 ;  /* 0x300000aaffab7230 */ /* 0x100fe40000004100 */
[----:B------:R-:W-:-:S03]  /*4080*/  HADD2.F32 R170, -RZ, R170.H0_H0 ;  /* 0x200000aaffaa7230 */ /* 0x000fc60000004100 */
[CC--:B------:R-:W-:Y:S02]  /*4090*/  FMUL.FTZ R173, R171.reuse, R172.reuse ;  /* 0x000000acabad7220 */ /* 0x0c0fe40000410000 */
[C---:B------:R-:W-:Y:S02]  /*40a0*/  FMUL.FTZ R172, R170.reuse, R172 ;  /* 0x000000acaaac7220 */ /* 0x040fe40000410000 */
[-C--:B------:R-:W-:Y:S01]  /*40b0*/  FFMA.FTZ R42, R170, R168.reuse, -R173 ;  /* 0x000000a8aa2a7223 */ /* 0x080fe200000108ad */
[--C-:B------:R-:W-:Y:S02]  /*40c0*/  HADD2.F32 R170, -RZ, R133.reuse.H1_H1 ;  /* 0x30000085ffaa7230 */ /* 0x100fe40000004100 */
[----:B------:R-:W-:Y:S01]  /*40d0*/  FFMA.FTZ R171, R171, R168, R172 ;  /* 0x000000a8abab7223 */ /* 0x000fe200000100ac */
[----:B------:R-:W-:Y:S01]  /*40e0*/  F2FP.F16.E4M3.UNPACK_B R172, R131 ;  /* 0x00000083ffac723e */ /* 0x000fe200020006ff */
[----:B------:R-:W-:Y:S01]  /*40f0*/  HADD2.F32 R133, -RZ, R133.H0_H0 ;  /* 0x20000085ff857230 */ /* 0x000fe20000004100 */
[----:B------:R-:W-:-:S02]  /*4100*/  F2FP.F16.E4M3.UNPACK_B R131, R167.H1 ;  /* 0x000000a7ff83723e */ /* 0x000fc400030006ff */
[----:B------:R-:W-:Y:S01]  /*4110*/  F2FP.F16.E4M3.UNPACK_B R167, R167 ;  /* 0x000000a7ffa7723e */ /* 0x000fe200020006ff */
[--C-:B------:R-:W-:Y:S01]  /*4120*/  HADD2.F32 R173, -RZ, R172.reuse.H1_H1 ;  /* 0x300000acffad7230 */ /* 0x100fe20000004100 */
[----:B------:R-:W-:Y:S01]  /*4130*/  F2FP.SATFINITE.E4M3.F32.PACK_AB_MERGE_C R171, R171, R42, RZ ;  /* 0x0000002aabab723e */ /* 0x000fe200048070ff */
[--C-:B------:R-:W-:Y:S02]  /*4140*/  HADD2.F32 R168, -RZ, R131.reuse.H1_H1 ;  /* 0x30000083ffa87230 */ /* 0x100fe40000004100 */
[----:B------:R-:W-:Y:S01]  /*4150*/  HADD2.F32 R131, -RZ, R131.H0_H0 ;  /* 0x20000083ff837230 */ /* 0x000fe20000004100 */
[----:B------:R-:W-:Y:S01]  /*4160*/  F2FP.SATFINITE.E4M3.F32.PACK_AB_MERGE_C R43, R43, R166, R171 ;  /* 0x000000a62b2b723e */ /* 0x000fe200048070ab */
[----:B------:R-:W-:Y:S02]  /*4170*/  HADD2.F32 R172, -RZ, R172.H0_H0 ;  /* 0x200000acffac7230 */ /* 0x000fe40000004100 */
[-C--:B------:R-:W-:Y:S01]  /*4180*/  FMUL.FTZ R174, R168, R173.reuse ;  /* 0x000000ada8ae7220 */ /* 0x080fe20000410000 */
[----:B------:R-:W-:-:S03]  /*4190*/  FMUL.FTZ R173, R131, R173 ;  /* 0x000000ad83ad7220 */ /* 0x000fc60000410000 */
[-C--:B------:R-:W-:Y:S01]  /*41a0*/  FFMA.FTZ R131, R131, R170.reuse, -R174 ;  /* 0x000000aa83837223 */ /* 0x080fe200000108ae */
[----:B------:R-:W-:Y:S01]  /*41b0*/  FFMA.FTZ R174, R168, R170, R173 ;  /* 0x000000aaa8ae7223 */ /* 0x000fe200000100ad */
[--C-:B------:R-:W-:Y:S02]  /*41c0*/  HADD2.F32 R168, -RZ, R167.reuse.H1_H1 ;  /* 0x300000a7ffa87230 */ /* 0x100fe40000004100 */
[----:B------:R-:W-:Y:S02]  /*41d0*/  HADD2.F32 R167, -RZ, R167.H0_H0 ;  /* 0x200000a7ffa77230 */ /* 0x000fe40000004100 */
[----:B------:R-:W-:Y:S01]  /*41e0*/  F2FP.SATFINITE.E4M3.F32.PACK_AB_MERGE_C R131, R174, R131, RZ ;  /* 0x00000083ae83723e */ /* 0x000fe200048070ff */
[-C--:B------:R-:W-:Y:S02]  /*41f0*/  FMUL.FTZ R170, R168, R172.reuse ;  /* 0x000000aca8aa7220 */ /* 0x080fe40000410000 */
[C---:B------:R-:W-:Y:S02]  /*4200*/  FMUL.FTZ R173, R167.reuse, R172 ;  /* 0x000000aca7ad7220 */ /* 0x040fe40000410000 */
[----:B------:R-:W-:-:S02]  /*4210*/  FFMA.FTZ R170, R167, R133, -R170 ;  /* 0x00000085a7aa7223 */ /* 0x000fc400000108aa */
[----:B------:R-:W-:-:S05]  /*4220*/  FFMA.FTZ R173, R168, R133, R173 ;  /* 0x00000085a8ad7223 */ /* 0x000fca00000100ad */
[----:B------:R-:W-:-:S07]  /*4230*/  F2FP.SATFINITE.E4M3.F32.PACK_AB_MERGE_C R42, R173, R170, R131 ;  /* 0x000000aaad2a723e */ /* 0x000fce0004807083 */
.L_x_1350:
[----:B------:R-:W-:Y:S05]  /*4240*/  BSYNC B3 ;  /* 0x0000000000037941 */ /* 0x000fea0003800000 */
.L_x_1349:
[----:B-1----:R3:W-:Y:S02]  /*4250*/  STG.E.128 desc[UR60][R48.64], R40 ;  /* 0x0000002830007986 */ /* 0x0027e4000c101d3c */
.L_x_1348:
[----:B------:R-:W-:Y:S05]  /*4260*/  BSYNC B2 ;  /* 0x0000000000027941 */ /* 0x000fea0003800000 */
.L_x_1347:
[----:B------:R-:W-:Y:S01]  /*4270*/  ISETP.NE.AND P2, PT, R35, RZ, PT ;  /* 0x000000ff2300720c */ /* 0x000fe20003f45270 */
[----:B------:R-:W-:-:S12]  /*4280*/  BSSY B2, `(.L_x_1351) ;  /* 0x0000072000027945 */ /* 0x000fd80003800000 */
[----:B------:R-:W-:Y:S05]  /*4290*/  @!P2 BRA `(.L_x_1352) ;  /* 0x0000000400c0a947 */ /* 0x000fea0003800000 */
[----:B01-3--:R0:W1:Y:S01]  /*42a0*/  LDS.128 R40, [R46+0x1a400] ;  /* 0x01a400002e287984 */ /* 0x00b0620000000c00 */
[----:B------:R-:W-:Y:S01]  /*42b0*/  ISETP.GE.AND P2, PT, R198, R127, PT ;  /* 0x0000007fc600720c */ /* 0x000fe20003f46270 */
[----:B------:R-:W-:-:S12]  /*42c0*/  BSSY B3, `(.L_x_1353) ;  /* 0x000006c000037945 */ /* 0x000fd80003800000 */
[----:B0-----:R-:W-:Y:S05]  /*42d0*/  @P2 BRA `(.L_x_1354) ;  /* 0x0000000400a82947 */ /* 0x001fea0003800000 */
[----:B------:R-:W-:Y:S01]  /*42e0*/  SHF.R.U32.HI R94, RZ, 0x8, R95 ;  /* 0x00000008ff5e7819 */ /* 0x000fe2000001165f */
[----:B-1----:R-:W-:Y:S01]  /*42f0*/  IMAD.MOV.U32 R130, RZ, RZ, R40 ;  /* 0x000000ffff827224 */ /* 0x002fe200078e0028 */
[----:B------:R-:W-:Y:S02]  /*4300*/  SHF.R.U32.HI R132, RZ, 0x8, R121 ;  /* 0x00000008ff847819 */ /* 0x000fe40000011679 */
[----:B------:R-:W-:Y:S02]  /*4310*/  LOP3.LUT R120, R95, 0xff0000ff, RZ, 0xc0, !PT ;  /* 0xff0000ff5f787812 */ /* 0x000fe400078ec0ff */
[----:B------:R-:W-:Y:S01]  /*4320*/  SHF.R.U32.HI R166, RZ, 0x10, R95 ;  /* 0x00000010ffa67819 */ /* 0x000fe2000001165f */
[----:B------:R-:W-:Y:S01]  /*4330*/  IMAD.SHL.U32 R95, R94, 0x100, RZ ;  /* 0x000001005e5f7824 */ /* 0x000fe200078e00ff */
[----:B------:R-:W-:Y:S01]  /*4340*/  LOP3.LUT R131, R121, 0xff0000ff, RZ, 0xc0, !PT ;  /* 0xff0000ff79837812 */ /* 0x000fe200078ec0ff */
[----:B------:R-:W-:Y:S01]  /*4350*/  IMAD.MOV.U32 R94, RZ, RZ, R41 ;  /* 0x000000ffff5e7224 */ /* 0x000fe200078e0029 */
[----:B------:R-:W-:Y:S01]  /*4360*/  SHF.R.U32.HI R133, RZ, 0x10, R121 ;  /* 0x00000010ff857819 */ /* 0x000fe20000011679 */
[----:B------:R-:W-:Y:S01]  /*4370*/  IMAD.SHL.U32 R132, R132, 0x100, RZ ;  /* 0x0000010084847824 */ /* 0x000fe200078e00ff */
[----:B------:R-:W-:Y:S01]  /*4380*/  LOP3.LUT R40, R120, 0xff00, R95, 0xf8, !PT ;  /* 0x0000ff0078287812 */ /* 0x000fe200078ef85f */
[----:B------:R-:W-:Y:S01]  /*4390*/  IMAD.U32 R95, R166, 0x10000, RZ ;  /* 0x00010000a65f7824 */ /* 0x000fe200078e00ff */
[----:B------:R-:W-:Y:S01]  /*43a0*/  F2FP.F16.E4M3.UNPACK_B R41, R94 ;  /* 0x0000005eff29723e */ /* 0x000fe200020006ff */
[----:B------:R-:W-:Y:S01]  /*43b0*/  IMAD.U32 R133, R133, 0x10000, RZ ;  /* 0x0001000085857824 */ /* 0x000fe200078e00ff */
[----:B------:R-:W-:-:S02]  /*43c0*/  LOP3.LUT R120, R131, 0xff00, R132, 0xf8, !PT ;  /* 0x0000ff0083787812 */ /* 0x000fc400078ef884 */
[-C--:B------:R-:W-:Y:S01]  /*43d0*/  F2FP.F16.E4M3.UNPACK_B R132, R165.reuse.H1 ;  /* 0x000000a5ff84723e */ /* 0x080fe200030006ff */
[--C-:B------:R-:W-:Y:S01]  /*43e0*/  HADD2.F32 R121, -RZ, R41.reuse.H1_H1 ;  /* 0x30000029ff797230 */ /* 0x100fe20000004100 */
[----:B------:R-:W-:Y:S01]  /*43f0*/  LOP3.LUT R40, R40, 0xff0000, R95, 0xf8, !PT ;  /* 0x00ff000028287812 */ /* 0x000fe200078ef85f */
[----:B------:R-:W-:Y:S01]  /*4400*/  HADD2.F32 R95, -RZ, R41.H0_H0 ;  /* 0x20000029ff5f7230 */ /* 0x000fe20000004100 */
[----:B------:R-:W-:Y:S01]  /*4410*/  F2FP.F16.E4M3.UNPACK_B R131, R164.H1 ;  /* 0x000000a4ff83723e */ /* 0x000fe200030006ff */
[--C-:B------:R-:W-:Y:S01]  /*4420*/  HADD2.F32 R168, -RZ, R132.reuse.H0_H0 ;  /* 0x20000084ffa87230 */ /* 0x100fe20000004100 */
[----:B------:R-:W-:Y:S01]  /*4430*/  LOP3.LUT R41, R120, 0xff0000, R133, 0xf8, !PT ;  /* 0x00ff000078297812 */ /* 0x000fe200078ef885 */
[----:B------:R-:W-:Y:S01]  /*4440*/  HADD2.F32 R169, -RZ, R132.H1_H1 ;  /* 0x30000084ffa97230 */ /* 0x000fe20000004100 */
[----:B------:R-:W-:Y:S01]  /*4450*/  F2FP.F16.E4M3.UNPACK_B R120, R94.H1 ;  /* 0x0000005eff78723e */ /* 0x000fe200030006ff */
[--C-:B------:R-:W-:Y:S02]  /*4460*/  HADD2.F32 R166, -RZ, R131.reuse.H0_H0 ;  /* 0x20000083ffa67230 */ /* 0x100fe40000004100 */
[-C--:B------:R-:W-:Y:S01]  /*4470*/  FMUL.FTZ R94, R121, R168.reuse ;  /* 0x000000a8795e7220 */ /* 0x080fe20000410000 */
[----:B------:R-:W-:Y:S01]  /*4480*/  FMUL.FTZ R168, R95, R168 ;  /* 0x000000a85fa87220 */ /* 0x000fe20000410000 */
[----:B------:R-:W-:Y:S01]  /*4490*/  HADD2.F32 R133, -RZ, R131.H1_H1 ;  /* 0x30000083ff857230 */ /* 0x000fe20000004100 */
[----:B------:R-:W-:Y:S01]  /*44a0*/  F2FP.F16.E4M3.UNPACK_B R167, R165 ;  /* 0x000000a5ffa7723e */ /* 0x000fe200020006ff */
[----:B------:R-:W-:-:S02]  /*44b0*/  HADD2.F32 R132, -RZ, R120.H1_H1 ;  /* 0x30000078ff847230 */ /* 0x000fc40000004100 */
[-C--:B------:R-:W-:Y:S01]  /*44c0*/  FFMA.FTZ R94, R95, R166.reuse, -R94 ;  /* 0x000000a65f5e7223 */ /* 0x080fe2000001085e */
[----:B------:R-:W-:Y:S02]  /*44d0*/  HADD2.F32 R120, -RZ, R120.H0_H0 ;  /* 0x20000078ff787230 */ /* 0x000fe40000004100 */
[----:B------:R-:W-:Y:S01]  /*44e0*/  FFMA.FTZ R95, R121, R166, R168 ;  /* 0x000000a6795f7223 */ /* 0x000fe200000100a8 */
[----:B------:R-:W-:Y:S01]  /*44f0*/  F2FP.F16.E4M3.UNPACK_B R121, R130.H1 ;  /* 0x00000082ff79723e */ /* 0x000fe200030006ff */
[-C--:B------:R-:W-:Y:S01]  /*4500*/  FMUL.FTZ R131, R132, R169.reuse ;  /* 0x000000a984837220 */ /* 0x080fe20000410000 */
[----:B------:R-:W-:Y:S01]  /*4510*/  F2FP.F16.E4M3.UNPACK_B R165, R164 ;  /* 0x000000a4ffa5723e */ /* 0x000fe200020006ff */
[C---:B------:R-:W-:Y:S01]  /*4520*/  FMUL.FTZ R169, R120.reuse, R169 ;  /* 0x000000a978a97220 */ /* 0x040fe20000410000 */
[----:B------:R-:W-:Y:S02]  /*4530*/  HADD2.F32 R168, -RZ, R167.H1_H1 ;  /* 0x300000a7ffa87230 */ /* 0x000fe40000004100 */
[----:B------:R-:W-:Y:S01]  /*4540*/  FFMA.FTZ R120, R120, R133, -R131 ;  /* 0x0000008578787223 */ /* 0x000fe20000010883 */
[----:B------:R-:W-:-:S02]  /*4550*/  HADD2.F32 R164, -RZ, R121.H1_H1 ;  /* 0x30000079ffa47230 */ /* 0x000fc40000004100 */
[----:B------:R-:W-:Y:S02]  /*4560*/  HADD2.F32 R131, -RZ, R121.H0_H0 ;  /* 0x20000079ff837230 */ /* 0x000fe40000004100 */
[----:B------:R-:W-:Y:S01]  /*4570*/  FFMA.FTZ R121, R132, R133, R169 ;  /* 0x0000008584797223 */ /* 0x000fe200000100a9 */
[----:B------:R-:W-:Y:S01]  /*4580*/  F2FP.F16.E4M3.UNPACK_B R132, R130 ;  /* 0x00000082ff84723e */ /* 0x000fe200020006ff */
[----:B------:R-:W-:Y:S02]  /*4590*/  HADD2.F32 R166, -RZ, R165.H1_H1 ;  /* 0x300000a5ffa67230 */ /* 0x000fe40000004100 */
[-C--:B------:R-:W-:Y:S01]  /*45a0*/  FMUL.FTZ R130, R164, R168.reuse ;  /* 0x000000a8a4827220 */ /* 0x080fe20000410000 */
[----:B------:R-:W-:Y:S01]  /*45b0*/  FMUL.FTZ R169, R131, R168 ;  /* 0x000000a883a97220 */ /* 0x000fe20000410000 */
[----:B------:R-:W-:Y:S02]  /*45c0*/  HADD2.F32 R167, -RZ, R167.H0_H0 ;  /* 0x200000a7ffa77230 */ /* 0x000fe40000004100 */
[----:B------:R-:W-:-:S02]  /*45d0*/  HADD2.F32 R133, -RZ, R132.H1_H1 ;  /* 0x30000084ff857230 */ /* 0x000fc40000004100 */
[-C--:B------:R-:W-:Y:S01]  /*45e0*/  FFMA.FTZ R130, R131, R166.reuse, -R130 ;  /* 0x000000a683827223 */ /* 0x080fe20000010882 */
[----:B------:R-:W-:Y:S01]  /*45f0*/  FFMA.FTZ R131, R164, R166, R169 ;  /* 0x000000a6a4837223 */ /* 0x000fe200000100a9 */
[----:B------:R-:W-:Y:S02]  /*4600*/  HADD2.F32 R132, -RZ, R132.H0_H0 ;  /* 0x20000084ff847230 */ /* 0x000fe40000004100 */
[----:B------:R-:W-:Y:S02]  /*4610*/  HADD2.F32 R166, -RZ, R165.H0_H0 ;  /* 0x200000a5ffa67230 */ /* 0x000fe40000004100 */
[-C--:B------:R-:W-:Y:S01]  /*4620*/  FMUL.FTZ R169, R133, R167.reuse ;  /* 0x000000a785a97220 */ /* 0x080fe20000410000 */
[----:B------:R-:W-:Y:S02]  /*4630*/  IMAD.MOV.U32 R165, RZ, RZ, R43 ;  /* 0x000000ffffa57224 */ /* 0x000fe400078e002b */
[C---:B------:R-:W-:Y:S01]  /*4640*/  FMUL.FTZ R168, R132.reuse, R167 ;  /* 0x000000a784a87220 */ /* 0x040fe20000410000 */
[----:B------:R-:W-:Y:S01]  /*4650*/  F2FP.SATFINITE.E4M3.F32.PACK_AB_MERGE_C R130, R131, R130, RZ ;  /* 0x000000828382723e */ /* 0x000fe200048070ff */
[-C--:B------:R-:W-:Y:S01]  /*4660*/  FFMA.FTZ R43, R132, R166.reuse, -R169 ;  /* 0x000000a6842b7223 */ /* 0x080fe200000108a9 */
[----:B------:R-:W-:Y:S01]  /*4670*/  F2FP.F16.E4M3.UNPACK_B R169, R41.H1 ;  /* 0x00000029ffa9723e */ /* 0x000fe200030006ff */
[----:B------:R-:W-:Y:S01]  /*4680*/  FFMA.FTZ R132, R133, R166, R168 ;  /* 0x000000a685847223 */ /* 0x000fe200000100a8 */
[----:B------:R-:W-:-:S02]  /*4690*/  F2FP.F16.E4M3.UNPACK_B R164, R165 ;  /* 0x000000a5ffa4723e */ /* 0x000fc400020006ff */
[----:B------:R-:W-:Y:S01]  /*46a0*/  F2FP.F16.E4M3.UNPACK_B R168, R40.H1 ;  /* 0x00000028ffa8723e */ /* 0x000fe200030006ff */
[----:B------:R-:W-:Y:S01]  /*46b0*/  HADD2.F32 R133, -RZ, R169.H0_H0 ;  /* 0x200000a9ff857230 */ /* 0x000fe20000004100 */
[----:B------:R-:W-:Y:S01]  /*46c0*/  F2FP.F16.E4M3.UNPACK_B R165, R165.H1 ;  /* 0x000000a5ffa5723e */ /* 0x000fe200030006ff */
[--C-:B------:R-:W-:Y:S02]  /*46d0*/  HADD2.F32 R166, -RZ, R164.reuse.H1_H1 ;  /* 0x300000a4ffa67230 */ /* 0x100fe40000004100 */
[----:B------:R-:W-:Y:S02]  /*46e0*/  HADD2.F32 R164, -RZ, R164.H0_H0 ;  /* 0x200000a4ffa47230 */ /* 0x000fe40000004100 */
[--C-:B------:R-:W-:Y:S02]  /*46f0*/  HADD2.F32 R167, -RZ, R168.reuse.H0_H0 ;  /* 0x200000a8ffa77230 */ /* 0x100fe40000004100 */
[----:B------:R-:W-:Y:S01]  /*4700*/  FMUL.FTZ R171, R166, R133 ;  /* 0x00000085a6ab7220 */ /* 0x000fe20000410000 */
[----:B------:R-:W-:-:S02]  /*4710*/  HADD2.F32 R168, -RZ, R168.H1_H1 ;  /* 0x300000a8ffa87230 */ /* 0x000fc40000004100 */
[C---:B------:R-:W-:Y:S01]  /*4720*/  FMUL.FTZ R173, R164.reuse, R133 ;  /* 0x00000085a4ad7220 */ /* 0x040fe20000410000 */
[----:B------:R-:W-:-:S03]  /*4730*/  FFMA.FTZ R133, R164, R167, -R171 ;  /* 0x000000a7a4857223 */ /* 0x000fc600000108ab */
[----:B------:R-:W-:Y:S01]  /*4740*/  FFMA.FTZ R164, R166, R167, R173 ;  /* 0x000000a7a6a47223 */ /* 0x000fe200000100ad */
[----:B------:R-:W-:Y:S02]  /*4750*/  IMAD.MOV.U32 R166, RZ, RZ, R42 ;  /* 0x000000ffffa67224 */ /* 0x000fe400078e002a */
[----:B------:R-:W-:Y:S01]  /*4760*/  HADD2.F32 R42, -RZ, R169.H1_H1 ;  /* 0x300000a9ff2a7230 */ /* 0x000fe20000004100 */
[----:B------:R-:W-:Y:S01]  /*4770*/  F2FP.F16.E4M3.UNPACK_B R169, R41 ;  /* 0x00000029ffa9723e */ /* 0x000fe200020006ff */
[--C-:B------:R-:W-:Y:S02]  /*4780*/  HADD2.F32 R167, -RZ, R165.reuse.H1_H1 ;  /* 0x300000a5ffa77230 */ /* 0x100fe40000004100 */
[----:B------:R-:W-:-:S03]  /*4790*/  HADD2.F32 R165, -RZ, R165.H0_H0 ;  /* 0x200000a5ffa57230 */ /* 0x000fc60000004100 */
[-C--:B------:R-:W-:Y:S02]  /*47a0*/  FMUL.FTZ R170, R167, R42.reuse ;  /* 0x0000002aa7aa7220 */ /* 0x080fe40000410000 */
[C---:B------:R-:W-:Y:S02]  /*47b0*/  FMUL.FTZ R172, R165.reuse, R42 ;  /* 0x0000002aa5ac7220 */ /* 0x040fe40000410000 */
[-C--:B------:R-:W-:Y:S02]  /*47c0*/  FFMA.FTZ R42, R165, R168.reuse, -R170 ;  /* 0x000000a8a52a7223 */ /* 0x080fe400000108aa */
[----:B------:R-:W-:Y:S01]  /*47d0*/  FFMA.FTZ R165, R167, R168, R172 ;  /* 0x000000a8a7a57223 */ /* 0x000fe200000100ac */
[----:B------:R-:W-:Y:S02]  /*47e0*/  F2FP.F16.E4M3.UNPACK_B R167, R166.H1 ;  /* 0x000000a6ffa7723e */ /* 0x000fe400030006ff */
        /* <DEDUP_REMOVED lines=12> */
[----:B------:R-:W-:Y:S01]  /*48b0*/  FFMA.FTZ R167, R41, R170, R174 ;  /* 0x000000aa29a77223 */ /* 0x000fe200000100ae */
[--C-:B------:R-:W-:Y:S01]  /*48c0*/  HADD2.F32 R41, -RZ, R166.reuse.H1_H1 ;  /* 0x300000a6ff297230 */ /* 0x100fe20000004100 */
[----:B------:R-:W-:Y:S01]  /*48d0*/  F2FP.SATFINITE.E4M3.F32.PACK_AB_MERGE_C R170, R121, R120, RZ ;  /* 0x0000007879aa723e */ /* 0x000fe200048070ff */
[----:B------:R-:W-:-:S02]  /*48e0*/  HADD2.F32 R166, -RZ, R166.H0_H0 ;  /* 0x200000a6ffa67230 */ /* 0x000fc40000004100 */
[----:B------:R-:W-:Y:S01]  /*48f0*/  F2FP.SATFINITE.E4M3.F32.PACK_AB_MERGE_C R167, R167, R40, RZ ;  /* 0x00000028a7a7723e */ /* 0x000fe200048070ff */
[C---:B------:R-:W-:Y:S01]  /*4900*/  FMUL.FTZ R121, R41.reuse, R169 ;  /* 0x000000a929797220 */ /* 0x040fe20000410000 */
[----:B------:R-:W-:Y:S01]  /*4910*/  F2FP.SATFINITE.E4M3.F32.PACK_AB_MERGE_C R40, R132, R43, R130 ;  /* 0x0000002b8428723e */ /* 0x000fe20004807082 */
[----:B------:R-:W-:Y:S01]  /*4920*/  FMUL.FTZ R120, R166, R169 ;  /* 0x000000a9a6787220 */ /* 0x000fe20000410000 */
[----:B------:R-:W-:Y:S01]  /*4930*/  F2FP.SATFINITE.E4M3.F32.PACK_AB_MERGE_C R43, R164, R133, R165 ;  /* 0x00000085a42b723e */ /* 0x000fe200048070a5 */
[-C--:B------:R-:W-:Y:S02]  /*4940*/  FFMA.FTZ R121, R166, R168.reuse, -R121 ;  /* 0x000000a8a6797223 */ /* 0x080fe40000010879 */
[----:B------:R-:W-:Y:S01]  /*4950*/  FFMA.FTZ R120, R41, R168, R120 ;  /* 0x000000a829787223 */ /* 0x000fe20000010078 */
[----:B------:R-:W-:-:S04]  /*4960*/  F2FP.SATFINITE.E4M3.F32.PACK_AB_MERGE_C R41, R95, R94, R170 ;  /* 0x0000005e5f29723e */ /* 0x000fc800048070aa */
[----:B------:R-:W-:-:S07]  /*4970*/  F2FP.SATFINITE.E4M3.F32.PACK_AB_MERGE_C R42, R120, R121, R167 ;  /* 0x00000079782a723e */ /* 0x000fce00048070a7 */
.L_x_1354:
[----:B------:R-:W-:Y:S05]  /*4980*/  BSYNC B3 ;  /* 0x0000000000037941 */ /* 0x000fea0003800000 */
.L_x_1353:
[----:B-1----:R4:W-:Y:S02]  /*4990*/  STG.E.128 desc[UR60][R48.64+0x20], R40 ;  /* 0x0000202830007986 */ /* 0x0029e4000c101d3c */
.L_x_1352:
[----:B------:R-:W-:Y:S05]  /*49a0*/  BSYNC B2 ;  /* 0x0000000000027941 */ /* 0x000fea0003800000 */
.L_x_1351:
[----:B------:R-:W-:Y:S01]  /*49b0*/  ISETP.NE.AND P2, PT, R36, RZ, PT ;  /* 0x000000ff2400720c */ /* 0x000fe20003f45270 */
[----:B------:R-:W-:-:S12]  /*49c0*/  BSSY B2, `(.L_x_1355) ;  /* 0x000006f000027945 */ /* 0x000fd80003800000 */
        /* <DEDUP_REMOVED lines=9> */
[----:B------:R-:W-:Y:S02]  /*4a60*/  SHF.R.U32.HI R95, RZ, 0x10, R93 ;  /* 0x00000010ff5f7819 */ /* 0x000fe4000001165d */
[----:B------:R-:W-:Y:S01]  /*4a70*/  LOP3.LUT R94, R93, 0xff0000ff, RZ, 0xc0, !PT ;  /* 0xff0000ff5d5e7812 */ /* 0x000fe200078ec0ff */
[----:B------:R-:W-:Y:S01]  /*4a80*/  IMAD.SHL.U32 R93, R92, 0x100, RZ ;  /* 0x000001005c5d7824 */ /* 0x000fe200078e00ff */
[----:B------:R-:W-:Y:S01]  /*4a90*/  LOP3.LUT R87, R87, 0xff0000ff, RZ, 0xc0, !PT ;  /* 0xff0000ff57577812 */ /* 0x000fe200078ec0ff */
[----:B-1----:R-:W-:Y:S01]  /*4aa0*/  IMAD.MOV.U32 R92, RZ, RZ, R40 ;  /* 0x000000ffff5c7224 */ /* 0x002fe200078e0028 */
[----:B------:R-:W-:-:S02]  /*4ab0*/  F2FP.F16.E4M3.UNPACK_B R40, R41 ;  /* 0x00000029ff28723e */ /* 0x000fc400020006ff */
[----:B------:R-:W-:Y:S01]  /*4ac0*/  LOP3.LUT R87, R87, 0xff00, R86, 0xf8, !PT ;  /* 0x0000ff0057577812 */ /* 0x000fe200078ef856 */
[----:B------:R-:W-:Y:S01]  /*4ad0*/  IMAD.U32 R86, R121, 0x10000, RZ ;  /* 0x0001000079567824 */ /* 0x000fe200078e00ff */
[----:B------:R-:W-:Y:S01]  /*4ae0*/  LOP3.LUT R120, R94, 0xff00, R93, 0xf8, !PT ;  /* 0x0000ff005e787812 */ /* 0x000fe200078ef85d */
[----:B------:R-:W-:Y:S01]  /*4af0*/  IMAD.U32 R93, R95, 0x10000, RZ ;  /* 0x000100005f5d7824 */ /* 0x000fe200078e00ff */
        /* <DEDUP_REMOVED lines=26> */
[----:B------:R-:W-:-:S02]  /*4ca0*/  HADD2.F32 R120, -RZ, R93.H1_H1 ;  /* 0x3000005dff787230 */ /* 0x000fc40000004100 */
[----:B------:R-:W-:Y:S02]  /*4cb0*/  HADD2.F32 R95, -RZ, R93.H0_H0 ;  /* 0x2000005dff5f7230 */ /* 0x000fe40000004100 */
[----:B------:R-:W-:Y:S02]  /*4cc0*/  HADD2.F32 R161, -RZ, R161.H0_H0 ;  /* 0x200000a1ffa17230 */ /* 0x000fe40000004100 */
[-C--:B------:R-:W-:Y:S01]  /*4cd0*/  FMUL.FTZ R132, R120, R121.reuse ;  /* 0x0000007978847220 */ /* 0x080fe20000410000 */
[--C-:B------:R-:W-:Y:S02]  /*4ce0*/  HADD2.F32 R94, -RZ, R92.reuse.H1_H1 ;  /* 0x3000005cff5e7230 */ /* 0x100fe40000004100 */
[----:B------:R-:W-:Y:S01]  /*4cf0*/  FMUL.FTZ R121, R95, R121 ;  /* 0x000000795f797220 */ /* 0x000fe20000410000 */
[----:B------:R-:W-:Y:S02]  /*4d00*/  HADD2.F32 R93, -RZ, R92.H0_H0 ;  /* 0x2000005cff5d7230 */ /* 0x000fe40000004100 */
[----:B------:R-:W-:-:S02]  /*4d10*/  HADD2.F32 R92, -RZ, R160.H1_H1 ;  /* 0x300000a0ff5c7230 */ /* 0x000fc40000004100 */
[-C--:B------:R-:W-:Y:S01]  /*4d20*/  FMUL.FTZ R130, R94, R161.reuse ;  /* 0x000000a15e827220 */ /* 0x080fe20000410000 */
[----:B------:R-:W-:Y:S02]  /*4d30*/  HADD2.F32 R160, -RZ, R160.H0_H0 ;  /* 0x200000a0ffa07230 */ /* 0x000fe40000004100 */
[----:B------:R-:W-:Y:S01]  /*4d40*/  FMUL.FTZ R161, R93, R161 ;  /* 0x000000a15da17220 */ /* 0x000fe20000410000 */
[-C--:B------:R-:W-:Y:S01]  /*4d50*/  FFMA.FTZ R95, R95, R92.reuse, -R132 ;  /* 0x0000005c5f5f7223 */ /* 0x080fe20000010884 */
[----:B------:R-:W-:Y:S01]  /*4d60*/  FFMA.FTZ R132, R120, R92, R121 ;  /* 0x0000005c78847223 */ /* 0x000fe20000010079 */
[-C--:B------:R-:W-:Y:S01]  /*4d70*/  FFMA.FTZ R92, R93, R160.reuse, -R130 ;  /* 0x000000a05d5c7223 */ /* 0x080fe20000010882 */
[----:B------:R-:W-:Y:S01]  /*4d80*/  FFMA.FTZ R93, R94, R160, R161 ;  /* 0x000000a05e5d7223 */ /* 0x000fe200000100a1 */
[----:B------:R-:W-:Y:S02]  /*4d90*/  F2FP.F16.E4M3.UNPACK_B R120, R43.H1 ;  /* 0x0000002bff78723e */ /* 0x000fe400030006ff */
[----:B------:R-:W-:-:S02]  /*4da0*/  F2FP.SATFINITE.E4M3.F32.PACK_AB_MERGE_C R94, R164, R133, RZ ;  /* 0x00000085a45e723e */ /* 0x000fc400048070ff */
[----:B------:R-:W-:Y:S01]  /*4db0*/  F2FP.F16.E4M3.UNPACK_B R164, R87.H1 ;  /* 0x00000057ffa4723e */ /* 0x000fe200030006ff */
[--C-:B------:R-:W-:Y:S01]  /*4dc0*/  HADD2.F32 R133, -RZ, R120.reuse.H1_H1 ;  /* 0x30000078ff857230 */ /* 0x100fe20000004100 */
[----:B------:R-:W-:Y:S01]  /*4dd0*/  F2FP.SATFINITE.E4M3.F32.PACK_AB_MERGE_C R95, R132, R95, RZ ;  /* 0x0000005f845f723e */ /* 0x000fe200048070ff */
[----:B------:R-:W-:Y:S01]  /*4de0*/  HADD2.F32 R132, -RZ, R120.H0_H0 ;  /* 0x20000078ff847230 */ /* 0x000fe20000004100 */
[----:B------:R-:W-:Y:S01]  /*4df0*/  F2FP.F16.E4M3.UNPACK_B R120, R86.H1 ;  /* 0x00000056ff78723e */ /* 0x000fe200030006ff */
[--C-:B------:R-:W-:Y:S01]  /*4e00*/  HADD2.F32 R160, -RZ, R164.reuse.H1_H1 ;  /* 0x300000a4ffa07230 */ /* 0x100fe20000004100 */
[----:B------:R-:W-:Y:S01]  /*4e10*/  F2FP.F16.E4M3.UNPACK_B R130, R42.H1 ;  /* 0x0000002aff82723e */ /* 0x000fe200030006ff */
        /* <DEDUP_REMOVED lines=39> */
.L_x_1358:
[----:B------:R-:W-:Y:S05]  /*5090*/  BSYNC B3 ;  /* 0x0000000000037941 */ /* 0x000fea0003800000 */
.L_x_1357:
[----:B-1----:R0:W-:Y:S02]  /*50a0*/  STG.E.128 desc[UR60][R48.64+0x40], R40 ;  /* 0x0000402830007986 */ /* 0x0021e4000c101d3c */
.L_x_1356:
[----:B------:R-:W-:Y:S05]  /*50b0*/  BSYNC B2 ;  /* 0x0000000000027941 */ /* 0x000fea0003800000 */
.L_x_1355:
        /* <DEDUP_REMOVED lines=9> */
[----:B------:R-:W-:Y:S02]  /*5150*/  LOP3.LUT R82, R83, 0xff0000ff, RZ, 0xc0, !PT ;  /* 0xff0000ff53527812 */ /* 0x000fe400078ec0ff */
[----:B------:R-:W-:Y:S01]  /*5160*/  SHF.R.U32.HI R87, RZ, 0x10, R83 ;  /* 0x00000010ff577819 */ /* 0x000fe20000011653 */
[----:B------:R-:W-:Y:S01]  /*5170*/  IMAD.SHL.U32 R83, R93, 0x100, RZ ;  /* 0x000001005d537824 */ /* 0x000fe200078e00ff */
[----:B------:R-:W-:Y:S02]  /*5180*/  LOP3.LUT R86, R85, 0xff0000ff, RZ, 0xc0, !PT ;  /* 0xff0000ff55567812 */ /* 0x000fe400078ec0ff */
[----:B------:R-:W-:Y:S01]  /*5190*/  SHF.R.U32.HI R92, RZ, 0x10, R85 ;  /* 0x00000010ff5c7819 */ /* 0x000fe20000011655 */
[----:B------:R-:W-:Y:S01]  /*51a0*/  IMAD.SHL.U32 R85, R84, 0x100, RZ ;  /* 0x0000010054557824 */ /* 0x000fe200078e00ff */
[----:B------:R-:W-:Y:S01]  /*51b0*/  LOP3.LUT R82, R82, 0xff00, R83, 0xf8, !PT ;  /* 0x0000ff0052527812 */ /* 0x000fe200078ef853 */
[----:B------:R-:W-:-:S02]  /*51c0*/  IMAD.U32 R83, R87, 0x10000, RZ ;  /* 0x0001000057537824 */ /* 0x000fc400078e00ff */
[----:B-1----:R-:W-:Y:S01]  /*51d0*/  IMAD.MOV.U32 R84, RZ, RZ, R40 ;  /* 0x000000ffff547224 */ /* 0x002fe200078e0028 */
        /* <DEDUP_REMOVED lines=32> */
[--C-:B------:R-:W-:Y:S02]  /*53e0*/  HADD2.F32 R85, -RZ, R84.reuse.H0_H0 ;  /* 0x20000054ff557230 */ /* 0x100fe40000004100 */
[----:B------:R-:W-:Y:S01]  /*53f0*/  FMUL.FTZ R120, R92, R93 ;  /* 0x0000005d5c787220 */ /* 0x000fe20000410000 */
[----:B------:R-:W-:-:S02]  /*5400*/  HADD2.F32 R86, -RZ, R84.H1_H1 ;  /* 0x30000054ff567230 */ /* 0x000fc40000004100 */
[----:B------:R-:W-:Y:S01]  /*5410*/  FMUL.FTZ R93, R87, R93 ;  /* 0x0000005d575d7220 */ /* 0x000fe20000410000 */
[----:B------:R-:W-:Y:S01]  /*5420*/  HADD2.F32 R159, -RZ, R159.H0_H0 ;  /* 0x2000009fff9f7230 */ /* 0x000fe20000004100 */
[----:B------:R-:W-:Y:S01]  /*5430*/  F2FP.F16.E4M3.UNPACK_B R95, R82 ;  /* 0x00000052ff5f723e */ /* 0x000fe200020006ff */
        /* <DEDUP_REMOVED lines=54> */
.L_x_1362:
[----:B------:R-:W-:Y:S05]  /*57a0*/  BSYNC B3 ;  /* 0x0000000000037941 */ /* 0x000fea0003800000 */
.L_x_1361:
[----:B-1----:R0:W-:Y:S02]  /*57b0*/  STG.E.128 desc[UR60][R48.64+0x60], R40 ;  /* 0x0000602830007986 */ /* 0x0021e4000c101d3c */
.L_x_1360:
[----:B------:R-:W-:Y:S05]  /*57c0*/  BSYNC B2 ;  /* 0x0000000000027941 */ /* 0x000fea0003800000 */
.L_x_1359:
        /* <DEDUP_REMOVED lines=51> */
[----:B------:R-:W-:Y:S02]  /*5b00*/  HADD2.F32 R155, -RZ, R155.H0_H0 ;  /* 0x2000009bff9b7230 */ /* 0x000fe40000004100 */
[----:B------:R-:W-:Y:S01]  /*5b10*/  FMUL.FTZ R92, R84, R85 ;  /* 0x00000055545c7220 */ /* 0x000fe20000410000 */
[----:B------:R-:W-:-:S02]  /*5b20*/  HADD2.F32 R81, -RZ, R80.H0_H0 ;  /* 0x20000050ff517230 */ /* 0x000fc40000004100 */
[----:B------:R-:W-:Y:S01]  /*5b30*/  FMUL.FTZ R85, R83, R85 ;  /* 0x0000005553557220 */ /* 0x000fe20000410000 */
[----:B------:R-:W-:Y:S02]  /*5b40*/  HADD2.F32 R82, -RZ, R80.H1_H1 ;  /* 0x30000050ff527230 */ /* 0x000fe40000004100 */
        /* <DEDUP_REMOVED lines=54> */
.L_x_1366:
[----:B------:R-:W-:Y:S05]  /*5eb0*/  BSYNC B3 ;  /* 0x0000000000037941 */ /* 0x000fea0003800000 */
.L_x_1365:
[----:B-1----:R0:W-:Y:S02]  /*5ec0*/  STG.E.128 desc[UR60][R48.64+0x80], R40 ;  /* 0x0000802830007986 */ /* 0x0021e4000c101d3c */
.L_x_1364:
[----:B------:R-:W-:Y:S05]  /*5ed0*/  BSYNC B2 ;  /* 0x0000000000027941 */ /* 0x000fea0003800000 */
.L_x_1363:
        /* <DEDUP_REMOVED lines=46> */
[----:B------:R-:W-:-:S02]  /*61c0*/  HADD2.F32 R79, -RZ, R77.H0_H0 ;  /* 0x2000004dff4f7230 */ /* 0x000fc40000004100 */
[----:B------:R-:W-:Y:S01]  /*61d0*/  HADD2.F32 R80, -RZ, R77.H1_H1 ;  /* 0x3000004dff507230 */ /* 0x000fe20000004100 */
[----:B------:R-:W-:Y:S01]  /*61e0*/  F2FP.SATFINITE.E4M3.F32.PACK_AB_MERGE_C R95, R86, R85, RZ ;  /* 0x00000055565f723e */ /* 0x000fe200048070ff */
[--C-:B------:R-:W-:Y:S02]  /*61f0*/  HADD2.F32 R77, -RZ, R76.reuse.H0_H0 ;  /* 0x2000004cff4d7230 */ /* 0x100fe40000004100 */
[-C--:B------:R-:W-:Y:S01]  /*6200*/  FMUL.FTZ R83, R79, R81.reuse ;  /* 0x000000514f537220 */ /* 0x080fe20000410000 */
[----:B------:R-:W-:Y:S02]  /*6210*/  HADD2.F32 R78, -RZ, R76.H1_H1 ;  /* 0x3000004cff4e7230 */ /* 0x000fe40000004100 */
[----:B------:R-:W-:Y:S01]  /*6220*/  FMUL.FTZ R84, R80, R81 ;  /* 0x0000005150547220 */ /* 0x000fe20000410000 */
[----:B------:R-:W-:Y:S01]  /*6230*/  HADD2.F32 R154, -RZ, R154.H0_H0 ;  /* 0x2000009aff9a7230 */ /* 0x000fe20000004100 */
[----:B------:R-:W-:Y:S01]  /*6240*/  F2FP.F16.E4M3.UNPACK_B R85, R75.H1 ;  /* 0x0000004bff55723e */ /* 0x000fe200030006ff */
[--C-:B------:R-:W-:Y:S01]  /*6250*/  HADD2.F32 R76, -RZ, R148.reuse.H1_H1 ;  /* 0x30000094ff4c7230 */ /* 0x100fe20000004100 */
[----:B------:R-:W-:Y:S01]  /*6260*/  F2FP.SATFINITE.E4M3.F32.PACK_AB_MERGE_C R41, R41, R40, R95 ;  /* 0x000000282929723e */ /* 0x000fe2000480705f */
[----:B------:R-:W-:-:S02]  /*6270*/  HADD2.F32 R148, -RZ, R148.H0_H0 ;  /* 0x20000094ff947230 */ /* 0x000fc40000004100 */
        /* <DEDUP_REMOVED lines=51> */
.L_x_1368:
[----:B------:R-:W-:Y:S05]  /*65b0*/  BSYNC B2 ;  /* 0x0000000000027941 */ /* 0x000fea0003800000 */
.L_x_1367:
[----:B-1----:R0:W-:Y:S02]  /*65c0*/  STG.E.128 desc[UR60][R48.64+0xa0], R40 ;  /* 0x0000a02830007986 */ /* 0x0021e4000c101d3c */
.L_x_1346:
[----:B------:R-:W-:Y:S05]  /*65d0*/  BSYNC B1 ;  /* 0x0000000000017941 */ /* 0x000fea0003800000 */
.L_x_1345:
        /* <DEDUP_REMOVED lines=15> */
[----:B------:R-:W-:Y:S02]  /*66d0*/  LOP3.LUT R71, R73, 0xff0000ff, RZ, 0xc0, !PT ;  /* 0xff0000ff49477812 */ /* 0x000fe400078ec0ff */
[----:B------:R-:W-:-:S02]  /*66e0*/  SHF.R.U32.HI R73, RZ, 0x10, R73 ;  /* 0x00000010ff497819 */ /* 0x000fc40000011649 */
[----:B------:R-:W-:Y:S01]  /*66f0*/  LOP3.LUT R49, R49, 0xff00, R70, 0xf8, !PT ;  /* 0x0000ff0031317812 */ /* 0x000fe200078ef846 */
[----:B------:R-:W-:Y:S01]  /*6700*/  IMAD.U32 R70, R74, 0x10000, RZ ;  /* 0x000100004a467824 */ /* 0x000fe200078e00ff */
[----:B------:R-:W-:Y:S01]  /*6710*/  LOP3.LUT R72, R71, 0xff00, R72, 0xf8, !PT ;  /* 0x0000ff0047487812 */ /* 0x000fe200078ef848 */
[----:B------:R-:W-:Y:S01]  /*6720*/  IMAD.U32 R73, R73, 0x10000, RZ ;  /* 0x0001000049497824 */ /* 0x000fe200078e00ff */
        /* <DEDUP_REMOVED lines=90> */
.L_x_1373:
[----:B------:R-:W-:Y:S05]  /*6cd0*/  BSYNC B2 ;  /* 0x0000000000027941 */ /* 0x000fea0003800000 */
.L_x_1372:
[----:B-1----:R0:W-:Y:S02]  /*6ce0*/  STG.E.128 desc[UR60][R44.64], R40 ;  /* 0x000000282c007986 */ /* 0x0021e4000c101d3c */
.L_x_1371:
[----:B------:R-:W-:Y:S05]  /*6cf0*/  BSYNC B1 ;  /* 0x0000000000017941 */ /* 0x000fea0003800000 */
.L_x_1370:
        /* <DEDUP_REMOVED lines=18> */
[----:B------:R-:W-:-:S02]  /*6e20*/  F2FP.F16.E4M3.UNPACK_B R40, R41 ;  /* 0x00000029ff28723e */ /* 0x000fc400020006ff */
[----:B------:R-:W-:Y:S01]  /*6e30*/  LOP3.LUT R69, R68, 0xff00, R67, 0xf8, !PT ;  /* 0x0000ff0044457812 */ /* 0x000fe200078ef843 */
[----:B------:R-:W-:Y:S01]  /*6e40*/  IMAD.U32 R68, R70, 0x10000, RZ ;  /* 0x0001000046447824 */ /* 0x000fe200078e00ff */
        /* <DEDUP_REMOVED lines=39> */
[CC--:B------:R-:W-:Y:S01]  /*70c0*/  FMUL.FTZ R69, R49.reuse, R150.reuse ;  /* 0x0000009631457220 */ /* 0x0c0fe20000410000 */
[----:B------:R-:W-:Y:S01]  /*70d0*/  FMUL.FTZ R72, R48, R150 ;  /* 0x0000009630487220 */ /* 0x000fe20000410000 */
[----:B------:R-:W-:Y:S02]  /*70e0*/  F2FP.F16.E4M3.UNPACK_B R68, R70.H1 ;  /* 0x00000046ff44723e */ /* 0x000fe400030006ff */
[----:B------:R-:W-:Y:S01]  /*70f0*/  F2FP.SATFINITE.E4M3.F32.PACK_AB_MERGE_C R79, R74, R71, RZ ;  /* 0x000000474a4f723e */ /* 0x000fe200048070ff */
[----:B------:R-:W-:Y:S01]  /*7100*/  FFMA.FTZ R75, R49, R149, -R72 ;  /* 0x00000095314b7223 */ /* 0x000fe20000010848 */
[----:B------:R-:W-:Y:S01]  /*7110*/  F2FP.F16.E4M3.UNPACK_B R49, R43.H1 ;  /* 0x0000002bff31723e */ /* 0x000fe200030006ff */
[----:B------:R-:W-:Y:S01]  /*7120*/  FFMA.FTZ R76, R48, R149, R69 ;  /* 0x00000095304c7223 */ /* 0x000fe20000010045 */
[-C--:B------:R-:W-:Y:S01]  /*7130*/  F2FP.F16.E4M3.UNPACK_B R71, R73.reuse.H1 ;  /* 0x00000049ff47723e */ /* 0x080fe200030006ff */
[----:B------:R-:W-:Y:S01]  /*7140*/  HADD2.F32 R69, -RZ, R68.H1_H1 ;  /* 0x30000044ff457230 */ /* 0x000fe20000004100 */
[----:B------:R-:W-:Y:S01]  /*7150*/  F2FP.F16.E4M3.UNPACK_B R48, R42.H1 ;  /* 0x0000002aff30723e */ /* 0x000fe200030006ff */
        /* <DEDUP_REMOVED lines=14> */
[----:B------:R-:W-:Y:S01]  /*7240*/  F2FP.F16.E4M3.UNPACK_B R42, R42 ;  /* 0x0000002aff2a723e */ /* 0x000fe200020006ff */
[----:B------:R-:W-:Y:S01]  /*7250*/  FMUL.FTZ R72, R48, R72 ;  /* 0x0000004830487220 */ /* 0x000fe20000410000 */
[----:B------:R-:W-:-:S02]  /*7260*/  HADD2.F32 R73, -RZ, R73.H0_H0 ;  /* 0x20000049ff497230 */ /* 0x000fc40000004100 */
[-C--:B------:R-:W-:Y:S01]  /*7270*/  FFMA.FTZ R77, R48, R66.reuse, -R77 ;  /* 0x00000042304d7223 */ /* 0x080fe2000001084d */
[--C-:B------:R-:W-:Y:S02]  /*7280*/  HADD2.F32 R48, -RZ, R43.reuse.H0_H0 ;  /* 0x2000002bff307230 */ /* 0x100fe40000004100 */
[----:B------:R-:W-:Y:S01]  /*7290*/  FFMA.FTZ R72, R49, R66, R72 ;  /* 0x0000004231487223 */ /* 0x000fe20000010048 */
[----:B------:R-:W-:Y:S02]  /*72a0*/  HADD2.F32 R49, -RZ, R43.H1_H1 ;  /* 0x3000002bff317230 */ /* 0x000fe40000004100 */
[----:B------:R-:W-:Y:S01]  /*72b0*/  FFMA.FTZ R69, R67, R69, R74 ;  /* 0x0000004543457223 */ /* 0x000fe2000001004a */
[--C-:B------:R-:W-:Y:S01]  /*72c0*/  HADD2.F32 R43, -RZ, R42.reuse.H0_H0 ;  /* 0x2000002aff2b7230 */ /* 0x100fe20000004100 */
[----:B------:R-:W-:Y:S01]  /*72d0*/  F2FP.SATFINITE.E4M3.F32.PACK_AB_MERGE_C R40, R76, R75, R79 ;  /* 0x0000004b4c28723e */ /* 0x000fe2000480704f */
[----:B------:R-:W-:Y:S01]  /*72e0*/  HADD2.F32 R42, -RZ, R42.H1_H1 ;  /* 0x3000002aff2a7230 */ /* 0x000fe20000004100 */
[----:B------:R-:W-:Y:S01]  /*72f0*/  F2FP.SATFINITE.E4M3.F32.PACK_AB_MERGE_C R72, R72, R77, RZ ;  /* 0x0000004d4848723e */ /* 0x000fe200048070ff */
[----:B------:R-:W-:Y:S01]  /*7300*/  HADD2.F32 R71, -RZ, R71.H0_H0 ;  /* 0x20000047ff477230 */ /* 0x000fe20000004100 */
[----:B------:R-:W-:Y:S01]  /*7310*/  F2FP.SATFINITE.E4M3.F32.PACK_AB_MERGE_C R69, R69, R78, RZ ;  /* 0x0000004e4545723e */ /* 0x000fe200048070ff */
[----:B------:R-:W-:-:S02]  /*7320*/  HADD2.F32 R68, -RZ, R68.H0_H0 ;  /* 0x20000044ff447230 */ /* 0x000fc40000004100 */
[----:B------:R-:W-:Y:S01]  /*7330*/  FMUL.FTZ R66, R42, R73 ;  /* 0x000000492a427220 */ /* 0x000fe20000410000 */
[----:B------:R-:W-:Y:S02]  /*7340*/  HADD2.F32 R70, -RZ, R70.H0_H0 ;  /* 0x20000046ff467230 */ /* 0x000fe40000004100 */
[-C--:B------:R-:W-:Y:S01]  /*7350*/  FMUL.FTZ R67, R49, R71.reuse ;  /* 0x0000004731437220 */ /* 0x080fe20000410000 */
[C---:B------:R-:W-:Y:S01]  /*7360*/  FMUL.FTZ R74, R48.reuse, R71 ;  /* 0x00000047304a7220 */ /* 0x040fe20000410000 */
[----:B------:R-:W-:Y:S02]  /*7370*/  FMUL.FTZ R73, R43, R73 ;  /* 0x000000492b497220 */ /* 0x000fe40000410000 */
[-C--:B------:R-:W-:Y:S01]  /*7380*/  FFMA.FTZ R67, R48, R68.reuse, -R67 ;  /* 0x0000004430437223 */ /* 0x080fe20000010843 */
[----:B------:R-:W-:Y:S01]  /*7390*/  FFMA.FTZ R74, R49, R68, R74 ;  /* 0x00000044314a7223 */ /* 0x000fe2000001004a */
[-C--:B------:R-:W-:Y:S01]  /*73a0*/  FFMA.FTZ R66, R43, R70.reuse, -R66 ;  /* 0x000000462b427223 */ /* 0x080fe20000010842 */
[----:B------:R-:W-:-:S03]  /*73b0*/  FFMA.FTZ R73, R42, R70, R73 ;  /* 0x000000462a497223 */ /* 0x000fc60000010049 */
[----:B------:R-:W-:Y:S02]  /*73c0*/  F2FP.SATFINITE.E4M3.F32.PACK_AB_MERGE_C R43, R74, R67, R69 ;  /* 0x000000434a2b723e */ /* 0x000fe40004807045 */
[----:B------:R-:W-:-:S07]  /*73d0*/  F2FP.SATFINITE.E4M3.F32.PACK_AB_MERGE_C R42, R73, R66, R72 ;  /* 0x00000042492a723e */ /* 0x000fce0004807048 */
.L_x_1377:
[----:B------:R-:W-:Y:S05]  /*73e0*/  BSYNC B2 ;  /* 0x0000000000027941 */ /* 0x000fea0003800000 */
.L_x_1376:
[----:B-1----:R0:W-:Y:S02]  /*73f0*/  STG.E.128 desc[UR60][R44.64+0x20], R40 ;  /* 0x000020282c007986 */ /* 0x0021e4000c101d3c */
.L_x_1375:
[----:B------:R-:W-:Y:S05]  /*7400*/  BSYNC B1 ;  /* 0x0000000000017941 */ /* 0x000fea0003800000 */
.L_x_1374:
        /* <DEDUP_REMOVED lines=110> */
.L_x_1381:
[----:B------:R-:W-:Y:S05]  /*7af0*/  BSYNC B2 ;  /* 0x0000000000027941 */ /* 0x000fea0003800000 */
.L_x_1380:
[----:B-1----:R0:W-:Y:S02]  /*7b00*/  STG.E.128 desc[UR60][R44.64+0x40], R40 ;  /* 0x000040282c007986 */ /* 0x0021e4000c101d3c */
.L_x_1379:
[----:B------:R-:W-:Y:S05]  /*7b10*/  BSYNC B1 ;  /* 0x0000000000017941 */ /* 0x000fea0003800000 */
.L_x_1378:
        /* <DEDUP_REMOVED lines=22> */
[----:B------:R-:W-:Y:S02]  /*7c80*/  F2FP.F16.E4M3.UNPACK_B R41, R41.H1 ;  /* 0x00000029ff29723e */ /* 0x000fe400030006ff */
[----:B------:R-:W-:Y:S01]  /*7c90*/  LOP3.LUT R64, R62, 0xff0000, R59, 0xf8, !PT ;  /* 0x00ff00003e407812 */ /* 0x000fe200078ef83b */
[----:B------:R-:W-:Y:S01]  /*7ca0*/  HADD2.F32 R62, -RZ, R60.H0_H0 ;  /* 0x2000003cff3e7230 */ /* 0x000fe20000004100 */
[----:B------:R-:W-:Y:S01]  /*7cb0*/  LOP3.LUT R61, R58, 0xff0000, R49, 0xf8, !PT ;  /* 0x00ff00003a3d7812 */ /* 0x000fe200078ef831 */
[----:B------:R-:W-:Y:S01]  /*7cc0*/  HADD2.F32 R49, -RZ, R40.H1_H1 ;  /* 0x30000028ff317230 */ /* 0x000fe20000004100 */
[----:B------:R-:W-:Y:S01]  /*7cd0*/  F2FP.F16.E4M3.UNPACK_B R59, R134.H1 ;  /* 0x00000086ff3b723e */ /* 0x000fe200030006ff */
[----:B------:R-:W-:Y:S01]  /*7ce0*/  HADD2.F32 R63, -RZ, R60.H1_H1 ;  /* 0x3000003cff3f7230 */ /* 0x000fe20000004100 */
[----:B------:R-:W-:Y:S01]  /*7cf0*/  F2FP.F16.E4M3.UNPACK_B R135, R135 ;  /* 0x00000087ff87723e */ /* 0x000fe200020006ff */
[----:B------:R-:W-:-:S02]  /*7d00*/  HADD2.F32 R58, -RZ, R41.H1_H1 ;  /* 0x30000029ff3a7230 */ /* 0x000fc40000004100 */
[----:B------:R-:W-:Y:S01]  /*7d10*/  FMUL.FTZ R65, R49, R62 ;  /* 0x0000003e31417220 */ /* 0x000fe20000410000 */
[----:B------:R-:W-:Y:S01]  /*7d20*/  HADD2.F32 R40, -RZ, R40.H0_H0 ;  /* 0x20000028ff287230 */ /* 0x000fe20000004100 */
[----:B------:R-:W-:Y:S01]  /*7d30*/  F2FP.F16.E4M3.UNPACK_B R134, R134 ;  /* 0x00000086ff86723e */ /* 0x000fe200020006ff */
[----:B------:R-:W-:Y:S02]  /*7d40*/  HADD2.F32 R60, -RZ, R59.H0_H0 ;  /* 0x2000003bff3c7230 */ /* 0x000fe40000004100 */
[-C--:B------:R-:W-:Y:S01]  /*7d50*/  FMUL.FTZ R66, R58, R63.reuse ;  /* 0x0000003f3a427220 */ /* 0x080fe20000410000 */
[----:B------:R-:W-:Y:S02]  /*7d60*/  HADD2.F32 R41, -RZ, R41.H0_H0 ;  /* 0x20000029ff297230 */ /* 0x000fe40000004100 */
[C---:B------:R-:W-:Y:S01]  /*7d70*/  FMUL.FTZ R62, R40.reuse, R62 ;  /* 0x0000003e283e7220 */ /* 0x040fe20000410000 */
[----:B------:R-:W-:Y:S02]  /*7d80*/  HADD2.F32 R59, -RZ, R59.H1_H1 ;  /* 0x3000003bff3b7230 */ /* 0x000fe40000004100 */
[-C--:B------:R-:W-:Y:S01]  /*7d90*/  FFMA.FTZ R40, R40, R60.reuse, -R65 ;  /* 0x0000003c28287223 */ /* 0x080fe20000010841 */
[----:B------:R-:W-:Y:S01]  /*7da0*/  FMUL.FTZ R63, R41, R63 ;  /* 0x0000003f293f7220 */ /* 0x000fe20000410000 */
[----:B------:R-:W-:Y:S01]  /*7db0*/  FFMA.FTZ R67, R49, R60, R62 ;  /* 0x0000003c31437223 */ /* 0x000fe2000001003e */
[-C--:B------:R-:W-:Y:S01]  /*7dc0*/  FFMA.FTZ R65, R41, R59.reuse, -R66 ;  /* 0x0000003b29417223 */ /* 0x080fe20000010842 */
[-C--:B------:R-:W-:Y:S01]  /*7dd0*/  F2FP.F16.E4M3.UNPACK_B R41, R48.reuse.H1 ;  /* 0x00000030ff29723e */ /* 0x080fe200030006ff */
[----:B------:R-:W-:Y:S01]  /*7de0*/  FFMA.FTZ R68, R58, R59, R63 ;  /* 0x0000003b3a447223 */ /* 0x000fe2000001003f */
[----:B------:R-:W-:Y:S01]  /*7df0*/  F2FP.F16.E4M3.UNPACK_B R48, R48 ;  /* 0x00000030ff30723e */ /* 0x000fe200020006ff */
[----:B------:R-:W-:-:S02]  /*7e00*/  HADD2.F32 R60, -RZ, R135.H1_H1 ;  /* 0x30000087ff3c7230 */ /* 0x000fc40000004100 */
[--C-:B------:R-:W-:Y:S01]  /*7e10*/  HADD2.F32 R49, -RZ, R41.reuse.H0_H0 ;  /* 0x20000029ff317230 */ /* 0x100fe20000004100 */
[----:B------:R-:W-:Y:S01]  /*7e20*/  F2FP.SATFINITE.E4M3.F32.PACK_AB_MERGE_C R71, R68, R65, RZ ;  /* 0x000000414447723e */ /* 0x000fe200048070ff */
[----:B------:R-:W-:Y:S02]  /*7e30*/  HADD2.F32 R58, -RZ, R41.H1_H1 ;  /* 0x30000029ff3a7230 */ /* 0x000fe40000004100 */
[--C-:B------:R-:W-:Y:S02]  /*7e40*/  HADD2.F32 R41, -RZ, R48.reuse.H0_H0 ;  /* 0x20000030ff297230 */ /* 0x100fe40000004100 */
[-C--:B------:R-:W-:Y:S01]  /*7e50*/  FMUL.FTZ R63, R49, R60.reuse ;  /* 0x0000003c313f7220 */ /* 0x080fe20000410000 */
[----:B------:R-:W-:Y:S02]  /*7e60*/  HADD2.F32 R135, -RZ, R135.H0_H0 ;  /* 0x20000087ff877230 */ /* 0x000fe40000004100 */
[----:B------:R-:W-:Y:S01]  /*7e70*/  FMUL.FTZ R62, R58, R60 ;  /* 0x0000003c3a3e7220 */ /* 0x000fe20000410000 */
[----:B------:R-:W-:-:S02]  /*7e80*/  HADD2.F32 R48, -RZ, R48.H1_H1 ;  /* 0x30000030ff307230 */ /* 0x000fc40000004100 */
        /* <DEDUP_REMOVED lines=8> */
[----:B------:R-:W-:-:S02]  /*7f10*/  F2FP.F16.E4M3.UNPACK_B R48, R43.H1 ;  /* 0x0000002bff30723e */ /* 0x000fc400030006ff */
[----:B------:R-:W-:Y:S02]  /*7f20*/  F2FP.SATFINITE.E4M3.F32.PACK_AB_MERGE_C R70, R63, R62, RZ ;  /* 0x0000003e3f46723e */ /* 0x000fe400048070ff */
[----:B------:R-:W-:Y:S01]  /*7f30*/  F2FP.F16.E4M3.UNPACK_B R62, R64.H1 ;  /* 0x00000040ff3e723e */ /* 0x000fe200030006ff */
[--C-:B------:R-:W-:Y:S01]  /*7f40*/  HADD2.F32 R58, -RZ, R48.reuse.H1_H1 ;  /* 0x30000030ff3a7230 */ /* 0x100fe20000004100 */
[-C--:B------:R-:W-:Y:S01]  /*7f50*/  F2FP.F16.E4M3.UNPACK_B R59, R61.reuse.H1 ;  /* 0x0000003dff3b723e */ /* 0x080fe200030006ff */
[----:B------:R-:W-:Y:S01]  /*7f60*/  HADD2.F32 R49, -RZ, R48.H0_H0 ;  /* 0x20000030ff317230 */ /* 0x000fe20000004100 */
[----:B------:R-:W-:Y:S01]  /*7f70*/  F2FP.F16.E4M3.UNPACK_B R41, R42.H1 ;  /* 0x0000002aff29723e */ /* 0x000fe200030006ff */
[----:B------:R-:W-:Y:S01]  /*7f80*/  HADD2.F32 R65, -RZ, R62.H1_H1 ;  /* 0x3000003eff417230 */ /* 0x000fe20000004100 */
        /* <DEDUP_REMOVED lines=19> */
[----:B------:R-:W-:Y:S02]  /*80c0*/  HADD2.F32 R43, -RZ, R43.H1_H1 ;  /* 0x3000002bff2b7230 */ /* 0x000fe40000004100 */
[--C-:B------:R-:W-:Y:S01]  /*80d0*/  HADD2.F32 R41, -RZ, R42.reuse.H0_H0 ;  /* 0x2000002aff297230 */ /* 0x100fe20000004100 */
[----:B------:R-:W-:Y:S01]  /*80e0*/  F2FP.SATFINITE.E4M3.F32.PACK_AB_MERGE_C R63, R63, R68, RZ ;  /* 0x000000443f3f723e */ /* 0x000fe200048070ff */
[----:B------:R-:W-:Y:S02]  /*80f0*/  HADD2.F32 R42, -RZ, R42.H1_H1 ;  /* 0x3000002aff2a7230 */ /* 0x000fe40000004100 */
[----:B------:R-:W-:Y:S01]  /*8100*/  FMUL.FTZ R65, R43, R62 ;  /* 0x0000003e2b417220 */ /* 0x000fe20000410000 */
[----:B------:R-:W-:-:S02]  /*8110*/  HADD2.F32 R64, -RZ, R64.H0_H0 ;  /* 0x20000040ff407230 */ /* 0x000fc40000004100 */
[----:B------:R-:W-:Y:S01]  /*8120*/  FMUL.FTZ R62, R48, R62 ;  /* 0x0000003e303e7220 */ /* 0x000fe20000410000 */
[----:B------:R-:W-:Y:S01]  /*8130*/  HADD2.F32 R59, -RZ, R59.H0_H0 ;  /* 0x2000003bff3b7230 */ /* 0x000fe20000004100 */
[----:B------:R-:W-:Y:S01]  /*8140*/  F2FP.SATFINITE.E4M3.F32.PACK_AB_MERGE_C R60, R60, R69, RZ ;  /* 0x000000453c3c723e */ /* 0x000fe200048070ff */
[----:B------:R-:W-:Y:S02]  /*8150*/  HADD2.F32 R61, -RZ, R61.H0_H0 ;  /* 0x2000003dff3d7230 */ /* 0x000fe40000004100 */
[-C--:B------:R-:W-:Y:S01]  /*8160*/  FMUL.FTZ R58, R42, R64.reuse ;  /* 0x000000402a3a7220 */ /* 0x080fe20000410000 */
[----:B------:R-:W-:Y:S01]  /*8170*/  FMUL.FTZ R49, R41, R64 ;  /* 0x0000004029317220 */ /* 0x000fe20000410000 */
[-C--:B------:R-:W-:Y:S01]  /*8180*/  FFMA.FTZ R65, R48, R59.reuse, -R65 ;  /* 0x0000003b30417223 */ /* 0x080fe20000010841 */
[----:B------:R-:W-:Y:S01]  /*8190*/  FFMA.FTZ R62, R43, R59, R62 ;  /* 0x0000003b2b3e7223 */ /* 0x000fe2000001003e */
[-C--:B------:R-:W-:Y:S01]  /*81a0*/  FFMA.FTZ R58, R41, R61.reuse, -R58 ;  /* 0x0000003d293a7223 */ /* 0x080fe2000001083a */
[----:B------:R-:W-:Y:S01]  /*81b0*/  FFMA.FTZ R49, R42, R61, R49 ;  /* 0x0000003d2a317223 */ /* 0x000fe20000010031 */
[----:B------:R-:W-:-:S02]  /*81c0*/  F2FP.SATFINITE.E4M3.F32.PACK_AB_MERGE_C R41, R67, R40, R71 ;  /* 0x000000284329723e */ /* 0x000fc40004807047 */
[----:B------:R-:W-:Y:S02]  /*81d0*/  F2FP.SATFINITE.E4M3.F32.PACK_AB_MERGE_C R40, R135, R66, R70 ;  /* 0x000000428728723e */ /* 0x000fe40004807046 */
[----:B------:R-:W-:Y:S02]  /*81e0*/  F2FP.SATFINITE.E4M3.F32.PACK_AB_MERGE_C R42, R49, R58, R63 ;  /* 0x0000003a312a723e */ /* 0x000fe4000480703f */
[----:B------:R-:W-:-:S07]  /*81f0*/  F2FP.SATFINITE.E4M3.F32.PACK_AB_MERGE_C R43, R62, R65, R60 ;  /* 0x000000413e2b723e */ /* 0x000fce000480703c */
.L_x_1385:
[----:B------:R-:W-:Y:S05]  /*8200*/  BSYNC B2 ;  /* 0x0000000000027941 */ /* 0x000fea0003800000 */
.L_x_1384:
[----:B-1----:R0:W-:Y:S02]  /*8210*/  STG.E.128 desc[UR60][R44.64+0x60], R40 ;  /* 0x000060282c007986 */ /* 0x0021e4000c101d3c */
.L_x_1383:
[----:B------:R-:W-:Y:S05]  /*8220*/  BSYNC B1 ;  /* 0x0000000000017941 */ /* 0x000fea0003800000 */
.L_x_1382:
        /* <DEDUP_REMOVED lines=9> */
[----:B------:R-:W-:Y:S01]  /*82c0*/  LOP3.LUT R47, R55, 0xff0000ff, RZ, 0xc0, !PT ;  /* 0xff0000ff372f7812 */ /* 0x000fe200078ec0ff */
[----:B------:R-:W-:Y:S01]  /*82d0*/  IMAD.MOV.U32 R48, RZ, RZ, R42 ;  /* 0x000000ffff307224 */ /* 0x000fe200078e002a */
[----:B------:R-:W-:Y:S01]  /*82e0*/  SHF.R.U32.HI R56, RZ, 0x10, R55 ;  /* 0x00000010ff387819 */ /* 0x000fe20000011637 */
[----:B------:R-:W-:Y:S01]  /*82f0*/  IMAD.SHL.U32 R42, R59, 0x100, RZ ;  /* 0x000001003b2a7824 */ /* 0x000fe200078e00ff */
[--C-:B------:R-:W-:Y:S02]  /*8300*/  SHF.R.U32.HI R55, RZ, 0x8, R57.reuse ;  /* 0x00000008ff377819 */ /* 0x100fe40000011639 */
[----:B------:R-:W-:Y:S02]  /*8310*/  LOP3.LUT R54, R57, 0xff0000ff, RZ, 0xc0, !PT ;  /* 0xff0000ff39367812 */ /* 0x000fe400078ec0ff */
[----:B------:R-:W-:Y:S01]  /*8320*/  SHF.R.U32.HI R58, RZ, 0x10, R57 ;  /* 0x00000010ff3a7819 */ /* 0x000fe20000011639 */
[----:B------:R-:W-:Y:S01]  /*8330*/  IMAD.SHL.U32 R43, R55, 0x100, RZ ;  /* 0x00000100372b7824 */ /* 0x000fe200078e00ff */
[----:B------:R-:W-:-:S02]  /*8340*/  LOP3.LUT R47, R47, 0xff00, R42, 0xf8, !PT ;  /* 0x0000ff002f2f7812 */ /* 0x000fc400078ef82a */
[----:B------:R-:W-:Y:S01]  /*8350*/  F2FP.F16.E4M3.UNPACK_B R55, R91.H1 ;  /* 0x0000005bff37723e */ /* 0x000fe200030006ff */
[----:B------:R-:W-:Y:S01]  /*8360*/  IMAD.U32 R58, R58, 0x10000, RZ ;  /* 0x000100003a3a7824 */ /* 0x000fe200078e00ff */
[----:B------:R-:W-:Y:S01]  /*8370*/  LOP3.LUT R43, R54, 0xff00, R43, 0xf8, !PT ;  /* 0x0000ff00362b7812 */ /* 0x000fe200078ef82b */
[----:B------:R-:W-:Y:S01]  /*8380*/  IMAD.U32 R54, R56, 0x10000, RZ ;  /* 0x0001000038367824 */ /* 0x000fe200078e00ff */
[-C--:B------:R-:W-:Y:S01]  /*8390*/  F2FP.F16.E4M3.UNPACK_B R42, R41.reuse ;  /* 0x00000029ff2a723e */ /* 0x080fe200020006ff */
[--C-:B------:R-:W-:Y:S01]  /*83a0*/  HADD2.F32 R57, -RZ, R55.reuse.H0_H0 ;  /* 0x20000037ff397230 */ /* 0x100fe20000004100 */
[----:B------:R-:W-:Y:S01]  /*83b0*/  LOP3.LUT R59, R43, 0xff0000, R58, 0xf8, !PT ;  /* 0x00ff00002b3b7812 */ /* 0x000fe200078ef83a */
[----:B------:R-:W-:Y:S01]  /*83c0*/  HADD2.F32 R58, -RZ, R55.H1_H1 ;  /* 0x30000037ff3a7230 */ /* 0x000fe20000004100 */
[----:B------:R-:W-:Y:S01]  /*83d0*/  LOP3.LUT R56, R47, 0xff0000, R54, 0xf8, !PT ;  /* 0x00ff00002f387812 */ /* 0x000fe200078ef836 */
[--C-:B------:R-:W-:Y:S01]  /*83e0*/  HADD2.F32 R43, -RZ, R42.reuse.H1_H1 ;  /* 0x3000002aff2b7230 */ /* 0x100fe20000004100 */
[----:B------:R-:W-:Y:S01]  /*83f0*/  F2FP.F16.E4M3.UNPACK_B R54, R90.H1 ;  /* 0x0000005aff36723e */ /* 0x000fe200030006ff */
[----:B------:R-:W-:Y:S01]  /*8400*/  HADD2.F32 R42, -RZ, R42.H0_H0 ;  /* 0x2000002aff2a7230 */ /* 0x000fe20000004100 */
[----:B------:R-:W-:-:S02]  /*8410*/  F2FP.F16.E4M3.UNPACK_B R41, R41.H1 ;  /* 0x00000029ff29723e */ /* 0x000fc400030006ff */
[-C--:B------:R-:W-:Y:S01]  /*8420*/  FMUL.FTZ R61, R43, R57.reuse ;  /* 0x000000392b3d7220 */ /* 0x080fe20000410000 */
[--C-:B------:R-:W-:Y:S02]  /*8430*/  HADD2.F32 R55, -RZ, R54.reuse.H0_H0 ;  /* 0x20000036ff377230 */ /* 0x100fe40000004100 */
[C---:B------:R-:W-:Y:S01]  /*8440*/  FMUL.FTZ R60, R42.reuse, R57 ;  /* 0x000000392a3c7220 */ /* 0x040fe20000410000 */
[--C-:B------:R-:W-:Y:S01]  /*8450*/  HADD2.F32 R47, -RZ, R41.reuse.H1_H1 ;  /* 0x30000029ff2f7230 */ /* 0x100fe20000004100 */
[----:B------:R-:W-:Y:S01]  /*8460*/  F2FP.F16.E4M3.UNPACK_B R91, R91 ;  /* 0x0000005bff5b723e */ /* 0x000fe200020006ff */
[----:B------:R-:W-:Y:S02]  /*8470*/  HADD2.F32 R41, -RZ, R41.H0_H0 ;  /* 0x20000029ff297230 */ /* 0x000fe40000004100 */
[-C--:B------:R-:W-:Y:S01]  /*8480*/  FFMA.FTZ R61, R42, R55.reuse, -R61 ;  /* 0x000000372a3d7223 */ /* 0x080fe2000001083d */
[----:B------:R-:W-:Y:S02]  /*8490*/  HADD2.F32 R54, -RZ, R54.H1_H1 ;  /* 0x30000036ff367230 */ /* 0x000fe40000004100 */
[-C--:B------:R-:W-:Y:S01]  /*84a0*/  FMUL.FTZ R42, R47, R58.reuse ;  /* 0x0000003a2f2a7220 */ /* 0x080fe20000410000 */
[----:B------:R-:W-:Y:S01]  /*84b0*/  FFMA.FTZ R62, R43, R55, R60 ;  /* 0x000000372b3e7223 */ /* 0x000fe2000001003c */
[C---:B------:R-:W-:Y:S01]  /*84c0*/  FMUL.FTZ R58, R41.reuse, R58 ;  /* 0x0000003a293a7220 */ /* 0x040fe20000410000 */
[----:B------:R-:W-:Y:S01]  /*84d0*/  F2FP.F16.E4M3.UNPACK_B R90, R90 ;  /* 0x0000005aff5a723e */ /* 0x000fe200020006ff */
[----:B------:R-:W-:Y:S01]  /*84e0*/  FFMA.FTZ R57, R41, R54, -R42 ;  /* 0x0000003629397223 */ /* 0x000fe2000001082a */
[----:B------:R-:W-:Y:S01]  /*84f0*/  F2FP.F16.E4M3.UNPACK_B R41, R40.H1 ;  /* 0x00000028ff29723e */ /* 0x000fe200030006ff */
        /* <DEDUP_REMOVED lines=10> */
[----:B------:R-:W-:-:S02]  /*85a0*/  HADD2.F32 R91, -RZ, R91.H0_H0 ;  /* 0x2000005bff5b7230 */ /* 0x000fc40000004100 */
[----:B------:R-:W-:Y:S02]  /*85b0*/  HADD2.F32 R40, -RZ, R40.H1_H1 ;  /* 0x30000028ff287230 */ /* 0x000fe40000004100 */
        /* <DEDUP_REMOVED lines=11> */
[----:B------:R-:W-:Y:S01]  /*8670*/  HADD2.F32 R54, -RZ, R47.H1_H1 ;  /* 0x3000002fff367230 */ /* 0x000fe20000004100 */
[----:B------:R-:W-:-:S02]  /*8680*/  F2FP.F16.E4M3.UNPACK_B R55, R59.H1 ;  /* 0x0000003bff37723e */ /* 0x000fc400030006ff */
[-C--:B------:R-:W-:Y:S01]  /*8690*/  F2FP.F16.E4M3.UNPACK_B R40, R48.reuse.H1 ;  /* 0x00000030ff28723e */ /* 0x080fe200030006ff */
[----:B------:R-:W-:Y:S01]  /*86a0*/  HADD2.F32 R43, -RZ, R41.H1_H1 ;  /* 0x30000029ff2b7230 */ /* 0x000fe20000004100 */
[----:B------:R-:W-:Y:S01]  /*86b0*/  F2FP.F16.E4M3.UNPACK_B R59, R59 ;  /* 0x0000003bff3b723e */ /* 0x000fe200020006ff */
[----:B------:R-:W-:Y:S01]  /*86c0*/  HADD2.F32 R58, -RZ, R55.H1_H1 ;  /* 0x30000037ff3a7230 */ /* 0x000fe20000004100 */
[----:B------:R-:W-:Y:S01]  /*86d0*/  F2FP.F16.E4M3.UNPACK_B R49, R49 ;  /* 0x00000031ff31723e */ /* 0x000fe200020006ff */
[----:B------:R-:W-:Y:S01]  /*86e0*/  HADD2.F32 R42, -RZ, R41.H0_H0 ;  /* 0x20000029ff2a7230 */ /* 0x000fe20000004100 */
[----:B------:R-:W-:Y:S01]  /*86f0*/  F2FP.F16.E4M3.UNPACK_B R48, R48 ;  /* 0x00000030ff30723e */ /* 0x000fe200020006ff */
[----:B------:R-:W-:Y:S02]  /*8700*/  HADD2.F32 R41, -RZ, R40.H1_H1 ;  /* 0x30000028ff297230 */ /* 0x000fe40000004100 */
[----:B------:R-:W-:Y:S01]  /*8710*/  FMUL.FTZ R63, R43, R58 ;  /* 0x0000003a2b3f7220 */ /* 0x000fe20000410000 */
[----:B------:R-:W-:-:S02]  /*8720*/  HADD2.F32 R57, -RZ, R59.H1_H1 ;  /* 0x3000003bff397230 */ /* 0x000fc40000004100 */
[C---:B------:R-:W-:Y:S01]  /*8730*/  FMUL.FTZ R66, R42.reuse, R58 ;  /* 0x0000003a2a427220 */ /* 0x040fe20000410000 */
[----:B------:R-:W-:Y:S02]  /*8740*/  HADD2.F32 R40, -RZ, R40.H0_H0 ;  /* 0x20000028ff287230 */ /* 0x000fe40000004100 */
[-C--:B------:R-:W-:Y:S01]  /*8750*/  FFMA.FTZ R64, R42, R54.reuse, -R63 ;  /* 0x000000362a407223 */ /* 0x080fe2000001083f */
[----:B------:R-:W-:Y:S02]  /*8760*/  HADD2.F32 R42, -RZ, R56.H1_H1 ;  /* 0x30000038ff2a7230 */ /* 0x000fe40000004100 */
[-C--:B------:R-:W-:Y:S01]  /*8770*/  FMUL.FTZ R63, R41, R57.reuse ;  /* 0x00000039293f7220 */ /* 0x080fe20000410000 */
[----:B------:R-:W-:Y:S02]  /*8780*/  HADD2.F32 R59, -RZ, R59.H0_H0 ;  /* 0x2000003bff3b7230 */ /* 0x000fe40000004100 */
[C---:B------:R-:W-:Y:S01]  /*8790*/  FMUL.FTZ R58, R40.reuse, R57 ;  /* 0x00000039283a7220 */ /* 0x040fe20000410000 */
[----:B------:R-:W-:Y:S01]  /*87a0*/  FFMA.FTZ R57, R43, R54, R66 ;  /* 0x000000362b397223 */ /* 0x000fe20000010042 */
[----:B------:R-:W-:Y:S01]  /*87b0*/  FFMA.FTZ R63, R40, R42, -R63 ;  /* 0x0000002a283f7223 */ /* 0x000fe2000001083f */
[----:B------:R-:W-:-:S02]  /*87c0*/  HADD2.F32 R40, -RZ, R48.H0_H0 ;  /* 0x20000030ff287230 */ /* 0x000fc40000004100 */
[----:B------:R-:W-:Y:S01]  /*87d0*/  FFMA.FTZ R58, R41, R42, R58 ;  /* 0x0000002a293a7223 */ /* 0x000fe2000001003a */
[--C-:B------:R-:W-:Y:S01]  /*87e0*/  HADD2.F32 R41, -RZ, R49.reuse.H0_H0 ;  /* 0x20000031ff297230 */ /* 0x100fe20000004100 */
[----:B------:R-:W-:Y:S01]  /*87f0*/  F2FP.SATFINITE.E4M3.F32.PACK_AB_MERGE_C R57, R57, R64, RZ ;  /* 0x000000403939723e */ /* 0x000fe200048070ff */
[----:B------:R-:W-:Y:S02]  /*8800*/  HADD2.F32 R49, -RZ, R49.H1_H1 ;  /* 0x30000031ff317230 */ /* 0x000fe40000004100 */
[----:B------:R-:W-:Y:S01]  /*8810*/  HADD2.F32 R54, -RZ, R55.H0_H0 ;  /* 0x20000037ff367230 */ /* 0x000fe20000004100 */
[----:B------:R-:W-:Y:S01]  /*8820*/  F2FP.SATFINITE.E4M3.F32.PACK_AB_MERGE_C R58, R58, R63, RZ ;  /* 0x0000003f3a3a723e */ /* 0x000fe200048070ff */
[----:B------:R-:W-:Y:S02]  /*8830*/  HADD2.F32 R48, -RZ, R48.H1_H1 ;  /* 0x30000030ff307230 */ /* 0x000fe40000004100 */
[----:B------:R-:W-:Y:S02]  /*8840*/  HADD2.F32 R42, -RZ, R47.H0_H0 ;  /* 0x2000002fff2a7230 */ /* 0x000fe40000004100 */
[----:B------:R-:W-:-:S02]  /*8850*/  HADD2.F32 R43, -RZ, R56.H0_H0 ;  /* 0x20000038ff2b7230 */ /* 0x000fc40000004100 */
[-C--:B------:R-:W-:Y:S01]  /*8860*/  FMUL.FTZ R56, R49, R54.reuse ;  /* 0x0000003631387220 */ /* 0x080fe20000410000 */
[-C--:B------:R-:W-:Y:S01]  /*8870*/  FMUL.FTZ R47, R48, R59.reuse ;  /* 0x0000003b302f7220 */ /* 0x080fe20000410000 */
[C---:B------:R-:W-:Y:S01]  /*8880*/  FMUL.FTZ R54, R41.reuse, R54 ;  /* 0x0000003629367220 */ /* 0x040fe20000410000 */
[C---:B------:R-:W-:Y:S01]  /*8890*/  FMUL.FTZ R59, R40.reuse, R59 ;  /* 0x0000003b283b7220 */ /* 0x040fe20000410000 */
[-C--:B------:R-:W-:Y:S01]  /*88a0*/  FFMA.FTZ R56, R41, R42.reuse, -R56 ;  /* 0x0000002a29387223 */ /* 0x080fe20000010838 */
[-C--:B------:R-:W-:Y:S01]  /*88b0*/  FFMA.FTZ R47, R40, R43.reuse, -R47 ;  /* 0x0000002b282f7223 */ /* 0x080fe2000001082f */
[----:B------:R-:W-:Y:S01]  /*88c0*/  FFMA.FTZ R49, R49, R42, R54 ;  /* 0x0000002a31317223 */ /* 0x000fe20000010036 */
[----:B------:R-:W-:Y:S01]  /*88d0*/  FFMA.FTZ R48, R48, R43, R59 ;  /* 0x0000002b30307223 */ /* 0x000fe2000001003b */
[----:B------:R-:W-:Y:S02]  /*88e0*/  F2FP.SATFINITE.E4M3.F32.PACK_AB_MERGE_C R41, R62, R61, R67 ;  /* 0x0000003d3e29723e */ /* 0x000fe40004807043 */
[----:B------:R-:W-:-:S02]  /*88f0*/  F2FP.SATFINITE.E4M3.F32.PACK_AB_MERGE_C R40, R91, R60, R65 ;  /* 0x0000003c5b28723e */ /* 0x000fc40004807041 */
[----:B------:R-:W-:Y:S02]  /*8900*/  F2FP.SATFINITE.E4M3.F32.PACK_AB_MERGE_C R42, R48, R47, R58 ;  /* 0x0000002f302a723e */ /* 0x000fe4000480703a */
[----:B------:R-:W-:-:S07]  /*8910*/  F2FP.SATFINITE.E4M3.F32.PACK_AB_MERGE_C R43, R49, R56, R57 ;  /* 0x00000038312b723e */ /* 0x000fce0004807039 */
.L_x_1389:
[----:B------:R-:W-:Y:S05]  /*8920*/  BSYNC B2 ;  /* 0x0000000000027941 */ /* 0x000fea0003800000 */
.L_x_1388:
[----:B-1----:R0:W-:Y:S02]  /*8930*/  STG.E.128 desc[UR60][R44.64+0x80], R40 ;  /* 0x000080282c007986 */ /* 0x0021e4000c101d3c */
.L_x_1387:
[----:B------:R-:W-:Y:S05]  /*8940*/  BSYNC B1 ;  /* 0x0000000000017941 */ /* 0x000fea0003800000 */
.L_x_1386:
[----:B------:R-:W-:-:S13]  /*8950*/  ISETP.NE.AND P2, PT, R39, RZ, PT ;  /* 0x000000ff2700720c */ /* 0x000fda0003f45270 */
[----:B------:R-:W-:Y:S05]  /*8960*/  @!P2 BRA `(.L_x_1369) ;  /* 0x000000700020a947 */ /* 0x000fea0003800000 */
[----:B01-34-:R0:W1:Y:S01]  /*8970*/  LDS.128 R40, [R46+0x21400] ;  /* 0x021400002e287984 */ /* 0x01b0620000000c00 */
[----:B------:R-:W-:Y:S01]  /*8980*/  ISETP.GE.AND P2, PT, R202, R127, PT ;  /* 0x0000007fca00720c */ /* 0x000fe20003f46270 */
[----:B------:R-:W-:-:S12]  /*8990*/  BSSY B1, `(.L_x_1390) ;  /* 0x000006b000017945 */ /* 0x000fd80003800000 */
[----:B0-----:R-:W-:Y:S05]  /*89a0*/  @P2 BRA `(.L_x_1391) ;  /* 0x0000000400a42947 */ /* 0x001fea0003800000 */
[----:B------:R-:W-:Y:S01]  /*89b0*/  SHF.R.U32.HI R52, RZ, 0x8, R51 ;  /* 0x00000008ff347819 */ /* 0x000fe20000011633 */
[----:B-1----:R-:W-:Y:S01]  /*89c0*/  IMAD.MOV.U32 R47, RZ, RZ, R42 ;  /* 0x000000ffff2f7224 */ /* 0x002fe200078e002a */
[----:B------:R-:W-:Y:S01]  /*89d0*/  SHF.R.U32.HI R46, RZ, 0x8, R53 ;  /* 0x00000008ff2e7819 */ /* 0x000fe20000011635 */
[----:B------:R-:W-:Y:S01]  /*89e0*/  IMAD.MOV.U32 R48, RZ, RZ, R43 ;  /* 0x000000ffff307224 */ /* 0x000fe200078e002b */
        /* <DEDUP_REMOVED lines=15> */
[----:B------:R-:W-:Y:S01]  /*8ae0*/  HADD2.F32 R43, -RZ, R42.H1_H1 ;  /* 0x3000002aff2b7230 */ /* 0x000fe20000004100 */
[----:B------:R-:W-:Y:S01]  /*8af0*/  F2FP.F16.E4M3.UNPACK_B R49, R88.H1 ;  /* 0x00000058ff31723e */ /* 0x000fe200030006ff */
[----:B------:R-:W-:Y:S01]  /*8b00*/  HADD2.F32 R53, -RZ, R50.H1_H1 ;  /* 0x30000032ff357230 */ /* 0x000fe20000004100 */
[----:B------:R-:W-:Y:S01]  /*8b10*/  F2FP.F16.E4M3.UNPACK_B R41, R41.H1 ;  /* 0x00000029ff29723e */ /* 0x000fe200030006ff */
[----:B------:R-:W-:-:S02]  /*8b20*/  HADD2.F32 R42, -RZ, R42.H0_H0 ;  /* 0x2000002aff2a7230 */ /* 0x000fc40000004100 */
[CC--:B------:R-:W-:Y:S01]  /*8b30*/  FMUL.FTZ R55, R43.reuse, R52.reuse ;  /* 0x000000342b377220 */ /* 0x0c0fe20000410000 */
[----:B------:R-:W-:Y:S01]  /*8b40*/  HADD2.F32 R50, -RZ, R49.H0_H0 ;  /* 0x20000031ff327230 */ /* 0x000fe20000004100 */
[----:B------:R-:W-:Y:S01]  /*8b50*/  F2FP.F16.E4M3.UNPACK_B R89, R89 ;  /* 0x00000059ff59723e */ /* 0x000fe200020006ff */
[--C-:B------:R-:W-:Y:S02]  /*8b60*/  HADD2.F32 R46, -RZ, R41.reuse.H1_H1 ;  /* 0x30000029ff2e7230 */ /* 0x100fe40000004100 */
[C---:B------:R-:W-:Y:S01]  /*8b70*/  FMUL.FTZ R52, R42.reuse, R52 ;  /* 0x000000342a347220 */ /* 0x040fe20000410000 */
[----:B------:R-:W-:Y:S02]  /*8b80*/  HADD2.F32 R41, -RZ, R41.H0_H0 ;  /* 0x20000029ff297230 */ /* 0x000fe40000004100 */
[-C--:B------:R-:W-:Y:S01]  /*8b90*/  FFMA.FTZ R56, R42, R50.reuse, -R55 ;  /* 0x000000322a387223 */ /* 0x080fe20000010837 */
[----:B------:R-:W-:Y:S02]  /*8ba0*/  HADD2.F32 R49, -RZ, R49.H1_H1 ;  /* 0x30000031ff317230 */ /* 0x000fe40000004100 */
[CC--:B------:R-:W-:Y:S01]  /*8bb0*/  FMUL.FTZ R42, R46.reuse, R53.reuse ;  /* 0x000000352e2a7220 */ /* 0x0c0fe20000410000 */
[----:B------:R-:W-:Y:S01]  /*8bc0*/  FFMA.FTZ R57, R43, R50, R52 ;  /* 0x000000322b397223 */ /* 0x000fe20000010034 */
[C---:B------:R-:W-:Y:S01]  /*8bd0*/  FMUL.FTZ R53, R41.reuse, R53 ;  /* 0x0000003529357220 */ /* 0x040fe20000410000 */
[----:B------:R-:W-:Y:S01]  /*8be0*/  F2FP.F16.E4M3.UNPACK_B R88, R88 ;  /* 0x00000058ff58723e */ /* 0x000fe200020006ff */
        /* <DEDUP_REMOVED lines=19> */
[----:B------:R-:W-:Y:S01]  /*8d20*/  FFMA.FTZ R55, R41, R88, -R50 ;  /* 0x0000005829377223 */ /* 0x000fe20000010832 */
[----:B------:R-:W-:Y:S01]  /*8d30*/  F2FP.F16.E4M3.UNPACK_B R41, R48.H1 ;  /* 0x00000030ff29723e */ /* 0x000fe200030006ff */
[----:B------:R-:W-:Y:S01]  /*8d40*/  FFMA.FTZ R88, R40, R88, R89 ;  /* 0x0000005828587223 */ /* 0x000fe20000010059 */
[----:B------:R-:W-:-:S02]  /*8d50*/  F2FP.F16.E4M3.UNPACK_B R50, R54.H1 ;  /* 0x00000036ff32723e */ /* 0x000fc400030006ff */
[----:B------:R-:W-:Y:S01]  /*8d60*/  F2FP.SATFINITE.E4M3.F32.PACK_AB_MERGE_C R60, R52, R53, RZ ;  /* 0x00000035343c723e */ /* 0x000fe200048070ff */
[--C-:B------:R-:W-:Y:S01]  /*8d70*/  HADD2.F32 R43, -RZ, R41.reuse.H1_H1 ;  /* 0x30000029ff2b7230 */ /* 0x100fe20000004100 */
[----:B------:R-:W-:Y:S01]  /*8d80*/  F2FP.F16.E4M3.UNPACK_B R46, R51.H1 ;  /* 0x00000033ff2e723e */ /* 0x000fe200030006ff */
[----:B------:R-:W-:Y:S01]  /*8d90*/  HADD2.F32 R53, -RZ, R50.H1_H1 ;  /* 0x30000032ff357230 */ /* 0x000fe20000004100 */
[----:B------:R-:W-:Y:S01]  /*8da0*/  F2FP.F16.E4M3.UNPACK_B R40, R47.H1 ;  /* 0x0000002fff28723e */ /* 0x000fe200030006ff */
[----:B------:R-:W-:Y:S01]  /*8db0*/  HADD2.F32 R42, -RZ, R41.H0_H0 ;  /* 0x20000029ff2a7230 */ /* 0x000fe20000004100 */
[----:B------:R-:W-:Y:S01]  /*8dc0*/  F2FP.F16.E4M3.UNPACK_B R54, R54 ;  /* 0x00000036ff36723e */ /* 0x000fe200020006ff */
[----:B------:R-:W-:Y:S01]  /*8dd0*/  HADD2.F32 R49, -RZ, R46.H1_H1 ;  /* 0x3000002eff317230 */ /* 0x000fe20000004100 */
[----:B------:R-:W-:Y:S01]  /*8de0*/  F2FP.F16.E4M3.UNPACK_B R51, R51 ;  /* 0x00000033ff33723e */ /* 0x000fe200020006ff */
[----:B------:R-:W-:Y:S01]  /*8df0*/  FMUL.FTZ R59, R43, R53 ;  /* 0x000000352b3b7220 */ /* 0x000fe20000410000 */
[----:B------:R-:W-:-:S02]  /*8e00*/  HADD2.F32 R41, -RZ, R40.H1_H1 ;  /* 0x30000028ff297230 */ /* 0x000fc40000004100 */
        /* <DEDUP_REMOVED lines=15> */
[--C-:B------:R-:W-:Y:S02]  /*8f00*/  HADD2.F32 R41, -RZ, R48.reuse.H0_H0 ;  /* 0x20000030ff297230 */ /* 0x100fe40000004100 */
        /* <DEDUP_REMOVED lines=13> */
[----:B------:R-:W-:-:S02]  /*8fe0*/  F2FP.SATFINITE.E4M3.F32.PACK_AB_MERGE_C R58, R58, R59, RZ ;  /* 0x0000003b3a3a723e */ /* 0x000fc400048070ff */
[----:B------:R-:W-:Y:S02]  /*8ff0*/  F2FP.SATFINITE.E4M3.F32.PACK_AB_MERGE_C R52, R54, R43, R52 ;  /* 0x0000002b3634723e */ /* 0x000fe40004807034 */
[----:B------:R-:W-:Y:S02]  /*9000*/  F2FP.SATFINITE.E4M3.F32.PACK_AB_MERGE_C R43, R49, R42, R58 ;  /* 0x0000002a312b723e */ /* 0x000fe4000480703a */
[----:B------:R-:W-:Y:S01]  /*9010*/  F2FP.SATFINITE.E4M3.F32.PACK_AB_MERGE_C R41, R57, R56, R61 ;  /* 0x000000383929723e */ /* 0x000fe2000480703d */
[----:B------:R-:W-:Y:S01]  /*9020*/  IMAD.MOV.U32 R42, RZ, RZ, R52 ;  /* 0x000000ffff2a7224 */ /* 0x000fe200078e0034 */
[----:B------:R-:W-:-:S07]  /*9030*/  F2FP.SATFINITE.E4M3.F32.PACK_AB_MERGE_C R40, R88, R55, R60 ;  /* 0x000000375828723e */ /* 0x000fce000480703c */
.L_x_1391:
[----:B------:R-:W-:Y:S05]  /*9040*/  BSYNC B1 ;  /* 0x0000000000017941 */ /* 0x000fea0003800000 */
.L_x_1390:
[----:B-1----:R0:W-:Y:S01]  /*9050*/  STG.E.128 desc[UR60][R44.64+0xa0], R40 ;  /* 0x0000a0282c007986 */ /* 0x0021e2000c101d3c */
[----:B------:R-:W-:Y:S05]  /*9060*/  BRA `(.L_x_1369) ;  /* 0x0000006800607947 */ /* 0x000fea0003800000 */
.L_x_1337:
        /* <DEDUP_REMOVED lines=43> */
.L_x_1393:
[----:B------:R-:W-:Y:S05]  /*9320*/  BSYNC B1 ;  /* 0x0000000000017941 */ /* 0x000fea0003800000 */
.L_x_1392:
[----:B------:R-:W-:Y:S01]  /*9330*/  ISETP.GE.AND P2, PT, R224, R96, PT ;  /* 0x00000060e000720c */ /* 0x000fe20003f46270 */
[----:B------:R-:W-:Y:S01]  /*9340*/  BSSY B1, `(.L_x_1394) ;  /* 0x000002e000017945 */ /* 0x000fe20003800000 */
[----:B0-----:R-:W-:Y:S02]  /*9350*/  CS2R R66, SRZ ;  /* 0x0000000000427805 */ /* 0x001fe4000001ff00 */
        /* <DEDUP_REMOVED lines=44> */
.L_x_1395:
[----:B------:R-:W-:Y:S05]  /*9620*/  BSYNC B1 ;  /* 0x0000000000017941 */ /* 0x000fea0003800000 */
.L_x_1394:
        /* <DEDUP_REMOVED lines=26> */
.L_x_1396:
[----:B------:R-:W-:Y:S01]  /*97d0*/  IMAD R97, R19, 0x8, R16 ;  /* 0x0000000813617824 */ /* 0x000fe200078e0210 */
[----:B------:R-:W-:Y:S01]  /*97e0*/  SHF.L.U32 R98, R197, 0x1f, RZ ;  /* 0x0000001fc5627819 */ /* 0x000fe200000006ff */
[----:B------:R-:W1:Y:S01]  /*97f0*/  LDC R150, c[0x0][0x2f4] ;  /* 0x0000bd00ff967b82 */ /* 0x000e620000000800 */
[----:B------:R-:W-:Y:S02]  /*9800*/  BSSY B1, `(.L_x_1397) ;  /* 0x0000004000017945 */ /* 0x000fe40003800000 */
[----:B------:R-:W2:Y:S05]  /*9810*/  SYNCS.PHASECHK.TRANS64.TRYWAIT P5, [R97+URZ+0x29890], R98 ;  /* 0x02989062610075a7 */ /* 0x000eaa00080a017f */
[----:B------:R-:W3:Y:S01]  /*9820*/  LDC.64 R130, c[0x0][0x300] ;  /* 0x0000c000ff827b82 */ /* 0x000ee20000000a00 */
[----:B--2---:R-:W-:Y:S05]  /*9830*/  @!P5 BRA `(.L_x_1398) ;  /* 0x000002cc005cd947 */ /* 0x004fea0003800000 */
.L_x_1748:
[----:B------:R-:W-:Y:S05]  /*9840*/  BSYNC B1 ;  /* 0x0000000000017941 */ /* 0x000fea0003800000 */
.L_x_1397:
[----:B------:R-:W-:Y:S01]  /*9850*/  BSSY B1, `(.L_x_1399) ;  /* 0x00002f0000017945 */ /* 0x000fe20003800000 */
[----:B-1----:R-:W-:Y:S02]  /*9860*/  IMAD.IADD R155, R150, 0x1, -R99 ;  /* 0x00000001969b7824 */ /* 0x002fe400078e0a63 */
[----:B------:R-:W-:Y:S01]  /*9870*/  IMAD.MOV.U32 R133, RZ, RZ, R92 ;  /* 0x000000ffff857224 */ /* 0x000fe200078e005c */
[----:B------:R-:W-:Y:S06]  /*9880*/  @P4 BRA `(.L_x_1400) ;  /* 0x0000002c00b04947 */ /* 0x000fec0003800000 */
[----:B------:R-:W-:Y:S01]  /*9890*/  ISETP.NE.AND P4, PT, R34, RZ, PT ;  /* 0x000000ff2200720c */ /* 0x000fe20003f85270 */
[-C--:B0--3--:R-:W-:Y:S01]  /*98a0*/  IMAD R88, R226, R130.reuse, RZ ;  /* 0x00000082e2587224 */ /* 0x089fe200078e02ff */
[----:B------:R-:W-:Y:S01]  /*98b0*/  BSSY B2, `(.L_x_1401) ;  /* 0x00000f8000027945 */ /* 0x000fe20003800000 */
[----:B------:R-:W-:-:S04]  /*98c0*/  IMAD.WIDE.U32 R134, R192, R130, R132 ;  /* 0x00000082c0867225 */ /* 0x000fc800078e0084 */
[----:B------:R-:W-:-:S04]  /*98d0*/  IMAD R89, R192, R131, R88 ;  /* 0x00000083c0597224 */ /* 0x000fc800078e0258 */
[----:B------:R-:W-:Y:S02]  /*98e0*/  IMAD.IADD R168, R89, 0x1, R135 ;  /* 0x0000000159a87824 */ /* 0x000fe400078e0287 */
[----:B------:R-:W-:Y:S05]  /*98f0*/  @!P4 BRA `(.L_x_1402) ;  /* 0x0000000c00ccc947 */ /* 0x000fea0003800000 */
[----:B------:R-:W-:Y:S01]  /*9900*/  SEL R88, R99, R155, !P0 ;  /* 0x0000009b63587207 */ /* 0x000fe20004000000 */
[----:B------:R-:W-:Y:S01]  /*9910*/  BSSY B3, `(.L_x_1403) ;  /* 0x00000e5000037945 */ /* 0x000fe20003800000 */
[----:B------:R-:W-:Y:S02]  /*9920*/  ISETP.GE.AND P4, PT, R22, R127, PT ;  /* 0x0000007f1600720c */ /* 0x000fe40003f86270 */
        /* <DEDUP_REMOVED lines=20> */
[----:B------:R-:W-:Y:S02]  /*9a70*/  LOP3.LUT R52, R53, 0xff0000ff, RZ, 0xc0, !PT ;  /* 0xff0000ff35347812 */ /* 0x000fe400078ec0ff */
[--C-:B------:R-:W-:Y:S01]  /*9a80*/  SHF.R.U32.HI R42, RZ, 0x10, R55.reuse ;  /* 0x00000010ff2a7819 */ /* 0x100fe20000011637 */
[----:B------:R-:W-:Y:S01]  /*9a90*/  IMAD.SHL.U32 R181, R54, 0x100, RZ ;  /* 0x0000010036b57824 */ /* 0x000fe200078e00ff */
[----:B------:R-:W-:Y:S02]  /*9aa0*/  SHF.R.U32.HI R53, RZ, 0x8, R55 ;  /* 0x00000008ff357819 */ /* 0x000fe40000011637 */
[----:B------:R-:W-:Y:S01]  /*9ab0*/  LOP3.LUT R179, R55, 0xff0000ff, RZ, 0xc0, !PT ;  /* 0xff0000ff37b37812 */ /* 0x000fe200078ec0ff */
[----:B------:R-:W-:Y:S01]  /*9ac0*/  IMAD.U32 R42, R42, 0x10000, RZ ;  /* 0x000100002a2a7824 */ /* 0x000fe200078e00ff */
[----:B------:R-:W-:Y:S01]  /*9ad0*/  SHF.R.U32.HI R55, RZ, 0x8, R41 ;  /* 0x00000008ff377819 */ /* 0x000fe20000011629 */
[----:B------:R-:W-:Y:S01]  /*9ae0*/  IMAD.SHL.U32 R182, R53, 0x100, RZ ;  /* 0x0000010035b67824 */ /* 0x000fe200078e00ff */
[----:B------:R-:W-:-:S02]  /*9af0*/  LOP3.LUT R180, R41, 0xff0000ff, RZ, 0xc0, !PT ;  /* 0xff0000ff29b47812 */ /* 0x000fc400078ec0ff */
[----:B------:R-:W-:Y:S01]  /*9b00*/  SHF.R.U32.HI R178, RZ, 0x10, R41 ;  /* 0x00000010ffb27819 */ /* 0x000fe20000011629 */
[----:B------:R-:W-:Y:S01]  /*9b10*/  IMAD.SHL.U32 R53, R55, 0x100, RZ ;  /* 0x0000010037357824 */ /* 0x000fe200078e00ff */
[----:B------:R-:W-:Y:S02]  /*9b20*/  LOP3.LUT R55, R179, 0xff00, R182, 0xf8, !PT ;  /* 0x0000ff00b3377812 */ /* 0x000fe400078ef8b6 */
[----:B------:R-:W-:Y:S02]  /*9b30*/  LOP3.LUT R52, R52, 0xff00, R181, 0xf8, !PT ;  /* 0x0000ff0034347812 */ /* 0x000fe400078ef8b5 */
[----:B------:R-:W-:Y:S01]  /*9b40*/  LOP3.LUT R179, R180, 0xff00, R53, 0xf8, !PT ;  /* 0x0000ff00b4b37812 */ /* 0x000fe200078ef835 */
[----:B------:R-:W-:Y:S01]  /*9b50*/  IMAD.U32 R53, R40, 0x10000, RZ ;  /* 0x0001000028357824 */ /* 0x000fe200078e00ff */
[--C-:B------:R-:W-:Y:S01]  /*9b60*/  SHF.R.U32.HI R54, RZ, 0x8, R43.reuse ;  /* 0x00000008ff367819 */ /* 0x100fe2000001162b */
[----:B------:R-:W-:Y:S01]  /*9b70*/  IMAD.U32 R40, R178, 0x10000, RZ ;  /* 0x00010000b2287824 */ /* 0x000fe200078e00ff */
[----:B------:R-:W-:-:S02]  /*9b80*/  SHF.R.U32.HI R41, RZ, 0x10, R43 ;  /* 0x00000010ff297819 */ /* 0x000fc4000001162b */
[----:B------:R-:W-:Y:S01]  /*9b90*/  LOP3.LUT R178, R52, 0xff0000, R53, 0xf8, !PT ;  /* 0x00ff000034b27812 */ /* 0x000fe200078ef835 */
[----:B------:R-:W-:Y:S01]  /*9ba0*/  IMAD.SHL.U32 R54, R54, 0x100, RZ ;  /* 0x0000010036367824 */ /* 0x000fe200078e00ff */
[----:B------:R-:W-:Y:S01]  /*9bb0*/  LOP3.LUT R40, R179, 0xff0000, R40, 0xf8, !PT ;  /* 0x00ff0000b3287812 */ /* 0x000fe200078ef828 */
[----:B------:R-:W-:Y:S01]  /*9bc0*/  IMAD.U32 R41, R41, 0x10000, RZ ;  /* 0x0001000029297824 */ /* 0x000fe200078e00ff */
[----:B-1----:R-:W-:Y:S02]  /*9bd0*/  F2FP.F16.E4M3.UNPACK_B R179, R93 ;  /* 0x0000005dffb3723e */ /* 0x002fe400020006ff */
[----:B------:R-:W-:Y:S02]  /*9be0*/  F2FP.F16.E4M3.UNPACK_B R181, R40 ;  /* 0x00000028ffb5723e */ /* 0x000fe400020006ff */
[----:B0-----:R-:W-:Y:S01]  /*9bf0*/  F2FP.F16.E4M3.UNPACK_B R52, R89 ;  /* 0x00000059ff34723e */ /* 0x001fe200020006ff */
        /* <DEDUP_REMOVED lines=15> */
[----:B------:R-:W-:-:S04]  /*9cf0*/  LOP3.LUT R43, R43, 0xff0000ff, RZ, 0xc0, !PT ;  /* 0xff0000ff2b2b7812 */ /* 0x000fc800078ec0ff */
[-C--:B------:R-:W-:Y:S01]  /*9d00*/  FMUL.FTZ R179, R183, R181.reuse ;  /* 0x000000b5b7b37220 */ /* 0x080fe20000410000 */
[C---:B------:R-:W-:Y:S01]  /*9d10*/  FMUL.FTZ R181, R52.reuse, R181 ;  /* 0x000000b534b57220 */ /* 0x040fe20000410000 */
[----:B------:R-:W-:Y:S02]  /*9d20*/  LOP3.LUT R43, R43, 0xff00, R54, 0xf8, !PT ;  /* 0x0000ff002b2b7812 */ /* 0x000fe400078ef836 */
        /* <DEDUP_REMOVED lines=57> */
[----:B------:R-:W-:-:S02]  /*a0c0*/  HADD2.F32 R42, -RZ, R42.H1_H1 ;  /* 0x3000002aff2a7230 */ /* 0x000fc40000004100 */
[--C-:B------:R-:W-:Y:S02]  /*a0d0*/  HADD2.F32 R182, -RZ, R55.reuse.H0_H0 ;  /* 0x20000037ffb67230 */ /* 0x100fe40000004100 */
        /* <DEDUP_REMOVED lines=48> */
[CC--:B------:R-:W-:Y:S01]  /*a3e0*/  FMUL.FTZ R89, R92.reuse, R173.reuse ;  /* 0x000000ad5c597220 */ /* 0x0c0fe20000410000 */
[-C--:B------:R-:W-:Y:S01]  /*a3f0*/  F2FP.F16.E4M3.UNPACK_B R95, R176.reuse.H1 ;  /* 0x000000b0ff5f723e */ /* 0x080fe200030006ff */
        /* <DEDUP_REMOVED lines=42> */
[-C--:B------:R-:W-:Y:S01]  /*a6a0*/  FMUL.FTZ R92, R94, R174.reuse ;  /* 0x000000ae5e5c7220 */ /* 0x080fe20000410000 */
[----:B------:R-:W-:Y:S01]  /*a6b0*/  F2FP.SATFINITE.E4M3.F32.PACK_AB_MERGE_C R88, R88, R185, RZ ;  /* 0x000000b95858723e */ /* 0x000fe200048070ff */
[----:B------:R-:W-:Y:S01]  /*a6c0*/  FMUL.FTZ R174, R90, R174 ;  /* 0x000000ae5aae7220 */ /* 0x000fe20000410000 */
[----:B------:R-:W-:Y:S01]  /*a6d0*/  F2FP.SATFINITE.E4M3.F32.PACK_AB_MERGE_C R93, R52, R53, R40 ;  /* 0x00000035345d723e */ /* 0x000fe20004807028 */
[-C--:B------:R-:W-:Y:S01]  /*a6e0*/  FFMA.FTZ R92, R90, R176.reuse, -R92 ;  /* 0x000000b05a5c7223 */ /* 0x080fe2000001085c */
[----:B------:R-:W-:Y:S01]  /*a6f0*/  F2FP.SATFINITE.E4M3.F32.PACK_AB_MERGE_C R95, R43, R183, R42 ;  /* 0x000000b72b5f723e */ /* 0x000fe2000480702a */
[----:B------:R-:W-:-:S03]  /*a700*/  FFMA.FTZ R174, R94, R176, R174 ;  /* 0x000000b05eae7223 */ /* 0x000fc600000100ae */
[----:B------:R-:W-:Y:S01]  /*a710*/  F2FP.SATFINITE.E4M3.F32.PACK_AB_MERGE_C R90, R92, R173, R89 ;  /* 0x000000ad5c5a723e */ /* 0x000fe20004807059 */
[----:B------:R-:W-:Y:S01]  /*a720*/  IMAD.MOV.U32 R89, RZ, RZ, R179 ;  /* 0x000000ffff597224 */ /* 0x000fe200078e00b3 */
[----:B------:R-:W-:Y:S01]  /*a730*/  F2FP.SATFINITE.E4M3.F32.PACK_AB_MERGE_C R94, R174, R175, R88 ;  /* 0x000000afae5e723e */ /* 0x000fe20004807058 */
[----:B------:R-:W-:Y:S02]  /*a740*/  IMAD.MOV.U32 R88, RZ, RZ, R178 ;  /* 0x000000ffff587224 */ /* 0x000fe400078e00b2 */
[----:B------:R-:W-:-:S07]  /*a750*/  IMAD.MOV.U32 R92, RZ, RZ, R41 ;  /* 0x000000ffff5c7224 */ /* 0x000fce00078e0029 */
.L_x_1404:
[----:B------:R-:W-:Y:S05]  /*a760*/  BSYNC B3 ;  /* 0x0000000000037941 */ /* 0x000fea0003800000 */
.L_x_1403:
        /* <DEDUP_REMOVED lines=9> */
[----:B0-----:R0:W-:Y:S01]  /*a800*/  STG.E.128 desc[UR60][R40.64], R88 ;  /* 0x0000005828007986 */ /* 0x0011e2000c101d3c */
[----:B------:R-:W-:-:S05]  /*a810*/  @!P4 IMAD.X R43, R52, 0x1, R121, P5 ;  /* 0x00000001342bc824 */ /* 0x000fca00028e0679 */
[----:B-1----:R0:W-:Y:S03]  /*a820*/  @!P4 STG.E.128 desc[UR60][R42.64], R92 ;  /* 0x0000005c2a00c986 */ /* 0x0021e6000c101d3c */
.L_x_1402:
[----:B------:R-:W-:Y:S05]  /*a830*/  BSYNC B2 ;  /* 0x0000000000027941 */ /* 0x000fea0003800000 */
.L_x_1401:
[----:B------:R-:W-:Y:S01]  /*a840*/  ISETP.NE.AND P4, PT, R35, RZ, PT ;  /* 0x000000ff2300720c */ /* 0x000fe20003f85270 */
[----:B------:R-:W-:-:S12]  /*a850*/  BSSY B2, `(.L_x_1405) ;  /* 0x00000f6000027945 */ /* 0x000fd80003800000 */
[----:B------:R-:W-:Y:S05]  /*a860*/  @!P4 BRA `(.L_x_1406) ;  /* 0x0000000c00d0c947 */ /* 0x000fea0003800000 */
[----:B0-----:R-:W-:Y:S01]  /*a870*/  SEL R40, R99, R155, !P3 ;  /* 0x0000009b63287207 */ /* 0x001fe20005800000 */
        /* <DEDUP_REMOVED lines=23> */
[----:B------:R-:W-:Y:S02]  /*a9f0*/  LOP3.LUT R44, R57, 0xff0000ff, RZ, 0xc0, !PT ;  /* 0xff0000ff392c7812 */ /* 0x000fe400078ec0ff */
[----:B------:R-:W-:Y:S02]  /*aa00*/  SHF.R.U32.HI R58, RZ, 0x10, R57 ;  /* 0x00000010ff3a7819 */ /* 0x000fe40000011639 */
[--C-:B------:R-:W-:Y:S02]  /*aa10*/  SHF.R.U32.HI R57, RZ, 0x8, R45.reuse ;  /* 0x00000008ff397819 */ /* 0x100fe4000001162d */
[----:B------:R-:W-:Y:S02]  /*aa20*/  SHF.R.U32.HI R56, RZ, 0x10, R45 ;  /* 0x00000010ff387819 */ /* 0x000fe4000001162d */
[----:B------:R-:W-:Y:S01]  /*aa30*/  LOP3.LUT R46, R45, 0xff0000ff, RZ, 0xc0, !PT ;  /* 0xff0000ff2d2e7812 */ /* 0x000fe200078ec0ff */
[----:B------:R-:W-:-:S02]  /*aa40*/  IMAD.SHL.U32 R57, R57, 0x100, RZ ;  /* 0x0000010039397824 */ /* 0x000fc400078e00ff */
[----:B------:R-:W-:Y:S02]  /*aa50*/  IMAD.SHL.U32 R45, R91, 0x100, RZ ;  /* 0x000001005b2d7824 */ /* 0x000fe400078e00ff */
[----:B------:R-:W-:Y:S01]  /*aa60*/  IMAD.U32 R56, R56, 0x10000, RZ ;  /* 0x0001000038387824 */ /* 0x000fe200078e00ff */
[----:B------:R-:W-:Y:S01]  /*aa70*/  LOP3.LUT R57, R46, 0xff00, R57, 0xf8, !PT ;  /* 0x0000ff002e397812 */ /* 0x000fe200078ef839 */
[----:B------:R-:W-:Y:S01]  /*aa80*/  IMAD.U32 R46, R58, 0x10000, RZ ;  /* 0x000100003a2e7824 */ /* 0x000fe200078e00ff */
[----:B------:R-:W-:Y:S01]  /*aa90*/  LOP3.LUT R45, R44, 0xff00, R45, 0xf8, !PT ;  /* 0x0000ff002c2d7812 */ /* 0x000fe200078ef82d */
[----:B-1----:R-:W-:Y:S01]  /*aaa0*/  IMAD.MOV.U32 R58, RZ, RZ, R53 ;  /* 0x000000ffff3a7224 */ /* 0x002fe200078e0035 */
[----:B------:R-:W-:Y:S02]  /*aab0*/  LOP3.LUT R44, R57, 0xff0000, R56, 0xf8, !PT ;  /* 0x00ff0000392c7812 */ /* 0x000fe400078ef838 */
[----:B0-----:R-:W-:Y:S02]  /*aac0*/  F2FP.F16.E4M3.UNPACK_B R53, R41 ;  /* 0x00000029ff35723e */ /* 0x001fe400020006ff */
[----:B------:R-:W-:-:S02]  /*aad0*/  F2FP.F16.E4M3.UNPACK_B R91, R58 ;  /* 0x0000003aff5b723e */ /* 0x000fc400020006ff */
[----:B------:R-:W-:Y:S01]  /*aae0*/  F2FP.F16.E4M3.UNPACK_B R92, R44 ;  /* 0x0000002cff5c723e */ /* 0x000fe200020006ff */
[----:B------:R-:W-:Y:S01]  /*aaf0*/  HADD2.F32 R56, -RZ, R53.H0_H0 ;  /* 0x20000035ff387230 */ /* 0x000fe20000004100 */
[----:B------:R-:W-:Y:S01]  /*ab00*/  LOP3.LUT R57, R45, 0xff0000, R46, 0xf8, !PT ;  /* 0x00ff00002d397812 */ /* 0x000fe200078ef82e */
[--C-:B------:R-:W-:Y:S01]  /*ab10*/  HADD2.F32 R46, -RZ, R91.reuse.H0_H0 ;  /* 0x2000005bff2e7230 */ /* 0x100fe20000004100 */
[----:B------:R-:W-:Y:S01]  /*ab20*/  F2FP.F16.E4M3.UNPACK_B R58, R58.H1 ;  /* 0x0000003aff3a723e */ /* 0x000fe200030006ff */
[----:B------:R-:W-:Y:S01]  /*ab30*/  HADD2.F32 R91, -RZ, R91.H1_H1 ;  /* 0x3000005bff5b7230 */ /* 0x000fe20000004100 */
[-C--:B------:R-:W-:Y:S01]  /*ab40*/  F2FP.F16.E4M3.UNPACK_B R45, R57.reuse ;  /* 0x00000039ff2d723e */ /* 0x080fe200020006ff */
[--C-:B------:R-:W-:Y:S01]  /*ab50*/  HADD2.F32 R94, -RZ, R92.reuse.H1_H1 ;  /* 0x3000005cff5e7230 */ /* 0x100fe20000004100 */
[----:B------:R-:W-:Y:S01]  /*ab60*/  F2FP.F16.E4M3.UNPACK_B R57, R57.H1 ;  /* 0x00000039ff39723e */ /* 0x000fe200030006ff */
[----:B------:R-:W-:Y:S02]  /*ab70*/  HADD2.F32 R53, -RZ, R53.H1_H1 ;  /* 0x30000035ff357230 */ /* 0x000fe40000004100 */
[----:B------:R-:W-:-:S02]  /*ab80*/  HADD2.F32 R95, -RZ, R92.H0_H0 ;  /* 0x2000005cff5f7230 */ /* 0x000fc40000004100 */
[-C--:B------:R-:W-:Y:S01]  /*ab90*/  FMUL.FTZ R174, R91, R94.reuse ;  /* 0x0000005e5bae7220 */ /* 0x080fe20000410000 */
[--C-:B------:R-:W-:Y:S02]  /*aba0*/  HADD2.F32 R92, -RZ, R45.reuse.H1_H1 ;  /* 0x3000002dff5c7230 */ /* 0x100fe40000004100 */
[C---:B------:R-:W-:Y:S01]  /*abb0*/  FMUL.FTZ R94, R53.reuse, R94 ;  /* 0x0000005e355e7220 */ /* 0x040fe20000410000 */
[----:B------:R-:W-:Y:S02]  /*abc0*/  HADD2.F32 R93, -RZ, R45.H0_H0 ;  /* 0x2000002dff5d7230 */ /* 0x000fe40000004100 */
[-C--:B------:R-:W-:Y:S01]  /*abd0*/  FMUL.FTZ R173, R46, R95.reuse ;  /* 0x0000005f2ead7220 */ /* 0x080fe20000410000 */
[C---:B------:R-:W-:Y:S01]  /*abe0*/  FMUL.FTZ R95, R56.reuse, R95 ;  /* 0x0000005f385f7220 */ /* 0x040fe20000410000 */
[-C--:B------:R-:W-:Y:S01]  /*abf0*/  FFMA.FTZ R53, R53, R92.reuse, -R174 ;  /* 0x0000005c35357223 */ /* 0x080fe200000108ae */
[----:B------:R-:W-:Y:S01]  /*ac00*/  FFMA.FTZ R45, R91, R92, R94 ;  /* 0x0000005c5b2d7223 */ /* 0x000fe2000001005e */
[----:B------:R-:W-:Y:S01]  /*ac10*/  F2FP.F16.E4M3.UNPACK_B R92, R44.H1 ;  /* 0x0000002cff5c723e */ /* 0x000fe200030006ff */
[----:B------:R-:W-:Y:S01]  /*ac20*/  FFMA.FTZ R56, R56, R93, -R173 ;  /* 0x0000005d38387223 */ /* 0x000fe200000108ad */
[----:B------:R-:W-:Y:S01]  /*ac30*/  F2FP.F16.E4M3.UNPACK_B R91, R41.H1 ;  /* 0x00000029ff5b723e */ /* 0x000fe200030006ff */
[----:B------:R-:W-:-:S02]  /*ac40*/  HADD2.F32 R41, -RZ, R58.H0_H0 ;  /* 0x2000003aff297230 */ /* 0x000fc40000004100 */
[----:B------:R-:W-:Y:S01]  /*ac50*/  FFMA.FTZ R46, R46, R93, R95 ;  /* 0x0000005d2e2e7223 */ /* 0x000fe2000001005f */
[----:B------:R-:W-:Y:S02]  /*ac60*/  HADD2.F32 R94, -RZ, R92.H0_H0 ;  /* 0x2000005cff5e7230 */ /* 0x000fe40000004100 */
[----:B------:R-:W-:Y:S02]  /*ac70*/  HADD2.F32 R44, -RZ, R91.H0_H0 ;  /* 0x2000005bff2c7230 */ /* 0x000fe40000004100 */
[----:B------:R-:W-:Y:S02]  /*ac80*/  HADD2.F32 R93, -RZ, R57.H0_H0 ;  /* 0x20000039ff5d7230 */ /* 0x000fe40000004100 */
[-C--:B------:R-:W-:Y:S01]  /*ac90*/  FMUL.FTZ R95, R41, R94.reuse ;  /* 0x0000005e295f7220 */ /* 0x080fe20000410000 */
[----:B------:R-:W-:Y:S02]  /*aca0*/  HADD2.F32 R91, -RZ, R91.H1_H1 ;  /* 0x3000005bff5b7230 */ /* 0x000fe40000004100 */
[C---:B------:R-:W-:Y:S01]  /*acb0*/  FMUL.FTZ R94, R44.reuse, R94 ;  /* 0x0000005e2c5e7220 */ /* 0x040fe20000410000 */
[----:B------:R-:W-:-:S03]  /*acc0*/  FFMA.FTZ R44, R44, R93, -R95 ;  /* 0x0000005d2c2c7223 */ /* 0x000fc6000001085f */
[----:B------:R-:W-:Y:S01]  /*acd0*/  FFMA.FTZ R41, R41, R93, R94 ;  /* 0x0000005d29297223 */ /* 0x000fe2000001005e */
[----:B------:R-:W-:Y:S02]  /*ace0*/  HADD2.F32 R93, -RZ, R58.H1_H1 ;  /* 0x3000003aff5d7230 */ /* 0x000fe40000004100 */
[----:B------:R-:W-:Y:S02]  /*acf0*/  HADD2.F32 R58, -RZ, R92.H1_H1 ;  /* 0x3000005cff3a7230 */ /* 0x000fe40000004100 */
[----:B------:R-:W-:-:S03]  /*ad00*/  HADD2.F32 R92, -RZ, R57.H1_H1 ;  /* 0x30000039ff5c7230 */ /* 0x000fc60000004100 */
[-C--:B------:R-:W-:Y:S01]  /*ad10*/  FMUL.FTZ R94, R93, R58.reuse ;  /* 0x0000003a5d5e7220 */ /* 0x080fe20000410000 */
[----:B------:R-:W-:-:S03]  /*ad20*/  FMUL.FTZ R174, R91, R58 ;  /* 0x0000003a5bae7220 */ /* 0x000fc60000410000 */
[-C--:B------:R-:W-:Y:S01]  /*ad30*/  FFMA.FTZ R58, R91, R92.reuse, -R94 ;  /* 0x0000005c5b3a7223 */ /* 0x080fe2000001085e */
[----:B------:R-:W-:Y:S01]  /*ad40*/  SHF.R.U32.HI R94, RZ, 0x8, R47 ;  /* 0x00000008ff5e7819 */ /* 0x000fe2000001162f */
[----:B------:R-:W-:Y:S01]  /*ad50*/  FFMA.FTZ R57, R93, R92, R174 ;  /* 0x0000005c5d397223 */ /* 0x000fe200000100ae */
[----:B------:R-:W-:Y:S02]  /*ad60*/  SHF.R.U32.HI R92, RZ, 0x8, R59 ;  /* 0x00000008ff5c7819 */ /* 0x000fe4000001163b */
[----:B------:R-:W-:Y:S01]  /*ad70*/  SHF.R.U32.HI R174, RZ, 0x10, R47 ;  /* 0x00000010ffae7819 */ /* 0x000fe2000001162f */
[----:B------:R-:W-:Y:S01]  /*ad80*/  IMAD.SHL.U32 R94, R94, 0x100, RZ ;  /* 0x000001005e5e7824 */ /* 0x000fe200078e00ff */
[----:B------:R-:W-:Y:S01]  /*ad90*/  LOP3.LUT R91, R59, 0xff0000ff, RZ, 0xc0, !PT ;  /* 0xff0000ff3b5b7812 */ /* 0x000fe200078ec0ff */
[----:B------:R-:W-:Y:S01]  /*ada0*/  IMAD.SHL.U32 R92, R92, 0x100, RZ ;  /* 0x000001005c5c7824 */ /* 0x000fe200078e00ff */
[----:B------:R-:W-:Y:S01]  /*adb0*/  SHF.R.U32.HI R93, RZ, 0x10, R59 ;  /* 0x00000010ff5d7819 */ /* 0x000fe2000001163b */
[----:B------:R-:W-:Y:S01]  /*adc0*/  IMAD.U32 R174, R174, 0x10000, RZ ;  /* 0x00010000aeae7824 */ /* 0x000fe200078e00ff */
[----:B------:R-:W-:Y:S01]  /*add0*/  LOP3.LUT R59, R47, 0xff0000ff, RZ, 0xc0, !PT ;  /* 0xff0000ff2f3b7812 */ /* 0x000fe200078ec0ff */
[----:B------:R-:W-:Y:S01]  /*ade0*/  IMAD.MOV.U32 R47, RZ, RZ, R55 ;  /* 0x000000ffff2f7224 */ /* 0x000fe200078e0037 */
[----:B------:R-:W-:Y:S01]  /*adf0*/  LOP3.LUT R91, R91, 0xff00, R92, 0xf8, !PT ;  /* 0x0000ff005b5b7812 */ /* 0x000fe200078ef85c */
[----:B------:R-:W-:Y:S01]  /*ae00*/  IMAD.U32 R92, R93, 0x10000, RZ ;  /* 0x000100005d5c7824 */ /* 0x000fe200078e00ff */
[----:B------:R-:W-:-:S02]  /*ae10*/  LOP3.LUT R59, R59, 0xff00, R94, 0xf8, !PT ;  /* 0x0000ff003b3b7812 */ /* 0x000fc400078ef85e */
[----:B------:R-:W-:Y:S02]  /*ae20*/  F2FP.F16.E4M3.UNPACK_B R94, R47 ;  /* 0x0000002fff5e723e */ /* 0x000fe400020006ff */
[----:B------:R-:W-:Y:S02]  /*ae30*/  LOP3.LUT R174, R59, 0xff0000, R174, 0xf8, !PT ;  /* 0x00ff00003bae7812 */ /* 0x000fe400078ef8ae */
[----:B------:R-:W-:Y:S01]  /*ae40*/  LOP3.LUT R175, R91, 0xff0000, R92, 0xf8, !PT ;  /* 0x00ff00005baf7812 */ /* 0x000fe200078ef85c */
[--C-:B------:R-:W-:Y:S01]  /*ae50*/  HADD2.F32 R55, -RZ, R94.reuse.H0_H0 ;  /* 0x2000005eff377230 */ /* 0x100fe20000004100 */
[-C--:B------:R-:W-:Y:S01]  /*ae60*/  F2FP.F16.E4M3.UNPACK_B R95, R174.reuse ;  /* 0x000000aeff5f723e */ /* 0x080fe200020006ff */
[----:B------:R-:W-:Y:S01]  /*ae70*/  HADD2.F32 R94, -RZ, R94.H1_H1 ;  /* 0x3000005eff5e7230 */ /* 0x000fe20000004100 */
[----:B------:R-:W-:Y:S02]  /*ae80*/  F2FP.F16.E4M3.UNPACK_B R93, R43 ;  /* 0x0000002bff5d723e */ /* 0x000fe400020006ff */
[----:B------:R-:W-:Y:S01]  /*ae90*/  F2FP.F16.E4M3.UNPACK_B R173, R175 ;  /* 0x000000afffad723e */ /* 0x000fe200020006ff */
[----:B------:R-:W-:Y:S01]  /*aea0*/  HADD2.F32 R176, -RZ, R95.H0_H0 ;  /* 0x2000005fffb07230 */ /* 0x000fe20000004100 */
[----:B------:R-:W-:Y:S01]  /*aeb0*/  F2FP.F16.E4M3.UNPACK_B R91, R47.H1 ;  /* 0x0000002fff5b723e */ /* 0x000fe200030006ff */
[----:B------:R-:W-:Y:S01]  /*aec0*/  HADD2.F32 R59, -RZ, R93.H0_H0 ;  /* 0x2000005dff3b7230 */ /* 0x000fe20000004100 */
[----:B------:R-:W-:Y:S01]  /*aed0*/  F2FP.F16.E4M3.UNPACK_B R174, R174.H1 ;  /* 0x000000aeffae723e */ /* 0x000fe200030006ff */
[----:B------:R-:W-:-:S02]  /*aee0*/  HADD2.F32 R92, -RZ, R173.H0_H0 ;  /* 0x200000adff5c7230 */ /* 0x000fc40000004100 */
[-C--:B------:R-:W-:Y:S01]  /*aef0*/  FMUL.FTZ R178, R55, R176.reuse ;  /* 0x000000b037b27220 */ /* 0x080fe20000410000 */
[----:B------:R-:W-:Y:S01]  /*af00*/  F2FP.F16.E4M3.UNPACK_B R175, R175.H1 ;  /* 0x000000afffaf723e */ /* 0x000fe200030006ff */
[C---:B------:R-:W-:Y:S01]  /*af10*/  FMUL.FTZ R176, R59.reuse, R176 ;  /* 0x000000b03bb07220 */ /* 0x040fe20000410000 */
[----:B------:R-:W-:Y:S02]  /*af20*/  HADD2.F32 R47, -RZ, R91.H0_H0 ;  /* 0x2000005bff2f7230 */ /* 0x000fe40000004100 */
[-C--:B------:R-:W-:Y:S01]  /*af30*/  FFMA.FTZ R59, R59, R92.reuse, -R178 ;  /* 0x0000005c3b3b7223 */ /* 0x080fe200000108b2 */
[----:B------:R-:W-:Y:S02]  /*af40*/  HADD2.F32 R177, -RZ, R174.H0_H0 ;  /* 0x200000aeffb17230 */ /* 0x000fe40000004100 */
[----:B------:R-:W-:Y:S01]  /*af50*/  FFMA.FTZ R55, R55, R92, R176 ;  /* 0x0000005c37377223 */ /* 0x000fe200000100b0 */
[----:B------:R-:W-:Y:S01]  /*af60*/  F2FP.F16.E4M3.UNPACK_B R92, R43.H1 ;  /* 0x0000002bff5c723e */ /* 0x000fe200030006ff */
[----:B------:R-:W-:Y:S01]  /*af70*/  HADD2.F32 R176, -RZ, R175.H0_H0 ;  /* 0x200000afffb07230 */ /* 0x000fe20000004100 */
[----:B------:R-:W-:Y:S01]  /*af80*/  F2FP.SATFINITE.E4M3.F32.PACK_AB_MERGE_C R44, R58, R44, RZ ;  /* 0x0000002c3a2c723e */ /* 0x000fe200048070ff */
[----:B------:R-:W-:Y:S01]  /*af90*/  FMUL.FTZ R178, R47, R177 ;  /* 0x000000b12fb27220 */ /* 0x000fe20000410000 */
[----:B------:R-:W-:Y:S01]  /*afa0*/  HADD2.F32 R91, -RZ, R91.H1_H1 ;  /* 0x3000005bff5b7230 */ /* 0x000fe20000004100 */
[----:B------:R-:W-:Y:S01]  /*afb0*/  F2FP.SATFINITE.E4M3.F32.PACK_AB_MERGE_C R57, R57, R41, RZ ;  /* 0x000000293939723e */ /* 0x000fe200048070ff */
[----:B------:R-:W-:Y:S01]  /*afc0*/  HADD2.F32 R43, -RZ, R92.H0_H0 ;  /* 0x2000005cff2b7230 */ /* 0x000fe20000004100 */
[----:B------:R-:W-:Y:S01]  /*afd0*/  F2FP.SATFINITE.E4M3.F32.PACK_AB_MERGE_C R41, R53, R56, R44 ;  /* 0x000000383529723e */ /* 0x000fe2000480702c */
[----:B------:R-:W-:Y:S01]  /*afe0*/  HADD2.F32 R174, -RZ, R174.H1_H1 ;  /* 0x300000aeffae7230 */ /* 0x000fe20000004100 */
[----:B------:R-:W-:-:S02]  /*aff0*/  F2FP.SATFINITE.E4M3.F32.PACK_AB_MERGE_C R53, R45, R46, R57 ;  /* 0x0000002e2d35723e */ /* 0x000fc40004807039 */
[C---:B------:R-:W-:Y:S01]  /*b000*/  FMUL.FTZ R177, R43.reuse, R177 ;  /* 0x000000b12bb17220 */ /* 0x040fe20000410000 */
[----:B------:R-:W-:Y:S01]  /*b010*/  FFMA.FTZ R43, R43, R176, -R178 ;  /* 0x000000b02b2b7223 */ /* 0x000fe200000108b2 */
[----:B------:R-:W-:Y:S02]  /*b020*/  F2FP.F16.E4M3.UNPACK_B R178, R170.H1 ;  /* 0x000000aaffb2723e */ /* 0x000fe400030006ff */
[----:B------:R-:W-:Y:S01]  /*b030*/  FFMA.FTZ R47, R47, R176, R177 ;  /* 0x000000b02f2f7223 */ /* 0x000fe200000100b1 */
[----:B------:R-:W-:Y:S02]  /*b040*/  HADD2.F32 R177, -RZ, R92.H1_H1 ;  /* 0x3000005cffb17230 */ /* 0x000fe40000004100 */
[----:B------:R-:W-:Y:S01]  /*b050*/  FMUL.FTZ R92, R91, R174 ;  /* 0x000000ae5b5c7220 */ /* 0x000fe20000410000 */
[----:B------:R-:W-:Y:S01]  /*b060*/  HADD2.F32 R176, -RZ, R175.H1_H1 ;  /* 0x300000afffb07230 */ /* 0x000fe20000004100 */
[----:B------:R-:W-:Y:S01]  /*b070*/  F2FP.F16.E4M3.UNPACK_B R170, R170 ;  /* 0x000000aaffaa723e */ /* 0x000fe200020006ff */
[----:B------:R-:W-:-:S02]  /*b080*/  HADD2.F32 R175, -RZ, R95.H1_H1 ;  /* 0x3000005fffaf7230 */ /* 0x000fc40000004100 */
[C---:B------:R-:W-:Y:S01]  /*b090*/  FMUL.FTZ R174, R177.reuse, R174 ;  /* 0x000000aeb1ae7220 */ /* 0x040fe20000410000 */
[----:B------:R-:W-:Y:S02]  /*b0a0*/  HADD2.F32 R95, -RZ, R173.H1_H1 ;  /* 0x300000adff5f7230 */ /* 0x000fe40000004100 */
[----:B------:R-:W-:Y:S01]  /*b0b0*/  FFMA.FTZ R92, R177, R176, -R92 ;  /* 0x000000b0b15c7223 */ /* 0x000fe2000001085c */
[----:B------:R-:W-:Y:S01]  /*b0c0*/  F2FP.F16.E4M3.UNPACK_B R173, R172.H1 ;  /* 0x000000acffad723e */ /* 0x000fe200030006ff */
[----:B------:R-:W-:Y:S01]  /*b0d0*/  FFMA.FTZ R91, R91, R176, R174 ;  /* 0x000000b05b5b7223 */ /* 0x000fe200000100ae */
[----:B------:R-:W-:Y:S02]  /*b0e0*/  HADD2.F32 R176, -RZ, R93.H1_H1 ;  /* 0x3000005dffb07230 */ /* 0x000fe40000004100 */
[----:B------:R-:W-:Y:S01]  /*b0f0*/  FMUL.FTZ R93, R94, R175 ;  /* 0x000000af5e5d7220 */ /* 0x000fe20000410000 */
[----:B------:R-:W-:Y:S01]  /*b100*/  IMAD.MOV.U32 R174, RZ, RZ, R52 ;  /* 0x000000ffffae7224 */ /* 0x000fe200078e0034 */
[----:B------:R-:W-:Y:S01]  /*b110*/  F2FP.F16.E4M3.UNPACK_B R172, R172 ;  /* 0x000000acffac723e */ /* 0x000fe200020006ff */
[----:B------:R-:W-:-:S02]  /*b120*/  HADD2.F32 R182, -RZ, R173.H0_H0 ;  /* 0x200000adffb67230 */ /* 0x000fc40000004100 */
[C---:B------:R-:W-:Y:S01]  /*b130*/  FMUL.FTZ R52, R176.reuse, R175 ;  /* 0x000000afb0347220 */ /* 0x040fe20000410000 */
[-C--:B------:R-:W-:Y:S01]  /*b140*/  FFMA.FTZ R93, R176, R95.reuse, -R93 ;  /* 0x0000005fb05d7223 */ /* 0x080fe2000001085d */
[----:B------:R-:W-:Y:S01]  /*b150*/  F2FP.F16.E4M3.UNPACK_B R176, R174.H1 ;  /* 0x000000aeffb0723e */ /* 0x000fe200030006ff */
[----:B------:R-:W-:Y:S01]  /*b160*/  HADD2.F32 R180, -RZ, R178.H0_H0 ;  /* 0x200000b2ffb47230 */ /* 0x000fe20000004100 */
[----:B------:R-:W-:Y:S01]  /*b170*/  F2FP.F16.E4M3.UNPACK_B R175, R40.H1 ;  /* 0x00000028ffaf723e */ /* 0x000fe200030006ff */
[----:B------:R-:W-:Y:S01]  /*b180*/  HADD2.F32 R173, -RZ, R173.H1_H1 ;  /* 0x300000adffad7230 */ /* 0x000fe20000004100 */
[----:B------:R-:W-:Y:S01]  /*b190*/  F2FP.F16.E4M3.UNPACK_B R174, R174 ;  /* 0x000000aeffae723e */ /* 0x000fe200020006ff */
[--C-:B------:R-:W-:Y:S01]  /*b1a0*/  HADD2.F32 R177, -RZ, R176.reuse.H0_H0 ;  /* 0x200000b0ffb17230 */ /* 0x100fe20000004100 */
[----:B------:R-:W-:Y:S01]  /*b1b0*/  F2FP.F16.E4M3.UNPACK_B R40, R40 ;  /* 0x00000028ff28723e */ /* 0x000fe200020006ff */
[----:B------:R-:W-:Y:S02]  /*b1c0*/  HADD2.F32 R179, -RZ, R175.H0_H0 ;  /* 0x200000afffb37230 */ /* 0x000fe40000004100 */
[----:B------:R-:W-:Y:S01]  /*b1d0*/  FFMA.FTZ R52, R94, R95, R52 ;  /* 0x0000005f5e347223 */ /* 0x000fe20000010034 */
[----:B------:R-:W-:-:S02]  /*b1e0*/  HADD2.F32 R176, -RZ, R176.H1_H1 ;  /* 0x300000b0ffb07230 */ /* 0x000fc40000004100 */
[-C--:B------:R-:W-:Y:S01]  /*b1f0*/  FMUL.FTZ R181, R177, R182.reuse ;  /* 0x000000b6b1b57220 */ /* 0x080fe20000410000 */
[----:B------:R-:W-:Y:S02]  /*b200*/  HADD2.F32 R175, -RZ, R175.H1_H1 ;  /* 0x300000afffaf7230 */ /* 0x000fe40000004100 */
[C---:B------:R-:W-:Y:S01]  /*b210*/  FMUL.FTZ R182, R179.reuse, R182 ;  /* 0x000000b6b3b67220 */ /* 0x040fe20000410000 */
[----:B------:R-:W-:Y:S02]  /*b220*/  HADD2.F32 R178, -RZ, R178.H1_H1 ;  /* 0x300000b2ffb27230 */ /* 0x000fe40000004100 */
[-C--:B------:R-:W-:Y:S01]  /*b230*/  FFMA.FTZ R181, R179, R180.reuse, -R181 ;  /* 0x000000b4b3b57223 */ /* 0x080fe200000108b5 */
[----:B------:R-:W-:Y:S01]  /*b240*/  F2FP.SATFINITE.E4M3.F32.PACK_AB_MERGE_C R47, R91, R47, RZ ;  /* 0x0000002f5b2f723e */ /* 0x000fe200048070ff */
[----:B------:R-:W-:Y:S01]  /*b250*/  FFMA.FTZ R182, R177, R180, R182 ;  /* 0x000000b4b1b67223 */ /* 0x000fe200000100b6 */
[-C--:B------:R-:W-:Y:S01]  /*b260*/  FMUL.FTZ R177, R176, R173.reuse ;  /* 0x000000adb0b17220 */ /* 0x080fe20000410000 */
[C---:B------:R-:W-:Y:S01]  /*b270*/  FMUL.FTZ R173, R175.reuse, R173 ;  /* 0x000000adafad7220 */ /* 0x040fe20000410000 */
[----:B------:R-:W-:Y:S01]  /*b280*/  HADD2.F32 R180, -RZ, R172.H0_H0 ;  /* 0x200000acffb47230 */ /* 0x000fe20000004100 */
[----:B------:R-:W-:Y:S01]  /*b290*/  F2FP.SATFINITE.E4M3.F32.PACK_AB_MERGE_C R92, R92, R43, RZ ;  /* 0x0000002b5c5c723e */ /* 0x000fe200048070ff */
        /* <DEDUP_REMOVED lines=17> */
[C---:B------:R-:W-:Y:S01]  /*b3b0*/  FMUL.FTZ R172, R40.reuse, R172 ;  /* 0x000000ac28ac7220 */ /* 0x040fe20000410000 */
[----:B------:R-:W-:Y:S01]  /*b3c0*/  F2FP.SATFINITE.E4M3.F32.PACK_AB_MERGE_C R43, R93, R59, R92 ;  /* 0x0000003b5d2b723e */ /* 0x000fe2000480705c */
[-C--:B------:R-:W-:Y:S02]  /*b3d0*/  FFMA.FTZ R176, R40, R170.reuse, -R176 ;  /* 0x000000aa28b07223 */ /* 0x080fe400000108b0 */
[----:B------:R-:W-:Y:S01]  /*b3e0*/  FFMA.FTZ R40, R174, R170, R172 ;  /* 0x000000aaae287223 */ /* 0x000fe200000100ac */
[----:B------:R-:W-:Y:S01]  /*b3f0*/  IMAD.MOV.U32 R170, RZ, RZ, R42 ;  /* 0x000000ffffaa7224 */ /* 0x000fe200078e002a */
[----:B------:R-:W-:Y:S02]  /*b400*/  F2FP.F16.E4M3.UNPACK_B R42, R171.H1 ;  /* 0x000000abff2a723e */ /* 0x000fe400030006ff */
[----:B------:R-:W-:-:S02]  /*b410*/  F2FP.F16.E4M3.UNPACK_B R174, R54.H1 ;  /* 0x00000036ffae723e */ /* 0x000fc400030006ff */
[----:B------:R-:W-:Y:S01]  /*b420*/  F2FP.F16.E4M3.UNPACK_B R172, R170.H1 ;  /* 0x000000aaffac723e */ /* 0x000fe200030006ff */
[----:B------:R-:W-:Y:S01]  /*b430*/  HADD2.F32 R183, -RZ, R42.H0_H0 ;  /* 0x2000002affb77230 */ /* 0x000fe20000004100 */
[----:B------:R-:W-:Y:S01]  /*b440*/  F2FP.SATFINITE.E4M3.F32.PACK_AB_MERGE_C R179, R176, R179, R175 ;  /* 0x000000b3b0b3723e */ /* 0x000fe200048070af */
[----:B------:R-:W-:Y:S01]  /*b450*/  HADD2.F32 R175, -RZ, R174.H0_H0 ;  /* 0x200000aeffaf7230 */ /* 0x000fe20000004100 */
[----:B------:R-:W-:Y:S01]  /*b460*/  F2FP.F16.E4M3.UNPACK_B R176, R169.H1 ;  /* 0x000000a9ffb0723e */ /* 0x000fe200030006ff */
[----:B------:R-:W-:Y:S01]  /*b470*/  HADD2.F32 R177, -RZ, R172.H0_H0 ;  /* 0x200000acffb17230 */ /* 0x000fe20000004100 */
[----:B------:R-:W-:Y:S01]  /*b480*/  F2FP.F16.E4M3.UNPACK_B R171, R171 ;  /* 0x000000abffab723e */ /* 0x000fe200020006ff */
[----:B------:R-:W-:Y:S02]  /*b490*/  HADD2.F32 R42, -RZ, R42.H1_H1 ;  /* 0x3000002aff2a7230 */ /* 0x000fe40000004100 */
[----:B------:R-:W-:Y:S01]  /*b4a0*/  FMUL.FTZ R181, R175, R183 ;  /* 0x000000b7afb57220 */ /* 0x000fe20000410000 */
[----:B------:R-:W-:-:S02]  /*b4b0*/  HADD2.F32 R178, -RZ, R176.H0_H0 ;  /* 0x200000b0ffb27230 */ /* 0x000fc40000004100 */
[----:B------:R-:W-:Y:S01]  /*b4c0*/  FMUL.FTZ R183, R177, R183 ;  /* 0x000000b7b1b77220 */ /* 0x000fe20000410000 */
[----:B------:R-:W-:Y:S01]  /*b4d0*/  HADD2.F32 R174, -RZ, R174.H1_H1 ;  /* 0x300000aeffae7230 */ /* 0x000fe20000004100 */
[----:B------:R-:W-:Y:S01]  /*b4e0*/  F2FP.F16.E4M3.UNPACK_B R54, R54 ;  /* 0x00000036ff36723e */ /* 0x000fe200020006ff */
[----:B------:R-:W-:Y:S02]  /*b4f0*/  HADD2.F32 R172, -RZ, R172.H1_H1 ;  /* 0x300000acffac7230 */ /* 0x000fe40000004100 */
[----:B------:R-:W-:Y:S01]  /*b500*/  FFMA.FTZ R183, R175, R178, R183 ;  /* 0x000000b2afb77223 */ /* 0x000fe200000100b7 */
[----:B------:R-:W-:Y:S02]  /*b510*/  HADD2.F32 R176, -RZ, R176.H1_H1 ;  /* 0x300000b0ffb07230 */ /* 0x000fe40000004100 */
[----:B------:R-:W-:Y:S01]  /*b520*/  FMUL.FTZ R175, R174, R42 ;  /* 0x0000002aaeaf7220 */ /* 0x000fe20000410000 */
[----:B------:R-:W-:Y:S01]  /*b530*/  F2FP.F16.E4M3.UNPACK_B R170, R170 ;  /* 0x000000aaffaa723e */ /* 0x000fe200020006ff */
[C---:B------:R-:W-:Y:S01]  /*b540*/  FMUL.FTZ R42, R172.reuse, R42 ;  /* 0x0000002aac2a7220 */ /* 0x040fe20000410000 */
[----:B------:R-:W-:Y:S01]  /*b550*/  FFMA.FTZ R181, R177, R178, -R181 ;  /* 0x000000b2b1b57223 */ /* 0x000fe200000108b5 */
[-C--:B------:R-:W-:Y:S01]  /*b560*/  FFMA.FTZ R172, R172, R176.reuse, -R175 ;  /* 0x000000b0acac7223 */ /* 0x080fe200000108af */
[----:B------:R-:W-:Y:S01]  /*b570*/  F2FP.F16.E4M3.UNPACK_B R169, R169 ;  /* 0x000000a9ffa9723e */ /* 0x000fe200020006ff */
[----:B------:R-:W-:Y:S01]  /*b580*/  FFMA.FTZ R42, R174, R176, R42 ;  /* 0x000000b0ae2a7223 */ /* 0x000fe2000001002a */
[----:B------:R-:W-:Y:S01]  /*b590*/  HADD2.F32 R178, -RZ, R171.H0_H0 ;  /* 0x200000abffb27230 */ /* 0x000fe20000004100 */
[----:B------:R-:W-:Y:S01]  /*b5a0*/  F2FP.SATFINITE.E4M3.F32.PACK_AB_MERGE_C R180, R40, R180, R173 ;  /* 0x000000b428b4723e */ /* 0x000fe200048070ad */
[----:B------:R-:W-:Y:S01]  /*b5b0*/  HADD2.F32 R174, -RZ, R54.H0_H0 ;  /* 0x20000036ffae7230 */ /* 0x000fe20000004100 */
[----:B------:R-:W-:Y:S01]  /*b5c0*/  F2FP.SATFINITE.E4M3.F32.PACK_AB_MERGE_C R172, R172, R181, RZ ;  /* 0x000000b5acac723e */ /* 0x000fe200048070ff */
[----:B------:R-:W-:-:S02]  /*b5d0*/  HADD2.F32 R176, -RZ, R170.H0_H0 ;  /* 0x200000aaffb07230 */ /* 0x000fc40000004100 */
[----:B------:R-:W-:Y:S02]  /*b5e0*/  HADD2.F32 R175, -RZ, R169.H0_H0 ;  /* 0x200000a9ffaf7230 */ /* 0x000fe40000004100 */
        /* <DEDUP_REMOVED lines=9> */
[----:B------:R-:W-:Y:S02]  /*b680*/  IMAD.MOV.U32 R40, RZ, RZ, R179 ;  /* 0x000000ffff287224 */ /* 0x000fe400078e00b3 */
[C---:B------:R-:W-:Y:S01]  /*b690*/  FMUL.FTZ R171, R170.reuse, R171 ;  /* 0x000000abaaab7220 */ /* 0x040fe20000410000 */
[----:B------:R-:W-:Y:S02]  /*b6a0*/  IMAD.MOV.U32 R52, RZ, RZ, R180 ;  /* 0x000000ffff347224 */ /* 0x000fe400078e00b4 */
[-C--:B------:R-:W-:Y:S01]  /*b6b0*/  FFMA.FTZ R170, R170, R169.reuse, -R175 ;  /* 0x000000a9aaaa7223 */ /* 0x080fe200000108af */
[----:B------:R-:W-:Y:S01]  /*b6c0*/  FFMA.FTZ R171, R54, R169, R171 ;  /* 0x000000a936ab7223 */ /* 0x000fe200000100ab */
[----:B------:R-:W-:-:S03]  /*b6d0*/  F2FP.SATFINITE.E4M3.F32.PACK_AB_MERGE_C R54, R42, R183, RZ ;  /* 0x000000b72a36723e */ /* 0x000fc600048070ff */
[----:B------:R-:W-:Y:S02]  /*b6e0*/  F2FP.SATFINITE.E4M3.F32.PACK_AB_MERGE_C R42, R170, R177, R172 ;  /* 0x000000b1aa2a723e */ /* 0x000fe400048070ac */
[----:B------:R-:W-:-:S07]  /*b6f0*/  F2FP.SATFINITE.E4M3.F32.PACK_AB_MERGE_C R54, R171, R178, R54 ;  /* 0x000000b2ab36723e */ /* 0x000fce0004807036 */
.L_x_1408:
[----:B------:R-:W-:Y:S05]  /*b700*/  BSYNC B3 ;  /* 0x0000000000037941 */ /* 0x000fea0003800000 */
.L_x_1407:
[----:B------:R-:W-:-:S13]  /*b710*/  ISETP.GE.AND P4, PT, R90, R150, PT ;  /* 0x000000965a00720c */ /* 0x000fda0003f86270 */
[--C-:B------:R-:W-:Y:S02]  /*b720*/  @!P4 SHF.R.S32.HI R44, RZ, 0x1f, R90.reuse ;  /* 0x0000001fff2cc819 */ /* 0x100fe4000001145a */
[----:B------:R-:W-:-:S04]  /*b730*/  @!P4 IADD3 R47, P5, P6, R116, R134, R90 ;  /* 0x00000086742fc210 */ /* 0x000fc80007ebe05a */
[----:B------:R-:W-:Y:S02]  /*b740*/  @!P4 IADD3.X R56, R3, R168, R44, P5, P6 ;  /* 0x000000a80338c210 */ /* 0x000fe40002fec42c */
[----:B------:R-:W-:-:S05]  /*b750*/  IADD3 R44, P5, R89, R120, RZ ;  /* 0x00000078592c7210 */ /* 0x000fca0007fbe0ff */
[----:B------:R-:W-:Y:S01]  /*b760*/  IMAD.X R45, R88, 0x1, R121, P5 ;  /* 0x00000001582d7824 */ /* 0x000fe200028e0679 */
[----:B------:R-:W-:-:S04]  /*b770*/  @!P4 IADD3 R46, P5, R47, R120, RZ ;  /* 0x000000782f2ec210 */ /* 0x000fc80007fbe0ff */
[----:B0-----:R3:W-:Y:S01]  /*b780*/  STG.E.128 desc[UR60][R44.64], R40 ;  /* 0x000000282c007986 */ /* 0x0017e2000c101d3c */
[----:B------:R-:W-:-:S05]  /*b790*/  @!P4 IMAD.X R47, R56, 0x1, R121, P5 ;  /* 0x00000001382fc824 */ /* 0x000fca00028e0679 */
[----:B-1----:R3:W-:Y:S03]  /*b7a0*/  @!P4 STG.E.128 desc[UR60][R46.64], R52 ;  /* 0x000000342e00c986 */ /* 0x0027e6000c101d3c */
.L_x_1406:
[----:B------:R-:W-:Y:S05]  /*b7b0*/  BSYNC B2 ;  /* 0x0000000000027941 */ /* 0x000fea0003800000 */
.L_x_1405:
[----:B------:R-:W-:-:S13]  /*b7c0*/  ISETP.NE.AND P4, PT, R36, RZ, PT ;  /* 0x000000ff2400720c */ /* 0x000fda0003f85270 */
[----:B------:R-:W-:Y:S05]  /*b7d0*/  @!P4 BRA `(.L_x_1400) ;  /* 0x0000000c00dcc947 */ /* 0x000fea0003800000 */
[----:B------:R-:W-:Y:S01]  /*b7e0*/  LOP3.LUT P6, RZ, R17, 0x1, RZ, 0xc0, !PT ;  /* 0x0000000111ff7812 */ /* 0x000fe200078cc0ff */
[----:B------:R-:W-:Y:S01]  /*b7f0*/  BSSY B2, `(.L_x_1409) ;  /* 0x00000eb000027945 */ /* 0x000fe20003800000 */
[----:B---3--:R-:W-:Y:S02]  /*b800*/  IADD3 R53, P4, P5, R116, R134, R29 ;  /* 0x0000008674357210 */ /* 0x008fe40007d9e01d */
[----:B0-----:R-:W-:Y:S02]  /*b810*/  SEL R40, R99, R155, !P6 ;  /* 0x0000009b63287207 */ /* 0x001fe40007000000 */
[----:B------:R-:W-:Y:S02]  /*b820*/  IADD3.X R52, R3, R168, R32, P4, P5 ;  /* 0x000000a803347210 */ /* 0x000fe400027ea420 */
[----:B------:R-:W-:Y:S02]  /*b830*/  SHF.R.S32.HI R41, RZ, 0x1f, R40 ;  /* 0x0000001fff297819 */ /* 0x000fe40000011428 */
[----:B------:R-:W-:-:S02]  /*b840*/  ISETP.GE.AND P4, PT, R6, R127, PT ;  /* 0x0000007f0600720c */ /* 0x000fc40003f86270 */
[----:B------:R-:W-:-:S04]  /*b850*/  LEA.HI R41, R41, R40, RZ, 0x5 ;  /* 0x0000002829297211 */ /* 0x000fc800078f28ff */
        /* <DEDUP_REMOVED lines=16> */
[----:B------:R-:W-:Y:S01]  /*b960*/  SHF.R.U32.HI R48, RZ, 0x8, R61 ;  /* 0x00000008ff307819 */ /* 0x000fe2000001163d */
[----:B0-----:R-:W-:Y:S01]  /*b970*/  IMAD.MOV.U32 R54, RZ, RZ, R40 ;  /* 0x000000ffff367224 */ /* 0x001fe200078e0028 */
[----:B------:R-:W-:Y:S01]  /*b980*/  LOP3.LUT R59, R61, 0xff0000ff, RZ, 0xc0, !PT ;  /* 0xff0000ff3d3b7812 */ /* 0x000fe200078ec0ff */
[----:B-1----:R-:W-:Y:S01]  /*b990*/  IMAD.MOV.U32 R56, RZ, RZ, R44 ;  /* 0x000000ffff387224 */ /* 0x002fe200078e002c */
[----:B------:R-:W-:Y:S01]  /*b9a0*/  SHF.R.U32.HI R88, RZ, 0x8, R63 ;  /* 0x00000008ff587819 */ /* 0x000fe2000001163f */
[----:B------:R-:W-:Y:S01]  /*b9b0*/  IMAD.SHL.U32 R40, R48, 0x100, RZ ;  /* 0x0000010030287824 */ /* 0x000fe200078e00ff */
[----:B------:R-:W-:Y:S01]  /*b9c0*/  SHF.R.U32.HI R89, RZ, 0x10, R61 ;  /* 0x00000010ff597819 */ /* 0x000fe2000001163d */
[----:B------:R-:W-:Y:S01]  /*b9d0*/  IMAD.MOV.U32 R48, RZ, RZ, R42 ;  /* 0x000000ffff307224 */ /* 0x000fe200078e002a */
[----:B------:R-:W-:Y:S02]  /*b9e0*/  SHF.R.U32.HI R58, RZ, 0x10, R63 ;  /* 0x00000010ff3a7819 */ /* 0x000fe4000001163f */
[----:B------:R-:W-:Y:S01]  /*b9f0*/  LOP3.LUT R59, R59, 0xff00, R40, 0xf8, !PT ;  /* 0x0000ff003b3b7812 */ /* 0x000fe200078ef828 */
[----:B------:R-:W-:Y:S01]  /*ba00*/  IMAD.SHL.U32 R40, R88, 0x100, RZ ;  /* 0x0000010058287824 */ /* 0x000fe200078e00ff */
[----:B------:R-:W-:Y:S01]  /*ba10*/  LOP3.LUT R61, R63, 0xff0000ff, RZ, 0xc0, !PT ;  /* 0xff0000ff3f3d7812 */ /* 0x000fe200078ec0ff */
[----:B------:R-:W-:Y:S01]  /*ba20*/  IMAD.U32 R44, R89, 0x10000, RZ ;  /* 0x00010000592c7824 */ /* 0x000fe200078e00ff */
[----:B------:R-:W-:-:S02]  /*ba30*/  SHF.R.U32.HI R62, RZ, 0x8, R49 ;  /* 0x00000008ff3e7819 */ /* 0x000fc40000011631 */
[----:B------:R-:W-:Y:S02]  /*ba40*/  SHF.R.U32.HI R60, RZ, 0x8, R51 ;  /* 0x00000008ff3c7819 */ /* 0x000fe40000011633 */
[----:B------:R-:W-:Y:S01]  /*ba50*/  LOP3.LUT R61, R61, 0xff00, R40, 0xf8, !PT ;  /* 0x0000ff003d3d7812 */ /* 0x000fe200078ef828 */
[----:B------:R-:W-:Y:S01]  /*ba60*/  IMAD.U32 R40, R58, 0x10000, RZ ;  /* 0x000100003a287824 */ /* 0x000fe200078e00ff */
[----:B------:R-:W-:Y:S01]  /*ba70*/  SHF.R.U32.HI R50, RZ, 0x10, R49 ;  /* 0x00000010ff327819 */ /* 0x000fe20000011631 */
[----:B------:R-:W-:Y:S01]  /*ba80*/  IMAD.SHL.U32 R42, R62, 0x100, RZ ;  /* 0x000001003e2a7824 */ /* 0x000fe200078e00ff */
[----:B------:R-:W-:Y:S01]  /*ba90*/  LOP3.LUT R63, R49, 0xff0000ff, RZ, 0xc0, !PT ;  /* 0xff0000ff313f7812 */ /* 0x000fe200078ec0ff */
[----:B------:R-:W-:Y:S01]  /*baa0*/  IMAD.MOV.U32 R49, RZ, RZ, R46 ;  /* 0x000000ffff317224 */ /* 0x000fe200078e002e */
[----:B------:R-:W-:Y:S01]  /*bab0*/  LOP3.LUT R44, R59, 0xff0000, R44, 0xf8, !PT ;  /* 0x00ff00003b2c7812 */ /* 0x000fe200078ef82c */
[----:B------:R-:W-:Y:S01]  /*bac0*/  IMAD.SHL.U32 R46, R60, 0x100, RZ ;  /* 0x000001003c2e7824 */ /* 0x000fe200078e00ff */
[----:B------:R-:W-:-:S02]  /*bad0*/  SHF.R.U32.HI R57, RZ, 0x10, R51 ;  /* 0x00000010ff397819 */ /* 0x000fc40000011633 */
[----:B------:R-:W-:Y:S02]  /*bae0*/  F2FP.F16.E4M3.UNPACK_B R62, R164.H1 ;  /* 0x000000a4ff3e723e */ /* 0x000fe400030006ff */
[----:B------:R-:W-:Y:S02]  /*baf0*/  F2FP.F16.E4M3.UNPACK_B R59, R56.H1 ;  /* 0x00000038ff3b723e */ /* 0x000fe400030006ff */
[----:B------:R-:W-:Y:S02]  /*bb00*/  LOP3.LUT R51, R51, 0xff0000ff, RZ, 0xc0, !PT ;  /* 0xff0000ff33337812 */ /* 0x000fe400078ec0ff */
[----:B------:R-:W-:Y:S01]  /*bb10*/  F2FP.F16.E4M3.UNPACK_B R58, R54.H1 ;  /* 0x00000036ff3a723e */ /* 0x000fe200030006ff */
[----:B------:R-:W-:Y:S01]  /*bb20*/  HADD2.F32 R60, -RZ, R59.H0_H0 ;  /* 0x2000003bff3c7230 */ /* 0x000fe20000004100 */
[----:B------:R-:W-:Y:S02]  /*bb30*/  LOP3.LUT R40, R61, 0xff0000, R40, 0xf8, !PT ;  /* 0x00ff00003d287812 */ /* 0x000fe400078ef828 */
[----:B------:R-:W-:Y:S01]  /*bb40*/  LOP3.LUT R63, R63, 0xff00, R42, 0xf8, !PT ;  /* 0x0000ff003f3f7812 */ /* 0x000fe200078ef82a */
[----:B------:R-:W-:Y:S01]  /*bb50*/  HADD2.F32 R42, -RZ, R62.H0_H0 ;  /* 0x2000003eff2a7230 */ /* 0x000fe20000004100 */
[----:B------:R-:W-:-:S02]  /*bb60*/  F2FP.F16.E4M3.UNPACK_B R61, R166.H1 ;  /* 0x000000a6ff3d723e */ /* 0x000fc400030006ff */
[----:B------:R-:W-:Y:S01]  /*bb70*/  LOP3.LUT R89, R51, 0xff00, R46, 0xf8, !PT ;  /* 0x0000ff0033597812 */ /* 0x000fe200078ef82e */
[--C-:B------:R-:W-:Y:S02]  /*bb80*/  HADD2.F32 R51, -RZ, R58.reuse.H0_H0 ;  /* 0x2000003aff337230 */ /* 0x100fe40000004100 */
[----:B------:R-:W-:Y:S01]  /*bb90*/  FMUL.FTZ R88, R60, R42 ;  /* 0x0000002a3c587220 */ /* 0x000fe20000410000 */
[----:B------:R-:W-:Y:S01]  /*bba0*/  IMAD.U32 R46, R50, 0x10000, RZ ;  /* 0x00010000322e7824 */ /* 0x000fe200078e00ff */
[----:B------:R-:W-:Y:S01]  /*bbb0*/  F2FP.F16.E4M3.UNPACK_B R164, R164 ;  /* 0x000000a4ffa4723e */ /* 0x000fe200020006ff */
[----:B------:R-:W-:Y:S02]  /*bbc0*/  IMAD.U32 R50, R57, 0x10000, RZ ;  /* 0x0001000039327824 */ /* 0x000fe400078e00ff */
[----:B------:R-:W-:Y:S01]  /*bbd0*/  FMUL.FTZ R91, R51, R42 ;  /* 0x0000002a335b7220 */ /* 0x000fe20000410000 */
[--C-:B------:R-:W-:Y:S01]  /*bbe0*/  HADD2.F32 R57, -RZ, R61.reuse.H0_H0 ;  /* 0x2000003dff397230 */ /* 0x100fe20000004100 */
[----:B------:R-:W-:Y:S01]  /*bbf0*/  LOP3.LUT R46, R63, 0xff0000, R46, 0xf8, !PT ;  /* 0x00ff00003f2e7812 */ /* 0x000fe200078ef82e */
[----:B------:R-:W-:Y:S01]  /*bc00*/  HADD2.F32 R58, -RZ, R58.H1_H1 ;  /* 0x3000003aff3a7230 */ /* 0x000fe20000004100 */
[----:B------:R-:W-:Y:S01]  /*bc10*/  LOP3.LUT R42, R89, 0xff0000, R50, 0xf8, !PT ;  /* 0x00ff0000592a7812 */ /* 0x000fe200078ef832 */
[----:B------:R-:W-:-:S02]  /*bc20*/  HADD2.F32 R63, -RZ, R61.H1_H1 ;  /* 0x3000003dff3f7230 */ /* 0x000fc40000004100 */
[-C--:B------:R-:W-:Y:S01]  /*bc30*/  FFMA.FTZ R50, R51, R57.reuse, -R88 ;  /* 0x0000003933327223 */ /* 0x080fe20000010858 */
[----:B------:R-:W-:Y:S01]  /*bc40*/  FFMA.FTZ R51, R60, R57, R91 ;  /* 0x000000393c337223 */ /* 0x000fe2000001005b */
[----:B------:R-:W-:Y:S01]  /*bc50*/  HADD2.F32 R57, -RZ, R62.H1_H1 ;  /* 0x3000003eff397230 */ /* 0x000fe20000004100 */
[----:B------:R-:W-:Y:S01]  /*bc60*/  F2FP.F16.E4M3.UNPACK_B R60, R56 ;  /* 0x00000038ff3c723e */ /* 0x000fe200020006ff */
[----:B------:R-:W-:Y:S01]  /*bc70*/  HADD2.F32 R62, -RZ, R59.H1_H1 ;  /* 0x3000003bff3e7230 */ /* 0x000fe20000004100 */
[----:B------:R-:W-:Y:S01]  /*bc80*/  F2FP.F16.E4M3.UNPACK_B R59, R54 ;  /* 0x00000036ff3b723e */ /* 0x000fe200020006ff */
[----:B------:R-:W-:Y:S02]  /*bc90*/  HADD2.F32 R88, -RZ, R164.H0_H0 ;  /* 0x200000a4ff587230 */ /* 0x000fe40000004100 */
[-C--:B------:R-:W-:Y:S01]  /*bca0*/  FMUL.FTZ R91, R58, R57.reuse ;  /* 0x000000393a5b7220 */ /* 0x080fe20000410000 */
[----:B------:R-:W-:Y:S01]  /*bcb0*/  F2FP.F16.E4M3.UNPACK_B R166, R166 ;  /* 0x000000a6ffa6723e */ /* 0x000fe200020006ff */
[----:B------:R-:W-:Y:S01]  /*bcc0*/  FMUL.FTZ R89, R62, R57 ;  /* 0x000000393e597220 */ /* 0x000fe20000410000 */
[----:B------:R-:W-:-:S02]  /*bcd0*/  HADD2.F32 R61, -RZ, R60.H0_H0 ;  /* 0x2000003cff3d7230 */ /* 0x000fc40000004100 */
[-C--:B------:R-:W-:Y:S01]  /*bce0*/  FFMA.FTZ R54, R62, R63.reuse, R91 ;  /* 0x0000003f3e367223 */ /* 0x080fe2000001005b */
[--C-:B------:R-:W-:Y:S02]  /*bcf0*/  HADD2.F32 R56, -RZ, R59.reuse.H0_H0 ;  /* 0x2000003bff387230 */ /* 0x100fe40000004100 */
[----:B------:R-:W-:Y:S01]  /*bd00*/  FFMA.FTZ R57, R58, R63, -R89 ;  /* 0x0000003f3a397223 */ /* 0x000fe20000010859 */
[----:B------:R-:W-:Y:S02]  /*bd10*/  HADD2.F32 R164, -RZ, R164.H1_H1 ;  /* 0x300000a4ffa47230 */ /* 0x000fe40000004100 */
[-C--:B------:R-:W-:Y:S01]  /*bd20*/  FMUL.FTZ R63, R61, R88.reuse ;  /* 0x000000583d3f7220 */ /* 0x080fe20000410000 */
[----:B------:R-:W-:Y:S02]  /*bd30*/  HADD2.F32 R62, -RZ, R60.H1_H1 ;  /* 0x3000003cff3e7230 */ /* 0x000fe40000004100 */
[----:B------:R-:W-:Y:S01]  /*bd40*/  FMUL.FTZ R88, R56, R88 ;  /* 0x0000005838587220 */ /* 0x000fe20000410000 */
[----:B------:R-:W-:Y:S01]  /*bd50*/  HADD2.F32 R58, -RZ, R166.H0_H0 ;  /* 0x200000a6ff3a7230 */ /* 0x000fe20000004100 */
[----:B------:R-:W-:Y:S01]  /*bd60*/  F2FP.F16.E4M3.UNPACK_B R89, R165.H1 ;  /* 0x000000a5ff59723e */ /* 0x000fe200030006ff */
[----:B------:R-:W-:-:S02]  /*bd70*/  HADD2.F32 R59, -RZ, R59.H1_H1 ;  /* 0x3000003bff3b7230 */ /* 0x000fc40000004100 */
[----:B------:R-:W-:Y:S01]  /*bd80*/  FMUL.FTZ R60, R62, R164 ;  /* 0x000000a43e3c7220 */ /* 0x000fe20000410000 */
[----:B------:R-:W-:Y:S02]  /*bd90*/  HADD2.F32 R166, -RZ, R166.H1_H1 ;  /* 0x300000a6ffa67230 */ /* 0x000fe40000004100 */
[-C--:B------:R-:W-:Y:S01]  /*bda0*/  FFMA.FTZ R56, R56, R58.reuse, -R63 ;  /* 0x0000003a38387223 */ /* 0x080fe2000001083f */
[----:B------:R-:W-:Y:S01]  /*bdb0*/  FFMA.FTZ R58, R61, R58, R88 ;  /* 0x0000003a3d3a7223 */ /* 0x000fe20000010058 */
[----:B------:R-:W-:Y:S01]  /*bdc0*/  F2FP.F16.E4M3.UNPACK_B R63, R49.H1 ;  /* 0x00000031ff3f723e */ /* 0x000fe200030006ff */
[C---:B------:R-:W-:Y:S01]  /*bdd0*/  FMUL.FTZ R91, R59.reuse, R164 ;  /* 0x000000a43b5b7220 */ /* 0x040fe20000410000 */
[----:B------:R-:W-:Y:S01]  /*bde0*/  FFMA.FTZ R61, R59, R166, -R60 ;  /* 0x000000a63b3d7223 */ /* 0x000fe2000001083c */
[----:B------:R-:W-:Y:S01]  /*bdf0*/  F2FP.F16.E4M3.UNPACK_B R60, R48.H1 ;  /* 0x00000030ff3c723e */ /* 0x000fe200030006ff */
[----:B------:R-:W-:Y:S01]  /*be00*/  HADD2.F32 R93, -RZ, R89.H0_H0 ;  /* 0x20000059ff5d7230 */ /* 0x000fe20000004100 */
[----:B------:R-:W-:Y:S01]  /*be10*/  F2FP.F16.E4M3.UNPACK_B R90, R167.H1 ;  /* 0x000000a7ff5a723e */ /* 0x000fe200030006ff */
[----:B------:R-:W-:-:S02]  /*be20*/  HADD2.F32 R88, -RZ, R63.H0_H0 ;  /* 0x2000003fff587230 */ /* 0x000fc40000004100 */
[----:B------:R-:W-:Y:S01]  /*be30*/  FFMA.FTZ R59, R62, R166, R91 ;  /* 0x000000a63e3b7223 */ /* 0x000fe2000001005b */
[----:B------:R-:W-:Y:S01]  /*be40*/  HADD2.F32 R62, -RZ, R60.H0_H0 ;  /* 0x2000003cff3e7230 */ /* 0x000fe20000004100 */
[----:B------:R-:W-:Y:S01]  /*be50*/  F2FP.F16.E4M3.UNPACK_B R165, R165 ;  /* 0x000000a5ffa5723e */ /* 0x000fe200020006ff */
[----:B------:R-:W-:Y:S02]  /*be60*/  HADD2.F32 R92, -RZ, R89.H1_H1 ;  /* 0x30000059ff5c7230 */ /* 0x000fe40000004100 */
[-C--:B------:R-:W-:Y:S01]  /*be70*/  FMUL.FTZ R95, R88, R93.reuse ;  /* 0x0000005d585f7220 */ /* 0x080fe20000410000 */
[----:B------:R-:W-:Y:S02]  /*be80*/  HADD2.F32 R91, -RZ, R90.H0_H0 ;  /* 0x2000005aff5b7230 */ /* 0x000fe40000004100 */
[----:B------:R-:W-:Y:S01]  /*be90*/  FMUL.FTZ R93, R62, R93 ;  /* 0x0000005d3e5d7220 */ /* 0x000fe20000410000 */
[----:B------:R-:W-:Y:S01]  /*bea0*/  HADD2.F32 R89, -RZ, R63.H1_H1 ;  /* 0x3000003fff597230 */ /* 0x000fe20000004100 */
[----:B------:R-:W-:Y:S01]  /*beb0*/  F2FP.F16.E4M3.UNPACK_B R48, R48 ;  /* 0x00000030ff30723e */ /* 0x000fe200020006ff */
[----:B------:R-:W-:-:S02]  /*bec0*/  HADD2.F32 R63, -RZ, R60.H1_H1 ;  /* 0x3000003cff3f7230 */ /* 0x000fc40000004100 */
[-C--:B------:R-:W-:Y:S01]  /*bed0*/  FFMA.FTZ R60, R62, R91.reuse, -R95 ;  /* 0x0000005b3e3c7223 */ /* 0x080fe2000001085f */
[----:B------:R-:W-:Y:S02]  /*bee0*/  HADD2.F32 R90, -RZ, R90.H1_H1 ;  /* 0x3000005aff5a7230 */ /* 0x000fe40000004100 */
[-C--:B------:R-:W-:Y:S01]  /*bef0*/  FMUL.FTZ R94, R89, R92.reuse ;  /* 0x0000005c595e7220 */ /* 0x080fe20000410000 */
[----:B------:R-:W-:Y:S01]  /*bf00*/  FFMA.FTZ R62, R88, R91, R93 ;  /* 0x0000005b583e7223 */ /* 0x000fe2000001005d */
[----:B------:R-:W-:Y:S01]  /*bf10*/  FMUL.FTZ R92, R63, R92 ;  /* 0x0000005c3f5c7220 */ /* 0x000fe20000410000 */
[----:B------:R-:W-:Y:S01]  /*bf20*/  F2FP.F16.E4M3.UNPACK_B R88, R49 ;  /* 0x00000031ff58723e */ /* 0x000fe200020006ff */
[----:B------:R-:W-:Y:S01]  /*bf30*/  HADD2.F32 R49, -RZ, R48.H0_H0 ;  /* 0x20000030ff317230 */ /* 0x000fe20000004100 */
[----:B------:R-:W-:Y:S01]  /*bf40*/  F2FP.F16.E4M3.UNPACK_B R167, R167 ;  /* 0x000000a7ffa7723e */ /* 0x000fe200020006ff */
[----:B------:R-:W-:Y:S01]  /*bf50*/  FFMA.FTZ R93, R89, R90, R92 ;  /* 0x0000005a595d7223 */ /* 0x000fe2000001005c */
[----:B------:R-:W-:-:S02]  /*bf60*/  HADD2.F32 R92, -RZ, R165.H0_H0 ;  /* 0x200000a5ff5c7230 */ /* 0x000fc40000004100 */
[----:B------:R-:W-:Y:S01]  /*bf70*/  FFMA.FTZ R63, R63, R90, -R94 ;  /* 0x0000005a3f3f7223 */ /* 0x000fe2000001085e */
[--C-:B------:R-:W-:Y:S01]  /*bf80*/  HADD2.F32 R89, -RZ, R88.reuse.H0_H0 ;  /* 0x20000058ff597230 */ /* 0x100fe20000004100 */
[----:B------:R-:W-:Y:S01]  /*bf90*/  F2FP.SATFINITE.E4M3.F32.PACK_AB_MERGE_C R50, R57, R50, RZ ;  /* 0x000000323932723e */ /* 0x000fe200048070ff */
[----:B------:R-:W-:Y:S01]  /*bfa0*/  HADD2.F32 R165, -RZ, R165.H1_H1 ;  /* 0x300000a5ffa57230 */ /* 0x000fe20000004100 */
[----:B------:R-:W-:Y:S01]  /*bfb0*/  F2FP.SATFINITE.E4M3.F32.PACK_AB_MERGE_C R54, R54, R51, RZ ;  /* 0x000000333636723e */ /* 0x000fe200048070ff */
[----:B------:R-:W-:Y:S02]  /*bfc0*/  HADD2.F32 R88, -RZ, R88.H1_H1 ;  /* 0x30000058ff587230 */ /* 0x000fe40000004100 */
[-C--:B------:R-:W-:Y:S01]  /*bfd0*/  FMUL.FTZ R94, R89, R92.reuse ;  /* 0x0000005c595e7220 */ /* 0x080fe20000410000 */
[----:B------:R-:W-:Y:S02]  /*bfe0*/  HADD2.F32 R48, -RZ, R48.H1_H1 ;  /* 0x30000030ff307230 */ /* 0x000fe40000004100 */
[----:B------:R-:W-:Y:S01]  /*bff0*/  FMUL.FTZ R92, R49, R92 ;  /* 0x0000005c315c7220 */ /* 0x000fe20000410000 */
[----:B------:R-:W-:-:S02]  /*c000*/  HADD2.F32 R90, -RZ, R167.H0_H0 ;  /* 0x200000a7ff5a7230 */ /* 0x000fc40000004100 */
[-C--:B------:R-:W-:Y:S01]  /*c010*/  FMUL.FTZ R91, R88, R165.reuse ;  /* 0x000000a5585b7220 */ /* 0x080fe20000410000 */
[----:B------:R-:W-:Y:S02]  /*c020*/  HADD2.F32 R167, -RZ, R167.H1_H1 ;  /* 0x300000a7ffa77230 */ /* 0x000fe40000004100 */
[C---:B------:R-:W-:Y:S01]  /*c030*/  FMUL.FTZ R165, R48.reuse, R165 ;  /* 0x000000a530a57220 */ /* 0x040fe20000410000 */
[----:B------:R-:W-:Y:S01]  /*c040*/  F2FP.SATFINITE.E4M3.F32.PACK_AB_MERGE_C R60, R63, R60, RZ ;  /* 0x0000003c3f3c723e */ /* 0x000fe200048070ff */
[----:B------:R-:W-:Y:S01]  /*c050*/  FFMA.FTZ R49, R49, R90, -R94 ;  /* 0x0000005a31317223 */ /* 0x000fe2000001085e */
[----:B------:R-:W-:Y:S01]  /*c060*/  F2FP.SATFINITE.E4M3.F32.PACK_AB_MERGE_C R51, R61, R56, R50 ;  /* 0x000000383d33723e */ /* 0x000fe20004807032 */
[----:B------:R-:W-:Y:S01]  /*c070*/  FFMA.FTZ R48, R48, R167, -R91 ;  /* 0x000000a730307223 */ /* 0x000fe2000001085b */
[----:B------:R-:W-:Y:S01]  /*c080*/  F2FP.F16.E4M3.UNPACK_B R57, R45 ;  /* 0x0000002dff39723e */ /* 0x000fe200020006ff */
[----:B------:R-:W-:Y:S01]  /*c090*/  FFMA.FTZ R92, R89, R90, R92 ;  /* 0x0000005a595c7223 */ /* 0x000fe2000001005c */
[----:B------:R-:W-:Y:S01]  /*c0a0*/  F2FP.F16.E4M3.UNPACK_B R63, R46 ;  /* 0x0000002eff3f723e */ /* 0x000fe200020006ff */
[----:B------:R-:W-:Y:S01]  /*c0b0*/  FFMA.FTZ R165, R88, R167, R165 ;  /* 0x000000a758a57223 */ /* 0x000fe200000100a5 */
[----:B------:R-:W-:-:S02]  /*c0c0*/  F2FP.F16.E4M3.UNPACK_B R56, R41 ;  /* 0x00000029ff38723e */ /* 0x000fc400020006ff */
[----:B------:R-:W-:Y:S02]  /*c0d0*/  F2FP.SATFINITE.E4M3.F32.PACK_AB_MERGE_C R62, R93, R62, RZ ;  /* 0x0000003e5d3e723e */ /* 0x000fe400048070ff */
[----:B------:R-:W-:Y:S01]  /*c0e0*/  F2FP.SATFINITE.E4M3.F32.PACK_AB_MERGE_C R50, R59, R58, R54 ;  /* 0x0000003a3b32723e */ /* 0x000fe20004807036 */
[----:B------:R-:W-:Y:S01]  /*c0f0*/  HADD2.F32 R59, -RZ, R57.H0_H0 ;  /* 0x20000039ff3b7230 */ /* 0x000fe20000004100 */
[----:B------:R-:W-:Y:S01]  /*c100*/  F2FP.F16.E4M3.UNPACK_B R61, R44 ;  /* 0x0000002cff3d723e */ /* 0x000fe200020006ff */
[----:B------:R-:W-:Y:S01]  /*c110*/  HADD2.F32 R58, -RZ, R63.H0_H0 ;  /* 0x2000003fff3a7230 */ /* 0x000fe20000004100 */
[----:B------:R-:W-:Y:S01]  /*c120*/  F2FP.SATFINITE.E4M3.F32.PACK_AB_MERGE_C R49, R48, R49, R60 ;  /* 0x000000313031723e */ /* 0x000fe2000480703c */
[----:B------:R-:W-:Y:S01]  /*c130*/  HADD2.F32 R54, -RZ, R56.H0_H0 ;  /* 0x20000038ff367230 */ /* 0x000fe20000004100 */
[----:B------:R-:W-:Y:S01]  /*c140*/  F2FP.SATFINITE.E4M3.F32.PACK_AB_MERGE_C R48, R165, R92, R62 ;  /* 0x0000005ca530723e */ /* 0x000fe2000480703e */
        /* <DEDUP_REMOVED lines=8> */
[----:B------:R-:W-:Y:S02]  /*c1d0*/  HADD2.F32 R61, -RZ, R61.H1_H1 ;  /* 0x3000003dff3d7230 */ /* 0x000fe40000004100 */
[----:B------:R-:W-:Y:S01]  /*c1e0*/  FMUL.FTZ R89, R60, R63 ;  /* 0x0000003f3c597220 */ /* 0x000fe20000410000 */
[----:B------:R-:W-:Y:S01]  /*c1f0*/  F2FP.F16.E4M3.UNPACK_B R59, R45.H1 ;  /* 0x0000002dff3b723e */ /* 0x000fe200030006ff */
[----:B------:R-:W-:Y:S01]  /*c200*/  FMUL.FTZ R63, R58, R63 ;  /* 0x0000003f3a3f7220 */ /* 0x000fe20000410000 */
[----:B------:R-:W-:-:S02]  /*c210*/  F2FP.F16.E4M3.UNPACK_B R62, R46.H1 ;  /* 0x0000002eff3e723e */ /* 0x000fc400030006ff */
[----:B------:R-:W-:Y:S01]  /*c220*/  F2FP.F16.E4M3.UNPACK_B R57, R41.H1 ;  /* 0x00000029ff39723e */ /* 0x000fe200030006ff */
[-C--:B------:R-:W-:Y:S01]  /*c230*/  FFMA.FTZ R41, R58, R61.reuse, -R89 ;  /* 0x0000003d3a297223 */ /* 0x080fe20000010859 */
[----:B------:R-:W-:Y:S01]  /*c240*/  FFMA.FTZ R45, R60, R61, R63 ;  /* 0x0000003d3c2d7223 */ /* 0x000fe2000001003f */
[----:B------:R-:W-:Y:S01]  /*c250*/  HADD2.F32 R58, -RZ, R59.H0_H0 ;  /* 0x2000003bff3a7230 */ /* 0x000fe20000004100 */
[----:B------:R-:W-:Y:S01]  /*c260*/  F2FP.F16.E4M3.UNPACK_B R44, R44.H1 ;  /* 0x0000002cff2c723e */ /* 0x000fe200030006ff */
[--C-:B------:R-:W-:Y:S01]  /*c270*/  HADD2.F32 R63, -RZ, R62.reuse.H0_H0 ;  /* 0x2000003eff3f7230 */ /* 0x100fe20000004100 */
[-C--:B------:R-:W-:Y:S01]  /*c280*/  F2FP.F16.E4M3.UNPACK_B R93, R42.reuse.H1 ;  /* 0x0000002aff5d723e */ /* 0x080fe200030006ff */
[----:B------:R-:W-:Y:S01]  /*c290*/  HADD2.F32 R46, -RZ, R57.H0_H0 ;  /* 0x20000039ff2e7230 */ /* 0x000fe20000004100 */
[----:B------:R-:W-:Y:S01]  /*c2a0*/  F2FP.F16.E4M3.UNPACK_B R92, R42 ;  /* 0x0000002aff5c723e */ /* 0x000fe200020006ff */
[----:B------:R-:W-:Y:S02]  /*c2b0*/  HADD2.F32 R59, -RZ, R59.H1_H1 ;  /* 0x3000003bff3b7230 */ /* 0x000fe40000004100 */
[----:B------:R-:W-:Y:S01]  /*c2c0*/  FMUL.FTZ R89, R58, R63 ;  /* 0x0000003f3a597220 */ /* 0x000fe20000410000 */
[----:B------:R-:W-:-:S02]  /*c2d0*/  HADD2.F32 R62, -RZ, R62.H1_H1 ;  /* 0x3000003eff3e7230 */ /* 0x000fc40000004100 */
[----:B------:R-:W-:Y:S01]  /*c2e0*/  FMUL.FTZ R63, R46, R63 ;  /* 0x0000003f2e3f7220 */ /* 0x000fe20000410000 */
[----:B------:R-:W-:Y:S01]  /*c2f0*/  HADD2.F32 R57, -RZ, R57.H1_H1 ;  /* 0x30000039ff397230 */ /* 0x000fe20000004100 */
[----:B------:R-:W-:Y:S01]  /*c300*/  F2FP.F16.E4M3.UNPACK_B R90, R40.H1 ;  /* 0x00000028ff5a723e */ /* 0x000fe200030006ff */
[--C-:B------:R-:W-:Y:S02]  /*c310*/  HADD2.F32 R60, -RZ, R44.reuse.H1_H1 ;  /* 0x3000002cff3c7230 */ /* 0x100fe40000004100 */
[-C--:B------:R-:W-:Y:S01]  /*c320*/  FMUL.FTZ R88, R59, R62.reuse ;  /* 0x0000003e3b587220 */ /* 0x080fe20000410000 */
[----:B------:R-:W-:Y:S02]  /*c330*/  HADD2.F32 R61, -RZ, R44.H0_H0 ;  /* 0x2000002cff3d7230 */ /* 0x000fe40000004100 */
[C---:B------:R-:W-:Y:S01]  /*c340*/  FMUL.FTZ R62, R57.reuse, R62 ;  /* 0x0000003e393e7220 */ /* 0x040fe20000410000 */
[----:B------:R-:W-:Y:S02]  /*c350*/  HADD2.F32 R95, -RZ, R93.H0_H0 ;  /* 0x2000005dff5f7230 */ /* 0x000fe40000004100 */
[----:B------:R-:W-:Y:S01]  /*c360*/  FFMA.FTZ R57, R57, R60, -R88 ;  /* 0x0000003c39397223 */ /* 0x000fe20000010858 */
[----:B------:R-:W-:-:S02]  /*c370*/  HADD2.F32 R91, -RZ, R90.H0_H0 ;  /* 0x2000005aff5b7230 */ /* 0x000fc40000004100 */
[----:B------:R-:W-:Y:S01]  /*c380*/  FFMA.FTZ R59, R59, R60, R62 ;  /* 0x0000003c3b3b7223 */ /* 0x000fe2000001003e */
[----:B------:R-:W-:Y:S01]  /*c390*/  F2FP.F16.E4M3.UNPACK_B R62, R47.H1 ;  /* 0x0000002fff3e723e */ /* 0x000fe200030006ff */
[-C--:B------:R-:W-:Y:S01]  /*c3a0*/  FFMA.FTZ R44, R46, R61.reuse, -R89 ;  /* 0x0000003d2e2c7223 */ /* 0x080fe20000010859 */
[----:B------:R-:W-:Y:S01]  /*c3b0*/  FFMA.FTZ R46, R58, R61, R63 ;  /* 0x0000003d3a2e7223 */ /* 0x000fe2000001003f */
[----:B------:R-:W-:Y:S01]  /*c3c0*/  F2FP.F16.E4M3.UNPACK_B R58, R43 ;  /* 0x0000002bff3a723e */ /* 0x000fe200020006ff */
[----:B------:R-:W-:Y:S01]  /*c3d0*/  HADD2.F32 R93, -RZ, R93.H1_H1 ;  /* 0x3000005dff5d7230 */ /* 0x000fe20000004100 */
[----:B------:R-:W-:Y:S01]  /*c3e0*/  F2FP.F16.E4M3.UNPACK_B R61, R47 ;  /* 0x0000002fff3d723e */ /* 0x000fe200020006ff */
[--C-:B------:R-:W-:Y:S01]  /*c3f0*/  HADD2.F32 R88, -RZ, R62.reuse.H0_H0 ;  /* 0x2000003eff587230 */ /* 0x100fe20000004100 */
[----:B------:R-:W-:Y:S01]  /*c400*/  F2FP.F16.E4M3.UNPACK_B R43, R43.H1 ;  /* 0x0000002bff2b723e */ /* 0x000fe200030006ff */
[----:B------:R-:W-:Y:S01]  /*c410*/  HADD2.F32 R62, -RZ, R62.H1_H1 ;  /* 0x3000003eff3e7230 */ /* 0x000fe20000004100 */
[----:B------:R-:W-:Y:S01]  /*c420*/  F2FP.F16.E4M3.UNPACK_B R89, R40 ;  /* 0x00000028ff59723e */ /* 0x000fe200020006ff */
[----:B------:R-:W-:-:S02]  /*c430*/  HADD2.F32 R63, -RZ, R61.H0_H0 ;  /* 0x2000003dff3f7230 */ /* 0x000fc40000004100 */
[-C--:B------:R-:W-:Y:S01]  /*c440*/  FMUL.FTZ R165, R88, R95.reuse ;  /* 0x0000005f58a57220 */ /* 0x080fe20000410000 */
[--C-:B------:R-:W-:Y:S01]  /*c450*/  HADD2.F32 R60, -RZ, R43.reuse.H0_H0 ;  /* 0x2000002bff3c7230 */ /* 0x100fe20000004100 */
[----:B------:R-:W-:Y:S01]  /*c460*/  F2FP.SATFINITE.E4M3.F32.PACK_AB_MERGE_C R44, R57, R44, RZ ;  /* 0x0000002c392c723e */ /* 0x000fe200048070ff */
[----:B------:R-:W-:Y:S01]  /*c470*/  HADD2.F32 R40, -RZ, R92.H0_H0 ;  /* 0x2000005cff287230 */ /* 0x000fe20000004100 */
[----:B------:R-:W-:Y:S01]  /*c480*/  F2FP.SATFINITE.E4M3.F32.PACK_AB_MERGE_C R46, R59, R46, RZ ;  /* 0x0000002e3b2e723e */ /* 0x000fe200048070ff */
[----:B------:R-:W-:Y:S02]  /*c490*/  HADD2.F32 R43, -RZ, R43.H1_H1 ;  /* 0x3000002bff2b7230 */ /* 0x000fe40000004100 */
[----:B------:R-:W-:Y:S01]  /*c4a0*/  FMUL.FTZ R95, R60, R95 ;  /* 0x0000005f3c5f7220 */ /* 0x000fe20000410000 */
[----:B------:R-:W-:Y:S02]  /*c4b0*/  HADD2.F32 R47, -RZ, R58.H0_H0 ;  /* 0x2000003aff2f7230 */ /* 0x000fe40000004100 */
[----:B------:R-:W-:Y:S01]  /*c4c0*/  FMUL.FTZ R94, R63, R40 ;  /* 0x000000283f5e7220 */ /* 0x000fe20000410000 */
[----:B------:R-:W-:-:S02]  /*c4d0*/  HADD2.F32 R42, -RZ, R89.H0_H0 ;  /* 0x20000059ff2a7230 */ /* 0x000fc40000004100 */
[----:B------:R-:W-:Y:S01]  /*c4e0*/  FFMA.FTZ R165, R60, R91, -R165 ;  /* 0x0000005b3ca57223 */ /* 0x000fe200000108a5 */
[----:B------:R-:W-:Y:S02]  /*c4f0*/  HADD2.F32 R61, -RZ, R61.H1_H1 ;  /* 0x3000003dff3d7230 */ /* 0x000fe40000004100 */
[-C--:B------:R-:W-:Y:S01]  /*c500*/  FMUL.FTZ R60, R62, R93.reuse ;  /* 0x0000005d3e3c7220 */ /* 0x080fe20000410000 */
[----:B------:R-:W-:Y:S02]  /*c510*/  HADD2.F32 R92, -RZ, R92.H1_H1 ;  /* 0x3000005cff5c7230 */ /* 0x000fe40000004100 */
[----:B------:R-:W-:Y:S01]  /*c520*/  FMUL.FTZ R93, R43, R93 ;  /* 0x0000005d2b5d7220 */ /* 0x000fe20000410000 */
[----:B------:R-:W-:Y:S02]  /*c530*/  HADD2.F32 R90, -RZ, R90.H1_H1 ;  /* 0x3000005aff5a7230 */ /* 0x000fe40000004100 */
[----:B------:R-:W-:Y:S01]  /*c540*/  FMUL.FTZ R164, R47, R40 ;  /* 0x000000282fa47220 */ /* 0x000fe20000410000 */
[----:B------:R-:W-:-:S02]  /*c550*/  HADD2.F32 R58, -RZ, R58.H1_H1 ;  /* 0x3000003aff3a7230 */ /* 0x000fc40000004100 */
[----:B------:R-:W-:Y:S01]  /*c560*/  FFMA.FTZ R40, R47, R42, -R94 ;  /* 0x0000002a2f287223 */ /* 0x000fe2000001085e */
[----:B------:R-:W-:Y:S02]  /*c570*/  HADD2.F32 R89, -RZ, R89.H1_H1 ;  /* 0x30000059ff597230 */ /* 0x000fe40000004100 */
[----:B------:R-:W-:Y:S01]  /*c580*/  FMUL.FTZ R47, R61, R92 ;  /* 0x0000005c3d2f7220 */ /* 0x000fe20000410000 */
[----:B------:R-:W-:Y:S01]  /*c590*/  FFMA.FTZ R60, R43, R90, -R60 ;  /* 0x0000005a2b3c7223 */ /* 0x000fe2000001083c */
[----:B------:R-:W-:Y:S01]  /*c5a0*/  FFMA.FTZ R95, R88, R91, R95 ;  /* 0x0000005b585f7223 */ /* 0x000fe2000001005f */
[----:B------:R-:W-:Y:S01]  /*c5b0*/  FMUL.FTZ R92, R58, R92 ;  /* 0x0000005c3a5c7220 */ /* 0x000fe20000410000 */
[----:B------:R-:W-:Y:S01]  /*c5c0*/  FFMA.FTZ R62, R62, R90, R93 ;  /* 0x0000005a3e3e7223 */ /* 0x000fe2000001005d */
[-C--:B------:R-:W-:Y:S01]  /*c5d0*/  FFMA.FTZ R47, R58, R89.reuse, -R47 ;  /* 0x000000593a2f7223 */ /* 0x080fe2000001082f */
[----:B------:R-:W-:Y:S01]  /*c5e0*/  FFMA.FTZ R42, R63, R42, R164 ;  /* 0x0000002a3f2a7223 */ /* 0x000fe200000100a4 */
[----:B------:R-:W-:Y:S01]  /*c5f0*/  FFMA.FTZ R61, R61, R89, R92 ;  /* 0x000000593d3d7223 */ /* 0x000fe2000001005c */
[----:B------:R-:W-:-:S02]  /*c600*/  F2FP.SATFINITE.E4M3.F32.PACK_AB_MERGE_C R60, R60, R165, RZ ;  /* 0x000000a53c3c723e */ /* 0x000fc400048070ff */
[----:B------:R-:W-:Y:S02]  /*c610*/  F2FP.SATFINITE.E4M3.F32.PACK_AB_MERGE_C R62, R62, R95, RZ ;  /* 0x0000005f3e3e723e */ /* 0x000fe400048070ff */
[----:B------:R-:W-:Y:S01]  /*c620*/  F2FP.SATFINITE.E4M3.F32.PACK_AB_MERGE_C R43, R47, R40, R60 ;  /* 0x000000282f2b723e */ /* 0x000fe2000480703c */
[----:B------:R-:W-:Y:S01]  /*c630*/  IMAD.MOV.U32 R40, RZ, RZ, R51 ;  /* 0x000000ffff287224 */ /* 0x000fe200078e0033 */
[----:B------:R-:W-:Y:S01]  /*c640*/  F2FP.SATFINITE.E4M3.F32.PACK_AB_MERGE_C R41, R41, R54, R44 ;  /* 0x000000362929723e */ /* 0x000fe2000480702c */
[----:B------:R-:W-:Y:S01]  /*c650*/  IMAD.MOV.U32 R44, RZ, RZ, R50 ;  /* 0x000000ffff2c7224 */ /* 0x000fe200078e0032 */
[----:B------:R-:W-:Y:S01]  /*c660*/  F2FP.SATFINITE.E4M3.F32.PACK_AB_MERGE_C R45, R45, R56, R46 ;  /* 0x000000382d2d723e */ /* 0x000fe2000480702e */
[----:B------:R-:W-:Y:S01]  /*c670*/  IMAD.MOV.U32 R46, RZ, RZ, R48 ;  /* 0x000000ffff2e7224 */ /* 0x000fe200078e0030 */
[----:B------:R-:W-:Y:S01]  /*c680*/  F2FP.SATFINITE.E4M3.F32.PACK_AB_MERGE_C R47, R61, R42, R62 ;  /* 0x0000002a3d2f723e */ /* 0x000fe2000480703e */
[----:B------:R-:W-:-:S07]  /*c690*/  IMAD.MOV.U32 R42, RZ, RZ, R49 ;  /* 0x000000ffff2a7224 */ /* 0x000fce00078e0031 */
.L_x_1410:
[----:B------:R-:W-:Y:S05]  /*c6a0*/  BSYNC B2 ;  /* 0x0000000000027941 */ /* 0x000fea0003800000 */
.L_x_1409:
        /* <DEDUP_REMOVED lines=10> */
.L_x_1400:
[----:B------:R-:W-:Y:S05]  /*c750*/  BSYNC B1 ;  /* 0x0000000000017941 */ /* 0x000fea0003800000 */
.L_x_1399:
[-C--:B0--34-:R-:W-:Y:S02]  /*c760*/  IMAD R40, R145, R130.reuse, RZ ;  /* 0x0000008291287224 */ /* 0x099fe400078e02ff */
        /* <DEDUP_REMOVED lines=12> */
[----:B------:R-:W-:-:S04]  /*c830*/  LEA.HI R40, R41, R40, RZ, 0x5 ;  /* 0x0000002829287211 */ /* 0x000fc800078f28ff */
[----:B------:R-:W-:-:S05]  /*c840*/  LEA.HI.SX32 R41, R40, R21, 0x1b ;  /* 0x0000001528297211 */ /* 0x000fca00078fdaff */
[----:B------:R-:W-:-:S05]  /*c850*/  IMAD.SHL.U32 R43, R41, 0x10, RZ ;  /* 0x00000010292b7824 */ /* 0x000fca00078e00ff */
[----:B------:R-:W-:-:S13]  /*c860*/  ISETP.GE.AND P2, PT, R43, R150, PT ;  /* 0x000000962b00720c */ /* 0x000fda0003f46270 */
[--C-:B------:R-:W-:Y:S02]  /*c870*/  @!P2 SHF.R.S32.HI R40, RZ, 0x1f, R43.reuse ;  /* 0x0000001fff28a819 */ /* 0x100fe4000001142b */
[----:B------:R-:W-:-:S04]  /*c880*/  @!P2 IADD3 R51, P4, P5, R116, R132, R43 ;  /* 0x000000847433a210 */ /* 0x000fc80007d9e02b */
[----:B------:R-:W-:Y:S02]  /*c890*/  @!P2 IADD3.X R40, R3, R52, R40, P4, P5 ;  /* 0x000000340328a210 */ /* 0x000fe400027ea428 */
[----:B------:R-:W-:-:S05]  /*c8a0*/  IADD3 R48, P4, R49, R120, RZ ;  /* 0x0000007831307210 */ /* 0x000fca0007f9e0ff */
[----:B------:R-:W-:Y:S01]  /*c8b0*/  IMAD.X R49, R42, 0x1, R121, P4 ;  /* 0x000000012a317824 */ /* 0x000fe200020e0679 */
[----:B------:R-:W-:-:S05]  /*c8c0*/  @!P2 IADD3 R50, P4, R51, R120, RZ ;  /* 0x000000783332a210 */ /* 0x000fca0007f9e0ff */
[----:B------:R-:W-:Y:S01]  /*c8d0*/  @!P2 IMAD.X R51, R40, 0x1, R121, P4 ;  /* 0x000000012833a824 */ /* 0x000fe200020e0679 */
[----:B------:R-:W-:Y:S02]  /*c8e0*/  SHF.R.S32.HI R40, RZ, 0x1f, R41 ;  /* 0x0000001fff287819 */ /* 0x000fe40000011429 */
[----:B------:R-:W-:Y:S02]  /*c8f0*/  ISETP.GE.AND P4, PT, R22, R127, PT ;  /* 0x0000007f1600720c */ /* 0x000fe40003f86270 */
        /* <DEDUP_REMOVED lines=15> */
[----:B------:R-:W-:Y:S01]  /*c9f0*/  SHF.R.U32.HI R62, RZ, 0x8, R65 ;  /* 0x00000008ff3e7819 */ /* 0x000fe20000011641 */
[----:B------:R-:W-:Y:S01]  /*ca00*/  IMAD.MOV.U32 R53, RZ, RZ, R41 ;  /* 0x000000ffff357224 */ /* 0x000fe200078e0029 */
[----:B------:R-:W-:Y:S01]  /*ca10*/  SHF.R.U32.HI R66, RZ, 0x10, R77 ;  /* 0x00000010ff427819 */ /* 0x000fe2000001164d */
[----:B------:R-:W-:Y:S01]  /*ca20*/  IMAD.SHL.U32 R40, R54, 0x100, RZ ;  /* 0x0000010036287824 */ /* 0x000fe200078e00ff */
[----:B------:R-:W-:Y:S01]  /*ca30*/  SHF.R.U32.HI R61, RZ, 0x8, R67 ;  /* 0x00000008ff3d7819 */ /* 0x000fe20000011643 */
[----:B------:R-:W-:Y:S01]  /*ca40*/  IMAD.MOV.U32 R54, RZ, RZ, R42 ;  /* 0x000000ffff367224 */ /* 0x000fe200078e002a */
[----:B------:R-:W-:Y:S01]  /*ca50*/  LOP3.LUT R55, R77, 0xff0000ff, RZ, 0xc0, !PT ;  /* 0xff0000ff4d377812 */ /* 0x000fe200078ec0ff */
[----:B------:R-:W-:Y:S01]  /*ca60*/  IMAD.SHL.U32 R42, R62, 0x100, RZ ;  /* 0x000001003e2a7824 */ /* 0x000fe200078e00ff */
[--C-:B------:R-:W-:Y:S01]  /*ca70*/  SHF.R.U32.HI R64, RZ, 0x8, R79.reuse ;  /* 0x00000008ff407819 */ /* 0x100fe2000001164f */
[----:B------:R-:W-:Y:S01]  /*ca80*/  IMAD.U32 R41, R66, 0x10000, RZ ;  /* 0x0001000042297824 */ /* 0x000fe200078e00ff */
[----:B------:R-:W-:Y:S01]  /*ca90*/  LOP3.LUT R59, R65, 0xff0000ff, RZ, 0xc0, !PT ;  /* 0xff0000ff413b7812 */ /* 0x000fe200078ec0ff */
[----:B------:R-:W-:Y:S01]  /*caa0*/  IMAD.SHL.U32 R61, R61, 0x100, RZ ;  /* 0x000001003d3d7824 */ /* 0x000fe200078e00ff */
[----:B------:R-:W-:Y:S01]  /*cab0*/  SHF.R.U32.HI R63, RZ, 0x10, R79 ;  /* 0x00000010ff3f7819 */ /* 0x000fe2000001164f */
[----:B-1----:R-:W-:Y:S01]  /*cac0*/  IMAD.MOV.U32 R58, RZ, RZ, R44 ;  /* 0x000000ffff3a7224 */ /* 0x002fe200078e002c */
[----:B------:R-:W-:Y:S01]  /*cad0*/  LOP3.LUT R40, R55, 0xff00, R40, 0xf8, !PT ;  /* 0x0000ff0037287812 */ /* 0x000fe200078ef828 */
[----:B------:R-:W-:Y:S01]  /*cae0*/  IMAD.SHL.U32 R55, R64, 0x100, RZ ;  /* 0x0000010040377824 */ /* 0x000fe200078e00ff */
[----:B------:R-:W-:-:S02]  /*caf0*/  LOP3.LUT R60, R67, 0xff0000ff, RZ, 0xc0, !PT ;  /* 0xff0000ff433c7812 */ /* 0x000fc400078ec0ff */
[----:B------:R-:W-:Y:S02]  /*cb00*/  LOP3.LUT R56, R79, 0xff0000ff, RZ, 0xc0, !PT ;  /* 0xff0000ff4f387812 */ /* 0x000fe400078ec0ff */
[----:B------:R-:W-:Y:S02]  /*cb10*/  LOP3.LUT R44, R59, 0xff00, R42, 0xf8, !PT ;  /* 0x0000ff003b2c7812 */ /* 0x000fe400078ef82a */
[----:B------:R-:W-:Y:S01]  /*cb20*/  LOP3.LUT R42, R40, 0xff0000, R41, 0xf8, !PT ;  /* 0x00ff0000282a7812 */ /* 0x000fe200078ef829 */
[----:B------:R-:W-:Y:S01]  /*cb30*/  IMAD.U32 R40, R63, 0x10000, RZ ;  /* 0x000100003f287824 */ /* 0x000fe200078e00ff */
[----:B------:R-:W-:Y:S02]  /*cb40*/  LOP3.LUT R64, R60, 0xff00, R61, 0xf8, !PT ;  /* 0x0000ff003c407812 */ /* 0x000fe400078ef83d */
[----:B------:R-:W-:Y:S02]  /*cb50*/  LOP3.LUT R55, R56, 0xff00, R55, 0xf8, !PT ;  /* 0x0000ff0038377812 */ /* 0x000fe400078ef837 */
[----:B------:R-:W-:-:S02]  /*cb60*/  F2FP.F16.E4M3.UNPACK_B R63, R158.H1 ;  /* 0x0000009eff3f723e */ /* 0x000fc400030006ff */
[----:B------:R-:W-:Y:S02]  /*cb70*/  F2FP.F16.E4M3.UNPACK_B R61, R58.H1 ;  /* 0x0000003aff3d723e */ /* 0x000fe400030006ff */
[----:B------:R-:W-:Y:S01]  /*cb80*/  F2FP.F16.E4M3.UNPACK_B R59, R57.H1 ;  /* 0x00000039ff3b723e */ /* 0x000fe200030006ff */
[----:B------:R-:W-:Y:S01]  /*cb90*/  HADD2.F32 R41, -RZ, R63.H0_H0 ;  /* 0x2000003fff297230 */ /* 0x000fe20000004100 */
[----:B------:R-:W-:Y:S01]  /*cba0*/  SHF.R.U32.HI R65, RZ, 0x10, R65 ;  /* 0x00000010ff417819 */ /* 0x000fe20000011641 */
[----:B------:R-:W-:Y:S01]  /*cbb0*/  HADD2.F32 R56, -RZ, R61.H0_H0 ;  /* 0x2000003dff387230 */ /* 0x000fe20000004100 */
[----:B------:R-:W-:Y:S01]  /*cbc0*/  SHF.R.U32.HI R67, RZ, 0x10, R67 ;  /* 0x00000010ff437819 */ /* 0x000fe20000011643 */
[----:B------:R-:W-:Y:S01]  /*cbd0*/  HADD2.F32 R63, -RZ, R63.H1_H1 ;  /* 0x3000003fff3f7230 */ /* 0x000fe20000004100 */
[----:B------:R-:W-:Y:S01]  /*cbe0*/  LOP3.LUT R40, R55, 0xff0000, R40, 0xf8, !PT ;  /* 0x00ff000037287812 */ /* 0x000fe200078ef828 */
[----:B------:R-:W-:Y:S01]  /*cbf0*/  HADD2.F32 R55, -RZ, R59.H0_H0 ;  /* 0x2000003bff377230 */ /* 0x000fe20000004100 */
[----:B------:R-:W-:Y:S01]  /*cc00*/  F2FP.F16.E4M3.UNPACK_B R60, R160.H1 ;  /* 0x000000a0ff3c723e */ /* 0x000fe200030006ff */
[----:B------:R-:W-:-:S02]  /*cc10*/  IMAD.U32 R65, R65, 0x10000, RZ ;  /* 0x0001000041417824 */ /* 0x000fc400078e00ff */
[-C--:B------:R-:W-:Y:S01]  /*cc20*/  FMUL.FTZ R66, R56, R41.reuse ;  /* 0x0000002938427220 */ /* 0x080fe20000410000 */
[----:B------:R-:W-:Y:S02]  /*cc30*/  IMAD.U32 R67, R67, 0x10000, RZ ;  /* 0x0001000043437824 */ /* 0x000fe400078e00ff */
[C---:B------:R-:W-:Y:S01]  /*cc40*/  FMUL.FTZ R77, R55.reuse, R41 ;  /* 0x00000029374d7220 */ /* 0x040fe20000410000 */
[--C-:B------:R-:W-:Y:S01]  /*cc50*/  HADD2.F32 R62, -RZ, R60.reuse.H0_H0 ;  /* 0x2000003cff3e7230 */ /* 0x100fe20000004100 */
[----:B------:R-:W-:Y:S01]  /*cc60*/  LOP3.LUT R44, R44, 0xff0000, R65, 0xf8, !PT ;  /* 0x00ff00002c2c7812 */ /* 0x000fe200078ef841 */
[----:B------:R-:W-:Y:S01]  /*cc70*/  HADD2.F32 R65, -RZ, R60.H1_H1 ;  /* 0x3000003cff417230 */ /* 0x000fe20000004100 */
[----:B------:R-:W-:Y:S01]  /*cc80*/  LOP3.LUT R41, R64, 0xff0000, R67, 0xf8, !PT ;  /* 0x00ff000040297812 */ /* 0x000fe200078ef843 */
[----:B------:R-:W-:Y:S02]  /*cc90*/  HADD2.F32 R60, -RZ, R59.H1_H1 ;  /* 0x3000003bff3c7230 */ /* 0x000fe40000004100 */
[-C--:B------:R-:W-:Y:S01]  /*cca0*/  FFMA.FTZ R55, R55, R62.reuse, -R66 ;  /* 0x0000003e37377223 */ /* 0x080fe20000010842 */
[----:B------:R-:W-:Y:S01]  /*ccb0*/  FFMA.FTZ R56, R56, R62, R77 ;  /* 0x0000003e38387223 */ /* 0x000fe2000001004d */
[----:B------:R-:W-:Y:S01]  /*ccc0*/  HADD2.F32 R64, -RZ, R61.H1_H1 ;  /* 0x3000003dff407230 */ /* 0x000fe20000004100 */
[----:B------:R-:W-:Y:S01]  /*ccd0*/  F2FP.F16.E4M3.UNPACK_B R158, R158 ;  /* 0x0000009eff9e723e */ /* 0x000fe200020006ff */
[----:B------:R-:W-:Y:S01]  /*cce0*/  FMUL.FTZ R67, R60, R63 ;  /* 0x0000003f3c437220 */ /* 0x000fe20000410000 */
[----:B------:R-:W-:-:S02]  /*ccf0*/  F2FP.F16.E4M3.UNPACK_B R62, R58 ;  /* 0x0000003aff3e723e */ /* 0x000fc400020006ff */
[----:B------:R-:W-:Y:S01]  /*cd00*/  F2FP.F16.E4M3.UNPACK_B R61, R57 ;  /* 0x00000039ff3d723e */ /* 0x000fe200020006ff */
[----:B------:R-:W-:Y:S01]  /*cd10*/  FMUL.FTZ R57, R64, R63 ;  /* 0x0000003f40397220 */ /* 0x000fe20000410000 */
[----:B------:R-:W-:Y:S01]  /*cd20*/  F2FP.F16.E4M3.UNPACK_B R160, R160 ;  /* 0x000000a0ffa0723e */ /* 0x000fe200020006ff */
[----:B------:R-:W-:Y:S02]  /*cd30*/  HADD2.F32 R66, -RZ, R158.H0_H0 ;  /* 0x2000009eff427230 */ /* 0x000fe40000004100 */
[----:B------:R-:W-:Y:S02]  /*cd40*/  HADD2.F32 R63, -RZ, R62.H0_H0 ;  /* 0x2000003eff3f7230 */ /* 0x000fe40000004100 */
[-C--:B------:R-:W-:Y:S01]  /*cd50*/  FFMA.FTZ R58, R60, R65.reuse, -R57 ;  /* 0x000000413c3a7223 */ /* 0x080fe20000010839 */
[----:B------:R-:W-:Y:S02]  /*cd60*/  HADD2.F32 R59, -RZ, R61.H0_H0 ;  /* 0x2000003dff3b7230 */ /* 0x000fe40000004100 */
[----:B------:R-:W-:Y:S01]  /*cd70*/  FFMA.FTZ R57, R64, R65, R67 ;  /* 0x0000004140397223 */ /* 0x000fe20000010043 */
[----:B------:R-:W-:-:S02]  /*cd80*/  HADD2.F32 R60, -RZ, R160.H0_H0 ;  /* 0x200000a0ff3c7230 */ /* 0x000fc40000004100 */
[-C--:B------:R-:W-:Y:S01]  /*cd90*/  FMUL.FTZ R76, R63, R66.reuse ;  /* 0x000000423f4c7220 */ /* 0x080fe20000410000 */
[----:B------:R-:W-:Y:S02]  /*cda0*/  HADD2.F32 R158, -RZ, R158.H1_H1 ;  /* 0x3000009eff9e7230 */ /* 0x000fe40000004100 */
[C---:B------:R-:W-:Y:S01]  /*cdb0*/  FMUL.FTZ R66, R59.reuse, R66 ;  /* 0x000000423b427220 */ /* 0x040fe20000410000 */
[----:B------:R-:W-:Y:S02]  /*cdc0*/  HADD2.F32 R64, -RZ, R62.H1_H1 ;  /* 0x3000003eff407230 */ /* 0x000fe40000004100 */
[----:B------:R-:W-:Y:S01]  /*cdd0*/  FFMA.FTZ R59, R59, R60, -R76 ;  /* 0x0000003c3b3b7223 */ /* 0x000fe2000001084c */
[----:B------:R-:W-:Y:S01]  /*cde0*/  HADD2.F32 R61, -RZ, R61.H1_H1 ;  /* 0x3000003dff3d7230 */ /* 0x000fe20000004100 */
[----:B------:R-:W-:Y:S01]  /*cdf0*/  F2FP.F16.E4M3.UNPACK_B R76, R159.H1 ;  /* 0x0000009fff4c723e */ /* 0x000fe200030006ff */
[----:B------:R-:W-:Y:S01]  /*ce00*/  HADD2.F32 R160, -RZ, R160.H1_H1 ;  /* 0x300000a0ffa07230 */ /* 0x000fe20000004100 */
[----:B------:R-:W-:Y:S01]  /*ce10*/  F2FP.F16.E4M3.UNPACK_B R65, R46.H1 ;  /* 0x0000002eff41723e */ /* 0x000fe200030006ff */
[----:B------:R-:W-:Y:S01]  /*ce20*/  FFMA.FTZ R60, R63, R60, R66 ;  /* 0x0000003c3f3c7223 */ /* 0x000fe20000010042 */
[-C--:B------:R-:W-:Y:S01]  /*ce30*/  FMUL.FTZ R62, R64, R158.reuse ;  /* 0x0000009e403e7220 */ /* 0x080fe20000410000 */
[----:B------:R-:W-:Y:S01]  /*ce40*/  FMUL.FTZ R77, R61, R158 ;  /* 0x0000009e3d4d7220 */ /* 0x000fe20000410000 */
[----:B------:R-:W-:Y:S01]  /*ce50*/  F2FP.F16.E4M3.UNPACK_B R67, R161.H1 ;  /* 0x000000a1ff43723e */ /* 0x000fe200030006ff */
[----:B------:R-:W-:Y:S01]  /*ce60*/  HADD2.F32 R79, -RZ, R76.H0_H0 ;  /* 0x2000004cff4f7230 */ /* 0x000fe20000004100 */
[----:B------:R-:W-:Y:S01]  /*ce70*/  F2FP.F16.E4M3.UNPACK_B R63, R54.H1 ;  /* 0x00000036ff3f723e */ /* 0x000fe200030006ff */
[----:B------:R-:W-:-:S02]  /*ce80*/  HADD2.F32 R66, -RZ, R65.H0_H0 ;  /* 0x20000041ff427230 */ /* 0x000fc40000004100 */
[-C--:B------:R-:W-:Y:S01]  /*ce90*/  FFMA.FTZ R62, R61, R160.reuse, -R62 ;  /* 0x000000a03d3e7223 */ /* 0x080fe2000001083e */
[----:B------:R-:W-:Y:S01]  /*cea0*/  FFMA.FTZ R61, R64, R160, R77 ;  /* 0x000000a0403d7223 */ /* 0x000fe2000001004d */
[----:B------:R-:W-:Y:S01]  /*ceb0*/  HADD2.F32 R77, -RZ, R67.H0_H0 ;  /* 0x20000043ff4d7230 */ /* 0x000fe20000004100 */
[----:B------:R-:W-:Y:S01]  /*cec0*/  F2FP.F16.E4M3.UNPACK_B R159, R159 ;  /* 0x0000009fff9f723e */ /* 0x000fe200020006ff */
[----:B------:R-:W-:Y:S02]  /*ced0*/  HADD2.F32 R64, -RZ, R63.H0_H0 ;  /* 0x2000003fff407230 */ /* 0x000fe40000004100 */
[-C--:B------:R-:W-:Y:S01]  /*cee0*/  FMUL.FTZ R89, R66, R79.reuse ;  /* 0x0000004f42597220 */ /* 0x080fe20000410000 */
[----:B------:R-:W-:Y:S01]  /*cef0*/  HADD2.F32 R76, -RZ, R76.H1_H1 ;  /* 0x3000004cff4c7230 */ /* 0x000fe20000004100 */
[----:B------:R-:W-:Y:S01]  /*cf00*/  F2FP.F16.E4M3.UNPACK_B R54, R54 ;  /* 0x00000036ff36723e */ /* 0x000fe200020006ff */
[----:B------:R-:W-:Y:S02]  /*cf10*/  HADD2.F32 R65, -RZ, R65.H1_H1 ;  /* 0x30000041ff417230 */ /* 0x000fe40000004100 */
[C---:B------:R-:W-:Y:S01]  /*cf20*/  FMUL.FTZ R79, R64.reuse, R79 ;  /* 0x0000004f404f7220 */ /* 0x040fe20000410000 */
[----:B------:R-:W-:Y:S01]  /*cf30*/  FFMA.FTZ R89, R64, R77, -R89 ;  /* 0x0000004d40597223 */ /* 0x000fe20000010859 */
[----:B------:R-:W-:Y:S01]  /*cf40*/  HADD2.F32 R63, -RZ, R63.H1_H1 ;  /* 0x3000003fff3f7230 */ /* 0x000fe20000004100 */
[----:B------:R-:W-:Y:S01]  /*cf50*/  F2FP.F16.E4M3.UNPACK_B R161, R161 ;  /* 0x000000a1ffa1723e */ /* 0x000fe200020006ff */
[----:B------:R-:W-:-:S02]  /*cf60*/  HADD2.F32 R64, -RZ, R67.H1_H1 ;  /* 0x30000043ff407230 */ /* 0x000fc40000004100 */
[-C--:B------:R-:W-:Y:S01]  /*cf70*/  FMUL.FTZ R78, R65, R76.reuse ;  /* 0x0000004c414e7220 */ /* 0x080fe20000410000 */
[--C-:B------:R-:W-:Y:S02]  /*cf80*/  HADD2.F32 R67, -RZ, R159.reuse.H0_H0 ;  /* 0x2000009fff437230 */ /* 0x100fe40000004100 */
[C---:B------:R-:W-:Y:S01]  /*cf90*/  FMUL.FTZ R88, R63.reuse, R76 ;  /* 0x0000004c3f587220 */ /* 0x040fe20000410000 */
[----:B------:R-:W-:Y:S02]  /*cfa0*/  HADD2.F32 R159, -RZ, R159.H1_H1 ;  /* 0x3000009fff9f7230 */ /* 0x000fe40000004100 */
[----:B------:R-:W-:Y:S01]  /*cfb0*/  FFMA.FTZ R78, R63, R64, -R78 ;  /* 0x000000403f4e7223 */ /* 0x000fe2000001084e */
[----:B------:R-:W-:Y:S01]  /*cfc0*/  F2FP.F16.E4M3.UNPACK_B R63, R46 ;  /* 0x0000002eff3f723e */ /* 0x000fe200020006ff */
[----:B------:R-:W-:Y:S01]  /*cfd0*/  FFMA.FTZ R91, R65, R64, R88 ;  /* 0x00000040415b7223 */ /* 0x000fe20000010058 */
[--C-:B------:R-:W-:Y:S02]  /*cfe0*/  HADD2.F32 R46, -RZ, R54.reuse.H0_H0 ;  /* 0x20000036ff2e7230 */ /* 0x100fe40000004100 */
[----:B------:R-:W-:Y:S01]  /*cff0*/  FFMA.FTZ R76, R66, R77, R79 ;  /* 0x0000004d424c7223 */ /* 0x000fe2000001004f */
[----:B------:R-:W-:Y:S01]  /*d000*/  HADD2.F32 R54, -RZ, R54.H1_H1 ;  /* 0x30000036ff367230 */ /* 0x000fe20000004100 */
[----:B------:R-:W-:Y:S01]  /*d010*/  F2FP.SATFINITE.E4M3.F32.PACK_AB_MERGE_C R55, R58, R55, RZ ;  /* 0x000000373a37723e */ /* 0x000fe200048070ff */
[--C-:B------:R-:W-:Y:S01]  /*d020*/  HADD2.F32 R64, -RZ, R63.reuse.H0_H0 ;  /* 0x2000003fff407230 */ /* 0x100fe20000004100 */
[----:B------:R-:W-:Y:S01]  /*d030*/  F2FP.SATFINITE.E4M3.F32.PACK_AB_MERGE_C R57, R57, R56, RZ ;  /* 0x000000383939723e */ /* 0x000fe200048070ff */
[----:B------:R-:W-:-:S02]  /*d040*/  HADD2.F32 R63, -RZ, R63.H1_H1 ;  /* 0x3000003fff3f7230 */ /* 0x000fc40000004100 */
[----:B------:R-:W-:Y:S01]  /*d050*/  FMUL.FTZ R66, R54, R159 ;  /* 0x0000009f36427220 */ /* 0x000fe20000410000 */
[--C-:B------:R-:W-:Y:S02]  /*d060*/  HADD2.F32 R65, -RZ, R161.reuse.H0_H0 ;  /* 0x200000a1ff417230 */ /* 0x100fe40000004100 */
[----:B------:R-:W-:Y:S01]  /*d070*/  FMUL.FTZ R77, R64, R67 ;  /* 0x00000043404d7220 */ /* 0x000fe20000410000 */
[----:B------:R-:W-:Y:S02]  /*d080*/  HADD2.F32 R161, -RZ, R161.H1_H1 ;  /* 0x300000a1ffa17230 */ /* 0x000fe40000004100 */
[C---:B------:R-:W-:Y:S01]  /*d090*/  FMUL.FTZ R79, R63.reuse, R159 ;  /* 0x0000009f3f4f7220 */ /* 0x040fe20000410000 */
[C---:B------:R-:W-:Y:S01]  /*d0a0*/  FMUL.FTZ R67, R46.reuse, R67 ;  /* 0x000000432e437220 */ /* 0x040fe20000410000 */
[----:B------:R-:W-:Y:S01]  /*d0b0*/  FFMA.FTZ R77, R46, R65, -R77 ;  /* 0x000000412e4d7223 */ /* 0x000fe2000001084d */
[----:B------:R-:W-:Y:S01]  /*d0c0*/  F2FP.F16.E4M3.UNPACK_B R58, R53 ;  /* 0x00000035ff3a723e */ /* 0x000fe200020006ff */
[----:B------:R-:W-:Y:S01]  /*d0d0*/  FFMA.FTZ R54, R54, R161, -R79 ;  /* 0x000000a136367223 */ /* 0x000fe2000001084f */
[----:B------:R-:W-:Y:S01]  /*d0e0*/  FFMA.FTZ R46, R64, R65, R67 ;  /* 0x00000041402e7223 */ /* 0x000fe20000010043 */
[----:B------:R-:W-:Y:S01]  /*d0f0*/  FFMA.FTZ R161, R63, R161, R66 ;  /* 0x000000a13fa17223 */ /* 0x000fe20000010042 */
[----:B------:R-:W-:-:S02]  /*d100*/  F2FP.F16.E4M3.UNPACK_B R63, R45 ;  /* 0x0000002dff3f723e */ /* 0x000fc400020006ff */
[----:B------:R-:W-:Y:S02]  /*d110*/  F2FP.F16.E4M3.UNPACK_B R64, R44 ;  /* 0x0000002cff40723e */ /* 0x000fe400020006ff */
[----:B------:R-:W-:Y:S01]  /*d120*/  F2FP.SATFINITE.E4M3.F32.PACK_AB_MERGE_C R56, R62, R59, R55 ;  /* 0x0000003b3e38723e */ /* 0x000fe20004807037 */
[--C-:B------:R-:W-:Y:S01]  /*d130*/  HADD2.F32 R59, -RZ, R63.reuse.H0_H0 ;  /* 0x2000003fff3b7230 */ /* 0x100fe20000004100 */
[----:B------:R-:W-:Y:S01]  /*d140*/  F2FP.SATFINITE.E4M3.F32.PACK_AB_MERGE_C R55, R61, R60, R57 ;  /* 0x0000003c3d37723e */ /* 0x000fe20004807039 */
[----:B------:R-:W-:Y:S01]  /*d150*/  HADD2.F32 R60, -RZ, R64.H0_H0 ;  /* 0x20000040ff3c7230 */ /* 0x000fe20000004100 */
[----:B------:R-:W-:Y:S01]  /*d160*/  F2FP.SATFINITE.E4M3.F32.PACK_AB_MERGE_C R76, R91, R76, RZ ;  /* 0x0000004c5b4c723e */ /* 0x000fe200048070ff */
[----:B------:R-:W-:Y:S01]  /*d170*/  HADD2.F32 R57, -RZ, R58.H0_H0 ;  /* 0x2000003aff397230 */ /* 0x000fe20000004100 */
[----:B------:R-:W-:Y:S01]  /*d180*/  F2FP.F16.E4M3.UNPACK_B R61, R42 ;  /* 0x0000002aff3d723e */ /* 0x000fe200020006ff */
[----:B------:R-:W-:Y:S01]  /*d190*/  HADD2.F32 R63, -RZ, R63.H1_H1 ;  /* 0x3000003fff3f7230 */ /* 0x000fe20000004100 */
[----:B------:R-:W-:Y:S01]  /*d1a0*/  F2FP.SATFINITE.E4M3.F32.PACK_AB_MERGE_C R46, R161, R46, R76 ;  /* 0x0000002ea12e723e */ /* 0x000fe2000480704c */
[-C--:B------:R-:W-:Y:S01]  /*d1b0*/  FMUL.FTZ R66, R59, R60.reuse ;  /* 0x0000003c3b427220 */ /* 0x080fe20000410000 */
[----:B------:R-:W-:Y:S01]  /*d1c0*/  FMUL.FTZ R76, R57, R60 ;  /* 0x0000003c394c7220 */ /* 0x000fe20000410000 */
[----:B------:R-:W-:Y:S01]  /*d1d0*/  HADD2.F32 R62, -RZ, R61.H0_H0 ;  /* 0x2000003dff3e7230 */ /* 0x000fe20000004100 */
[----:B------:R-:W-:Y:S01]  /*d1e0*/  F2FP.F16.E4M3.UNPACK_B R53, R53.H1 ;  /* 0x00000035ff35723e */ /* 0x000fe200030006ff */
[----:B------:R-:W-:Y:S01]  /*d1f0*/  HADD2.F32 R64, -RZ, R64.H1_H1 ;  /* 0x30000040ff407230 */ /* 0x000fe20000004100 */
[----:B------:R-:W-:Y:S01]  /*d200*/  F2FP.F16.E4M3.UNPACK_B R42, R42.H1 ;  /* 0x0000002aff2a723e */ /* 0x000fe200030006ff */
[----:B------:R-:W-:-:S02]  /*d210*/  HADD2.F32 R60, -RZ, R58.H1_H1 ;  /* 0x3000003aff3c7230 */ /* 0x000fc40000004100 */
[-C--:B------:R-:W-:Y:S01]  /*d220*/  FFMA.FTZ R57, R57, R62.reuse, -R66 ;  /* 0x0000003e39397223 */ /* 0x080fe20000010842 */
[----:B------:R-:W-:Y:S01]  /*d230*/  FFMA.FTZ R58, R59, R62, R76 ;  /* 0x0000003e3b3a7223 */ /* 0x000fe2000001004c */
[----:B------:R-:W-:Y:S02]  /*d240*/  HADD2.F32 R61, -RZ, R61.H1_H1 ;  /* 0x3000003dff3d7230 */ /* 0x000fe40000004100 */
[CC--:B------:R-:W-:Y:S01]  /*d250*/  FMUL.FTZ R65, R63.reuse, R64.reuse ;  /* 0x000000403f417220 */ /* 0x0c0fe20000410000 */
[C---:B------:R-:W-:Y:S01]  /*d260*/  FMUL.FTZ R64, R60.reuse, R64 ;  /* 0x000000403c407220 */ /* 0x040fe20000410000 */
[----:B------:R-:W-:Y:S02]  /*d270*/  F2FP.F16.E4M3.UNPACK_B R59, R45.H1 ;  /* 0x0000002dff3b723e */ /* 0x000fe400030006ff */
[----:B------:R-:W-:Y:S01]  /*d280*/  F2FP.F16.E4M3.UNPACK_B R62, R44.H1 ;  /* 0x0000002cff3e723e */ /* 0x000fe200030006ff */
[-C--:B------:R-:W-:Y:S01]  /*d290*/  FFMA.FTZ R60, R60, R61.reuse, -R65 ;  /* 0x0000003d3c3c7223 */ /* 0x080fe20000010841 */
[----:B------:R-:W-:Y:S01]  /*d2a0*/  FFMA.FTZ R45, R63, R61, R64 ;  /* 0x0000003d3f2d7223 */ /* 0x000fe20000010040 */
[----:B------:R-:W-:Y:S01]  /*d2b0*/  HADD2.F32 R61, -RZ, R59.H0_H0 ;  /* 0x2000003bff3d7230 */ /* 0x000fe20000004100 */
[----:B------:R-:W-:Y:S01]  /*d2c0*/  F2FP.SATFINITE.E4M3.F32.PACK_AB_MERGE_C R78, R78, R89, RZ ;  /* 0x000000594e4e723e */ /* 0x000fe200048070ff */
[----:B------:R-:W-:Y:S01]  /*d2d0*/  HADD2.F32 R63, -RZ, R62.H0_H0 ;  /* 0x2000003eff3f7230 */ /* 0x000fe20000004100 */
[----:B------:R-:W-:Y:S01]  /*d2e0*/  F2FP.F16.E4M3.UNPACK_B R67, R41 ;  /* 0x00000029ff43723e */ /* 0x000fe200020006ff */
[----:B------:R-:W-:Y:S01]  /*d2f0*/  HADD2.F32 R44, -RZ, R53.H0_H0 ;  /* 0x20000035ff2c7230 */ /* 0x000fe20000004100 */
[----:B------:R-:W-:Y:S01]  /*d300*/  F2FP.SATFINITE.E4M3.F32.PACK_AB_MERGE_C R54, R54, R77, R78 ;  /* 0x0000004d3636723e */ /* 0x000fe2000480704e */
[----:B------:R-:W-:-:S02]  /*d310*/  HADD2.F32 R59, -RZ, R59.H1_H1 ;  /* 0x3000003bff3b7230 */ /* 0x000fc40000004100 */
[-C--:B------:R-:W-:Y:S01]  /*d320*/  FMUL.FTZ R65, R61, R63.reuse ;  /* 0x0000003f3d417220 */ /* 0x080fe20000410000 */
[----:B------:R-:W-:Y:S02]  /*d330*/  HADD2.F32 R66, -RZ, R62.H1_H1 ;  /* 0x3000003eff427230 */ /* 0x000fe40000004100 */
[C---:B------:R-:W-:Y:S01]  /*d340*/  FMUL.FTZ R76, R44.reuse, R63 ;  /* 0x0000003f2c4c7220 */ /* 0x040fe20000410000 */
[--C-:B------:R-:W-:Y:S02]  /*d350*/  HADD2.F32 R62, -RZ, R42.reuse.H0_H0 ;  /* 0x2000002aff3e7230 */ /* 0x100fe40000004100 */
[----:B------:R-:W-:Y:S02]  /*d360*/  HADD2.F32 R53, -RZ, R53.H1_H1 ;  /* 0x30000035ff357230 */ /* 0x000fe40000004100 */
[----:B------:R-:W-:Y:S01]  /*d370*/  FMUL.FTZ R78, R59, R66 ;  /* 0x000000423b4e7220 */ /* 0x000fe20000410000 */
[----:B------:R-:W-:Y:S02]  /*d380*/  HADD2.F32 R64, -RZ, R42.H1_H1 ;  /* 0x3000002aff407230 */ /* 0x000fe40000004100 */
[-C--:B------:R-:W-:Y:S01]  /*d390*/  FFMA.FTZ R42, R44, R62.reuse, -R65 ;  /* 0x0000003e2c2a7223 */ /* 0x080fe20000010841 */
[----:B------:R-:W-:Y:S01]  /*d3a0*/  FFMA.FTZ R44, R61, R62, R76 ;  /* 0x0000003e3d2c7223 */ /* 0x000fe2000001004c */
[C---:B------:R-:W-:Y:S01]  /*d3b0*/  FMUL.FTZ R66, R53.reuse, R66 ;  /* 0x0000004235427220 */ /* 0x040fe20000410000 */
[----:B------:R-:W-:Y:S01]  /*d3c0*/  F2FP.F16.E4M3.UNPACK_B R61, R47 ;  /* 0x0000002fff3d723e */ /* 0x000fe200020006ff */
[-C--:B------:R-:W-:Y:S01]  /*d3d0*/  FFMA.FTZ R79, R53, R64.reuse, -R78 ;  /* 0x00000040354f7223 */ /* 0x080fe2000001084e */
[----:B------:R-:W-:Y:S01]  /*d3e0*/  F2FP.F16.E4M3.UNPACK_B R53, R43 ;  /* 0x0000002bff35723e */ /* 0x000fe200020006ff */
[----:B------:R-:W-:Y:S01]  /*d3f0*/  FFMA.FTZ R89, R59, R64, R66 ;  /* 0x000000403b597223 */ /* 0x000fe20000010042 */
        /* <DEDUP_REMOVED lines=9> */
[----:B------:R-:W-:-:S02]  /*d490*/  HADD2.F32 R40, -RZ, R62.H0_H0 ;  /* 0x2000003eff287230 */ /* 0x000fc40000004100 */
[-C--:B------:R-:W-:Y:S01]  /*d4a0*/  FMUL.FTZ R88, R63, R78.reuse ;  /* 0x0000004e3f587220 */ /* 0x080fe20000410000 */
[----:B------:R-:W-:Y:S02]  /*d4b0*/  HADD2.F32 R59, -RZ, R43.H0_H0 ;  /* 0x2000002bff3b7230 */ /* 0x000fe40000004100 */
[----:B------:R-:W-:Y:S01]  /*d4c0*/  FMUL.FTZ R78, R47, R78 ;  /* 0x0000004e2f4e7220 */ /* 0x000fe20000410000 */
[----:B------:R-:W-:Y:S02]  /*d4d0*/  HADD2.F32 R66, -RZ, R41.H0_H0 ;  /* 0x20000029ff427230 */ /* 0x000fe40000004100 */
[-C--:B------:R-:W-:Y:S01]  /*d4e0*/  FMUL.FTZ R90, R40, R77.reuse ;  /* 0x0000004d285a7220 */ /* 0x080fe20000410000 */
[----:B------:R-:W-:Y:S02]  /*d4f0*/  HADD2.F32 R65, -RZ, R64.H0_H0 ;  /* 0x20000040ff417230 */ /* 0x000fe40000004100 */
[----:B------:R-:W-:Y:S01]  /*d500*/  FMUL.FTZ R77, R59, R77 ;  /* 0x0000004d3b4d7220 */ /* 0x000fe20000410000 */
[----:B------:R-:W-:-:S02]  /*d510*/  HADD2.F32 R62, -RZ, R62.H1_H1 ;  /* 0x3000003eff3e7230 */ /* 0x000fc40000004100 */
[-C--:B------:R-:W-:Y:S01]  /*d520*/  FFMA.FTZ R88, R47, R66.reuse, -R88 ;  /* 0x000000422f587223 */ /* 0x080fe20000010858 */
[----:B------:R-:W-:Y:S02]  /*d530*/  HADD2.F32 R76, -RZ, R76.H1_H1 ;  /* 0x3000004cff4c7230 */ /* 0x000fe40000004100 */
[----:B------:R-:W-:Y:S01]  /*d540*/  FFMA.FTZ R78, R63, R66, R78 ;  /* 0x000000423f4e7223 */ /* 0x000fe2000001004e */
[----:B------:R-:W-:Y:S02]  /*d550*/  HADD2.F32 R43, -RZ, R43.H1_H1 ;  /* 0x3000002bff2b7230 */ /* 0x000fe40000004100 */
[----:B------:R-:W-:Y:S01]  /*d560*/  FFMA.FTZ R77, R40, R65, R77 ;  /* 0x00000041284d7223 */ /* 0x000fe2000001004d */
[----:B------:R-:W-:Y:S02]  /*d570*/  HADD2.F32 R61, -RZ, R61.H1_H1 ;  /* 0x3000003dff3d7230 */ /* 0x000fe40000004100 */
[----:B------:R-:W-:Y:S01]  /*d580*/  FMUL.FTZ R92, R62, R76 ;  /* 0x0000004c3e5c7220 */ /* 0x000fe20000410000 */
[----:B------:R-:W-:-:S02]  /*d590*/  HADD2.F32 R66, -RZ, R67.H1_H1 ;  /* 0x30000043ff427230 */ /* 0x000fc40000004100 */
[----:B------:R-:W-:Y:S01]  /*d5a0*/  FFMA.FTZ R90, R59, R65, -R90 ;  /* 0x000000413b5a7223 */ /* 0x000fe2000001085a */
[----:B------:R-:W-:Y:S01]  /*d5b0*/  HADD2.F32 R53, -RZ, R53.H1_H1 ;  /* 0x30000035ff357230 */ /* 0x000fe20000004100 */
[----:B------:R-:W-:Y:S01]  /*d5c0*/  F2FP.SATFINITE.E4M3.F32.PACK_AB_MERGE_C R42, R79, R42, RZ ;  /* 0x0000002a4f2a723e */ /* 0x000fe200048070ff */
[----:B------:R-:W-:Y:S02]  /*d5d0*/  HADD2.F32 R40, -RZ, R41.H1_H1 ;  /* 0x30000029ff287230 */ /* 0x000fe40000004100 */
[----:B------:R-:W-:Y:S01]  /*d5e0*/  FMUL.FTZ R41, R43, R76 ;  /* 0x0000004c2b297220 */ /* 0x000fe20000410000 */
[----:B------:R-:W-:Y:S02]  /*d5f0*/  HADD2.F32 R64, -RZ, R64.H1_H1 ;  /* 0x30000040ff407230 */ /* 0x000fe40000004100 */
[-C--:B------:R-:W-:Y:S01]  /*d600*/  FMUL.FTZ R76, R61, R66.reuse ;  /* 0x000000423d4c7220 */ /* 0x080fe20000410000 */
[----:B------:R-:W-:Y:S01]  /*d610*/  FMUL.FTZ R66, R53, R66 ;  /* 0x0000004235427220 */ /* 0x000fe20000410000 */
[----:B------:R-:W-:Y:S01]  /*d620*/  F2FP.SATFINITE.E4M3.F32.PACK_AB_MERGE_C R44, R89, R44, RZ ;  /* 0x0000002c592c723e */ /* 0x000fe200048070ff */
[-C--:B------:R-:W-:Y:S01]  /*d630*/  FFMA.FTZ R43, R43, R64.reuse, -R92 ;  /* 0x000000402b2b7223 */ /* 0x080fe2000001085c */
[----:B------:R-:W-:Y:S01]  /*d640*/  FFMA.FTZ R62, R62, R64, R41 ;  /* 0x000000403e3e7223 */ /* 0x000fe20000010029 */
[-C--:B------:R-:W-:Y:S01]  /*d650*/  FFMA.FTZ R53, R53, R40.reuse, -R76 ;  /* 0x0000002835357223 */ /* 0x080fe2000001084c */
[----:B------:R-:W-:Y:S01]  /*d660*/  FFMA.FTZ R61, R61, R40, R66 ;  /* 0x000000283d3d7223 */ /* 0x000fe20000010042 */
[----:B------:R-:W-:Y:S01]  /*d670*/  F2FP.SATFINITE.E4M3.F32.PACK_AB_MERGE_C R41, R60, R57, R42 ;  /* 0x000000393c29723e */ /* 0x000fe2000480702a */
[----:B------:R-:W-:Y:S01]  /*d680*/  IMAD.MOV.U32 R40, RZ, RZ, R56 ;  /* 0x000000ffff287224 */ /* 0x000fe200078e0038 */
[----:B------:R-:W-:Y:S01]  /*d690*/  F2FP.SATFINITE.E4M3.F32.PACK_AB_MERGE_C R43, R43, R90, RZ ;  /* 0x0000005a2b2b723e */ /* 0x000fe200048070ff */
[----:B------:R-:W-:Y:S01]  /*d6a0*/  IMAD.MOV.U32 R42, RZ, RZ, R54 ;  /* 0x000000ffff2a7224 */ /* 0x000fe200078e0036 */
[----:B------:R-:W-:-:S02]  /*d6b0*/  F2FP.SATFINITE.E4M3.F32.PACK_AB_MERGE_C R62, R62, R77, RZ ;  /* 0x0000004d3e3e723e */ /* 0x000fc400048070ff */
[----:B------:R-:W-:Y:S01]  /*d6c0*/  F2FP.SATFINITE.E4M3.F32.PACK_AB_MERGE_C R45, R45, R58, R44 ;  /* 0x0000003a2d2d723e */ /* 0x000fe2000480702c */
[----:B------:R-:W-:Y:S01]  /*d6d0*/  IMAD.MOV.U32 R44, RZ, RZ, R55 ;  /* 0x000000ffff2c7224 */ /* 0x000fe200078e0037 */
[----:B------:R-:W-:Y:S02]  /*d6e0*/  F2FP.SATFINITE.E4M3.F32.PACK_AB_MERGE_C R43, R53, R88, R43 ;  /* 0x00000058352b723e */ /* 0x000fe4000480702b */
[----:B------:R-:W-:-:S07]  /*d6f0*/  F2FP.SATFINITE.E4M3.F32.PACK_AB_MERGE_C R47, R61, R78, R62 ;  /* 0x0000004e3d2f723e */ /* 0x000fce000480703e */
.L_x_1414:
[----:B------:R-:W-:Y:S05]  /*d700*/  BSYNC B2 ;  /* 0x0000000000027941 */ /* 0x000fea0003800000 */
.L_x_1413:
[----:B0-----:R0:W-:Y:S04]  /*d710*/  STG.E.128 desc[UR60][R48.64], R40 ;  /* 0x0000002830007986 */ /* 0x0011e8000c101d3c */
[----:B-1----:R0:W-:Y:S02]  /*d720*/  @!P2 STG.E.128 desc[UR60][R50.64], R44 ;  /* 0x0000002c3200a986 */ /* 0x0021e4000c101d3c */
.L_x_1412:
[----:B------:R-:W-:Y:S05]  /*d730*/  BSYNC B1 ;  /* 0x0000000000017941 */ /* 0x000fea0003800000 */
.L_x_1411:
        /* <DEDUP_REMOVED lines=42> */
[----:B------:R-:W-:Y:S01]  /*d9e0*/  SHF.R.U32.HI R67, RZ, 0x10, R81 ;  /* 0x00000010ff437819 */ /* 0x000fe20000011651 */
[----:B------:R-:W-:Y:S01]  /*d9f0*/  IMAD.MOV.U32 R53, RZ, RZ, R41 ;  /* 0x000000ffff357224 */ /* 0x000fe200078e0029 */
        /* <DEDUP_REMOVED lines=8> */
[----:B------:R-:W-:Y:S01]  /*da80*/  LOP3.LUT R61, R61, 0xff00, R40, 0xf8, !PT ;  /* 0x0000ff003d3d7812 */ /* 0x000fe200078ef828 */
[----:B------:R-:W-:Y:S01]  /*da90*/  IMAD.U32 R40, R66, 0x10000, RZ ;  /* 0x0001000042287824 */ /* 0x000fe200078e00ff */
[----:B------:R-:W-:Y:S01]  /*daa0*/  LOP3.LUT R67, R63, 0xff00, R44, 0xf8, !PT ;  /* 0x0000ff003f437812 */ /* 0x000fe200078ef82c */
[----:B------:R-:W-:Y:S01]  /*dab0*/  IMAD.SHL.U32 R41, R60, 0x100, RZ ;  /* 0x000001003c297824 */ /* 0x000fe200078e00ff */
[----:B------:R-:W-:Y:S02]  /*dac0*/  LOP3.LUT R56, R69, 0xff0000ff, RZ, 0xc0, !PT ;  /* 0xff0000ff45387812 */ /* 0x000fe400078ec0ff */
[----:B------:R-:W-:Y:S02]  /*dad0*/  F2FP.F16.E4M3.UNPACK_B R63, R151.H1 ;  /* 0x00000097ff3f723e */ /* 0x000fe400030006ff */
[----:B------:R-:W-:-:S02]  /*dae0*/  F2FP.F16.E4M3.UNPACK_B R60, R59.H1 ;  /* 0x0000003bff3c723e */ /* 0x000fc400030006ff */
[----:B------:R-:W-:Y:S02]  /*daf0*/  F2FP.F16.E4M3.UNPACK_B R58, R57.H1 ;  /* 0x00000039ff3a723e */ /* 0x000fe400030006ff */
[----:B------:R-:W-:Y:S02]  /*db00*/  SHF.R.U32.HI R62, RZ, 0x10, R69 ;  /* 0x00000010ff3e7819 */ /* 0x000fe40000011645 */
[----:B------:R-:W-:Y:S02]  /*db10*/  LOP3.LUT R40, R61, 0xff0000, R40, 0xf8, !PT ;  /* 0x00ff00003d287812 */ /* 0x000fe400078ef828 */
[----:B------:R-:W-:Y:S01]  /*db20*/  LOP3.LUT R65, R56, 0xff00, R41, 0xf8, !PT ;  /* 0x0000ff0038417812 */ /* 0x000fe200078ef829 */
[----:B------:R-:W-:Y:S01]  /*db30*/  HADD2.F32 R41, -RZ, R63.H0_H0 ;  /* 0x2000003fff297230 */ /* 0x000fe20000004100 */
[----:B------:R-:W-:Y:S01]  /*db40*/  LOP3.LUT R42, R55, 0xff0000, R42, 0xf8, !PT ;  /* 0x00ff0000372a7812 */ /* 0x000fe200078ef82a */
[----:B------:R-:W-:Y:S01]  /*db50*/  HADD2.F32 R56, -RZ, R60.H0_H0 ;  /* 0x2000003cff387230 */ /* 0x000fe20000004100 */
[----:B------:R-:W-:Y:S01]  /*db60*/  F2FP.F16.E4M3.UNPACK_B R61, R153.H1 ;  /* 0x00000099ff3d723e */ /* 0x000fe200030006ff */
[----:B------:R-:W-:Y:S01]  /*db70*/  HADD2.F32 R55, -RZ, R58.H0_H0 ;  /* 0x2000003aff377230 */ /* 0x000fe20000004100 */
[----:B------:R-:W-:Y:S01]  /*db80*/  SHF.R.U32.HI R64, RZ, 0x10, R71 ;  /* 0x00000010ff407819 */ /* 0x000fe20000011647 */
[----:B------:R-:W-:-:S02]  /*db90*/  IMAD.U32 R44, R62, 0x10000, RZ ;  /* 0x000100003e2c7824 */ /* 0x000fc400078e00ff */
[-C--:B------:R-:W-:Y:S01]  /*dba0*/  FMUL.FTZ R66, R56, R41.reuse ;  /* 0x0000002938427220 */ /* 0x080fe20000410000 */
[----:B------:R-:W-:Y:S02]  /*dbb0*/  HADD2.F32 R62, -RZ, R61.H0_H0 ;  /* 0x2000003dff3e7230 */ /* 0x000fe40000004100 */
[C---:B------:R-:W-:Y:S01]  /*dbc0*/  FMUL.FTZ R69, R55.reuse, R41 ;  /* 0x0000002937457220 */ /* 0x040fe20000410000 */
[----:B------:R-:W-:Y:S01]  /*dbd0*/  IMAD.U32 R64, R64, 0x10000, RZ ;  /* 0x0001000040407824 */ /* 0x000fe200078e00ff */
[----:B------:R-:W-:Y:S01]  /*dbe0*/  F2FP.F16.E4M3.UNPACK_B R151, R151 ;  /* 0x00000097ff97723e */ /* 0x000fe200020006ff */
[----:B------:R-:W-:Y:S02]  /*dbf0*/  HADD2.F32 R58, -RZ, R58.H1_H1 ;  /* 0x3000003aff3a7230 */ /* 0x000fe40000004100 */
[-C--:B------:R-:W-:Y:S01]  /*dc00*/  FFMA.FTZ R55, R55, R62.reuse, -R66 ;  /* 0x0000003e37377223 */ /* 0x080fe20000010842 */
[----:B------:R-:W-:Y:S01]  /*dc10*/  FFMA.FTZ R56, R56, R62, R69 ;  /* 0x0000003e38387223 */ /* 0x000fe20000010045 */
[----:B------:R-:W-:Y:S01]  /*dc20*/  HADD2.F32 R62, -RZ, R63.H1_H1 ;  /* 0x3000003fff3e7230 */ /* 0x000fe20000004100 */
[----:B------:R-:W-:Y:S01]  /*dc30*/  LOP3.LUT R41, R67, 0xff0000, R64, 0xf8, !PT ;  /* 0x00ff000043297812 */ /* 0x000fe200078ef840 */
[----:B------:R-:W-:Y:S01]  /*dc40*/  HADD2.F32 R63, -RZ, R60.H1_H1 ;  /* 0x3000003cff3f7230 */ /* 0x000fe20000004100 */
[----:B------:R-:W-:Y:S01]  /*dc50*/  F2FP.F16.E4M3.UNPACK_B R60, R59 ;  /* 0x0000003bff3c723e */ /* 0x000fe200020006ff */
[----:B------:R-:W-:Y:S01]  /*dc60*/  HADD2.F32 R64, -RZ, R61.H1_H1 ;  /* 0x3000003dff407230 */ /* 0x000fe20000004100 */
[----:B------:R-:W-:Y:S01]  /*dc70*/  F2FP.F16.E4M3.UNPACK_B R61, R57 ;  /* 0x00000039ff3d723e */ /* 0x000fe200020006ff */
[-C--:B------:R-:W-:Y:S01]  /*dc80*/  FMUL.FTZ R66, R58, R62.reuse ;  /* 0x0000003e3a427220 */ /* 0x080fe20000410000 */
[----:B------:R-:W-:Y:S01]  /*dc90*/  LOP3.LUT R44, R65, 0xff0000, R44, 0xf8, !PT ;  /* 0x00ff0000412c7812 */ /* 0x000fe200078ef82c */
[----:B------:R-:W-:Y:S01]  /*dca0*/  FMUL.FTZ R57, R63, R62 ;  /* 0x0000003e3f397220 */ /* 0x000fe20000410000 */
[----:B------:R-:W-:Y:S01]  /*dcb0*/  F2FP.F16.E4M3.UNPACK_B R153, R153 ;  /* 0x00000099ff99723e */ /* 0x000fe200020006ff */
[----:B------:R-:W-:Y:S01]  /*dcc0*/  HADD2.F32 R65, -RZ, R151.H0_H0 ;  /* 0x20000097ff417230 */ /* 0x000fe20000004100 */
[----:B------:R-:W-:Y:S01]  /*dcd0*/  F2FP.F16.E4M3.UNPACK_B R67, R152.H1 ;  /* 0x00000098ff43723e */ /* 0x000fe200030006ff */
[----:B------:R-:W-:-:S02]  /*dce0*/  HADD2.F32 R62, -RZ, R60.H0_H0 ;  /* 0x2000003cff3e7230 */ /* 0x000fc40000004100 */
[-C--:B------:R-:W-:Y:S01]  /*dcf0*/  FFMA.FTZ R58, R58, R64.reuse, -R57 ;  /* 0x000000403a3a7223 */ /* 0x080fe20000010839 */
[----:B------:R-:W-:Y:S02]  /*dd00*/  HADD2.F32 R59, -RZ, R61.H0_H0 ;  /* 0x2000003dff3b7230 */ /* 0x000fe40000004100 */
[----:B------:R-:W-:Y:S01]  /*dd10*/  FFMA.FTZ R57, R63, R64, R66 ;  /* 0x000000403f397223 */ /* 0x000fe20000010042 */
        /* <DEDUP_REMOVED lines=10> */
[----:B------:R-:W-:Y:S01]  /*ddc0*/  F2FP.F16.E4M3.UNPACK_B R64, R46.H1 ;  /* 0x0000002eff40723e */ /* 0x000fe200030006ff */
[C---:B------:R-:W-:Y:S01]  /*ddd0*/  FMUL.FTZ R76, R61.reuse, R66 ;  /* 0x000000423d4c7220 */ /* 0x040fe20000410000 */
[----:B------:R-:W-:Y:S01]  /*dde0*/  F2FP.F16.E4M3.UNPACK_B R66, R154.H1 ;  /* 0x0000009aff42723e */ /* 0x000fe200030006ff */
[----:B------:R-:W-:Y:S01]  /*ddf0*/  FFMA.FTZ R70, R61, R62, -R68 ;  /* 0x0000003e3d467223 */ /* 0x000fe20000010844 */
[----:B------:R-:W-:Y:S01]  /*de00*/  F2FP.F16.E4M3.UNPACK_B R61, R54.H1 ;  /* 0x00000036ff3d723e */ /* 0x000fe200030006ff */
[----:B------:R-:W-:-:S02]  /*de10*/  HADD2.F32 R68, -RZ, R67.H0_H0 ;  /* 0x20000043ff447230 */ /* 0x000fc40000004100 */
[----:B------:R-:W-:Y:S01]  /*de20*/  FFMA.FTZ R69, R63, R62, R76 ;  /* 0x0000003e3f457223 */ /* 0x000fe2000001004c */
[----:B------:R-:W-:Y:S01]  /*de30*/  HADD2.F32 R65, -RZ, R64.H0_H0 ;  /* 0x20000040ff417230 */ /* 0x000fe20000004100 */
[----:B------:R-:W-:Y:S01]  /*de40*/  F2FP.F16.E4M3.UNPACK_B R152, R152 ;  /* 0x00000098ff98723e */ /* 0x000fe200020006ff */
[----:B------:R-:W-:Y:S01]  /*de50*/  HADD2.F32 R62, -RZ, R61.H0_H0 ;  /* 0x2000003dff3e7230 */ /* 0x000fe20000004100 */
[----:B------:R-:W-:Y:S01]  /*de60*/  F2FP.F16.E4M3.UNPACK_B R54, R54 ;  /* 0x00000036ff36723e */ /* 0x000fe200020006ff */
        /* <DEDUP_REMOVED lines=10> */
[----:B------:R-:W-:Y:S01]  /*df10*/  F2FP.F16.E4M3.UNPACK_B R154, R154 ;  /* 0x0000009aff9a723e */ /* 0x000fe200020006ff */
[C---:B------:R-:W-:Y:S01]  /*df20*/  FMUL.FTZ R67, R61.reuse, R67 ;  /* 0x000000433d437220 */ /* 0x040fe20000410000 */
[--C-:B------:R-:W-:Y:S02]  /*df30*/  HADD2.F32 R65, -RZ, R152.reuse.H0_H0 ;  /* 0x20000098ff417230 */ /* 0x100fe40000004100 */
[----:B------:R-:W-:Y:S01]  /*df40*/  FFMA.FTZ R77, R61, R66, -R62 ;  /* 0x000000423d4d7223 */ /* 0x000fe2000001083e */
[----:B------:R-:W-:Y:S01]  /*df50*/  F2FP.F16.E4M3.UNPACK_B R61, R46 ;  /* 0x0000002eff3d723e */ /* 0x000fe200020006ff */
[----:B------:R-:W-:-:S02]  /*df60*/  HADD2.F32 R152, -RZ, R152.H1_H1 ;  /* 0x30000098ff987230 */ /* 0x000fc40000004100 */
[----:B------:R-:W-:Y:S01]  /*df70*/  FFMA.FTZ R79, R64, R66, R67 ;  /* 0x00000042404f7223 */ /* 0x000fe20000010043 */
[--C-:B------:R-:W-:Y:S01]  /*df80*/  HADD2.F32 R46, -RZ, R54.reuse.H0_H0 ;  /* 0x20000036ff2e7230 */ /* 0x100fe20000004100 */
[----:B------:R-:W-:Y:S01]  /*df90*/  F2FP.SATFINITE.E4M3.F32.PACK_AB_MERGE_C R55, R58, R55, RZ ;  /* 0x000000373a37723e */ /* 0x000fe200048070ff */
[--C-:B------:R-:W-:Y:S01]  /*dfa0*/  HADD2.F32 R62, -RZ, R61.reuse.H0_H0 ;  /* 0x2000003dff3e7230 */ /* 0x100fe20000004100 */
[----:B------:R-:W-:Y:S01]  /*dfb0*/  F2FP.SATFINITE.E4M3.F32.PACK_AB_MERGE_C R57, R57, R56, RZ ;  /* 0x000000383939723e */ /* 0x000fe200048070ff */
[----:B------:R-:W-:Y:S01]  /*dfc0*/  HADD2.F32 R61, -RZ, R61.H1_H1 ;  /* 0x3000003dff3d7230 */ /* 0x000fe20000004100 */
[----:B------:R-:W-:Y:S01]  /*dfd0*/  F2FP.F16.E4M3.UNPACK_B R58, R53 ;  /* 0x00000035ff3a723e */ /* 0x000fe200020006ff */
[----:B------:R-:W-:Y:S02]  /*dfe0*/  HADD2.F32 R54, -RZ, R54.H1_H1 ;  /* 0x30000036ff367230 */ /* 0x000fe40000004100 */
[----:B------:R-:W-:Y:S01]  /*dff0*/  FMUL.FTZ R67, R62, R65 ;  /* 0x000000413e437220 */ /* 0x000fe20000410000 */
[----:B------:R-:W-:-:S02]  /*e000*/  HADD2.F32 R63, -RZ, R154.H0_H0 ;  /* 0x2000009aff3f7230 */ /* 0x000fc40000004100 */
[----:B------:R-:W-:Y:S01]  /*e010*/  FMUL.FTZ R65, R46, R65 ;  /* 0x000000412e417220 */ /* 0x000fe20000410000 */
[----:B------:R-:W-:Y:S02]  /*e020*/  HADD2.F32 R154, -RZ, R154.H1_H1 ;  /* 0x3000009aff9a7230 */ /* 0x000fe40000004100 */
[CC--:B------:R-:W-:Y:S01]  /*e030*/  FMUL.FTZ R71, R61.reuse, R152.reuse ;  /* 0x000000983d477220 */ /* 0x0c0fe20000410000 */
[----:B------:R-:W-:Y:S01]  /*e040*/  FMUL.FTZ R152, R54, R152 ;  /* 0x0000009836987220 */ /* 0x000fe20000410000 */
[-C--:B------:R-:W-:Y:S01]  /*e050*/  FFMA.FTZ R67, R46, R63.reuse, -R67 ;  /* 0x0000003f2e437223 */ /* 0x080fe20000010843 */
[----:B------:R-:W-:Y:S01]  /*e060*/  FFMA.FTZ R46, R62, R63, R65 ;  /* 0x0000003f3e2e7223 */ /* 0x000fe20000010041 */
[----:B------:R-:W-:Y:S01]  /*e070*/  F2FP.F16.E4M3.UNPACK_B R63, R44 ;  /* 0x0000002cff3f723e */ /* 0x000fe200020006ff */
[-C--:B------:R-:W-:Y:S01]  /*e080*/  FFMA.FTZ R65, R61, R154.reuse, R152 ;  /* 0x0000009a3d417223 */ /* 0x080fe20000010098 */
[----:B------:R-:W-:Y:S01]  /*e090*/  F2FP.F16.E4M3.UNPACK_B R61, R45 ;  /* 0x0000002dff3d723e */ /* 0x000fe200020006ff */
[----:B------:R-:W-:Y:S01]  /*e0a0*/  FFMA.FTZ R54, R54, R154, -R71 ;  /* 0x0000009a36367223 */ /* 0x000fe20000010847 */
[----:B------:R-:W-:-:S02]  /*e0b0*/  F2FP.SATFINITE.E4M3.F32.PACK_AB_MERGE_C R56, R70, R59, R55 ;  /* 0x0000003b4638723e */ /* 0x000fc40004807037 */
[----:B------:R-:W-:Y:S01]  /*e0c0*/  F2FP.SATFINITE.E4M3.F32.PACK_AB_MERGE_C R55, R69, R60, R57 ;  /* 0x0000003c4537723e */ /* 0x000fe20004807039 */
[----:B------:R-:W-:Y:S01]  /*e0d0*/  HADD2.F32 R59, -RZ, R61.H0_H0 ;  /* 0x2000003dff3b7230 */ /* 0x000fe20000004100 */
[----:B------:R-:W-:Y:S01]  /*e0e0*/  F2FP.SATFINITE.E4M3.F32.PACK_AB_MERGE_C R68, R77, R68, RZ ;  /* 0x000000444d44723e */ /* 0x000fe200048070ff */
[----:B------:R-:W-:Y:S01]  /*e0f0*/  HADD2.F32 R60, -RZ, R63.H0_H0 ;  /* 0x2000003fff3c7230 */ /* 0x000fe20000004100 */
[----:B------:R-:W-:Y:S01]  /*e100*/  F2FP.F16.E4M3.UNPACK_B R62, R42 ;  /* 0x0000002aff3e723e */ /* 0x000fe200020006ff */
[----:B------:R-:W-:Y:S01]  /*e110*/  HADD2.F32 R57, -RZ, R58.H0_H0 ;  /* 0x2000003aff397230 */ /* 0x000fe20000004100 */
[----:B------:R-:W-:Y:S01]  /*e120*/  F2FP.SATFINITE.E4M3.F32.PACK_AB_MERGE_C R54, R54, R67, R68 ;  /* 0x000000433636723e */ /* 0x000fe20004807044 */
[----:B------:R-:W-:Y:S02]  /*e130*/  HADD2.F32 R61, -RZ, R61.H1_H1 ;  /* 0x3000003dff3d7230 */ /* 0x000fe40000004100 */
[----:B------:R-:W-:Y:S01]  /*e140*/  FMUL.FTZ R66, R59, R60 ;  /* 0x0000003c3b427220 */ /* 0x000fe20000410000 */
[----:B------:R-:W-:-:S02]  /*e150*/  HADD2.F32 R64, -RZ, R62.H0_H0 ;  /* 0x2000003eff407230 */ /* 0x000fc40000004100 */
[----:B------:R-:W-:Y:S01]  /*e160*/  FMUL.FTZ R68, R57, R60 ;  /* 0x0000003c39447220 */ /* 0x000fe20000410000 */
[----:B------:R-:W-:Y:S01]  /*e170*/  F2FP.SATFINITE.E4M3.F32.PACK_AB_MERGE_C R76, R79, R76, RZ ;  /* 0x0000004c4f4c723e */ /* 0x000fe200048070ff */
[----:B------:R-:W-:Y:S01]  /*e180*/  HADD2.F32 R63, -RZ, R63.H1_H1 ;  /* 0x3000003fff3f7230 */ /* 0x000fe20000004100 */
[----:B------:R-:W-:Y:S01]  /*e190*/  F2FP.F16.E4M3.UNPACK_B R53, R53.H1 ;  /* 0x00000035ff35723e */ /* 0x000fe200030006ff */
[----:B------:R-:W-:Y:S01]  /*e1a0*/  HADD2.F32 R60, -RZ, R58.H1_H1 ;  /* 0x3000003aff3c7230 */ /* 0x000fe20000004100 */
[----:B------:R-:W-:Y:S01]  /*e1b0*/  F2FP.SATFINITE.E4M3.F32.PACK_AB_MERGE_C R46, R65, R46, R76 ;  /* 0x0000002e412e723e */ /* 0x000fe2000480704c */
[-C--:B------:R-:W-:Y:S01]  /*e1c0*/  FFMA.FTZ R57, R57, R64.reuse, -R66 ;  /* 0x0000004039397223 */ /* 0x080fe20000010842 */
[----:B------:R-:W-:Y:S01]  /*e1d0*/  FFMA.FTZ R58, R59, R64, R68 ;  /* 0x000000403b3a7223 */ /* 0x000fe20000010044 */
[----:B------:R-:W-:Y:S02]  /*e1e0*/  HADD2.F32 R62, -RZ, R62.H1_H1 ;  /* 0x3000003eff3e7230 */ /* 0x000fe40000004100 */
[-C--:B------:R-:W-:Y:S01]  /*e1f0*/  FMUL.FTZ R65, R61, R63.reuse ;  /* 0x0000003f3d417220 */ /* 0x080fe20000410000 */
[----:B------:R-:W-:Y:S01]  /*e200*/  FMUL.FTZ R64, R60, R63 ;  /* 0x0000003f3c407220 */ /* 0x000fe20000410000 */
[----:B------:R-:W-:-:S02]  /*e210*/  F2FP.F16.E4M3.UNPACK_B R59, R45.H1 ;  /* 0x0000002dff3b723e */ /* 0x000fc400030006ff */
[----:B------:R-:W-:Y:S01]  /*e220*/  F2FP.F16.E4M3.UNPACK_B R63, R44.H1 ;  /* 0x0000002cff3f723e */ /* 0x000fe200030006ff */
[----:B------:R-:W-:Y:S01]  /*e230*/  FFMA.FTZ R45, R61, R62, R64 ;  /* 0x0000003e3d2d7223 */ /* 0x000fe20000010040 */
[----:B------:R-:W-:Y:S01]  /*e240*/  HADD2.F32 R44, -RZ, R53.H0_H0 ;  /* 0x20000035ff2c7230 */ /* 0x000fe20000004100 */
[----:B------:R-:W-:Y:S01]  /*e250*/  F2FP.F16.E4M3.UNPACK_B R42, R42.H1 ;  /* 0x0000002aff2a723e */ /* 0x000fe200030006ff */
[----:B------:R-:W-:Y:S02]  /*e260*/  HADD2.F32 R61, -RZ, R59.H0_H0 ;  /* 0x2000003bff3d7230 */ /* 0x000fe40000004100 */
[----:B------:R-:W-:Y:S01]  /*e270*/  FFMA.FTZ R60, R60, R62, -R65 ;  /* 0x0000003e3c3c7223 */ /* 0x000fe20000010841 */
[----:B------:R-:W-:Y:S01]  /*e280*/  HADD2.F32 R64, -RZ, R63.H0_H0 ;  /* 0x2000003fff407230 */ /* 0x000fe20000004100 */
[----:B------:R-:W-:Y:S01]  /*e290*/  F2FP.F16.E4M3.UNPACK_B R65, R41 ;  /* 0x00000029ff41723e */ /* 0x000fe200020006ff */
[----:B------:R-:W-:Y:S02]  /*e2a0*/  HADD2.F32 R59, -RZ, R59.H1_H1 ;  /* 0x3000003bff3b7230 */ /* 0x000fe40000004100 */
[----:B------:R-:W-:-:S02]  /*e2b0*/  HADD2.F32 R66, -RZ, R63.H1_H1 ;  /* 0x3000003fff427230 */ /* 0x000fc40000004100 */
[-C--:B------:R-:W-:Y:S01]  /*e2c0*/  FMUL.FTZ R63, R61, R64.reuse ;  /* 0x000000403d3f7220 */ /* 0x080fe20000410000 */
[----:B------:R-:W-:Y:S02]  /*e2d0*/  HADD2.F32 R53, -RZ, R53.H1_H1 ;  /* 0x30000035ff357230 */ /* 0x000fe40000004100 */
[----:B------:R-:W-:Y:S01]  /*e2e0*/  FMUL.FTZ R68, R44, R64 ;  /* 0x000000402c447220 */ /* 0x000fe20000410000 */
[--C-:B------:R-:W-:Y:S02]  /*e2f0*/  HADD2.F32 R62, -RZ, R42.reuse.H0_H0 ;  /* 0x2000002aff3e7230 */ /* 0x100fe40000004100 */
[----:B------:R-:W-:Y:S02]  /*e300*/  HADD2.F32 R64, -RZ, R42.H1_H1 ;  /* 0x3000002aff407230 */ /* 0x000fe40000004100 */
[-C--:B------:R-:W-:Y:S01]  /*e310*/  FMUL.FTZ R42, R59, R66.reuse ;  /* 0x000000423b2a7220 */ /* 0x080fe20000410000 */
[----:B------:R-:W-:Y:S01]  /*e320*/  FMUL.FTZ R66, R53, R66 ;  /* 0x0000004235427220 */ /* 0x000fe20000410000 */
[----:B------:R-:W-:Y:S01]  /*e330*/  FFMA.FTZ R70, R61, R62, R68 ;  /* 0x0000003e3d467223 */ /* 0x000fe20000010044 */
[----:B------:R-:W-:-:S02]  /*e340*/  HADD2.F32 R67, -RZ, R65.H0_H0 ;  /* 0x20000041ff437230 */ /* 0x000fc40000004100 */
[-C--:B------:R-:W-:Y:S01]  /*e350*/  FFMA.FTZ R76, R53, R64.reuse, -R42 ;  /* 0x00000040354c7223 */ /* 0x080fe2000001082a */
[----:B------:R-:W-:Y:S01]  /*e360*/  F2FP.F16.E4M3.UNPACK_B R53, R47 ;  /* 0x0000002fff35723e */ /* 0x000fe200020006ff */
[----:B------:R-:W-:Y:S01]  /*e370*/  FFMA.FTZ R71, R59, R64, R66 ;  /* 0x000000403b477223 */ /* 0x000fe20000010042 */
[----:B------:R-:W-:Y:S01]  /*e380*/  F2FP.F16.E4M3.UNPACK_B R66, R41.H1 ;  /* 0x00000029ff42723e */ /* 0x000fe200030006ff */
[----:B------:R-:W-:Y:S01]  /*e390*/  FFMA.FTZ R69, R44, R62, -R63 ;  /* 0x0000003e2c457223 */ /* 0x000fe2000001083f */
[----:B------:R-:W-:Y:S01]  /*e3a0*/  F2FP.F16.E4M3.UNPACK_B R42, R43 ;  /* 0x0000002bff2a723e */ /* 0x000fe200020006ff */
[----:B------:R-:W-:Y:S01]  /*e3b0*/  HADD2.F32 R61, -RZ, R53.H0_H0 ;  /* 0x20000035ff3d7230 */ /* 0x000fe20000004100 */
[----:B------:R-:W-:Y:S01]  /*e3c0*/  F2FP.F16.E4M3.UNPACK_B R59, R47.H1 ;  /* 0x0000002fff3b723e */ /* 0x000fe200030006ff */
[----:B------:R-:W-:Y:S01]  /*e3d0*/  HADD2.F32 R68, -RZ, R66.H0_H0 ;  /* 0x20000042ff447230 */ /* 0x000fe20000004100 */
[-C--:B------:R-:W-:Y:S01]  /*e3e0*/  F2FP.F16.E4M3.UNPACK_B R41, R40.reuse ;  /* 0x00000028ff29723e */ /* 0x080fe200020006ff */
[----:B------:R-:W-:Y:S01]  /*e3f0*/  HADD2.F32 R44, -RZ, R42.H0_H0 ;  /* 0x2000002aff2c7230 */ /* 0x000fe20000004100 */
[----:B------:R-:W-:Y:S01]  /*e400*/  F2FP.F16.E4M3.UNPACK_B R43, R43.H1 ;  /* 0x0000002bff2b723e */ /* 0x000fe200030006ff */
[----:B------:R-:W-:Y:S01]  /*e410*/  FMUL.FTZ R77, R61, R67 ;  /* 0x000000433d4d7220 */ /* 0x000fe20000410000 */
[----:B------:R-:W-:Y:S01]  /*e420*/  F2FP.F16.E4M3.UNPACK_B R62, R40.H1 ;  /* 0x00000028ff3e723e */ /* 0x000fe200030006ff */
[----:B------:R-:W-:-:S02]  /*e430*/  HADD2.F32 R40, -RZ, R59.H0_H0 ;  /* 0x2000003bff287230 */ /* 0x000fc40000004100 */
[----:B------:R-:W-:Y:S01]  /*e440*/  FMUL.FTZ R78, R44, R67 ;  /* 0x000000432c4e7220 */ /* 0x000fe20000410000 */
[----:B------:R-:W-:Y:S01]  /*e450*/  HADD2.F32 R63, -RZ, R41.H0_H0 ;  /* 0x20000029ff3f7230 */ /* 0x000fe20000004100 */
[----:B------:R-:W-:Y:S01]  /*e460*/  F2FP.SATFINITE.E4M3.F32.PACK_AB_MERGE_C R69, R76, R69, RZ ;  /* 0x000000454c45723e */ /* 0x000fe200048070ff */
[----:B------:R-:W-:Y:S02]  /*e470*/  HADD2.F32 R47, -RZ, R43.H0_H0 ;  /* 0x2000002bff2f7230 */ /* 0x000fe40000004100 */
[-C--:B------:R-:W-:Y:S01]  /*e480*/  FMUL.FTZ R80, R40, R68.reuse ;  /* 0x0000004428507220 */ /* 0x080fe20000410000 */
[----:B------:R-:W-:Y:S02]  /*e490*/  HADD2.F32 R59, -RZ, R59.H1_H1 ;  /* 0x3000003bff3b7230 */ /* 0x000fe40000004100 */
[----:B------:R-:W-:Y:S01]  /*e4a0*/  FFMA.FTZ R77, R44, R63, -R77 ;  /* 0x0000003f2c4d7223 */ /* 0x000fe2000001084d */
[----:B------:R-:W-:Y:S02]  /*e4b0*/  HADD2.F32 R66, -RZ, R66.H1_H1 ;  /* 0x30000042ff427230 */ /* 0x000fe40000004100 */
[----:B------:R-:W-:Y:S01]  /*e4c0*/  FMUL.FTZ R67, R47, R68 ;  /* 0x000000442f437220 */ /* 0x000fe20000410000 */
[----:B------:R-:W-:-:S02]  /*e4d0*/  HADD2.F32 R43, -RZ, R43.H1_H1 ;  /* 0x3000002bff2b7230 */ /* 0x000fc40000004100 */
[----:B------:R-:W-:Y:S01]  /*e4e0*/  FFMA.FTZ R78, R61, R63, R78 ;  /* 0x0000003f3d4e7223 */ /* 0x000fe2000001004e */
        /* <DEDUP_REMOVED lines=11> */
[----:B------:R-:W-:Y:S01]  /*e5a0*/  FMUL.FTZ R40, R42, R65 ;  /* 0x000000412a287220 */ /* 0x000fe20000410000 */
[----:B------:R-:W-:Y:S01]  /*e5b0*/  F2FP.SATFINITE.E4M3.F32.PACK_AB_MERGE_C R57, R60, R57, R69 ;  /* 0x000000393c39723e */ /* 0x000fe20004807045 */
[-C--:B------:R-:W-:Y:S01]  /*e5c0*/  FFMA.FTZ R43, R43, R62.reuse, -R44 ;  /* 0x0000003e2b2b7223 */ /* 0x080fe2000001082c */
[----:B------:R-:W-:Y:S01]  /*e5d0*/  FFMA.FTZ R66, R59, R62, R66 ;  /* 0x0000003e3b427223 */ /* 0x000fe20000010042 */
[-C--:B------:R-:W-:Y:S01]  /*e5e0*/  FFMA.FTZ R42, R42, R41.reuse, -R47 ;  /* 0x000000292a2a7223 */ /* 0x080fe2000001082f */
[----:B------:R-:W-:Y:S01]  /*e5f0*/  FFMA.FTZ R41, R53, R41, R40 ;  /* 0x0000002935297223 */ /* 0x000fe20000010028 */
[----:B------:R-:W-:Y:S01]  /*e600*/  F2FP.SATFINITE.E4M3.F32.PACK_AB_MERGE_C R70, R71, R70, RZ ;  /* 0x000000464746723e */ /* 0x000fe200048070ff */
[----:B------:R-:W-:Y:S01]  /*e610*/  IMAD.MOV.U32 R40, RZ, RZ, R56 ;  /* 0x000000ffff287224 */ /* 0x000fe200078e0038 */
[----:B------:R-:W-:Y:S01]  /*e620*/  F2FP.SATFINITE.E4M3.F32.PACK_AB_MERGE_C R43, R43, R80, RZ ;  /* 0x000000502b2b723e */ /* 0x000fe200048070ff */
[----:B------:R-:W-:Y:S01]  /*e630*/  IMAD.MOV.U32 R44, RZ, RZ, R55 ;  /* 0x000000ffff2c7224 */ /* 0x000fe200078e0037 */
[----:B------:R-:W-:-:S02]  /*e640*/  F2FP.SATFINITE.E4M3.F32.PACK_AB_MERGE_C R66, R66, R67, RZ ;  /* 0x000000434242723e */ /* 0x000fc400048070ff */
[----:B------:R-:W-:Y:S01]  /*e650*/  F2FP.SATFINITE.E4M3.F32.PACK_AB_MERGE_C R43, R42, R77, R43 ;  /* 0x0000004d2a2b723e */ /* 0x000fe2000480702b */
[----:B------:R-:W-:Y:S01]  /*e660*/  IMAD.MOV.U32 R42, RZ, RZ, R54 ;  /* 0x000000ffff2a7224 */ /* 0x000fe200078e0036 */
[----:B------:R-:W-:Y:S01]  /*e670*/  F2FP.SATFINITE.E4M3.F32.PACK_AB_MERGE_C R47, R41, R78, R66 ;  /* 0x0000004e292f723e */ /* 0x000fe20004807042 */
[----:B------:R-:W-:Y:S01]  /*e680*/  IMAD.MOV.U32 R41, RZ, RZ, R57 ;  /* 0x000000ffff297224 */ /* 0x000fe200078e0039 */
[----:B------:R-:W-:-:S07]  /*e690*/  F2FP.SATFINITE.E4M3.F32.PACK_AB_MERGE_C R45, R45, R58, R70 ;  /* 0x0000003a2d2d723e */ /* 0x000fce0004807046 */
.L_x_1418:
[----:B------:R-:W-:Y:S05]  /*e6a0*/  BSYNC B2 ;  /* 0x0000000000027941 */ /* 0x000fea0003800000 */
.L_x_1417:
[----:B0-----:R3:W-:Y:S04]  /*e6b0*/  STG.E.128 desc[UR60][R48.64], R40 ;  /* 0x0000002830007986 */ /* 0x0017e8000c101d3c */
[----:B-1----:R3:W-:Y:S02]  /*e6c0*/  @!P2 STG.E.128 desc[UR60][R50.64], R44 ;  /* 0x0000002c3200a986 */ /* 0x0027e4000c101d3c */
.L_x_1416:
[----:B------:R-:W-:Y:S05]  /*e6d0*/  BSYNC B1 ;  /* 0x0000000000017941 */ /* 0x000fea0003800000 */
.L_x_1415:
[----:B------:R-:W-:-:S13]  /*e6e0*/  ISETP.NE.AND P2, PT, R36, RZ, PT ;  /* 0x000000ff2400720c */ /* 0x000fda0003f45270 */
[----:B------:R-:W-:Y:S05]  /*e6f0*/  @!P2 BRA `(.L_x_1369) ;  /* 0x0000001000bca947 */ /* 0x000fea0003800000 */
[----:B------:R-:W-:Y:S01]  /*e700*/  LOP3.LUT P5, RZ, R17, 0x1, RZ, 0xc0, !PT ;  /* 0x0000000111ff7812 */ /* 0x000fe200078ac0ff */
[----:B------:R-:W-:Y:S01]  /*e710*/  BSSY B1, `(.L_x_1419) ;  /* 0x00000ed000017945 */ /* 0x000fe20003800000 */
[----:B0--3--:R-:W-:Y:S02]  /*e720*/  IADD3 R49, P2, P4, R116, R132, R29 ;  /* 0x0000008474317210 */ /* 0x009fe40007c5e01d */
[----:B------:R-:W-:Y:S02]  /*e730*/  SEL R155, R99, R155, !P5 ;  /* 0x0000009b639b7207 */ /* 0x000fe40006800000 */
[----:B------:R-:W-:Y:S02]  /*e740*/  IADD3.X R42, R3, R52, R32, P2, P4 ;  /* 0x00000034032a7210 */ /* 0x000fe400017e8420 */
[----:B------:R-:W-:Y:S02]  /*e750*/  SHF.R.S32.HI R40, RZ, 0x1f, R155 ;  /* 0x0000001fff287819 */ /* 0x000fe4000001149b */
[----:B------:R-:W-:-:S02]  /*e760*/  IADD3 R48, P2, R49, R120, RZ ;  /* 0x0000007831307210 */ /* 0x000fc40007f5e0ff */
[----:B------:R-:W-:-:S03]  /*e770*/  LEA.HI R155, R40, R155, RZ, 0x5 ;  /* 0x0000009b289b7211 */ /* 0x000fc600078f28ff */
[----:B------:R-:W-:Y:S01]  /*e780*/  IMAD.X R49, R42, 0x1, R121, P2 ;  /* 0x000000012a317824 */ /* 0x000fe200010e0679 */
[----:B------:R-:W-:Y:S02]  /*e790*/  LEA.HI.SX32 R155, R155, R28, 0x1b ;  /* 0x0000001c9b9b7211 */ /* 0x000fe400078fdaff */
[----:B------:R-:W-:Y:S02]  /*e7a0*/  ISETP.GE.AND P2, PT, R6, R127, PT ;  /* 0x0000007f0600720c */ /* 0x000fe40003f46270 */
        /* <DEDUP_REMOVED lines=15> */
[--C-:B------:R-:W-:Y:S01]  /*e8a0*/  SHF.R.U32.HI R55, RZ, 0x8, R85.reuse ;  /* 0x00000008ff377819 */ /* 0x100fe20000011655 */
[----:B-1----:R-:W-:Y:S01]  /*e8b0*/  IMAD.MOV.U32 R59, RZ, RZ, R44 ;  /* 0x000000ffff3b7224 */ /* 0x002fe200078e002c */
[----:B------:R-:W-:Y:S01]  /*e8c0*/  LOP3.LUT R54, R85, 0xff0000ff, RZ, 0xc0, !PT ;  /* 0xff0000ff55367812 */ /* 0x000fe200078ec0ff */
[----:B0-----:R-:W-:Y:S01]  /*e8d0*/  IMAD.MOV.U32 R56, RZ, RZ, R40 ;  /* 0x000000ffff387224 */ /* 0x001fe200078e0028 */
[----:B------:R-:W-:Y:S01]  /*e8e0*/  SHF.R.U32.HI R66, RZ, 0x10, R85 ;  /* 0x00000010ff427819 */ /* 0x000fe20000011655 */
[----:B------:R-:W-:Y:S01]  /*e8f0*/  IMAD.SHL.U32 R55, R55, 0x100, RZ ;  /* 0x0000010037377824 */ /* 0x000fe200078e00ff */
[----:B------:R-:W-:Y:S01]  /*e900*/  SHF.R.U32.HI R62, RZ, 0x8, R87 ;  /* 0x00000008ff3e7819 */ /* 0x000fe20000011657 */
[----:B------:R-:W-:Y:S01]  /*e910*/  IMAD.MOV.U32 R53, RZ, RZ, R46 ;  /* 0x000000ffff357224 */ /* 0x000fe200078e002e */
[----:B------:R-:W-:Y:S01]  /*e920*/  SHF.R.U32.HI R63, RZ, 0x8, R75 ;  /* 0x00000008ff3f7819 */ /* 0x000fe2000001164b */
[----:B------:R-:W-:Y:S01]  /*e930*/  IMAD.MOV.U32 R50, RZ, RZ, R42 ;  /* 0x000000ffff327224 */ /* 0x000fe200078e002a */
[----:B------:R-:W-:Y:S01]  /*e940*/  LOP3.LUT R44, R54, 0xff00, R55, 0xf8, !PT ;  /* 0x0000ff00362c7812 */ /* 0x000fe200078ef837 */
[----:B------:R-:W-:Y:S01]  /*e950*/  IMAD.U32 R55, R66, 0x10000, RZ ;  /* 0x0001000042377824 */ /* 0x000fe200078e00ff */
[----:B------:R-:W-:Y:S01]  /*e960*/  SHF.R.U32.HI R61, RZ, 0x8, R73 ;  /* 0x00000008ff3d7819 */ /* 0x000fe20000011649 */
[----:B------:R-:W-:Y:S01]  /*e970*/  IMAD.SHL.U32 R40, R62, 0x100, RZ ;  /* 0x000001003e287824 */ /* 0x000fe200078e00ff */
[----:B------:R-:W-:Y:S01]  /*e980*/  SHF.R.U32.HI R64, RZ, 0x10, R87 ;  /* 0x00000010ff407819 */ /* 0x000fe20000011657 */
[----:B------:R-:W-:Y:S01]  /*e990*/  IMAD.SHL.U32 R63, R63, 0x100, RZ ;  /* 0x000001003f3f7824 */ /* 0x000fe200078e00ff */
[----:B------:R-:W-:Y:S01]  /*e9a0*/  LOP3.LUT R57, R87, 0xff0000ff, RZ, 0xc0, !PT ;  /* 0xff0000ff57397812 */ /* 0x000fe200078ec0ff */
[----:B------:R-:W-:Y:S01]  /*e9b0*/  IMAD.SHL.U32 R61, R61, 0x100, RZ ;  /* 0x000001003d3d7824 */ /* 0x000fe200078e00ff */
[----:B------:R-:W-:-:S02]  /*e9c0*/  LOP3.LUT R60, R75, 0xff0000ff, RZ, 0xc0, !PT ;  /* 0xff0000ff4b3c7812 */ /* 0x000fc400078ec0ff */
[----:B------:R-:W-:Y:S01]  /*e9d0*/  LOP3.LUT R44, R44, 0xff0000, R55, 0xf8, !PT ;  /* 0x00ff00002c2c7812 */ /* 0x000fe200078ef837 */
[----:B------:R-:W-:Y:S01]  /*e9e0*/  IMAD.U32 R55, R64, 0x10000, RZ ;  /* 0x0001000040377824 */ /* 0x000fe200078e00ff */
[----:B------:R-:W-:Y:S02]  /*e9f0*/  LOP3.LUT R58, R73, 0xff0000ff, RZ, 0xc0, !PT ;  /* 0xff0000ff493a7812 */ /* 0x000fe400078ec0ff */
[----:B------:R-:W-:Y:S02]  /*ea00*/  LOP3.LUT R40, R57, 0xff00, R40, 0xf8, !PT ;  /* 0x0000ff0039287812 */ /* 0x000fe400078ef828 */
[----:B------:R-:W-:Y:S02]  /*ea10*/  LOP3.LUT R62, R60, 0xff00, R63, 0xf8, !PT ;  /* 0x0000ff003c3e7812 */ /* 0x000fe400078ef83f */
[----:B------:R-:W-:Y:S02]  /*ea20*/  F2FP.F16.E4M3.UNPACK_B R63, R146.H1 ;  /* 0x00000092ff3f723e */ /* 0x000fe400030006ff */
[----:B------:R-:W-:-:S02]  /*ea30*/  F2FP.F16.E4M3.UNPACK_B R60, R59.H1 ;  /* 0x0000003bff3c723e */ /* 0x000fc400030006ff */
[----:B------:R-:W-:Y:S01]  /*ea40*/  F2FP.F16.E4M3.UNPACK_B R57, R56.H1 ;  /* 0x00000038ff39723e */ /* 0x000fe200030006ff */
[----:B------:R-:W-:Y:S01]  /*ea50*/  HADD2.F32 R42, -RZ, R63.H0_H0 ;  /* 0x2000003fff2a7230 */ /* 0x000fe20000004100 */
[----:B------:R-:W-:Y:S02]  /*ea60*/  LOP3.LUT R46, R58, 0xff00, R61, 0xf8, !PT ;  /* 0x0000ff003a2e7812 */ /* 0x000fe400078ef83d */
[----:B------:R-:W-:Y:S01]  /*ea70*/  SHF.R.U32.HI R67, RZ, 0x10, R75 ;  /* 0x00000010ff437819 */ /* 0x000fe2000001164b */
[----:B------:R-:W-:Y:S01]  /*ea80*/  HADD2.F32 R54, -RZ, R57.H0_H0 ;  /* 0x20000039ff367230 */ /* 0x000fe20000004100 */
[----:B------:R-:W-:Y:S01]  /*ea90*/  LOP3.LUT R40, R40, 0xff0000, R55, 0xf8, !PT ;  /* 0x00ff000028287812 */ /* 0x000fe200078ef837 */
[----:B------:R-:W-:Y:S01]  /*eaa0*/  HADD2.F32 R55, -RZ, R60.H0_H0 ;  /* 0x2000003cff377230 */ /* 0x000fe20000004100 */
[----:B------:R-:W-:Y:S01]  /*eab0*/  F2FP.F16.E4M3.UNPACK_B R58, R148.H1 ;  /* 0x00000094ff3a723e */ /* 0x000fe200030006ff */
[----:B------:R-:W-:Y:S01]  /*eac0*/  IMAD.U32 R67, R67, 0x10000, RZ ;  /* 0x0001000043437824 */ /* 0x000fe200078e00ff */
[----:B------:R-:W-:Y:S01]  /*ead0*/  SHF.R.U32.HI R65, RZ, 0x10, R73 ;  /* 0x00000010ff417819 */ /* 0x000fe20000011649 */
[-C--:B------:R-:W-:Y:S01]  /*eae0*/  FMUL.FTZ R64, R54, R42.reuse ;  /* 0x0000002a36407220 */ /* 0x080fe20000410000 */
[----:B------:R-:W-:Y:S01]  /*eaf0*/  FMUL.FTZ R69, R55, R42 ;  /* 0x0000002a37457220 */ /* 0x000fe20000410000 */
[--C-:B------:R-:W-:Y:S01]  /*eb00*/  HADD2.F32 R61, -RZ, R58.reuse.H0_H0 ;  /* 0x2000003aff3d7230 */ /* 0x100fe20000004100 */
[----:B------:R-:W-:Y:S01]  /*eb10*/  LOP3.LUT R42, R62, 0xff0000, R67, 0xf8, !PT ;  /* 0x00ff00003e2a7812 */ /* 0x000fe200078ef843 */
[----:B------:R-:W-:Y:S01]  /*eb20*/  IMAD.U32 R65, R65, 0x10000, RZ ;  /* 0x0001000041417824 */ /* 0x000fe200078e00ff */
[----:B------:R-:W-:Y:S01]  /*eb30*/  F2FP.F16.E4M3.UNPACK_B R146, R146 ;  /* 0x00000092ff92723e */ /* 0x000fe200020006ff */
[----:B------:R-:W-:-:S02]  /*eb40*/  HADD2.F32 R62, -RZ, R58.H1_H1 ;  /* 0x3000003aff3e7230 */ /* 0x000fc40000004100 */
[-C--:B------:R-:W-:Y:S01]  /*eb50*/  FFMA.FTZ R54, R54, R61.reuse, -R69 ;  /* 0x0000003d36367223 */ /* 0x080fe20000010845 */
[----:B------:R-:W-:Y:S01]  /*eb60*/  FFMA.FTZ R55, R55, R61, R64 ;  /* 0x0000003d37377223 */ /* 0x000fe20000010040 */
[----:B------:R-:W-:Y:S01]  /*eb70*/  HADD2.F32 R64, -RZ, R63.H1_H1 ;  /* 0x3000003fff407230 */ /* 0x000fe20000004100 */
[----:B------:R-:W-:Y:S01]  /*eb80*/  F2FP.F16.E4M3.UNPACK_B R59, R59 ;  /* 0x0000003bff3b723e */ /* 0x000fe200020006ff */
[----:B------:R-:W-:Y:S01]  /*eb90*/  HADD2.F32 R61, -RZ, R60.H1_H1 ;  /* 0x3000003cff3d7230 */ /* 0x000fe20000004100 */
[----:B------:R-:W-:Y:S01]  /*eba0*/  F2FP.F16.E4M3.UNPACK_B R56, R56 ;  /* 0x00000038ff38723e */ /* 0x000fe200020006ff */
[----:B------:R-:W-:Y:S01]  /*ebb0*/  HADD2.F32 R58, -RZ, R57.H1_H1 ;  /* 0x30000039ff3a7230 */ /* 0x000fe20000004100 */
[----:B------:R-:W-:Y:S01]  /*ebc0*/  LOP3.LUT R46, R46, 0xff0000, R65, 0xf8, !PT ;  /* 0x00ff00002e2e7812 */ /* 0x000fe200078ef841 */
[----:B------:R-:W-:Y:S02]  /*ebd0*/  HADD2.F32 R63, -RZ, R146.H0_H0 ;  /* 0x20000092ff3f7230 */ /* 0x000fe40000004100 */
[----:B------:R-:W-:Y:S01]  /*ebe0*/  FMUL.FTZ R65, R61, R64 ;  /* 0x000000403d417220 */ /* 0x000fe20000410000 */
[----:B------:R-:W-:Y:S01]  /*ebf0*/  F2FP.F16.E4M3.UNPACK_B R148, R148 ;  /* 0x00000094ff94723e */ /* 0x000fe200020006ff */
[----:B------:R-:W-:Y:S01]  /*ec00*/  FMUL.FTZ R64, R58, R64 ;  /* 0x000000403a407220 */ /* 0x000fe20000410000 */
        /* <DEDUP_REMOVED lines=14> */
[----:B------:R-:W-:Y:S01]  /*ecf0*/  F2FP.F16.E4M3.UNPACK_B R57, R147.H1 ;  /* 0x00000093ff39723e */ /* 0x000fe200030006ff */
[C---:B------:R-:W-:Y:S01]  /*ed00*/  FMUL.FTZ R146, R56.reuse, R146 ;  /* 0x0000009238927220 */ /* 0x040fe20000410000 */
[----:B------:R-:W-:Y:S01]  /*ed10*/  F2FP.F16.E4M3.UNPACK_B R58, R53.H1 ;  /* 0x00000035ff3a723e */ /* 0x000fe200030006ff */
[----:B------:R-:W-:Y:S01]  /*ed20*/  FFMA.FTZ R67, R56, R148, -R61 ;  /* 0x0000009438437223 */ /* 0x000fe2000001083d */
[----:B------:R-:W-:Y:S01]  /*ed30*/  F2FP.F16.E4M3.UNPACK_B R61, R149.H1 ;  /* 0x00000095ff3d723e */ /* 0x000fe200030006ff */
[----:B------:R-:W-:Y:S01]  /*ed40*/  HADD2.F32 R62, -RZ, R57.H0_H0 ;  /* 0x20000039ff3e7230 */ /* 0x000fe20000004100 */
[----:B------:R-:W-:Y:S01]  /*ed50*/  F2FP.F16.E4M3.UNPACK_B R56, R50.H1 ;  /* 0x00000032ff38723e */ /* 0x000fe200030006ff */
[----:B------:R-:W-:-:S02]  /*ed60*/  HADD2.F32 R60, -RZ, R58.H0_H0 ;  /* 0x2000003aff3c7230 */ /* 0x000fc40000004100 */
[----:B------:R-:W-:Y:S01]  /*ed70*/  FFMA.FTZ R146, R59, R148, R146 ;  /* 0x000000943b927223 */ /* 0x000fe20000010092 */
[----:B------:R-:W-:Y:S01]  /*ed80*/  HADD2.F32 R63, -RZ, R57.H1_H1 ;  /* 0x30000039ff3f7230 */ /* 0x000fe20000004100 */
[----:B------:R-:W-:Y:S01]  /*ed90*/  F2FP.F16.E4M3.UNPACK_B R147, R147 ;  /* 0x00000093ff93723e */ /* 0x000fe200020006ff */
[----:B------:R-:W-:Y:S02]  /*eda0*/  HADD2.F32 R57, -RZ, R56.H0_H0 ;  /* 0x20000038ff397230 */ /* 0x000fe40000004100 */
[----:B------:R-:W-:Y:S01]  /*edb0*/  FMUL.FTZ R68, R60, R62 ;  /* 0x0000003e3c447220 */ /* 0x000fe20000410000 */
[----:B------:R-:W-:Y:S01]  /*edc0*/  HADD2.F32 R59, -RZ, R61.H0_H0 ;  /* 0x2000003dff3b7230 */ /* 0x000fe20000004100 */
[----:B------:R-:W-:Y:S01]  /*edd0*/  F2FP.F16.E4M3.UNPACK_B R50, R50 ;  /* 0x00000032ff32723e */ /* 0x000fe200020006ff */
[----:B------:R-:W-:Y:S02]  /*ede0*/  HADD2.F32 R58, -RZ, R58.H1_H1 ;  /* 0x3000003aff3a7230 */ /* 0x000fe40000004100 */
[----:B------:R-:W-:Y:S01]  /*edf0*/  FMUL.FTZ R71, R57, R62 ;  /* 0x0000003e39477220 */ /* 0x000fe20000410000 */
[----:B------:R-:W-:-:S02]  /*ee00*/  HADD2.F32 R56, -RZ, R56.H1_H1 ;  /* 0x30000038ff387230 */ /* 0x000fc40000004100 */
[----:B------:R-:W-:Y:S01]  /*ee10*/  FFMA.FTZ R68, R57, R59, -R68 ;  /* 0x0000003b39447223 */ /* 0x000fe20000010844 */
[----:B------:R-:W-:Y:S02]  /*ee20*/  HADD2.F32 R61, -RZ, R61.H1_H1 ;  /* 0x3000003dff3d7230 */ /* 0x000fe40000004100 */
[----:B------:R-:W-:Y:S01]  /*ee30*/  FMUL.FTZ R57, R58, R63 ;  /* 0x0000003f3a397220 */ /* 0x000fe20000410000 */
[----:B------:R-:W-:Y:S01]  /*ee40*/  FFMA.FTZ R71, R60, R59, R71 ;  /* 0x0000003b3c477223 */ /* 0x000fe20000010047 */
[C---:B------:R-:W-:Y:S01]  /*ee50*/  FMUL.FTZ R73, R56.reuse, R63 ;  /* 0x0000003f38497220 */ /* 0x040fe20000410000 */
[--C-:B------:R-:W-:Y:S02]  /*ee60*/  HADD2.F32 R60, -RZ, R147.reuse.H0_H0 ;  /* 0x20000093ff3c7230 */ /* 0x100fe40000004100 */
[----:B------:R-:W-:Y:S01]  /*ee70*/  FFMA.FTZ R63, R56, R61, -R57 ;  /* 0x0000003d383f7223 */ /* 0x000fe20000010839 */
[----:B------:R-:W-:Y:S01]  /*ee80*/  F2FP.F16.E4M3.UNPACK_B R56, R53 ;  /* 0x00000035ff38723e */ /* 0x000fe200020006ff */
[----:B------:R-:W-:Y:S01]  /*ee90*/  HADD2.F32 R53, -RZ, R50.H0_H0 ;  /* 0x20000032ff357230 */ /* 0x000fe20000004100 */
[----:B------:R-:W-:Y:S01]  /*eea0*/  F2FP.F16.E4M3.UNPACK_B R149, R149 ;  /* 0x00000095ff95723e */ /* 0x000fe200020006ff */
[----:B------:R-:W-:Y:S01]  /*eeb0*/  FFMA.FTZ R70, R58, R61, R73 ;  /* 0x0000003d3a467223 */ /* 0x000fe20000010049 */
[----:B------:R-:W-:Y:S01]  /*eec0*/  HADD2.F32 R147, -RZ, R147.H1_H1 ;  /* 0x30000093ff937230 */ /* 0x000fe20000004100 */
[----:B------:R-:W-:Y:S01]  /*eed0*/  F2FP.SATFINITE.E4M3.F32.PACK_AB_MERGE_C R68, R63, R68, RZ ;  /* 0x000000443f44723e */ /* 0x000fe200048070ff */
[--C-:B------:R-:W-:Y:S01]  /*eee0*/  HADD2.F32 R57, -RZ, R56.reuse.H0_H0 ;  /* 0x20000038ff397230 */ /* 0x100fe20000004100 */
[----:B------:R-:W-:Y:S01]  /*eef0*/  F2FP.SATFINITE.E4M3.F32.PACK_AB_MERGE_C R54, R69, R54, RZ ;  /* 0x000000364536723e */ /* 0x000fe200048070ff */
[----:B------:R-:W-:Y:S01]  /*ef00*/  HADD2.F32 R56, -RZ, R56.H1_H1 ;  /* 0x30000038ff387230 */ /* 0x000fe20000004100 */
[----:B------:R-:W-:Y:S01]  /*ef10*/  F2FP.F16.E4M3.UNPACK_B R63, R46 ;  /* 0x0000002eff3f723e */ /* 0x000fe200020006ff */
[----:B------:R-:W-:-:S02]  /*ef20*/  HADD2.F32 R58, -RZ, R149.H0_H0 ;  /* 0x20000095ff3a7230 */ /* 0x000fc40000004100 */
[-C--:B------:R-:W-:Y:S01]  /*ef30*/  FMUL.FTZ R62, R57, R60.reuse ;  /* 0x0000003c393e7220 */ /* 0x080fe20000410000 */
[----:B------:R-:W-:Y:S02]  /*ef40*/  HADD2.F32 R50, -RZ, R50.H1_H1 ;  /* 0x30000032ff327230 */ /* 0x000fe40000004100 */
[C---:B------:R-:W-:Y:S01]  /*ef50*/  FMUL.FTZ R60, R53.reuse, R60 ;  /* 0x0000003c353c7220 */ /* 0x040fe20000410000 */
[----:B------:R-:W-:Y:S02]  /*ef60*/  HADD2.F32 R149, -RZ, R149.H1_H1 ;  /* 0x30000095ff957230 */ /* 0x000fe40000004100 */
[-C--:B------:R-:W-:Y:S01]  /*ef70*/  FMUL.FTZ R59, R56, R147.reuse ;  /* 0x00000093383b7220 */ /* 0x080fe20000410000 */
[-C--:B------:R-:W-:Y:S01]  /*ef80*/  FFMA.FTZ R53, R53, R58.reuse, -R62 ;  /* 0x0000003a35357223 */ /* 0x080fe2000001083e */
[----:B------:R-:W-:Y:S01]  /*ef90*/  FFMA.FTZ R60, R57, R58, R60 ;  /* 0x0000003a393c7223 */ /* 0x000fe2000001003c */
[C---:B------:R-:W-:Y:S01]  /*efa0*/  FMUL.FTZ R147, R50.reuse, R147 ;  /* 0x0000009332937220 */ /* 0x040fe20000410000 */
[----:B------:R-:W-:Y:S01]  /*efb0*/  F2FP.F16.E4M3.UNPACK_B R58, R45 ;  /* 0x0000002dff3a723e */ /* 0x000fe200020006ff */
[----:B------:R-:W-:Y:S01]  /*efc0*/  FFMA.FTZ R50, R50, R149, -R59 ;  /* 0x0000009532327223 */ /* 0x000fe2000001083b */
[----:B------:R-:W-:Y:S01]  /*efd0*/  F2FP.SATFINITE.E4M3.F32.PACK_AB_MERGE_C R66, R66, R55, RZ ;  /* 0x000000374242723e */ /* 0x000fe200048070ff */
[----:B------:R-:W-:Y:S01]  /*efe0*/  FFMA.FTZ R147, R56, R149, R147 ;  /* 0x0000009538937223 */ /* 0x000fe20000010093 */
[----:B------:R-:W-:Y:S01]  /*eff0*/  F2FP.F16.E4M3.UNPACK_B R57, R41 ;  /* 0x00000029ff39723e */ /* 0x000fe200020006ff */
[--C-:B------:R-:W-:Y:S01]  /*f000*/  HADD2.F32 R59, -RZ, R58.reuse.H0_H0 ;  /* 0x2000003aff3b7230 */ /* 0x100fe20000004100 */
[----:B------:R-:W-:Y:S01]  /*f010*/  F2FP.SATFINITE.E4M3.F32.PACK_AB_MERGE_C R55, R67, R64, R54 ;  /* 0x000000404337723e */ /* 0x000fe20004807036 */
[----:B------:R-:W-:Y:S01]  /*f020*/  HADD2.F32 R64, -RZ, R63.H0_H0 ;  /* 0x2000003fff407230 */ /* 0x000fe20000004100 */
[----:B------:R-:W-:Y:S01]  /*f030*/  F2FP.F16.E4M3.UNPACK_B R61, R44 ;  /* 0x0000002cff3d723e */ /* 0x000fe200020006ff */
[----:B------:R-:W-:Y:S01]  /*f040*/  HADD2.F32 R56, -RZ, R57.H0_H0 ;  /* 0x20000039ff387230 */ /* 0x000fe20000004100 */
[----:B------:R-:W-:Y:S01]  /*f050*/  F2FP.SATFINITE.E4M3.F32.PACK_AB_MERGE_C R70, R70, R71, RZ ;  /* 0x000000474646723e */ /* 0x000fe200048070ff */
[----:B------:R-:W-:Y:S01]  /*f060*/  HADD2.F32 R63, -RZ, R63.H1_H1 ;  /* 0x3000003fff3f7230 */ /* 0x000fe20000004100 */
[----:B------:R-:W-:Y:S01]  /*f070*/  F2FP.SATFINITE.E4M3.F32.PACK_AB_MERGE_C R53, R50, R53, R68 ;  /* 0x000000353235723e */ /* 0x000fe20004807044 */
[----:B------:R-:W-:Y:S01]  /*f080*/  HADD2.F32 R62, -RZ, R61.H0_H0 ;  /* 0x2000003dff3e7230 */ /* 0x000fe20000004100 */
[----:B------:R-:W-:Y:S01]  /*f090*/  F2FP.SATFINITE.E4M3.F32.PACK_AB_MERGE_C R54, R146, R65, R66 ;  /* 0x000000419236723e */ /* 0x000fe20004807042 */
[----:B------:R-:W-:Y:S01]  /*f0a0*/  FMUL.FTZ R65, R59, R64 ;  /* 0x000000403b417220 */ /* 0x000fe20000410000 */
[----:B------:R-:W-:Y:S01]  /*f0b0*/  F2FP.SATFINITE.E4M3.F32.PACK_AB_MERGE_C R50, R147, R60, R70 ;  /* 0x0000003c9332723e */ /* 0x000fe20004807046 */
[----:B------:R-:W-:-:S02]  /*f0c0*/  HADD2.F32 R60, -RZ, R58.H1_H1 ;  /* 0x3000003aff3c7230 */ /* 0x000fc40000004100 */
[C---:B------:R-:W-:Y:S01]  /*f0d0*/  FMUL.FTZ R64, R56.reuse, R64 ;  /* 0x0000004038407220 */ /* 0x040fe20000410000 */
[-C--:B------:R-:W-:Y:S01]  /*f0e0*/  FFMA.FTZ R56, R56, R62.reuse, -R65 ;  /* 0x0000003e38387223 */ /* 0x080fe20000010841 */
[----:B------:R-:W-:Y:S01]  /*f0f0*/  HADD2.F32 R58, -RZ, R57.H1_H1 ;  /* 0x30000039ff3a7230 */ /* 0x000fe20000004100 */
[----:B------:R-:W-:Y:S01]  /*f100*/  F2FP.F16.E4M3.UNPACK_B R41, R41.H1 ;  /* 0x00000029ff29723e */ /* 0x000fe200030006ff */
[----:B------:R-:W-:Y:S02]  /*f110*/  HADD2.F32 R61, -RZ, R61.H1_H1 ;  /* 0x3000003dff3d7230 */ /* 0x000fe40000004100 */
[-C--:B------:R-:W-:Y:S01]  /*f120*/  FMUL.FTZ R65, R60, R63.reuse ;  /* 0x0000003f3c417220 */ /* 0x080fe20000410000 */
[----:B------:R-:W-:Y:S01]  /*f130*/  FFMA.FTZ R57, R59, R62, R64 ;  /* 0x0000003e3b397223 */ /* 0x000fe20000010040 */
[C---:B------:R-:W-:Y:S01]  /*f140*/  FMUL.FTZ R63, R58.reuse, R63 ;  /* 0x0000003f3a3f7220 */ /* 0x040fe20000410000 */
[----:B------:R-:W-:Y:S01]  /*f150*/  F2FP.F16.E4M3.UNPACK_B R59, R45.H1 ;  /* 0x0000002dff3b723e */ /* 0x000fe200030006ff */
[-C--:B------:R-:W-:Y:S01]  /*f160*/  FFMA.FTZ R67, R58, R61.reuse, -R65 ;  /* 0x0000003d3a437223 */ /* 0x080fe20000010841 */
[----:B------:R-:W-:Y:S01]  /*f170*/  F2FP.F16.E4M3.UNPACK_B R58, R46.H1 ;  /* 0x0000002eff3a723e */ /* 0x000fe200030006ff */
[----:B------:R-:W-:Y:S01]  /*f180*/  FFMA.FTZ R66, R60, R61, R63 ;  /* 0x0000003d3c427223 */ /* 0x000fe2000001003f */
[----:B------:R-:W-:Y:S01]  /*f190*/  HADD2.F32 R45, -RZ, R41.H0_H0 ;  /* 0x20000029ff2d7230 */ /* 0x000fe20000004100 */
[----:B------:R-:W-:Y:S01]  /*f1a0*/  F2FP.F16.E4M3.UNPACK_B R44, R44.H1 ;  /* 0x0000002cff2c723e */ /* 0x000fe200030006ff */
[----:B------:R-:W-:Y:S01]  /*f1b0*/  HADD2.F32 R46, -RZ, R59.H0_H0 ;  /* 0x2000003bff2e7230 */ /* 0x000fe20000004100 */
[----:B------:R-:W-:Y:S01]  /*f1c0*/  F2FP.F16.E4M3.UNPACK_B R63, R42.H1 ;  /* 0x0000002aff3f723e */ /* 0x000fe200030006ff */
[----:B------:R-:W-:-:S02]  /*f1d0*/  HADD2.F32 R60, -RZ, R58.H0_H0 ;  /* 0x2000003aff3c7230 */ /* 0x000fc40000004100 */
[----:B------:R-:W-:Y:S02]  /*f1e0*/  HADD2.F32 R59, -RZ, R59.H1_H1 ;  /* 0x3000003bff3b7230 */ /* 0x000fe40000004100 */
[----:B------:R-:W-:Y:S02]  /*f1f0*/  HADD2.F32 R62, -RZ, R58.H1_H1 ;  /* 0x3000003aff3e7230 */ /* 0x000fe40000004100 */
[-C--:B------:R-:W-:Y:S01]  /*f200*/  FMUL.FTZ R64, R46, R60.reuse ;  /* 0x0000003c2e407220 */ /* 0x080fe20000410000 */
[----:B------:R-:W-:Y:S02]  /*f210*/  HADD2.F32 R41, -RZ, R41.H1_H1 ;  /* 0x30000029ff297230 */ /* 0x000fe40000004100 */
[----:B------:R-:W-:Y:S01]  /*f220*/  FMUL.FTZ R61, R45, R60 ;  /* 0x0000003c2d3d7220 */ /* 0x000fe20000410000 */
[--C-:B------:R-:W-:Y:S02]  /*f230*/  HADD2.F32 R58, -RZ, R44.reuse.H0_H0 ;  /* 0x2000002cff3a7230 */ /* 0x100fe40000004100 */
[----:B------:R-:W-:Y:S01]  /*f240*/  FMUL.FTZ R60, R59, R62 ;  /* 0x0000003e3b3c7220 */ /* 0x000fe20000410000 */
[----:B------:R-:W-:-:S02]  /*f250*/  HADD2.F32 R44, -RZ, R44.H1_H1 ;  /* 0x3000002cff2c7230 */ /* 0x000fc40000004100 */
[----:B------:R-:W-:Y:S01]  /*f260*/  FMUL.FTZ R62, R41, R62 ;  /* 0x0000003e293e7220 */ /* 0x000fe20000410000 */
[----:B------:R-:W-:Y:S01]  /*f270*/  FFMA.FTZ R69, R46, R58, R61 ;  /* 0x0000003a2e457223 */ /* 0x000fe2000001003d */
[----:B------:R-:W-:Y:S02]  /*f280*/  F2FP.F16.E4M3.UNPACK_B R46, R47 ;  /* 0x0000002fff2e723e */ /* 0x000fe400020006ff */
[----:B------:R-:W-:Y:S01]  /*f290*/  FFMA.FTZ R70, R59, R44, R62 ;  /* 0x0000002c3b467223 */ /* 0x000fe2000001003e */
[----:B------:R-:W-:Y:S01]  /*f2a0*/  F2FP.F16.E4M3.UNPACK_B R62, R42 ;  /* 0x0000002aff3e723e */ /* 0x000fe200020006ff */
[----:B------:R-:W-:Y:S01]  /*f2b0*/  FFMA.FTZ R71, R41, R44, -R60 ;  /* 0x0000002c29477223 */ /* 0x000fe2000001083c */
[-C--:B------:R-:W-:Y:S01]  /*f2c0*/  F2FP.F16.E4M3.UNPACK_B R41, R43.reuse ;  /* 0x0000002bff29723e */ /* 0x080fe200020006ff */
[----:B------:R-:W-:Y:S01]  /*f2d0*/  FFMA.FTZ R68, R45, R58, -R64 ;  /* 0x0000003a2d447223 */ /* 0x000fe20000010840 */
[----:B------:R-:W-:Y:S01]  /*f2e0*/  F2FP.F16.E4M3.UNPACK_B R43, R43.H1 ;  /* 0x0000002bff2b723e */ /* 0x000fe200030006ff */
[----:B------:R-:W-:Y:S01]  /*f2f0*/  HADD2.F32 R58, -RZ, R46.H0_H0 ;  /* 0x2000002eff3a7230 */ /* 0x000fe20000004100 */
[-C--:B------:R-:W-:Y:S01]  /*f300*/  F2FP.F16.E4M3.UNPACK_B R42, R40.reuse ;  /* 0x00000028ff2a723e */ /* 0x080fe200020006ff */
[----:B------:R-:W-:Y:S01]  /*f310*/  HADD2.F32 R65, -RZ, R62.H0_H0 ;  /* 0x2000003eff417230 */ /* 0x000fe20000004100 */
[----:B------:R-:W-:Y:S01]  /*f320*/  F2FP.F16.E4M3.UNPACK_B R47, R47.H1 ;  /* 0x0000002fff2f723e */ /* 0x000fe200030006ff */
[----:B------:R-:W-:Y:S01]  /*f330*/  HADD2.F32 R44, -RZ, R41.H0_H0 ;  /* 0x20000029ff2c7230 */ /* 0x000fe20000004100 */
[----:B------:R-:W-:Y:S01]  /*f340*/  F2FP.F16.E4M3.UNPACK_B R59, R40.H1 ;  /* 0x00000028ff3b723e */ /* 0x000fe200030006ff */
[----:B------:R-:W-:-:S02]  /*f350*/  HADD2.F32 R45, -RZ, R43.H0_H0 ;  /* 0x2000002bff2d7230 */ /* 0x000fc40000004100 */
[-C--:B------:R-:W-:Y:S01]  /*f360*/  FMUL.FTZ R73, R58, R65.reuse ;  /* 0x000000413a497220 */ /* 0x080fe20000410000 */
[----:B------:R-:W-:Y:S02]  /*f370*/  HADD2.F32 R64, -RZ, R63.H0_H0 ;  /* 0x2000003fff407230 */ /* 0x000fe40000004100 */
[C---:B------:R-:W-:Y:S01]  /*f380*/  FMUL.FTZ R65, R44.reuse, R65 ;  /* 0x000000412c417220 */ /* 0x040fe20000410000 */
[----:B------:R-:W-:Y:S01]  /*f390*/  HADD2.F32 R61, -RZ, R42.H0_H0 ;  /* 0x2000002aff3d7230 */ /* 0x000fe20000004100 */
[----:B------:R-:W-:Y:S01]  /*f3a0*/  F2FP.SATFINITE.E4M3.F32.PACK_AB_MERGE_C R68, R71, R68, RZ ;  /* 0x000000444744723e */ /* 0x000fe200048070ff */
[----:B------:R-:W-:Y:S02]  /*f3b0*/  HADD2.F32 R40, -RZ, R47.H0_H0 ;  /* 0x2000002fff287230 */ /* 0x000fe40000004100 */
[----:B------:R-:W-:Y:S01]  /*f3c0*/  FMUL.FTZ R75, R45, R64 ;  /* 0x000000402d4b7220 */ /* 0x000fe20000410000 */
[----:B------:R-:W-:Y:S02]  /*f3d0*/  HADD2.F32 R60, -RZ, R59.H0_H0 ;  /* 0x2000003bff3c7230 */ /* 0x000fe40000004100 */
[----:B------:R-:W-:Y:S01]  /*f3e0*/  FFMA.FTZ R73, R44, R61, -R73 ;  /* 0x0000003d2c497223 */ /* 0x000fe20000010849 */
[----:B------:R-:W-:-:S02]  /*f3f0*/  HADD2.F32 R47, -RZ, R47.H1_H1 ;  /* 0x3000002fff2f7230 */ /* 0x000fc40000004100 */
[C---:B------:R-:W-:Y:S01]  /*f400*/  FMUL.FTZ R72, R40.reuse, R64 ;  /* 0x0000004028487220 */ /* 0x040fe20000410000 */
[----:B------:R-:W-:Y:S02]  /*f410*/  HADD2.F32 R44, -RZ, R63.H1_H1 ;  /* 0x3000003fff2c7230 */ /* 0x000fe40000004100 */
[-C--:B------:R-:W-:Y:S01]  /*f420*/  FFMA.FTZ R75, R40, R60.reuse, R75 ;  /* 0x0000003c284b7223 */ /* 0x080fe2000001004b */
[----:B------:R-:W-:Y:S02]  /*f430*/  HADD2.F32 R43, -RZ, R43.H1_H1 ;  /* 0x3000002bff2b7230 */ /* 0x000fe40000004100 */
[----:B------:R-:W-:Y:S01]  /*f440*/  FFMA.FTZ R65, R58, R61, R65 ;  /* 0x0000003d3a417223 */ /* 0x000fe20000010041 */
[----:B------:R-:W-:Y:S02]  /*f450*/  HADD2.F32 R46, -RZ, R46.H1_H1 ;  /* 0x3000002eff2e7230 */ /* 0x000fe40000004100 */
[----:B------:R-:W-:Y:S01]  /*f460*/  FFMA.FTZ R72, R45, R60, -R72 ;  /* 0x0000003c2d487223 */ /* 0x000fe20000010848 */
[----:B------:R-:W-:-:S02]  /*f470*/  HADD2.F32 R62, -RZ, R62.H1_H1 ;  /* 0x3000003eff3e7230 */ /* 0x000fc40000004100 */
[-C--:B------:R-:W-:Y:S01]  /*f480*/  FMUL.FTZ R58, R47, R44.reuse ;  /* 0x0000002c2f3a7220 */ /* 0x080fe20000410000 */
[----:B------:R-:W-:Y:S02]  /*f490*/  HADD2.F32 R41, -RZ, R41.H1_H1 ;  /* 0x30000029ff297230 */ /* 0x000fe40000004100 */
[----:B------:R-:W-:Y:S01]  /*f4a0*/  FMUL.FTZ R60, R43, R44 ;  /* 0x0000002c2b3c7220 */ /* 0x000fe20000410000 */
[----:B------:R-:W-:Y:S02]  /*f4b0*/  HADD2.F32 R40, -RZ, R59.H1_H1 ;  /* 0x3000003bff287230 */ /* 0x000fe40000004100 */
[-C--:B------:R-:W-:Y:S01]  /*f4c0*/  FMUL.FTZ R44, R46, R62.reuse ;  /* 0x0000003e2e2c7220 */ /* 0x080fe20000410000 */
[----:B------:R-:W-:Y:S02]  /*f4d0*/  HADD2.F32 R42, -RZ, R42.H1_H1 ;  /* 0x3000002aff2a7230 */ /* 0x000fe40000004100 */
        /* <DEDUP_REMOVED lines=16> */
.L_x_1420:
[----:B------:R-:W-:Y:S05]  /*f5e0*/  BSYNC B1 ;  /* 0x0000000000017941 */ /* 0x000fea0003800000 */
.L_x_1419:
[----:B0-----:R4:W-:Y:S01]  /*f5f0*/  STG.E.128 desc[UR60][R48.64], R40 ;  /* 0x0000002830007986 */ /* 0x0019e2000c101d3c */
[----:B------:R-:W-:-:S13]  /*f600*/  ISETP.GE.AND P2, PT, R51, R150, PT ;  /* 0x000000963300720c */ /* 0x000fda0003f46270 */
[----:B------:R-:W-:Y:S05]  /*f610*/  @P2 BRA `(.L_x_1369) ;  /* 0x0000000000f42947 */ /* 0x000fea0003800000 */
[--C-:B----4-:R-:W-:Y:S02]  /*f620*/  SHF.R.S32.HI R40, RZ, 0x1f, R51.reuse ;  /* 0x0000001fff287819 */ /* 0x110fe40000011433 */
[----:B------:R-:W-:-:S04]  /*f630*/  IADD3 R51, P2, P4, R116, R132, R51 ;  /* 0x0000008474337210 */ /* 0x000fc80007c5e033 */
[----:B------:R-:W-:Y:S02]  /*f640*/  IADD3.X R52, R3, R52, R40, P2, P4 ;  /* 0x0000003403347210 */ /* 0x000fe400017e8428 */
[----:B------:R-:W-:-:S05]  /*f650*/  IADD3 R120, P2, R51, R120, RZ ;  /* 0x0000007833787210 */ /* 0x000fca0007f5e0ff */
[----:B------:R-:W-:-:S05]  /*f660*/  IMAD.X R121, R52, 0x1, R121, P2 ;  /* 0x0000000134797824 */ /* 0x000fca00010e0679 */
[----:B-1----:R0:W-:Y:S01]  /*f670*/  STG.E.128 desc[UR60][R120.64], R44 ;  /* 0x0000002c78007986 */ /* 0x0021e2000c101d3c */
[----:B------:R-:W-:Y:S05]  /*f680*/  BRA `(.L_x_1369) ;  /* 0x0000000000d87947 */ /* 0x000fea0003800000 */
.L_x_1336:
[----:B------:R-:W-:-:S06]  /*f690*/  UISETP.NE.AND UP0, UPT, UR53, 0x3, UPT ;  /* 0x000000033500788c */ /* 0x000fcc000bf05270 */
[----:B------:R-:W-:-:S13]  /*f6a0*/  PLOP3.LUT P1, PT, PT, PT, UP0, 0x80, 0x0 ;  /* 0x000000000000781c */ /* 0x000fda0003f2f008 */
[----:B------:R-:W-:Y:S05]  /*f6b0*/  @!P1 BRA `(.L_x_1421) ;  /* 0x0000000000049947 */ /* 0x000fea0003800000 */
[----:B------:R-:W-:Y:S01]  /*f6c0*/  BPT.TRAP 0x1 ;  /* 0x000000040000795c */ /* 0x000fe20000300000 */
.L_x_1421:
[----:B------:R-:W-:Y:S01]  /*f6d0*/  IMAD R97, R19, 0x8, R16 ;  /* 0x0000000813617824 */ /* 0x000fe200078e0210 */
[----:B------:R-:W-:Y:S01]  /*f6e0*/  SHF.L.U32 R98, R197, 0x1f, RZ ;  /* 0x0000001fc5627819 */ /* 0x000fe200000006ff */
[----:B------:R-:W-:Y:S01]  /*f6f0*/  IMAD R96, R24, -0xa0, R2 ;  /* 0xffffff6018607824 */ /* 0x000fe200078e0202 */
[----:B------:R-:W-:Y:S02]  /*f700*/  BSSY B1, `(.L_x_1422) ;  /* 0x0000004000017945 */ /* 0x000fe40003800000 */
[----:B------:R-:W0:Y:S02]  /*f710*/  SYNCS.PHASECHK.TRANS64.TRYWAIT P2, [R97+URZ+0x29890], R98 ;  /* 0x02989062610075a7 */ /* 0x000e24000804017f */
[----:B------:R-:W-:Y:S01]  /*f720*/  VIMNMX R96, R96, 0xa0, PT ;  /* 0x000000a060607848 */ /* 0x000fe20003fe0100 */
[----:B0-----:R-:W-:Y:S06]  /*f730*/  @!P2 BRA `(.L_x_1423) ;  /* 0x0000026c00b0a947 */ /* 0x001fec0003800000 */
.L_x_1749:
[----:B------:R-:W-:Y:S05]  /*f740*/  BSYNC B1 ;  /* 0x0000000000017941 */ /* 0x000fea0003800000 */
.L_x_1422:
[----:B------:R-:W-:Y:S01]  /*f750*/  ISETP.GE.AND P2, PT, R192, R96, PT ;  /* 0x00000060c000720c */ /* 0x000fe20003f46270 */
[----:B------:R-:W-:-:S12]  /*f760*/  BSSY B1, `(.L_x_1424) ;  /* 0x0000014000017945 */ /* 0x000fd80003800000 */
[----:B------:R-:W-:Y:S05]  /*f770*/  @P2 BRA `(.L_x_1425) ;  /* 0x0000000000482947 */ /* 0x000fea0003800000 */
[----:B------:R-:W-:-:S13]  /*f780*/  ISETP.NE.AND P2, PT, R34, RZ, PT ;  /* 0x000000ff2200720c */ /* 0x000fda0003f45270 */
[----:B------:R-:W1:Y:S04]  /*f790*/  @P2 LDS.128 R40, [R47+0x1a400] ;  /* 0x01a400002f282984 */ /* 0x000e680000000c00 */
[----:B-1----:R-:W-:Y:S01]  /*f7a0*/  @P2 STG.E.128 desc[UR60][R48.64], R40 ;  /* 0x0000002830002986 */ /* 0x002fe2000c101d3c */
        /* <DEDUP_REMOVED lines=14> */
[----:B-1----:R1:W-:Y:S02]  /*f890*/  @P2 STG.E.128 desc[UR60][R48.64+0xa0], R40 ;  /* 0x0000a02830002986 */ /* 0x0023e4000c101d3c */
.L_x_1425:
[----:B------:R-:W-:Y:S05]  /*f8a0*/  BSYNC B1 ;  /* 0x0000000000017941 */ /* 0x000fea0003800000 */
.L_x_1424:
[----:B------:R-:W-:-:S13]  /*f8b0*/  ISETP.GE.AND P2, PT, R224, R96, PT ;  /* 0x00000060e000720c */ /* 0x000fda0003f46270 */
[----:B------:R-:W-:Y:S05]  /*f8c0*/  @P2 BRA `(.L_x_1369) ;  /* 0x0000000000482947 */ /* 0x000fea0003800000 */
[----:B------:R-:W-:-:S13]  /*f8d0*/  ISETP.NE.AND P2, PT, R34, RZ, PT ;  /* 0x000000ff2200720c */ /* 0x000fda0003f45270 */
[----:B-1----:R-:W1:Y:S04]  /*f8e0*/  @P2 LDS.128 R40, [R47+0x1c400] ;  /* 0x01c400002f282984 */ /* 0x002e680000000c00 */
        /* <DEDUP_REMOVED lines=16> */
.L_x_1369:
[----:B------:R-:W-:Y:S05]  /*f9f0*/  BSYNC B0 ;  /* 0x0000000000007941 */ /* 0x000fea0003800000 */
.L_x_1335:
[----:B01234-:R-:W0:Y:S01]  /*fa00*/  S2R R40, SR_TID.X ;  /* 0x0000000000287919 */ /* 0x01fe220000002100 */
        /* <DEDUP_REMOVED lines=11> */
[----:B------:R-:W-:-:S05]  /*fac0*/  @!P2 VIADD R40, R97, 0x298a0 ;  /* 0x000298a06128a836 */ /* 0x000fca0000000000 */
[----:B------:R-:W-:-:S04]  /*fad0*/  @!P2 PRMT R40, RZ, 0x654, R40 ;  /* 0x00000654ff28a816 */ /* 0x000fc80000000028 */
[----:B------:R0:W-:Y:S01]  /*fae0*/  @!P2 SYNCS.ARRIVE.TRANS64.RED.A1T0 RZ, [R40+URZ], RZ ;  /* 0x000000ff28ffa9a7 */ /* 0x0001e2000810043f */
[----:B------:R-:W-:Y:S05]  /*faf0*/  @!P1 BRA `(.L_x_1427) ;  /* 0x0000000000049947 */ /* 0x000fea0003800000 */
[----:B------:R-:W-:Y:S01]  /*fb00*/  BPT.TRAP 0x1 ;  /* 0x000000040000795c */ /* 0x000fe20000300000 */
.L_x_1427:
[----:B------:R-:W-:Y:S05]  /*fb10*/  BSYNC B0 ;  /* 0x0000000000007941 */ /* 0x000fea0003800000 */
.L_x_1426:
[----:B------:R-:W1:Y:S01]  /*fb20*/  SYNCS.PHASECHK.TRANS64.TRYWAIT P1, [R97+URZ+0x298b0], R98 ;  /* 0x0298b062610075a7 */ /* 0x000e62000802017f */
[----:B------:R-:W-:Y:S01]  /*fb30*/  ULDC UR42, c[0x0][0x320] ;  /* 0x0000c800002a7ab9 */ /* 0x000fe20000000800 */
[----:B------:R-:W-:Y:S01]  /*fb40*/  ULDC.64 UR38, c[0x0][0x328] ;  /* 0x0000ca0000267ab9 */ /* 0x000fe20000000a00 */
[----:B------:R-:W-:Y:S01]  /*fb50*/  ULDC.64 UR40, c[0x0][0x318] ;  /* 0x0000c60000287ab9 */ /* 0x000fe20000000a00 */
[----:B------:R-:W-:Y:S01]  /*fb60*/  BSSY B0, `(.L_x_1428) ;  /* 0x0000003000007945 */ /* 0x000fe20003800000 */
[----:B------:R-:W-:-:S03]  /*fb70*/  IMAD R41, R19, 0x5000, R219 ;  /* 0x0000500013297824 */ /* 0x000fc600078e02db */
[----:B-1----:R-:W-:Y:S05]  /*fb80*/  @!P1 BRA `(.L_x_1429) ;  /* 0x0000026800b09947 */ /* 0x002fea0003800000 */
.L_x_1750:
[----:B------:R-:W-:Y:S05]  /*fb90*/  BSYNC B0 ;  /* 0x0000000000007941 */ /* 0x000fea0003800000 */
.L_x_1428:
[----:B------:R-:W-:Y:S01]  /*fba0*/  ISETP.GE.AND P1, PT, R192, R96, PT ;  /* 0x00000060c000720c */ /* 0x000fe20003f26270 */
[----:B------:R-:W-:Y:S01]  /*fbb0*/  BSSY B0, `(.L_x_1430) ;  /* 0x000001a000007945 */ /* 0x000fe20003800000 */
[C---:B------:R-:W-:Y:S01]  /*fbc0*/  IMAD.IADD R48, R16.reuse, 0x1, R41 ;  /* 0x0000000110307824 */ /* 0x040fe200078e0229 */
[-C--:B------:R-:W-:Y:S01]  /*fbd0*/  IADD3 R49, R16, R41.reuse, R124 ;  /* 0x0000002910317210 */ /* 0x080fe20007ffe07c */
[----:B------:R-:W-:Y:S01]  /*fbe0*/  IMAD.WIDE R44, R24, 0xa0, R118 ;  /* 0x000000a0182c7825 */ /* 0x000fe200078e0276 */
[CC--:B------:R-:W-:Y:S02]  /*fbf0*/  IADD3 R50, R16.reuse, R41.reuse, R123 ;  /* 0x0000002910327210 */ /* 0x0c0fe40007ffe07b */
[----:B------:R-:W-:-:S06]  /*fc00*/  IADD3 R51, R16, R41, R137 ;  /* 0x0000002910337210 */ /* 0x000fcc0007ffe089 */
        /* <DEDUP_REMOVED lines=20> */
.L_x_1431:
[----:B------:R-:W-:Y:S05]  /*fd50*/  BSYNC B0 ;  /* 0x0000000000007941 */ /* 0x000fea0003800000 */
.L_x_1430:
[----:B------:R-:W-:Y:S01]  /*fd60*/  ISETP.GE.AND P1, PT, R224, R96, PT ;  /* 0x00000060e000720c */ /* 0x000fe20003f26270 */
[----:B------:R-:W-:-:S12]  /*fd70*/  BSSY B0, `(.L_x_1432) ;  /* 0x0000017000007945 */ /* 0x000fd80003800000 */
[----:B------:R-:W-:Y:S05]  /*fd80*/  @P1 BRA `(.L_x_1433) ;  /* 0x0000000000541947 */ /* 0x000fea0003800000 */
[----:B--2---:R-:W-:Y:S01]  /*fd90*/  IADD3 R43, P1, R44, 0x80, RZ ;  /* 0x000000802c2b7810 */ /* 0x004fe20007f3e0ff */
[----:B0-----:R-:W-:Y:S02]  /*fda0*/  IMAD.MOV.U32 R40, RZ, RZ, R114 ;  /* 0x000000ffff287224 */ /* 0x001fe400078e0072 */
[----:B------:R-:W-:Y:S02]  /*fdb0*/  IMAD.MOV.U32 R41, RZ, RZ, R33 ;  /* 0x000000ffff297224 */ /* 0x000fe400078e0021 */
        /* <DEDUP_REMOVED lines=18> */
.L_x_1433:
[----:B------:R-:W-:Y:S05]  /*fee0*/  BSYNC B0 ;  /* 0x0000000000007941 */ /* 0x000fea0003800000 */
.L_x_1432:
[----:B------:R-:W-:Y:S01]  /*fef0*/  @!PT LDS RZ, [RZ] ;  /* 0x00000000fffff984 */ /* 0x000fe20000000800 */
[----:B------:R-:W-:Y:S01]  /*ff00*/  @!PT LDS RZ, [RZ] ;  /* 0x00000000fffff984 */ /* 0x000fe20000000800 */
[----:B------:R-:W-:Y:S01]  /*ff10*/  @!PT LDS RZ, [RZ] ;  /* 0x00000000fffff984 */ /* 0x000fe20000000800 */
[----:B------:R-:W-:Y:S01]  /*ff20*/  @!PT LDS RZ, [RZ] ;  /* 0x00000000fffff984 */ /* 0x000fe20000000800 */
[----:B------:R4:W-:Y:S06]  /*ff30*/  MEMBAR.ALL.CTA ;  /* 0x0000000000007992 */ /* 0x0009ec0000008000 */
[----:B----4-:R-:W4:Y:S02]  /*ff40*/  FENCE.VIEW.ASYNC.S ;  /* 0x00000000000073c6 */ /* 0x010f240000000000 */
[----:B----4-:R4:W-:Y:S01]  /*ff50*/  BAR.SYNC.DEFER_BLOCKING R157, 0x80 ;  /* 0x0002009d0000751d */ /* 0x0109e20000010000 */
[----:B------:R-:W-:Y:S01]  /*ff60*/  LOP3.LUT P4, RZ, R17, 0x2, RZ, 0xc0, !PT ;  /* 0x0000000211ff7812 */ /* 0x000fe2000788c0ff */
[----:B------:R-:W-:-:S02]  /*ff70*/  VIADD R19, R19, 0x1 ;  /* 0x0000000113137836 */ /* 0x000fc40000000000 */
[----:B-1----:R-:W-:-:S03]  /*ff80*/  @!P2 VIADD R97, R97, 0x298c0 ;  /* 0x000298c06161a836 */ /* 0x002fc60000000000 */
[C---:B------:R-:W-:Y:S02]  /*ff90*/  ISETP.NE.AND P1, PT, R19.reuse, 0x2, PT ;  /* 0x000000021300780c */ /* 0x040fe40003f25270 */
[----:B------:R-:W-:Y:S02]  /*ffa0*/  @!P2 PRMT R97, RZ, 0x654, R97 ;  /* 0x00000654ff61a816 */ /* 0x000fe40000000061 */
[----:B0-23--:R-:W-:Y:S02]  /*ffb0*/  SEL R40, RZ, 0x1, P1 ;  /* 0x00000001ff287807 */ /* 0x00dfe40000800000 */
[----:B------:R-:W-:Y:S02]  /*ffc0*/  SEL R19, R19, RZ, P1 ;  /* 0x000000ff13137207 */ /* 0x000fe40000800000 */
[----:B------:R-:W-:Y:S01]  /*ffd0*/  LOP3.LUT R197, R197, R40, RZ, 0x3c, !PT ;  /* 0x00000028c5c57212 */ /* 0x000fe200078e3cff */
[----:B------:R4:W-:Y:S01]  /*ffe0*/  @!P2 SYNCS.ARRIVE.TRANS64.RED.A1T0 RZ, [R97+URZ], RZ ;  /* 0x000000ff61ffa9a7 */ /* 0x0009e2000810043f */
[----:B------:R-:W-:Y:S05]  /*fff0*/  @P4 BRA `(.L_x_1434) ;  /* 0xffffff2c00ec4947 */ /* 0x000fea000383ffff */
[----:B------:R-:W0:Y:S01]  /*10000*/  S2R R41, SR_TID.X ;  /* 0x0000000000297919 */ /* 0x000e220000002100 */
[----:B------:R-:W-:Y:S02]  /*10010*/  PLOP3.LUT P0, PT, PT, PT, PT, 0x8, 0x0 ;  /* 0x000000000000781c */ /* 0x000fe40003f0e170 */
[----:B0-----:R-:W-:-:S04]  /*10020*/  SHF.R.U32.HI R41, RZ, 0x7, R41 ;  /* 0x00000007ff297819 */ /* 0x001fc80000011629 */
[----:B------:R-:W-:-:S13]  /*10030*/  ISETP.NE.AND P4, PT, R41, 0x1, PT ;  /* 0x000000012900780c */ /* 0x000fda0003f85270 */
[----:B------:R-:W-:Y:S06]  /*10040*/  @!P4 BAR.ARV 0x9, 0x100 ;  /* 0x024400000000cb1d */ /* 0x000fec0000002000 */
.L_x_1330:
[----:B------:R-:W-:Y:S05]  /*10050*/  @P0 BRA `(.L_x_1435) ;  /* 0x00000000000c0947 */ /* 0x000fea0003800000 */
[----:B------:R-:W0:Y:S01]  /*10060*/  FENCE.VIEW.ASYNC.G ;  /* 0x00000000000073c6 */ /* 0x000e220000000100 */
[----:B------:R-:W-:Y:S05]  /*10070*/  WARPSYNC.ALL ;  /* 0x0000000000007948 */ /* 0x000fea0003800000 */
[----:B0-----:R-:W-:Y:S06]  /*10080*/  BAR.ARV 0xc, 0x180 ;  /* 0x0306000000007b1d */ /* 0x001fec0000002000 */
.L_x_1435:
[----:B------:R-:W-:Y:S01]  /*10090*/  ULDC.64 UR6, c[0x0][0x998] ;  /* 0x0002660000067ab9 */ /* 0x000fe20000000a00 */
[----:B------:R-:W-:Y:S01]  /*100a0*/  ULDC.64 UR4, c[0x0][0x990] ;  /* 0x0002640000047ab9 */ /* 0x000fe20000000a00 */
[----:B------:R-:W-:Y:S02]  /*100b0*/  ISETP.NE.U32.AND P1, PT, RZ, UR6, PT ;  /* 0x00000006ff007c0c */ /* 0x000fe4000bf25070 */
[----:B------:R-:W-:Y:S02]  /*100c0*/  ISETP.NE.U32.AND P0, PT, RZ, UR4, PT ;  /* 0x00000004ff007c0c */ /* 0x000fe4000bf05070 */
[----:B------:R-:W-:Y:S02]  /*100d0*/  ISETP.NE.AND.EX P1, PT, RZ, UR7, PT, P1 ;  /* 0x00000007ff007c0c */ /* 0x000fe4000bf25310 */
[----:B------:R-:W-:-:S11]  /*100e0*/  ISETP.NE.AND.EX P0, PT, RZ, UR5, PT, P0 ;  /* 0x00000005ff007c0c */ /* 0x000fd6000bf05300 */
[----:B------:R-:W0:Y:S01]  /*100f0*/  @P1 LDC.64 R8, c[0x0][0x9b8] ;  /* 0x00026e00ff081b82 */ /* 0x000e220000000a00 */
[--C-:B------:R-:W-:Y:S02]  /*10100*/  @P1 SHF.R.S32.HI R5, RZ, 0x1f, R215.reuse ;  /* 0x0000001fff051819 */ /* 0x100fe400000114d7 */
[----:B------:R-:W-:-:S05]  /*10110*/  @P0 SHF.R.S32.HI R3, RZ, 0x1f, R215 ;  /* 0x0000001fff030819 */ /* 0x000fca00000114d7 */
[----:B------:R-:W1:Y:S08]  /*10120*/  @P0 LDC.64 R6, c[0x0][0x9a8] ;  /* 0x00026a00ff060b82 */ /* 0x000e700000000a00 */
[----:B------:R-:W2:Y:S08]  /*10130*/  @P1 LDC.64 R12, c[0x0][0x9c0] ;  /* 0x00027000ff0c1b82 */ /* 0x000eb00000000a00 */
[----:B------:R-:W3:Y:S01]  /*10140*/  @P0 LDC.64 R10, c[0x0][0x9b0] ;  /* 0x00026c00ff0a0b82 */ /* 0x000ee20000000a00 */
[----:B0-----:R-:W-:-:S02]  /*10150*/  @P1 IMAD R2, R5, R8, RZ ;  /* 0x0000000805021224 */ /* 0x001fc400078e02ff */
[----:B------:R-:W-:-:S04]  /*10160*/  @P1 IMAD.WIDE.U32 R4, R215, R8, RZ ;  /* 0x00000008d7041225 */ /* 0x000fc800078e00ff */
[----:B------:R-:W-:Y:S02]  /*10170*/  @P1 IMAD R9, R215, R9, R2 ;  /* 0x00000009d7091224 */ /* 0x000fe400078e0202 */
[-C--:B-1----:R-:W-:Y:S02]  /*10180*/  @P0 IMAD R0, R3, R6.reuse, RZ ;  /* 0x0000000603000224 */ /* 0x082fe400078e02ff */
[----:B------:R-:W-:-:S04]  /*10190*/  @P0 IMAD.WIDE.U32 R2, R215, R6, RZ ;  /* 0x00000006d7020225 */ /* 0x000fc800078e00ff */
[----:B------:R-:W-:Y:S02]  /*101a0*/  @P0 IMAD R7, R215, R7, R0 ;  /* 0x00000007d7070224 */ /* 0x000fe400078e0200 */
[----:B------:R-:W-:Y:S02]  /*101b0*/  @P1 IMAD.IADD R5, R5, 0x1, R9 ;  /* 0x0000000105051824 */ /* 0x000fe400078e0209 */
[----:B------:R-:W-:Y:S02]  /*101c0*/  @P0 IMAD.IADD R3, R3, 0x1, R7 ;  /* 0x0000000103030824 */ /* 0x000fe400078e0207 */
[----:B--2---:R-:W-:-:S04]  /*101d0*/  @P1 IMAD.WIDE.U32 R6, R216, R12, R4 ;  /* 0x0000000cd8061225 */ /* 0x004fc800078e0004 */
[----:B---3--:R-:W-:Y:S01]  /*101e0*/  @P0 IMAD.WIDE.U32 R2, R216, R10, R2 ;  /* 0x0000000ad8020225 */ /* 0x008fe200078e0002 */
[----:B------:R-:W-:-:S03]  /*101f0*/  @P1 LEA R8, P3, R6, UR6, 0x2 ;  /* 0x0000000606081c11 */ /* 0x000fc6000f8610ff */
[----:B------:R-:W-:Y:S01]  /*10200*/  @P1 IMAD R5, R216, R13, R7 ;  /* 0x0000000dd8051224 */ /* 0x000fe200078e0207 */
[----:B------:R-:W-:Y:S01]  /*10210*/  @P0 LEA R4, P2, R2, UR4, 0x2 ;  /* 0x0000000402040c11 */ /* 0x000fe2000f8410ff */
[----:B------:R-:W-:Y:S01]  /*10220*/  @P0 IMAD R3, R216, R11, R3 ;  /* 0x0000000bd8030224 */ /* 0x000fe200078e0203 */
[----:B------:R-:W0:Y:S01]  /*10230*/  LDC.64 R12, c[0x0][0x9e0] ;  /* 0x00027800ff0c7b82 */ /* 0x000e220000000a00 */
[----:B------:R-:W-:Y:S01]  /*10240*/  IMAD.MOV.U32 R0, RZ, RZ, 0x3f800000 ;  /* 0x3f800000ff007424 */ /* 0x000fe200078e00ff */
[----:B------:R-:W-:Y:S01]  /*10250*/  @P1 LEA.HI.X R9, R6, UR7, R5, 0x2, P3 ;  /* 0x0000000706091c11 */ /* 0x000fe200098f1405 */
[----:B------:R-:W-:Y:S01]  /*10260*/  VIADD R7, R203, 0x7f ;  /* 0x0000007fcb077836 */ /* 0x000fe20000000000 */
[----:B------:R-:W-:Y:S01]  /*10270*/  @P0 LEA.HI.X R5, R2, UR5, R3, 0x2, P2 ;  /* 0x0000000502050c11 */ /* 0x000fe200090f1403 */
[----:B------:R-:W-:Y:S01]  /*10280*/  IMAD.MOV.U32 R3, RZ, RZ, 0x3f800000 ;  /* 0x3f800000ff037424 */ /* 0x000fe200078e00ff */
[----:B------:R-:W-:Y:S01]  /*10290*/  ULDC UR4, c[0x0][0x988] ;  /* 0x0002620000047ab9 */ /* 0x000fe20000000800 */
[----:B------:R-:W2:Y:S01]  /*102a0*/  @P1 LDG.E R0, desc[UR60][R8.64] ;  /* 0x0000003c08001981 */ /* 0x000ea2000c1e1900 */
[----:B------:R-:W1:Y:S03]  /*102b0*/  LDC R2, c[0x0][0x448] ;  /* 0x00011200ff027b82 */ /* 0x000e660000000800 */
[----:B------:R-:W2:Y:S01]  /*102c0*/  @P0 LDG.E R3, desc[UR60][R4.64] ;  /* 0x0000003c04030981 */ /* 0x000ea2000c1e1900 */
[----:B0-----:R-:W-:-:S02]  /*102d0*/  ISETP.GE.AND P2, PT, R13, 0x1, PT ;  /* 0x000000010d00780c */ /* 0x001fc40003f46270 */
[----:B-1----:R-:W-:-:S13]  /*102e0*/  ISETP.NE.AND P1, PT, R2, 0x1, PT ;  /* 0x000000010200780c */ /* 0x002fda0003f25270 */
[----:B------:R-:W0:Y:S08]  /*102f0*/  @P1 LDC R2, c[0x0][0x44c] ;  /* 0x00011300ff021b82 */ /* 0x000e300000000800 */
[----:B------:R-:W1:Y:S01]  /*10300*/  @P1 LDC R11, c[0x0][0x450] ;  /* 0x00011400ff0b1b82 */ /* 0x000e620000000800 */
[----:B0-----:R-:W-:-:S05]  /*10310*/  @P1 IMAD.HI.U32 R2, R7, R2, RZ ;  /* 0x0000000207021227 */ /* 0x001fca00078e00ff */
[----:B-1----:R-:W-:-:S05]  /*10320*/  @P1 SHF.R.U32.HI R7, RZ, R11, R2 ;  /* 0x0000000bff071219 */ /* 0x002fca0000011602 */
[----:B------:R-:W-:Y:S02]  /*10330*/  IMAD.IADD R7, R162, 0x1, R7 ;  /* 0x00000001a2077824 */ /* 0x000fe400078e0207 */
[----:B--2---:R-:W-:Y:S02]  /*10340*/  FMUL.FTZ R0, R3, R0 ;  /* 0x0000000003007220 */ /* 0x004fe40000410000 */
[----:B------:R-:W-:Y:S02]  /*10350*/  IMAD.IADD R3, R7, 0x1, R12 ;  /* 0x0000000107037824 */ /* 0x000fe400078e020c */
[----:B------:R-:W-:Y:S01]  /*10360*/  FMUL.FTZ R2, R0, UR4 ;  /* 0x0000000400027c20 */ /* 0x000fe20008410000 */
        /* <DEDUP_REMOVED lines=12> */
.L_x_1438:
[----:B------:R-:W-:-:S13]  /*10430*/  ISETP.NE.AND P0, PT, R13, 0x1, PT ;  /* 0x000000010d00780c */ /* 0x000fda0003f05270 */
[----:B------:R-:W0:Y:S02]  /*10440*/  @P0 LDC.64 R4, c[0x0][0x9e8] ;  /* 0x00027a00ff040b82 */ /* 0x000e240000000a00 */
[----:B0-----:R-:W-:-:S05]  /*10450*/  @P0 IMAD.HI.U32 R4, R0, R4, RZ ;  /* 0x0000000400040227 */ /* 0x001fca00078e00ff */
[----:B------:R-:W-:-:S07]  /*10460*/  @P0 SHF.R.U32.HI R0, RZ, R5, R4 ;  /* 0x00000005ff000219 */ /* 0x000fce0000011604 */
.L_x_1439:
[----:B------:R-:W-:Y:S05]  /*10470*/  BSYNC B0 ;  /* 0x0000000000007941 */ /* 0x000fea0003800000 */
.L_x_1437:
[----:B------:R-:W-:-:S05]  /*10480*/  IMAD R0, R0, R13, R13 ;  /* 0x0000000d00007224 */ /* 0x000fca00078e020d */
[----:B------:R-:W-:-:S07]  /*10490*/  VIMNMX R3, R3, R0, PT ;  /* 0x0000000003037248 */ /* 0x000fce0003fe0100 */
.L_x_1436:
[----:B------:R-:W0:Y:S01]  /*104a0*/  @P1 LDC R0, c[0x0][0x44c] ;  /* 0x00011300ff001b82 */ /* 0x000e220000000800 */
[----:B------:R-:W-:Y:S01]  /*104b0*/  VIADD R3, R3, 0x9f ;  /* 0x0000009f03037836 */ /* 0x000fe20000000000 */
[----:B------:R-:W-:Y:S01]  /*104c0*/  ULDC UR4, c[0x0][0x9dc] ;  /* 0x0002770000047ab9 */ /* 0x000fe20000000800 */
[----:B------:R-:W-:Y:S02]  /*104d0*/  IMAD.MOV.U32 R5, RZ, RZ, R203 ;  /* 0x000000ffff057224 */ /* 0x000fe400078e00cb */
[----:B------:R-:W-:-:S03]  /*104e0*/  IMAD.HI R3, R3, 0x66666667, RZ ;  /* 0x6666666703037827 */ /* 0x000fc600078e02ff */
[----:B------:R-:W1:Y:S01]  /*104f0*/  @P1 LDC R7, c[0x0][0x450] ;  /* 0x00011400ff071b82 */ /* 0x000e620000000800 */
[----:B0-----:R-:W-:Y:S01]  /*10500*/  @P1 IMAD.HI.U32 R4, R203, R0, RZ ;  /* 0x00000000cb041227 */ /* 0x001fe200078e00ff */
[----:B------:R-:W-:-:S04]  /*10510*/  SHF.R.U32.HI R0, RZ, 0x1f, R3 ;  /* 0x0000001fff007819 */ /* 0x000fc80000011603 */
[----:B------:R-:W-:Y:S02]  /*10520*/  LEA.HI.SX32 R0, R3, R0, 0x1a ;  /* 0x0000000003007211 */ /* 0x000fe400078fd2ff */
[----:B-1----:R-:W-:Y:S02]  /*10530*/  @P1 SHF.R.U32.HI R5, RZ, R7, R4 ;  /* 0x00000007ff051219 */ /* 0x002fe40000011604 */
[----:B------:R-:W-:-:S03]  /*10540*/  VIMNMX R163, R163, R0, PT ;  /* 0x00000000a3a37248 */ /* 0x000fc60003fe0100 */
        /* <DEDUP_REMOVED lines=13> */
.L_x_1442:
[----:B------:R-:W-:-:S13]  /*10620*/  ISETP.NE.AND P0, PT, R13, 0x1, PT ;  /* 0x000000010d00780c */ /* 0x000fda0003f05270 */
[----:B------:R-:W0:Y:S02]  /*10630*/  @P0 LDC.64 R4, c[0x0][0x9e8] ;  /* 0x00027a00ff040b82 */ /* 0x000e240000000a00 */
[----:B0-----:R-:W-:-:S05]  /*10640*/  @P0 IMAD.HI.U32 R4, R3, R4, RZ ;  /* 0x0000000403040227 */ /* 0x001fca00078e00ff */
[----:B------:R-:W-:-:S07]  /*10650*/  @P0 SHF.R.U32.HI R3, RZ, R5, R4 ;  /* 0x00000005ff030219 */ /* 0x000fce0000011604 */
.L_x_1443:
[----:B------:R-:W-:Y:S05]  /*10660*/  BSYNC B0 ;  /* 0x0000000000007941 */ /* 0x000fea0003800000 */
.L_x_1441:
[----:B------:R-:W-:-:S05]  /*10670*/  IMAD R3, R3, R13, RZ ;  /* 0x0000000d03037224 */ /* 0x000fca00078e02ff */
[----:B------:R-:W-:-:S07]  /*10680*/  VIMNMX R0, R0, R3, !PT ;  /* 0x0000000300007248 */ /* 0x000fce0007fe0100 */
.L_x_1440:
[----:B------:R-:W-:Y:S01]  /*10690*/  IMAD.HI R0, R0, 0x66666667, RZ ;  /* 0x6666666700007827 */ /* 0x000fe200078e02ff */
[----:B------:R-:W-:Y:S03]  /*106a0*/  BSSY B0, `(.L_x_1444) ;  /* 0x0000026000007945 */ /* 0x000fe60003800000 */
[----:B------:R-:W-:Y:S01]  /*106b0*/  IMAD.MOV.U32 R104, RZ, RZ, RZ ;  /* 0x000000ffff687224 */ /* 0x000fe200078e00ff */
[----:B------:R-:W-:-:S04]  /*106c0*/  SHF.R.U32.HI R3, RZ, 0x1f, R0 ;  /* 0x0000001fff037819 */ /* 0x000fc80000011600 */
[----:B------:R-:W-:-:S04]  /*106d0*/  LEA.HI.SX32 R3, R0, R3, 0x1a ;  /* 0x0000000300037211 */ /* 0x000fc800078fd2ff */
        /* <DEDUP_REMOVED lines=32> */
[----:B------:R-:W-:-:S05]  /*108e0*/  @!P1 LOP3.LUT R5, RZ, R8, RZ, 0x33, !PT ;  /* 0x00000008ff059212 */ /* 0x000fca00078e33ff */
[----:B------:R-:W-:-:S07]  /*108f0*/  IMAD.MOV.U32 R104, RZ, RZ, R5 ;  /* 0x000000ffff687224 */ /* 0x000fce00078e0005 */
.L_x_1445:
[----:B------:R-:W-:Y:S05]  /*10900*/  BSYNC B0 ;  /* 0x0000000000007941 */ /* 0x000fea0003800000 */
.L_x_1444:
[-C--:B------:R-:W-:Y:S01]  /*10910*/  IMAD R209, R225, R104.reuse, R209 ;  /* 0x00000068e1d17224 */ /* 0x080fe200078e02d1 */
[----:B------:R-:W-:Y:S02]  /*10920*/  PLOP3.LUT P0, PT, PT, PT, PT, 0x80, 0x0 ;  /* 0x000000000000781c */ /* 0x000fe40003f0f070 */
[----:B------:R-:W-:Y:S02]  /*10930*/  CS2R R28, SRZ ;  /* 0x00000000001c7805 */ /* 0x000fe4000001ff00 */
[----:B------:R-:W-:Y:S01]  /*10940*/  CS2R R88, SRZ ;  /* 0x0000000000587805 */ /* 0x000fe2000001ff00 */
[----:B------:R-:W-:Y:S01]  /*10950*/  IMAD.MOV.U32 R0, RZ, RZ, RZ ;  /* 0x000000ffff007224 */ /* 0x000fe200078e00ff */
[----:B------:R-:W-:Y:S02]  /*10960*/  VIADDMNMX R104, R209, R104, R163, PT ;  /* 0x00000068d1687246 */ /* 0x000fe400038001a3 */
[----:B------:R-:W-:Y:S02]  /*10970*/  CS2R R108, SRZ ;  /* 0x00000000006c7805 */ /* 0x000fe4000001ff00 */
[----:B------:R-:W-:Y:S01]  /*10980*/  CS2R R48, SRZ ;  /* 0x0000000000307805 */ /* 0x000fe2000001ff00 */
[----:B------:R-:W-:Y:S01]  /*10990*/  IMAD.MOV.U32 R11, RZ, RZ, RZ ;  /* 0x000000ffff0b7224 */ /* 0x000fe200078e00ff */
[----:B------:R-:W-:Y:S01]  /*109a0*/  ISETP.GT.AND P1, PT, R104, R209, PT ;  /* 0x000000d16800720c */ /* 0x000fe20003f24270 */
        /* <DEDUP_REMOVED lines=37> */
[----:B------:R-:W-:Y:S01]  /*10c00*/  IMAD.MOV.U32 R6, RZ, RZ, RZ ;  /* 0x000000ffff067224 */ /* 0x000fe200078e00ff */
[----:B------:R-:W-:Y:S06]  /*10c10*/  @!P1 BRA `(.L_x_1446) ;  /* 0x0000019800689947 */ /* 0x000fec0003800000 */
[----:B------:R-:W-:-:S03]  /*10c20*/  UMOV UR4, 0xffffffff ;  /* 0xffffffff00047882 */ /* 0x000fc60000000000 */
[----:B------:R-:W-:Y:S05]  /*10c30*/  BRA.DIV UR4, `(.L_x_1447) ;  /* 0x0000025a04987947 */ /* 0x000fea000b800000 */
[----:B------:R-:W0:Y:S02]  /*10c40*/  S2R R0, SR_TID.X ;  /* 0x0000000000007919 */ /* 0x000e240000002100 */
[C---:B0-----:R-:W-:Y:S02]  /*10c50*/  VIADD R3, R0.reuse, 0xffffff80 ;  /* 0xffffff8000037836 */ /* 0x041fe40000000000 */
[----:B------:R-:W-:-:S05]  /*10c60*/  VIADD R0, R0, 0xffffff80 ;  /* 0xffffff8000007836 */ /* 0x000fca0000000000 */
[----:B------:R-:W-:-:S04]  /*10c70*/  SHF.R.S32.HI R0, RZ, 0x1f, R0 ;  /* 0x0000001fff007819 */ /* 0x000fc80000011400 */
[----:B------:R-:W-:-:S04]  /*10c80*/  LEA.HI R0, R0, R3, RZ, 0x7 ;  /* 0x0000000300007211 */ /* 0x000fc800078f38ff */
[----:B------:R-:W-:-:S05]  /*10c90*/  SHF.R.S32.HI R0, RZ, 0x7, R0 ;  /* 0x00000007ff007819 */ /* 0x000fca0000011400 */
[----:B------:R0:W1:Y:S02]  /*10ca0*/  SHFL.IDX PT, R196, R0, RZ, 0x1f ;  /* 0x00001fff00c47589 */ /* 0x00006400000e0000 */
.L_x_1753:
        /* <DEDUP_REMOVED lines=24> */
[----:B-1--45:R-:W-:Y:S05]  /*10e30*/  CALL.ABS.NOINC R14 ;  /* 0x000000000e007343 */ /* 0x032fea0003c00000 */
.L_x_1448:
        /* <DEDUP_REMOVED lines=13> */
.L_x_1452:
[----:B-1----:R1:W2:Y:S02]  /*10f10*/  SYNCS.PHASECHK.TRANS64.TRYWAIT P0, [R16+URZ+0x29800], R3 ;  /* 0x02980003100075a7 */ /* 0x0022a4000800017f */
[----:B--2---:R-:W-:Y:S05]  /*10f20*/  @!P0 NANOSLEEP.SYNCS 0x989680 ;  /* 0x009896800000895d */ /* 0x004fea0003900000 */
[----:B------:R-:W2:Y:S02]  /*10f30*/  @!P0 SYNCS.PHASECHK.TRANS64 P0, [R16+URZ+0x29800], R3 ;  /* 0x02980003100085a7 */ /* 0x000ea4000800007f */
[----:B--2---:R-:W-:Y:S05]  /*10f40*/  @!P0 BRA `(.L_x_1452) ;  /* 0xfffffffc00f08947 */ /* 0x004fea000383ffff */
.L_x_1451:
[----:B------:R-:W-:Y:S05]  /*10f50*/  BSYNC B0 ;  /* 0x0000000000007941 */ /* 0x000fea0003800000 */
.L_x_1450:
[----:B------:R-:W-:Y:S05]  /*10f60*/  BRA `(.L_x_1453) ;  /* 0x0000006c00b87947 */ /* 0x000fea0003800000 */
.L_x_1449:
[----:B------:R-:W-:Y:S01]  /*10f70*/  ULOP3.LUT UP0, URZ, UR52, 0x1bf, URZ, 0xc0, !UPT ;  /* 0x000001bf343f7892 */ /* 0x000fe2000f80c03f */
[----:B-----5:R-:W-:Y:S01]  /*10f80*/  SHF.R.S32.HI R0, RZ, 0x1f, R144 ;  /* 0x0000001fff007819 */ /* 0x020fe20000011490 */
[----:B------:R-:W-:Y:S01]  /*10f90*/  ULDC.64 UR4, c[0x0][0x3f8] ;  /* 0x0000fe0000047ab9 */ /* 0x000fe20000000a00 */
[----:B------:R-:W-:Y:S01]  /*10fa0*/  ULDC.64 UR6, c[0x0][0x408] ;  /* 0x0001020000067ab9 */ /* 0x000fe20000000a00 */
[----:B------:R-:W-:Y:S02]  /*10fb0*/  IMAD.WIDE.U32 R24, R144, UR4, RZ ;  /* 0x0000000490187c25 */ /* 0x000fe4000f8e00ff */
[----:B------:R-:W-:Y:S02]  /*10fc0*/  PLOP3.LUT P0, PT, PT, PT, UP0, 0x80, 0x0 ;  /* 0x000000000000781c */ /* 0x000fe40003f0f008 */
[C---:B------:R-:W-:Y:S02]  /*10fd0*/  IMAD R3, R0.reuse, UR4, RZ ;  /* 0x0000000400037c24 */ /* 0x040fe4000f8e02ff */
[----:B------:R-:W-:-:S02]  /*10fe0*/  IMAD R5, R0, UR6, RZ ;  /* 0x0000000600057c24 */ /* 0x000fc4000f8e02ff */
[C---:B------:R-:W-:Y:S02]  /*10ff0*/  IMAD R3, R144.reuse, UR5, R3 ;  /* 0x0000000590037c24 */ /* 0x040fe4000f8e0203 */
[C---:B------:R-:W-:Y:S02]  /*11000*/  IMAD R5, R144.reuse, UR7, R5 ;  /* 0x0000000790057c24 */ /* 0x040fe4000f8e0205 */
[----:B------:R-:W-:-:S04]  /*11010*/  IMAD.WIDE.U32 R144, R144, UR6, RZ ;  /* 0x0000000690907c25 */ /* 0x000fc8000f8e00ff */
[----:B------:R-:W-:Y:S02]  /*11020*/  IMAD.IADD R27, R3, 0x1, R25 ;  /* 0x00000001031b7824 */ /* 0x000fe400078e0219 */
[----:B------:R-:W-:Y:S01]  /*11030*/  IMAD.IADD R29, R5, 0x1, R145 ;  /* 0x00000001051d7824 */ /* 0x000fe200078e0291 */
        /* <DEDUP_REMOVED lines=16> */
[----:B-1--4-:R-:W-:Y:S05]  /*11140*/  CALL.ABS.NOINC R14 ;  /* 0x000000000e007343 */ /* 0x012fea0003c00000 */
.L_x_1454:
[----:B------:R-:W-:Y:S01]  /*11150*/  ULDC.U8 UR4, c[0x0][0x410] ;  /* 0x0001040000047ab9 */ /* 0x000fe20000000000 */
[----:B------:R-:W-:Y:S01]  /*11160*/  BSSY B0, `(.L_x_1455) ;  /* 0x00006c6000007945 */ /* 0x000fe20003800000 */
[----:B------:R-:W-:Y:S01]  /*11170*/  ISETP.NE.AND P0, PT, RZ, UR4, PT ;  /* 0x00000004ff007c0c */ /* 0x000fe2000bf05270 */
[----:B------:R-:W-:-:S12]  /*11180*/  IMAD.IADD R10, R192, 0x1, R203 ;  /* 0x00000001c00a7824 */ /* 0x000fd800078e02cb */
[----:B------:R-:W-:Y:S05]  /*11190*/  @!P0 BRA `(.L_x_1456) ;  /* 0x00000034008c8947 */ /* 0x000fea0003800000 */
[----:B------:R-:W0:Y:S01]  /*111a0*/  LDC R20, c[0x0][0x448] ;  /* 0x00011200ff147b82 */ /* 0x000e220000000800 */
[----:B------:R-:W-:Y:S01]  /*111b0*/  IMAD.MOV.U32 R5, RZ, RZ, R10 ;  /* 0x000000ffff057224 */ /* 0x000fe200078e000a */
[----:B------:R-:W-:Y:S01]  /*111c0*/  ULDC.64 UR4, c[0x0][0x3f8] ;  /* 0x0000fe0000047ab9 */ /* 0x000fe20000000a00 */
[----:B------:R-:W-:Y:S01]  /*111d0*/  IMAD.MOV.U32 R6, RZ, RZ, R24 ;  /* 0x000000ffff067224 */ /* 0x000fe200078e0018 */
[----:B------:R-:W-:Y:S01]  /*111e0*/  ULDC.64 UR6, c[0x0][0x408] ;  /* 0x0001020000067ab9 */ /* 0x000fe20000000a00 */
[----:B------:R-:W-:Y:S01]  /*111f0*/  IMAD.MOV.U32 R8, RZ, RZ, R144 ;  /* 0x000000ffff087224 */ /* 0x000fe200078e0090 */
[----:B------:R-:W-:Y:S01]  /*11200*/  ULDC.64 UR8, c[0x0][0x400] ;  /* 0x0001000000087ab9 */ /* 0x000fe20000000a00 */
[----:B------:R-:W-:Y:S01]  /*11210*/  IMAD.MOV.U32 R9, RZ, RZ, R29 ;  /* 0x000000ffff097224 */ /* 0x000fe200078e001d */
[----:B0-----:R-:W-:-:S13]  /*11220*/  ISETP.NE.AND P0, PT, R20, 0x1, PT ;  /* 0x000000011400780c */ /* 0x001fda0003f05270 */
[----:B------:R-:W0:Y:S08]  /*11230*/  @P0 LDC R3, c[0x0][0x44c] ;  /* 0x00011300ff030b82 */ /* 0x000e300000000800 */
[----:B------:R-:W1:Y:S01]  /*11240*/  @P0 LDC R7, c[0x0][0x450] ;  /* 0x00011400ff070b82 */ /* 0x000e620000000800 */
[----:B0-----:R-:W-:-:S05]  /*11250*/  @P0 IMAD.HI.U32 R0, R10, R3, RZ ;  /* 0x000000030a000227 */ /* 0x001fca00078e00ff */
[----:B-1----:R-:W-:Y:S01]  /*11260*/  @P0 SHF.R.U32.HI R5, RZ, R7, R0 ;  /* 0x00000007ff050219 */ /* 0x002fe20000011600 */
[----:B------:R-:W-:-:S03]  /*11270*/  IMAD.MOV.U32 R7, RZ, RZ, R27 ;  /* 0x000000ffff077224 */ /* 0x000fc600078e001b */
[----:B------:R-:W-:Y:S01]  /*11280*/  SHF.R.S32.HI R0, RZ, 0x1f, R5 ;  /* 0x0000001fff007819 */ /* 0x000fe20000011405 */
[----:B------:R-:W-:-:S04]  /*11290*/  IMAD.WIDE.U32 R6, R5, UR4, R6 ;  /* 0x0000000405067c25 */ /* 0x000fc8000f8e0006 */
[----:B------:R-:W-:Y:S02]  /*112a0*/  IMAD R4, R0, UR4, RZ ;  /* 0x0000000400047c24 */ /* 0x000fe4000f8e02ff */
[----:B------:R-:W-:-:S04]  /*112b0*/  IMAD.WIDE.U32 R8, R5, UR6, R8 ;  /* 0x0000000605087c25 */ /* 0x000fc8000f8e0008 */
[----:B------:R-:W-:Y:S02]  /*112c0*/  IMAD R0, R0, UR6, RZ ;  /* 0x0000000600007c24 */ /* 0x000fe4000f8e02ff */
[C---:B------:R-:W-:Y:S01]  /*112d0*/  IMAD R13, R5.reuse, UR5, R4 ;  /* 0x00000005050d7c24 */ /* 0x040fe2000f8e0204 */
[----:B------:R-:W-:Y:S01]  /*112e0*/  ULDC.64 UR4, c[0x0][0x3e8] ;  /* 0x0000fa0000047ab9 */ /* 0x000fe20000000a00 */
[----:B------:R-:W-:Y:S01]  /*112f0*/  IMAD R11, R5, UR7, R0 ;  /* 0x00000007050b7c24 */ /* 0x000fe2000f8e0200 */
[----:B------:R-:W-:Y:S01]  /*11300*/  IADD3 R3, P0, R6, UR4, RZ ;  /* 0x0000000406037c10 */ /* 0x000fe2000ff1e0ff */
[----:B------:R-:W-:Y:S01]  /*11310*/  UMOV UR4, 0xffffffff ;  /* 0xffffffff00047882 */ /* 0x000fe20000000000 */
[----:B------:R-:W-:Y:S02]  /*11320*/  IADD3 R5, P1, R8, UR8, RZ ;  /* 0x0000000808057c10 */ /* 0x000fe4000ff3e0ff */
[----:B------:R-:W-:Y:S02]  /*11330*/  IADD3.X R13, R7, UR5, R13, P0, !PT ;  /* 0x00000005070d7c10 */ /* 0x000fe400087fe40d */
[----:B------:R-:W-:Y:S01]  /*11340*/  IADD3.X R4, R9, UR9, R11, P1, !PT ;  /* 0x0000000909047c10 */ /* 0x000fe20008ffe40b */
[----:B------:R-:W-:Y:S08]  /*11350*/  BRA.DIV UR4, `(.L_x_1457) ;  /* 0x0000025604147947 */ /* 0x000ff0000b800000 */
[----:B------:R0:W1:Y:S04]  /*11360*/  SHFL.IDX PT, R0, R13, RZ, 0x1e1f ;  /* 0x001e1fff0d007589 */ /* 0x00006800000e0000 */
[----:B------:R-:W2:Y:S04]  /*11370*/  SHFL.IDX PT, R3, R3, RZ, 0x1e1f ;  /* 0x001e1fff03037589 */ /* 0x000ea800000e0000 */
[----:B------:R-:W3:Y:S04]  /*11380*/  SHFL.IDX PT, R4, R4, RZ, 0x1e1f ;  /* 0x001e1fff04047589 */ /* 0x000ee800000e0000 */
[----:B------:R0:W0:Y:S02]  /*11390*/  SHFL.IDX PT, R14, R5, RZ, 0x1e1f ;  /* 0x001e1fff050e7589 */ /* 0x00002400000e0000 */
.L_x_1759:
[----:B------:R-:W-:Y:S01]  /*113a0*/  IMAD R45, R193, R20, RZ ;  /* 0x00000014c12d7224 */ /* 0x000fe200078e02ff */
[----:B------:R-:W-:Y:S01]  /*113b0*/  BSSY B1, `(.L_x_1458) ;  /* 0x000004c000017945 */ /* 0x000fe20003800000 */
[----:B------:R-:W-:Y:S02]  /*113c0*/  CS2R R36, SRZ ;  /* 0x0000000000247805 */ /* 0x000fe4000001ff00 */
[----:B------:R-:W-:Y:S02]  /*113d0*/  CS2R R32, SRZ ;  /* 0x0000000000207805 */ /* 0x000fe4000001ff00 */
[----:B------:R-:W-:Y:S02]  /*113e0*/  CS2R R28, SRZ ;  /* 0x00000000001c7805 */ /* 0x000fe4000001ff00 */
[----:B------:R-:W-:Y:S02]  /*113f0*/  ISETP.GE.AND P0, PT, R10, R45, PT ;  /* 0x0000002d0a00720c */ /* 0x000fe40003f06270 */
        /* <DEDUP_REMOVED lines=8> */
[----:B0-----:R-:W-:Y:S01]  /*11480*/  CS2R R12, SRZ ;  /* 0x00000000000c7805 */ /* 0x001fe2000001ff00 */
        /* <DEDUP_REMOVED lines=8> */
[C---:B--2---:R-:W-:Y:S02]  /*11510*/  @!P4 IADD3 R6, P0, R198.reuse, R3, RZ ;  /* 0x00000003c606c210 */ /* 0x044fe40007f1e0ff */
[----:B------:R-:W-:-:S03]  /*11520*/  @!P4 IADD3 R8, P1, R198, R14, RZ ;  /* 0x0000000ec608c210 */ /* 0x000fc60007f3e0ff */
[--C-:B-1----:R-:W-:Y:S02]  /*11530*/  @!P4 IMAD.X R7, R0, 0x1, R5.reuse, P0 ;  /* 0x000000010007c824 */ /* 0x102fe400000e0605 */
[----:B---3--:R-:W-:Y:S01]  /*11540*/  @!P4 IMAD.X R9, R4, 0x1, R5, P1 ;  /* 0x000000010409c824 */ /* 0x008fe200008e0605 */
[----:B------:R-:W-:Y:S02]  /*11550*/  ISETP.GE.AND P1, PT, R199, UR4, PT ;  /* 0x00000004c7007c0c */ /* 0x000fe4000bf26270 */
[----:B------:R-:W5:Y:S01]  /*11560*/  @!P4 LD.E.64 R34, desc[UR60][R6.64] ;  /* 0x0000003c0622c980 */ /* 0x000f62000c101b00 */
[----:B------:R-:W-:-:S03]  /*11570*/  SHF.R.S32.HI R5, RZ, 0x1f, R200 ;  /* 0x0000001fff057819 */ /* 0x000fc600000114c8 */
[----:B------:R0:W5:Y:S01]  /*11580*/  @!P4 LD.E.64 R32, desc[UR60][R8.64] ;  /* 0x0000003c0820c980 */ /* 0x000162000c101b00 */
[CC--:B------:R-:W-:Y:S02]  /*11590*/  @!P3 IADD3 R12, P4, R200.reuse, R3.reuse, RZ ;  /* 0x00000003c80cb210 */ /* 0x0c0fe40007f9e0ff */
[----:B------:R-:W-:Y:S02]  /*115a0*/  CS2R R30, SRZ ;  /* 0x00000000001e7805 */ /* 0x000fe4000001ff00 */
[----:B------:R-:W-:Y:S02]  /*115b0*/  @!P3 IADD3 R42, P5, R200, R14, RZ ;  /* 0x0000000ec82ab210 */ /* 0x000fe40007fbe0ff */
[----:B------:R-:W-:Y:S02]  /*115c0*/  CS2R R28, SRZ ;  /* 0x00000000001c7805 */ /* 0x000fe4000001ff00 */
[----:B------:R-:W-:Y:S01]  /*115d0*/  SHF.R.S32.HI R11, RZ, 0x1f, R201 ;  /* 0x0000001fff0b7819 */ /* 0x000fe200000114c9 */
[--C-:B------:R-:W-:Y:S01]  /*115e0*/  @!P3 IMAD.X R13, R0, 0x1, R5.reuse, P4 ;  /* 0x00000001000db824 */ /* 0x100fe200020e0605 */
[----:B------:R-:W-:Y:S01]  /*115f0*/  ISETP.GE.AND P0, PT, R190, UR4, PT ;  /* 0x00000004be007c0c */ /* 0x000fe2000bf06270 */
[----:B------:R-:W-:Y:S01]  /*11600*/  @!P3 IMAD.X R43, R4, 0x1, R5, P5 ;  /* 0x00000001042bb824 */ /* 0x000fe200028e0605 */
[----:B------:R-:W-:-:S02]  /*11610*/  @!P2 IADD3 R46, P4, R201, R3, RZ ;  /* 0x00000003c92ea210 */ /* 0x000fc40007f9e0ff */
[-C--:B------:R-:W-:Y:S01]  /*11620*/  @!P2 IADD3 R48, P5, R201, R14.reuse, RZ ;  /* 0x0000000ec930a210 */ /* 0x080fe20007fbe0ff */
[----:B------:R1:W5:Y:S01]  /*11630*/  @!P3 LD.E.64 R30, desc[UR60][R12.64] ;  /* 0x0000003c0c1eb980 */ /* 0x000362000c101b00 */
[----:B------:R-:W-:Y:S01]  /*11640*/  SHF.R.S32.HI R15, RZ, 0x1f, R199 ;  /* 0x0000001fff0f7819 */ /* 0x000fe200000114c7 */
[--C-:B------:R-:W-:Y:S01]  /*11650*/  @!P2 IMAD.X R47, R0, 0x1, R11.reuse, P4 ;  /* 0x00000001002fa824 */ /* 0x100fe200020e060b */
[C---:B------:R-:W-:Y:S01]  /*11660*/  @!P1 IADD3 R50, P4, R199.reuse, R3, RZ ;  /* 0x00000003c7329210 */ /* 0x040fe20007f9e0ff */
[----:B------:R-:W-:Y:S01]  /*11670*/  @!P2 IMAD.X R49, R4, 0x1, R11, P5 ;  /* 0x000000010431a824 */ /* 0x000fe200028e060b */
[----:B------:R-:W-:Y:S02]  /*11680*/  @!P1 IADD3 R52, P5, R199, R14, RZ ;  /* 0x0000000ec7349210 */ /* 0x000fe40007fbe0ff */
[----:B------:R-:W-:Y:S02]  /*11690*/  CS2R R24, SRZ ;  /* 0x0000000000187805 */ /* 0x000fe4000001ff00 */
[----:B0-----:R-:W-:Y:S01]  /*116a0*/  SHF.R.S32.HI R9, RZ, 0x1f, R202 ;  /* 0x0000001fff097819 */ /* 0x001fe200000114ca */
[--C-:B------:R-:W-:Y:S01]  /*116b0*/  @!P1 IMAD.X R51, R0, 0x1, R15.reuse, P4 ;  /* 0x0000000100339824 */ /* 0x100fe200020e060f */
[----:B------:R-:W-:Y:S01]  /*116c0*/  ISETP.GE.AND P4, PT, R202, UR4, PT ;  /* 0x00000004ca007c0c */ /* 0x000fe2000bf86270 */
[----:B------:R-:W-:Y:S01]  /*116d0*/  @!P1 IMAD.X R53, R4, 0x1, R15, P5 ;  /* 0x0000000104359824 */ /* 0x000fe200028e060f */
[----:B------:R-:W-:-:S02]  /*116e0*/  @!P0 SHF.R.S32.HI R5, RZ, 0x1f, R190 ;  /* 0x0000001fff058819 */ /* 0x000fc400000114be */
[----:B------:R-:W-:Y:S02]  /*116f0*/  CS2R R26, SRZ ;  /* 0x00000000001a7805 */ /* 0x000fe4000001ff00 */
[----:B------:R-:W-:Y:S02]  /*11700*/  @!P0 IADD3 R6, P5, R190, R3, RZ ;  /* 0x00000003be068210 */ /* 0x000fe40007fbe0ff */
[----:B------:R-:W-:Y:S02]  /*11710*/  CS2R R10, SRZ ;  /* 0x00000000000a7805 */ /* 0x000fe4000001ff00 */
[----:B------:R-:W-:Y:S02]  /*11720*/  CS2R R20, SRZ ;  /* 0x0000000000147805 */ /* 0x000fe4000001ff00 */
[----:B------:R-:W-:Y:S02]  /*11730*/  CS2R R38, SRZ ;  /* 0x0000000000267805 */ /* 0x000fe4000001ff00 */
[----:B------:R-:W-:Y:S01]  /*11740*/  CS2R R36, SRZ ;  /* 0x0000000000247805 */ /* 0x000fe2000001ff00 */
[----:B------:R-:W-:Y:S01]  /*11750*/  @!P0 IMAD.X R7, R0, 0x1, R5, P5 ;  /* 0x0000000100078824 */ /* 0x000fe200028e0605 */
[----:B------:R-:W-:-:S02]  /*11760*/  @!P0 IADD3 R40, P5, R190, R14, RZ ;  /* 0x0000000ebe288210 */ /* 0x000fc40007fbe0ff */
[----:B-1----:R-:W-:Y:S01]  /*11770*/  CS2R R12, SRZ ;  /* 0x00000000000c7805 */ /* 0x002fe2000001ff00 */
[----:B------:R0:W5:Y:S02]  /*11780*/  @!P3 LD.E.64 R28, desc[UR60][R42.64] ;  /* 0x0000003c2a1cb980 */ /* 0x000164000c101b00 */
[----:B------:R-:W-:Y:S01]  /*11790*/  @!P0 IMAD.X R41, R4, 0x1, R5, P5 ;  /* 0x0000000104298824 */ /* 0x000fe200028e0605 */
[----:B------:R-:W-:Y:S01]  /*117a0*/  @!P4 IADD3 R54, P5, R202, R3, RZ ;  /* 0x00000003ca36c210 */ /* 0x000fe20007fbe0ff */
[----:B------:R0:W5:Y:S04]  /*117b0*/  @!P2 LD.E.64 R24, desc[UR60][R46.64] ;  /* 0x0000003c2e18a980 */ /* 0x000168000c101b00 */
[--C-:B------:R-:W-:Y:S01]  /*117c0*/  @!P4 IMAD.X R55, R0, 0x1, R9.reuse, P5 ;  /* 0x000000010037c824 */ /* 0x100fe200028e0609 */
[----:B------:R-:W-:Y:S01]  /*117d0*/  @!P4 IADD3 R14, P5, R202, R14, RZ ;  /* 0x0000000eca0ec210 */ /* 0x000fe20007fbe0ff */
[----:B------:R0:W5:Y:S04]  /*117e0*/  @!P2 LD.E.64 R26, desc[UR60][R48.64] ;  /* 0x0000003c301aa980 */ /* 0x000168000c101b00 */
[----:B------:R-:W-:Y:S01]  /*117f0*/  @!P4 IMAD.X R15, R4, 0x1, R9, P5 ;  /* 0x00000001040fc824 */ /* 0x000fe200028e0609 */
[----:B------:R-:W-:Y:S01]  /*11800*/  CS2R R8, SRZ ;  /* 0x0000000000087805 */ /* 0x000fe2000001ff00 */
[----:B------:R0:W5:Y:S04]  /*11810*/  @!P1 LD.E.64 R10, desc[UR60][R50.64] ;  /* 0x0000003c320a9980 */ /* 0x000168000c101b00 */
[----:B------:R0:W5:Y:S04]  /*11820*/  @!P1 LD.E.64 R20, desc[UR60][R52.64] ;  /* 0x0000003c34149980 */ /* 0x000168000c101b00 */
[----:B------:R0:W5:Y:S04]  /*11830*/  @!P0 LD.E.64 R38, desc[UR60][R6.64] ;  /* 0x0000003c06268980 */ /* 0x000168000c101b00 */
[----:B------:R0:W5:Y:S04]  /*11840*/  @!P0 LD.E.64 R36, desc[UR60][R40.64] ;  /* 0x0000003c28248980 */ /* 0x000168000c101b00 */
[----:B------:R0:W5:Y:S04]  /*11850*/  @!P4 LD.E.64 R12, desc[UR60][R54.64] ;  /* 0x0000003c360cc980 */ /* 0x000168000c101b00 */
[----:B------:R0:W5:Y:S02]  /*11860*/  @!P4 LD.E.64 R8, desc[UR60][R14.64] ;  /* 0x0000003c0e08c980 */ /* 0x000164000c101b00 */
.L_x_1459:
[----:B------:R-:W-:Y:S05]  /*11870*/  BSYNC B1 ;  /* 0x0000000000017941 */ /* 0x000fea0003800000 */
.L_x_1458:
[----:B------:R-:W-:Y:S01]  /*11880*/  ULEA.HI UR4, UR43, UR43, URZ, 0x1 ;  /* 0x0000002b2b047291 */ /* 0x000fe2000f8f083f */
[----:B--2---:R-:W-:Y:S01]  /*11890*/  VIADDMNMX R3, R45, -R203, 0x80, PT ;  /* 0x000000802d037446 */ /* 0x004fe200038009cb */
[----:B------:R-:W-:Y:S02]  /*118a0*/  BSSY B1, `(.L_x_1460) ;  /* 0x0000008000017945 */ /* 0x000fe40003800000 */
[----:B------:R-:W-:Y:S01]  /*118b0*/  ULOP3.LUT UR4, UR4, 0xfffffffe, URZ, 0xc0, !UPT ;  /* 0xfffffffe04047892 */ /* 0x000fe2000f8ec03f */
[----:B------:R-:W-:-:S03]  /*118c0*/  ISETP.GE.AND P1, PT, R192, R3, PT ;  /* 0x00000003c000720c */ /* 0x000fc60003f26270 */
[----:B------:R-:W-:-:S06]  /*118d0*/  UIADD3 UR4, UR43, -UR4, URZ ;  /* 0x800000042b047290 */ /* 0x000fcc000fffe03f */
[----:B------:R-:W-:-:S05]  /*118e0*/  IMAD.U32 R5, RZ, RZ, UR4 ;  /* 0x00000004ff057e24 */ /* 0x000fca000f8e00ff */
[----:B------:R-:W-:-:S04]  /*118f0*/  SHF.L.U32 R5, R5, 0x1f, RZ ;  /* 0x0000001f05057819 */ /* 0x000fc800000006ff */
[----:B------:R-:W2:Y:S02]  /*11900*/  SYNCS.PHASECHK.TRANS64.TRYWAIT P0, [R16+URZ+0x29800], R5 ;  /* 0x02980005100075a7 */ /* 0x000ea4000800017f */
[----:B--2---:R-:W-:Y:S05]  /*11910*/  @!P0 BRA `(.L_x_1461) ;  /* 0x0000025000108947 */ /* 0x004fea0003800000 */
.L_x_1760:
[----:B------:R-:W-:Y:S05]  /*11920*/  BSYNC B1 ;  /* 0x0000000000017941 */ /* 0x000fea0003800000 */
.L_x_1460:
[----:B------:R-:W-:Y:S05]  /*11930*/  @P1 BRA `(.L_x_1462) ;  /* 0x0000006400201947 */ /* 0x000fea0003800000 */
[----:B------:R-:W0:Y:S01]  /*11940*/  LDC R3, c[0x0][0x3f4] ;  /* 0x0000fd00ff037b82 */ /* 0x000e220000000800 */
[----:B------:R-:W-:Y:S01]  /*11950*/  BSSY B1, `(.L_x_1463) ;  /* 0x000007f000017945 */ /* 0x000fe20003800000 */
[----:B-1----:R-:W-:Y:S01]  /*11960*/  IMAD.IADD R0, R16, 0x1, R217 ;  /* 0x0000000110007824 */ /* 0x002fe200078e02d9 */
[-C--:B0-----:R-:W-:Y:S02]  /*11970*/  ISETP.GE.AND P0, PT, R190, R3.reuse, PT ;  /* 0x00000003be00720c */ /* 0x081fe40003f06270 */
[-C--:B------:R-:W-:Y:S02]  /*11980*/  ISETP.GE.AND P1, PT, R198, R3.reuse, PT ;  /* 0x00000003c600720c */ /* 0x080fe40003f26270 */
[-C--:B------:R-:W-:Y:S02]  /*11990*/  ISETP.GE.AND P2, PT, R200, R3.reuse, PT ;  /* 0x00000003c800720c */ /* 0x080fe40003f46270 */
[-C--:B------:R-:W-:Y:S02]  /*119a0*/  ISETP.GE.AND P3, PT, R201, R3.reuse, PT ;  /* 0x00000003c900720c */ /* 0x080fe40003f66270 */
[----:B------:R-:W-:-:S02]  /*119b0*/  ISETP.GE.AND P4, PT, R199, R3, PT ;  /* 0x00000003c700720c */ /* 0x000fc40003f86270 */
[----:B------:R-:W-:-:S03]  /*119c0*/  ISETP.GE.AND P5, PT, R202, R3, PT ;  /* 0x00000003ca00720c */ /* 0x000fc60003fa6270 */
[----:B------:R-:W-:Y:S10]  /*119d0*/  @P0 BRA `(.L_x_1464) ;  /* 0x0000000400d80947 */ /* 0x000ff40003800000 */
[----:B--23--:R-:W0:Y:S01]  /*119e0*/  LDS.128 R4, [R0+0x14400] ;  /* 0x0144000000047984 */ /* 0x00ce220000000c00 */
[----:B-----5:R-:W-:Y:S02]  /*119f0*/  SHF.R.U32.HI R14, RZ, 0x8, R38 ;  /* 0x00000008ff0e7819 */ /* 0x020fe40000011626 */
        /* <DEDUP_REMOVED lines=25> */
[----:B------:R-:W-:Y:S02]  /*11b90*/  F2FP.F16.E4M3.UNPACK_B R42, R45 ;  /* 0x0000002dff2a723e */ /* 0x000fe400020006ff */
[----:B------:R-:W-:Y:S01]  /*11ba0*/  F2FP.F16.E4M3.UNPACK_B R39, R41 ;  /* 0x00000029ff27723e */ /* 0x000fe200020006ff */
[----:B------:R-:W-:Y:S01]  /*11bb0*/  HADD2.F32 R14, -RZ, R3.H1_H1 ;  /* 0x30000003ff0e7230 */ /* 0x000fe20000004100 */
[--C-:B------:R-:W-:Y:S01]  /*11bc0*/  LOP3.LUT R43, R43, 0xff0000, R36.reuse, 0xf8, !PT ;  /* 0x00ff00002b2b7812 */ /* 0x100fe200078ef824 */
[--C-:B------:R-:W-:Y:S01]  /*11bd0*/  HADD2.F32 R46, -RZ, R42.reuse.H1_H1 ;  /* 0x3000002aff2e7230 */ /* 0x100fe20000004100 */
[----:B------:R-:W-:Y:S01]  /*11be0*/  F2FP.F16.E4M3.UNPACK_B R6, R6 ;  /* 0x00000006ff06723e */ /* 0x000fe200020006ff */
[----:B------:R-:W-:Y:S01]  /*11bf0*/  HADD2.F32 R40, -RZ, R39.H1_H1 ;  /* 0x30000027ff287230 */ /* 0x000fe20000004100 */
[----:B------:R-:W-:Y:S01]  /*11c00*/  LOP3.LUT R43, R43, 0xff000000, R36, 0xf8, !PT ;  /* 0xff0000002b2b7812 */ /* 0x000fe200078ef824 */
[----:B------:R-:W-:Y:S01]  /*11c10*/  HADD2.F32 R42, -RZ, R42.H0_H0 ;  /* 0x2000002aff2a7230 */ /* 0x000fe20000004100 */
[----:B------:R-:W-:Y:S01]  /*11c20*/  LOP3.LUT R38, R15, 0xff000000, R38, 0xf8, !PT ;  /* 0xff0000000f267812 */ /* 0x000fe200078ef826 */
[C---:B------:R-:W-:Y:S01]  /*11c30*/  FMUL.FTZ R48, R14.reuse, R46 ;  /* 0x0000002e0e307220 */ /* 0x040fe20000410000 */
[-C--:B------:R-:W-:Y:S01]  /*11c40*/  F2FP.F16.E4M3.UNPACK_B R36, R7.reuse ;  /* 0x00000007ff24723e */ /* 0x080fe200020006ff */
[----:B------:R-:W-:Y:S01]  /*11c50*/  FMUL.FTZ R47, R14, R40 ;  /* 0x000000280e2f7220 */ /* 0x000fe20000410000 */
[----:B------:R-:W-:Y:S01]  /*11c60*/  F2FP.F16.E4M3.UNPACK_B R37, R7.H1 ;  /* 0x00000007ff25723e */ /* 0x000fe200030006ff */
[----:B------:R-:W-:Y:S01]  /*11c70*/  HADD2.F32 R15, -RZ, R3.H0_H0 ;  /* 0x20000003ff0f7230 */ /* 0x000fe20000004100 */
        /* <DEDUP_REMOVED lines=76> */
.L_x_1464:
[----:B------:R-:W-:Y:S05]  /*12140*/  BSYNC B1 ;  /* 0x0000000000017941 */ /* 0x000fea0003800000 */
.L_x_1463:
[----:B------:R-:W-:Y:S04]  /*12150*/  BSSY B1, `(.L_x_1465) ;  /* 0x000007c000017945 */ /* 0x000fe80003800000 */
[----:B------:R-:W-:Y:S05]  /*12160*/  @P1 BRA `(.L_x_1466) ;  /* 0x0000000400e81947 */ /* 0x000fea0003800000 */
[----:B0-23--:R-:W0:Y:S01]  /*12170*/  LDS.128 R4, [R229] ;  /* 0x00000000e5047984 */ /* 0x00de220000000c00 */
[----:B-----5:R-:W-:Y:S02]  /*12180*/  SHF.R.U32.HI R15, RZ, 0x8, R35 ;  /* 0x00000008ff0f7819 */ /* 0x020fe40000011623 */
[----:B------:R-:W-:Y:S02]  /*12190*/  SHF.R.U32.HI R40, RZ, 0x8, R33 ;  /* 0x00000008ff287819 */ /* 0x000fe40000011621 */
[----:B------:R-:W-:Y:S02]  /*121a0*/  SHF.R.U32.HI R37, RZ, 0x8, R32 ;  /* 0x00000008ff257819 */ /* 0x000fe40000011620 */
        /* <DEDUP_REMOVED lines=10> */
[----:B------:R-:W-:Y:S02]  /*12250*/  LOP3.LUT R14, R34, 0xff, RZ, 0xc0, !PT ;  /* 0x000000ff220e7812 */ /* 0x000fe400078ec0ff */
[----:B------:R-:W-:Y:S02]  /*12260*/  LOP3.LUT R3, R3, 0xff, RZ, 0xc0, !PT ;  /* 0x000000ff03037812 */ /* 0x000fe400078ec0ff */
[----:B------:R-:W-:Y:S02]  /*12270*/  LOP3.LUT R36, R36, 0xff, RZ, 0xc0, !PT ;  /* 0x000000ff24247812 */ /* 0x000fe400078ec0ff */
[----:B------:R-:W-:Y:S02]  /*12280*/  LOP3.LUT R40, R40, 0xff, RZ, 0xc0, !PT ;  /* 0x000000ff28287812 */ /* 0x000fe400078ec0ff */
[----:B------:R-:W-:-:S02]  /*12290*/  LOP3.LUT R39, R32, 0xff, RZ, 0xc0, !PT ;  /* 0x000000ff20277812 */ /* 0x000fc400078ec0ff */
[----:B------:R-:W-:Y:S02]  /*122a0*/  PRMT R14, R3, 0x7604, R14 ;  /* 0x00007604030e7816 */ /* 0x000fe4000000000e */
[----:B------:R-:W-:Y:S02]  /*122b0*/  SHF.R.U32.HI R3, RZ, 0x10, R34 ;  /* 0x00000010ff037819 */ /* 0x000fe40000011622 */
[----:B------:R-:W-:Y:S02]  /*122c0*/  SHF.R.U32.HI R15, RZ, 0x10, R32 ;  /* 0x00000010ff0f7819 */ /* 0x000fe40000011620 */
[----:B------:R-:W-:Y:S02]  /*122d0*/  PRMT R37, R36, 0x7054, R37 ;  /* 0x0000705424257816 */ /* 0x000fe40000000025 */
        /* <DEDUP_REMOVED lines=12> */
[----:B------:R-:W-:Y:S01]  /*123a0*/  F2FP.F16.E4M3.UNPACK_B R6, R6 ;  /* 0x00000006ff06723e */ /* 0x000fe200020006ff */
[--C-:B------:R-:W-:Y:S01]  /*123b0*/  HADD2.F32 R40, -RZ, R38.reuse.H1_H1 ;  /* 0x30000026ff287230 */ /* 0x100fe20000004100 */
[----:B------:R-:W-:Y:S01]  /*123c0*/  LOP3.LUT R39, R39, 0xff000000, R32, 0xf8, !PT ;  /* 0xff00000027277812 */ /* 0x000fe200078ef820 */
[----:B------:R-:W-:Y:S01]  /*123d0*/  HADD2.F32 R36, -RZ, R35.H1_H1 ;  /* 0x30000023ff247230 */ /* 0x000fe20000004100 */
[----:B------:R-:W-:Y:S01]  /*123e0*/  LOP3.LUT R34, R15, 0xff000000, R34, 0xf8, !PT ;  /* 0xff0000000f227812 */ /* 0x000fe200078ef822 */
[----:B------:R-:W-:Y:S01]  /*123f0*/  HADD2.F32 R15, -RZ, R3.H0_H0 ;  /* 0x20000003ff0f7230 */ /* 0x000fe20000004100 */
[-C--:B------:R-:W-:Y:S01]  /*12400*/  F2FP.F16.E4M3.UNPACK_B R32, R7.reuse ;  /* 0x00000007ff20723e */ /* 0x080fe200020006ff */
[C---:B------:R-:W-:Y:S01]  /*12410*/  FMUL.FTZ R42, R14.reuse, R40 ;  /* 0x000000280e2a7220 */ /* 0x040fe20000410000 */
[----:B------:R-:W-:Y:S01]  /*12420*/  F2FP.F16.E4M3.UNPACK_B R33, R7.H1 ;  /* 0x00000007ff21723e */ /* 0x000fe200030006ff */
        /* <DEDUP_REMOVED lines=78> */
.L_x_1466:
[----:B------:R-:W-:Y:S05]  /*12910*/  BSYNC B1 ;  /* 0x0000000000017941 */ /* 0x000fea0003800000 */
.L_x_1465:
[----:B------:R-:W-:Y:S04]  /*12920*/  BSSY B1, `(.L_x_1467) ;  /* 0x0000078000017945 */ /* 0x000fe80003800000 */
[----:B------:R-:W-:Y:S05]  /*12930*/  @P2 BRA `(.L_x_1468) ;  /* 0x0000000400d82947 */ /* 0x000fea0003800000 */
[----:B0123--:R-:W0:Y:S01]  /*12940*/  LDS.128 R4, [R0+0x16400] ;  /* 0x0164000000047984 */ /* 0x00fe220000000c00 */
        /* <DEDUP_REMOVED lines=117> */
.L_x_1468:
[----:B------:R-:W-:Y:S05]  /*130a0*/  BSYNC B1 ;  /* 0x0000000000017941 */ /* 0x000fea0003800000 */
.L_x_1467:
[----:B------:R-:W-:Y:S04]  /*130b0*/  BSSY B1, `(.L_x_1469) ;  /* 0x000007c000017945 */ /* 0x000fe80003800000 */
[----:B------:R-:W-:Y:S05]  /*130c0*/  @P3 BRA `(.L_x_1470) ;  /* 0x0000000400e83947 */ /* 0x000fea0003800000 */
[----:B0123--:R-:W0:Y:S01]  /*130d0*/  LDS.128 R4, [R229+0x2000] ;  /* 0x00200000e5047984 */ /* 0x00fe220000000c00 */
        /* <DEDUP_REMOVED lines=121> */
.L_x_1470:
[----:B------:R-:W-:Y:S05]  /*13870*/  BSYNC B1 ;  /* 0x0000000000017941 */ /* 0x000fea0003800000 */
.L_x_1469:
        /* <DEDUP_REMOVED lines=33> */
[--C-:B------:R-:W-:Y:S01]  /*13a90*/  HADD2.F32 R11, -RZ, R3.reuse.H0_H0 ;  /* 0x20000003ff0b7230 */ /* 0x100fe20000004100 */
[----:B------:R-:W-:Y:S01]  /*13aa0*/  LOP3.LUT R24, R15, 0xff000000, R10, 0xf8, !PT ;  /* 0xff0000000f187812 */ /* 0x000fe200078ef80a */
[----:B------:R-:W-:Y:S01]  /*13ab0*/  HADD2.F32 R10, -RZ, R3.H1_H1 ;  /* 0x30000003ff0a7230 */ /* 0x000fe20000004100 */
[----:B------:R-:W-:Y:S01]  /*13ac0*/  F2FP.F16.E4M3.UNPACK_B R6, R6 ;  /* 0x00000006ff06723e */ /* 0x000fe200020006ff */
[----:B------:R-:W-:Y:S01]  /*13ad0*/  HADD2.F32 R28, -RZ, R26.H1_H1 ;  /* 0x3000001aff1c7230 */ /* 0x000fe20000004100 */
[-C--:B------:R-:W-:Y:S01]  /*13ae0*/  F2FP.F16.E4M3.UNPACK_B R14, R7.reuse ;  /* 0x00000007ff0e723e */ /* 0x080fe200020006ff */
[----:B------:R-:W-:Y:S01]  /*13af0*/  HADD2.F32 R21, -RZ, R20.H1_H1 ;  /* 0x30000014ff157230 */ /* 0x000fe20000004100 */
[----:B------:R-:W-:Y:S01]  /*13b00*/  F2FP.F16.E4M3.UNPACK_B R15, R7.H1 ;  /* 0x00000007ff0f723e */ /* 0x000fe200030006ff */
[----:B------:R-:W-:-:S02]  /*13b10*/  HADD2.F32 R26, -RZ, R26.H0_H0 ;  /* 0x2000001aff1a7230 */ /* 0x000fc40000004100 */
[CC--:B------:R-:W-:Y:S01]  /*13b20*/  FMUL.FTZ R30, R10.reuse, R28.reuse ;  /* 0x0000001c0a1e7220 */ /* 0x0c0fe20000410000 */
[----:B------:R-:W-:Y:S01]  /*13b30*/  F2FP.F16.E4M3.UNPACK_B R7, R5 ;  /* 0x00000005ff07723e */ /* 0x000fe200020006ff */
[----:B------:R-:W-:Y:S01]  /*13b40*/  FMUL.FTZ R31, R10, R21 ;  /* 0x000000150a1f7220 */ /* 0x000fe20000410000 */
[----:B------:R-:W-:Y:S01]  /*13b50*/  F2FP.F16.E4M3.UNPACK_B R10, R5.H1 ;  /* 0x00000005ff0a723e */ /* 0x000fe200030006ff */
[----:B------:R-:W-:Y:S02]  /*13b60*/  HADD2.F32 R5, -RZ, R6.H1_H1 ;  /* 0x30000006ff057230 */ /* 0x000fe40000004100 */
[C---:B------:R-:W-:Y:S01]  /*13b70*/  FFMA.FTZ R32, R11.reuse, R21, -R30 ;  /* 0x000000150b207223 */ /* 0x040fe2000001081e */
[----:B------:R-:W-:Y:S02]  /*13b80*/  HADD2.F32 R20, -RZ, R20.H0_H0 ;  /* 0x20000014ff147230 */ /* 0x000fe40000004100 */
[----:B------:R-:W-:Y:S01]  /*13b90*/  FFMA.FTZ R33, R11, R28, R31 ;  /* 0x0000001c0b217223 */ /* 0x000fe2000001001f */
[----:B------:R-:W-:Y:S01]  /*13ba0*/  HADD2.F32 R6, -RZ, R6.H0_H0 ;  /* 0x20000006ff067230 */ /* 0x000fe20000004100 */
[----:B------:R-:W-:Y:S01]  /*13bb0*/  F2FP.F16.E4M3.UNPACK_B R29, R29.H1 ;  /* 0x0000001dff1d723e */ /* 0x000fe200030006ff */
[C---:B------:R-:W-:Y:S01]  /*13bc0*/  FMUL.FTZ R11, R5.reuse, R26 ;  /* 0x0000001a050b7220 */ /* 0x040fe20000410000 */
[----:B------:R-:W-:Y:S01]  /*13bd0*/  F2FP.F16.E4M3.UNPACK_B R25, R25.H1 ;  /* 0x00000019ff19723e */ /* 0x000fe200030006ff */
[----:B------:R-:W-:Y:S01]  /*13be0*/  FMUL.FTZ R31, R5, R20 ;  /* 0x00000014051f7220 */ /* 0x000fe20000410000 */
[----:B------:R-:W-:-:S02]  /*13bf0*/  HADD2.F32 R5, -RZ, R14.H1_H1 ;  /* 0x3000000eff057230 */ /* 0x000fc40000004100 */
[C---:B------:R-:W-:Y:S01]  /*13c00*/  FFMA.FTZ R30, R6.reuse, R20, -R11 ;  /* 0x00000014061e7223 */ /* 0x040fe2000001080b */
[----:B------:R-:W-:Y:S02]  /*13c10*/  HADD2.F32 R21, -RZ, R29.H0_H0 ;  /* 0x2000001dff157230 */ /* 0x000fe40000004100 */
[----:B------:R-:W-:Y:S01]  /*13c20*/  FFMA.FTZ R31, R6, R26, R31 ;  /* 0x0000001a061f7223 */ /* 0x000fe2000001001f */
[----:B------:R-:W-:Y:S01]  /*13c30*/  HADD2.F32 R11, -RZ, R25.H0_H0 ;  /* 0x20000019ff0b7230 */ /* 0x000fe20000004100 */
[----:B------:R-:W-:Y:S01]  /*13c40*/  F2FP.F16.E4M3.UNPACK_B R3, R4 ;  /* 0x00000004ff03723e */ /* 0x000fe200020006ff */
        /* <DEDUP_REMOVED lines=59> */
.L_x_1472:
[----:B------:R-:W-:Y:S05]  /*14000*/  BSYNC B1 ;  /* 0x0000000000017941 */ /* 0x000fea0003800000 */
.L_x_1471:
[----:B------:R-:W-:Y:S05]  /*14010*/  @P5 BRA `(.L_x_1462) ;  /* 0x0000003c00685947 */ /* 0x000fea0003800000 */
[----:B0123--:R-:W0:Y:S01]  /*14020*/  LDS.128 R4, [R229+0x4000] ;  /* 0x00400000e5047984 */ /* 0x00fe220000000c00 */
[----:B-----5:R-:W-:Y:S02]  /*14030*/  SHF.R.U32.HI R10, RZ, 0x8, R13 ;  /* 0x00000008ff0a7819 */ /* 0x020fe4000001160d */
[----:B------:R-:W-:Y:S02]  /*14040*/  SHF.R.U32.HI R20, RZ, 0x8, R9 ;  /* 0x00000008ff147819 */ /* 0x000fe40000011609 */
[----:B------:R-:W-:Y:S02]  /*14050*/  LOP3.LUT R11, R13, 0xff, RZ, 0xc0, !PT ;  /* 0x000000ff0d0b7812 */ /* 0x000fe400078ec0ff */
[----:B------:R-:W-:Y:S02]  /*14060*/  LOP3.LUT R21, R9, 0xff, RZ, 0xc0, !PT ;  /* 0x000000ff09157812 */ /* 0x000fe400078ec0ff */
[----:B------:R-:W-:Y:S02]  /*14070*/  LOP3.LUT R10, R10, 0xff, RZ, 0xc0, !PT ;  /* 0x000000ff0a0a7812 */ /* 0x000fe400078ec0ff */
[----:B------:R-:W-:-:S02]  /*14080*/  LOP3.LUT R20, R20, 0xff, RZ, 0xc0, !PT ;  /* 0x000000ff14147812 */ /* 0x000fc400078ec0ff */
[----:B------:R-:W-:Y:S02]  /*14090*/  SHF.R.U32.HI R0, RZ, 0x8, R12 ;  /* 0x00000008ff007819 */ /* 0x000fe4000001160c */
[----:B------:R-:W-:Y:S02]  /*140a0*/  SHF.R.U32.HI R14, RZ, 0x8, R8 ;  /* 0x00000008ff0e7819 */ /* 0x000fe40000011608 */
        /* <DEDUP_REMOVED lines=33> */
[C---:B------:R-:W-:Y:S01]  /*142c0*/  FMUL.FTZ R27, R9.reuse, R25 ;  /* 0x00000019091b7220 */ /* 0x040fe20000410000 */
        /* <DEDUP_REMOVED lines=80> */
.L_x_1456:
[----:B------:R-:W0:Y:S01]  /*147d0*/  LDC R26, c[0x0][0x448] ;  /* 0x00011200ff1a7b82 */ /* 0x000e220000000800 */
[----:B------:R-:W-:Y:S01]  /*147e0*/  IMAD.MOV.U32 R9, RZ, RZ, R10 ;  /* 0x000000ffff097224 */ /* 0x000fe200078e000a */
[----:B------:R-:W-:Y:S01]  /*147f0*/  ULDC.64 UR4, c[0x0][0x3f8] ;  /* 0x0000fe0000047ab9 */ /* 0x000fe20000000a00 */
[----:B------:R-:W-:Y:S01]  /*14800*/  IMAD.MOV.U32 R4, RZ, RZ, R24 ;  /* 0x000000ffff047224 */ /* 0x000fe200078e0018 */
[----:B------:R-:W-:Y:S01]  /*14810*/  ULDC.64 UR6, c[0x0][0x408] ;  /* 0x0001020000067ab9 */ /* 0x000fe20000000a00 */
[----:B------:R-:W-:Y:S01]  /*14820*/  IMAD.MOV.U32 R5, RZ, RZ, R27 ;  /* 0x000000ffff057224 */ /* 0x000fe200078e001b */
[----:B------:R-:W-:Y:S01]  /*14830*/  ULDC.64 UR8, c[0x0][0x400] ;  /* 0x0001000000087ab9 */ /* 0x000fe20000000a00 */
[----:B------:R-:W-:Y:S02]  /*14840*/  IMAD.MOV.U32 R6, RZ, RZ, R144 ;  /* 0x000000ffff067224 */ /* 0x000fe400078e0090 */
[----:B------:R-:W-:Y:S01]  /*14850*/  IMAD.MOV.U32 R7, RZ, RZ, R29 ;  /* 0x000000ffff077224 */ /* 0x000fe200078e001d */
[----:B0-----:R-:W-:-:S13]  /*14860*/  ISETP.NE.AND P0, PT, R26, 0x1, PT ;  /* 0x000000011a00780c */ /* 0x001fda0003f05270 */
[----:B------:R-:W0:Y:S08]  /*14870*/  @P0 LDC R3, c[0x0][0x44c] ;  /* 0x00011300ff030b82 */ /* 0x000e300000000800 */
[----:B------:R-:W1:Y:S01]  /*14880*/  @P0 LDC R0, c[0x0][0x450] ;  /* 0x00011400ff000b82 */ /* 0x000e620000000800 */
[----:B0-----:R-:W-:-:S05]  /*14890*/  @P0 IMAD.HI.U32 R3, R10, R3, RZ ;  /* 0x000000030a030227 */ /* 0x001fca00078e00ff */
[----:B-1----:R-:W-:-:S04]  /*148a0*/  @P0 SHF.R.U32.HI R9, RZ, R0, R3 ;  /* 0x00000000ff090219 */ /* 0x002fc80000011603 */
[----:B------:R-:W-:Y:S01]  /*148b0*/  SHF.R.S32.HI R0, RZ, 0x1f, R9 ;  /* 0x0000001fff007819 */ /* 0x000fe20000011409 */
[----:B------:R-:W-:-:S04]  /*148c0*/  IMAD.WIDE.U32 R4, R9, UR4, R4 ;  /* 0x0000000409047c25 */ /* 0x000fc8000f8e0004 */
[----:B------:R-:W-:Y:S02]  /*148d0*/  IMAD R8, R0, UR4, RZ ;  /* 0x0000000400087c24 */ /* 0x000fe4000f8e02ff */
[----:B------:R-:W-:-:S04]  /*148e0*/  IMAD.WIDE.U32 R6, R9, UR6, R6 ;  /* 0x0000000609067c25 */ /* 0x000fc8000f8e0006 */
[----:B------:R-:W-:Y:S01]  /*148f0*/  IMAD R0, R0, UR6, RZ ;  /* 0x0000000600007c24 */ /* 0x000fe2000f8e02ff */
[----:B------:R-:W-:Y:S01]  /*14900*/  IADD3 R21, P1, R6, UR8, RZ ;  /* 0x0000000806157c10 */ /* 0x000fe2000ff3e0ff */
[C---:B------:R-:W-:Y:S01]  /*14910*/  IMAD R13, R9.reuse, UR5, R8 ;  /* 0x00000005090d7c24 */ /* 0x040fe2000f8e0208 */
[----:B------:R-:W-:Y:S01]  /*14920*/  ULDC.64 UR4, c[0x0][0x3e8] ;  /* 0x0000fa0000047ab9 */ /* 0x000fe20000000a00 */
[----:B------:R-:W-:Y:S01]  /*14930*/  IMAD R9, R9, UR7, R0 ;  /* 0x0000000709097c24 */ /* 0x000fe2000f8e0200 */
[----:B------:R-:W-:Y:S01]  /*14940*/  IADD3 R3, P0, R4, UR4, RZ ;  /* 0x0000000404037c10 */ /* 0x000fe2000ff1e0ff */
[----:B------:R-:W-:-:S03]  /*14950*/  UMOV UR4, 0xffffffff ;  /* 0xffffffff00047882 */ /* 0x000fc60000000000 */
[----:B------:R-:W-:Y:S02]  /*14960*/  IADD3.X R13, R5, UR5, R13, P0, !PT ;  /* 0x00000005050d7c10 */ /* 0x000fe400087fe40d */
[----:B------:R-:W-:Y:S01]  /*14970*/  IADD3.X R20, R7, UR9, R9, P1, !PT ;  /* 0x0000000907147c10 */ /* 0x000fe20008ffe409 */
[----:B------:R-:W-:Y:S06]  /*14980*/  BRA.DIV UR4, `(.L_x_1473) ;  /* 0x0000022204087947 */ /* 0x000fec000b800000 */
[----:B------:R0:W1:Y:S04]  /*14990*/  SHFL.IDX PT, R0, R13, RZ, 0x1e1f ;  /* 0x001e1fff0d007589 */ /* 0x00006800000e0000 */
[----:B------:R-:W2:Y:S04]  /*149a0*/  SHFL.IDX PT, R3, R3, RZ, 0x1e1f ;  /* 0x001e1fff03037589 */ /* 0x000ea800000e0000 */
[----:B------:R-:W3:Y:S04]  /*149b0*/  SHFL.IDX PT, R20, R20, RZ, 0x1e1f ;  /* 0x001e1fff14147589 */ /* 0x000ee800000e0000 */
[----:B------:R-:W0:Y:S02]  /*149c0*/  SHFL.IDX PT, R21, R21, RZ, 0x1e1f ;  /* 0x001e1fff15157589 */ /* 0x000e2400000e0000 */
.L_x_1766:
[----:B------:R-:W-:Y:S01]  /*149d0*/  IMAD R45, R193, R26, RZ ;  /* 0x0000001ac12d7224 */ /* 0x000fe200078e02ff */
[----:B------:R-:W-:Y:S01]  /*149e0*/  BSSY B1, `(.L_x_1474) ;  /* 0x0000038000017945 */ /* 0x000fe20003800000 */
[----:B------:R-:W-:Y:S02]  /*149f0*/  CS2R R4, SRZ ;  /* 0x0000000000047805 */ /* 0x000fe4000001ff00 */
[----:B------:R-:W-:Y:S02]  /*14a00*/  CS2R R6, SRZ ;  /* 0x0000000000067805 */ /* 0x000fe4000001ff00 */
[----:B------:R-:W-:Y:S02]  /*14a10*/  CS2R R8, SRZ ;  /* 0x0000000000087805 */ /* 0x000fe4000001ff00 */
[----:B------:R-:W-:Y:S02]  /*14a20*/  ISETP.GE.AND P0, PT, R10, R45, PT ;  /* 0x0000002d0a00720c */ /* 0x000fe40003f06270 */
[----:B------:R-:W-:-:S02]  /*14a30*/  CS2R R10, SRZ ;  /* 0x00000000000a7805 */ /* 0x000fc4000001ff00 */
[----:B0-----:R-:W-:Y:S02]  /*14a40*/  CS2R R12, SRZ ;  /* 0x00000000000c7805 */ /* 0x001fe4000001ff00 */
        /* <DEDUP_REMOVED lines=8> */
[C---:B------:R-:W-:Y:S01]  /*14ad0*/  VIADD R4, R22.reuse, 0x20 ;  /* 0x0000002016047836 */ /* 0x040fe20000000000 */
[----:B------:R-:W-:Y:S01]  /*14ae0*/  ULDC UR4, c[0x0][0x3f4] ;  /* 0x0000fd0000047ab9 */ /* 0x000fe20000000800 */
[C---:B------:R-:W-:Y:S01]  /*14af0*/  VIADD R5, R22.reuse, 0x40 ;  /* 0x0000004016057836 */ /* 0x040fe20000000000 */
[----:B------:R-:W-:Y:S02]  /*14b00*/  ISETP.GE.AND P2, PT, R22, UR4, PT ;  /* 0x0000000416007c0c */ /* 0x000fe4000bf46270 */
[----:B------:R-:W-:Y:S02]  /*14b10*/  CS2R R24, SRZ ;  /* 0x0000000000187805 */ /* 0x000fe4000001ff00 */
[----:B------:R-:W-:Y:S02]  /*14b20*/  ISETP.GE.AND P1, PT, R4, UR4, PT ;  /* 0x0000000404007c0c */ /* 0x000fe4000bf26270 */
[----:B------:R-:W-:Y:S02]  /*14b30*/  CS2R R26, SRZ ;  /* 0x00000000001a7805 */ /* 0x000fe4000001ff00 */
[----:B------:R-:W-:-:S02]  /*14b40*/  ISETP.GE.AND P0, PT, R5, UR4, PT ;  /* 0x0000000405007c0c */ /* 0x000fc4000bf06270 */
[----:B------:R-:W-:Y:S02]  /*14b50*/  CS2R R6, SRZ ;  /* 0x0000000000067805 */ /* 0x000fe4000001ff00 */
[----:B------:R-:W-:Y:S02]  /*14b60*/  CS2R R28, SRZ ;  /* 0x00000000001c7805 */ /* 0x000fe4000001ff00 */
[----:B------:R-:W-:Y:S02]  /*14b70*/  CS2R R30, SRZ ;  /* 0x00000000001e7805 */ /* 0x000fe4000001ff00 */
[----:B------:R-:W-:Y:S02]  /*14b80*/  @!P2 SHF.R.S32.HI R5, RZ, 0x1f, R22 ;  /* 0x0000001fff05a819 */ /* 0x000fe40000011416 */
[C---:B--2---:R-:W-:Y:S01]  /*14b90*/  @!P2 IADD3 R36, P3, R22.reuse, R3, RZ ;  /* 0x000000031624a210 */ /* 0x044fe20007f7e0ff */
[----:B------:R-:W-:Y:S01]  /*14ba0*/  @!P1 IMAD.SHL.U32 R42, R231, 0x10, RZ ;  /* 0x00000010e72a9824 */ /* 0x000fe200078e00ff */
[----:B------:R-:W-:Y:S01]  /*14bb0*/  @!P2 IADD3 R38, P4, R22, R21, RZ ;  /* 0x000000151626a210 */ /* 0x000fe20007f9e0ff */
[----:B------:R-:W-:-:S02]  /*14bc0*/  @!P0 IMAD.SHL.U32 R48, R233, 0x10, RZ ;  /* 0x00000010e9308824 */ /* 0x000fc400078e00ff */
[--C-:B-1----:R-:W-:Y:S01]  /*14bd0*/  @!P2 IMAD.X R37, R0, 0x1, R5.reuse, P3 ;  /* 0x000000010025a824 */ /* 0x102fe200018e0605 */
[-C--:B------:R-:W-:Y:S01]  /*14be0*/  @!P1 IADD3 R40, P5, R3, R42.reuse, RZ ;  /* 0x0000002a03289210 */ /* 0x080fe20007fbe0ff */
[----:B---3--:R-:W-:Y:S01]  /*14bf0*/  @!P2 IMAD.X R39, R20, 0x1, R5, P4 ;  /* 0x000000011427a824 */ /* 0x008fe200020e0605 */
[----:B------:R-:W-:Y:S02]  /*14c00*/  @!P1 SHF.R.S32.HI R5, RZ, 0x1f, R42 ;  /* 0x0000001fff059819 */ /* 0x000fe4000001142a */
[----:B------:R-:W-:Y:S02]  /*14c10*/  @!P1 IADD3 R42, P4, R21, R42, RZ ;  /* 0x0000002a152a9210 */ /* 0x000fe40007f9e0ff */
[----:B------:R-:W-:Y:S02]  /*14c20*/  CS2R R8, SRZ ;  /* 0x0000000000087805 */ /* 0x000fe4000001ff00 */
[-C--:B------:R-:W-:Y:S01]  /*14c30*/  @!P0 IADD3 R46, P3, R3, R48.reuse, RZ ;  /* 0x00000030032e8210 */ /* 0x080fe20007f7e0ff */
[--C-:B------:R-:W-:Y:S01]  /*14c40*/  @!P1 IMAD.X R41, R0, 0x1, R5.reuse, P5 ;  /* 0x0000000100299824 */ /* 0x100fe200028e0605 */
[----:B------:R-:W-:Y:S01]  /*14c50*/  @!P0 SHF.R.S32.HI R3, RZ, 0x1f, R48 ;  /* 0x0000001fff038819 */ /* 0x000fe20000011430 */
[----:B------:R-:W-:Y:S01]  /*14c60*/  @!P1 IMAD.X R43, R20, 0x1, R5, P4 ;  /* 0x00000001142b9824 */ /* 0x000fe200020e0605 */
[----:B------:R-:W-:-:S02]  /*14c70*/  @!P0 IADD3 R48, P5, R21, R48, RZ ;  /* 0x0000003015308210 */ /* 0x000fc40007fbe0ff */
[----:B------:R-:W-:Y:S02]  /*14c80*/  CS2R R4, SRZ ;  /* 0x0000000000047805 */ /* 0x000fe4000001ff00 */
[----:B------:R-:W-:Y:S02]  /*14c90*/  CS2R R10, SRZ ;  /* 0x00000000000a7805 */ /* 0x000fe4000001ff00 */
[----:B------:R-:W-:Y:S02]  /*14ca0*/  CS2R R32, SRZ ;  /* 0x0000000000207805 */ /* 0x000fe4000001ff00 */
[----:B------:R-:W-:Y:S02]  /*14cb0*/  CS2R R34, SRZ ;  /* 0x0000000000227805 */ /* 0x000fe4000001ff00 */
[----:B------:R-:W-:Y:S02]  /*14cc0*/  CS2R R12, SRZ ;  /* 0x00000000000c7805 */ /* 0x000fe4000001ff00 */
[----:B------:R-:W-:Y:S01]  /*14cd0*/  CS2R R14, SRZ ;  /* 0x00000000000e7805 */ /* 0x000fe2000001ff00 */
[--C-:B------:R-:W-:Y:S01]  /*14ce0*/  @!P0 IMAD.X R47, R0, 0x1, R3.reuse, P3 ;  /* 0x00000001002f8824 */ /* 0x100fe200018e0603 */
[----:B------:R0:W5:Y:S01]  /*14cf0*/  @!P2 LD.E.128 R24, desc[UR60][R36.64] ;  /* 0x0000003c2418a980 */ /* 0x000162000c101d00 */
[----:B------:R-:W-:-:S03]  /*14d00*/  @!P0 IMAD.X R49, R20, 0x1, R3, P5 ;  /* 0x0000000114318824 */ /* 0x000fc600028e0603 */
[----:B------:R0:W5:Y:S04]  /*14d10*/  @!P2 LD.E.128 R4, desc[UR60][R38.64] ;  /* 0x0000003c2604a980 */ /* 0x000168000c101d00 */
[----:B------:R0:W5:Y:S04]  /*14d20*/  @!P1 LD.E.128 R28, desc[UR60][R40.64] ;  /* 0x0000003c281c9980 */ /* 0x000168000c101d00 */
[----:B------:R0:W5:Y:S04]  /*14d30*/  @!P1 LD.E.128 R8, desc[UR60][R42.64] ;  /* 0x0000003c2a089980 */ /* 0x000168000c101d00 */
[----:B------:R0:W5:Y:S04]  /*14d40*/  @!P0 LD.E.128 R32, desc[UR60][R46.64] ;  /* 0x0000003c2e208980 */ /* 0x000168000c101d00 */
[----:B------:R0:W5:Y:S02]  /*14d50*/  @!P0 LD.E.128 R12, desc[UR60][R48.64] ;  /* 0x0000003c300c8980 */ /* 0x000164000c101d00 */
.L_x_1475:
[----:B------:R-:W-:Y:S05]  /*14d60*/  BSYNC B1 ;  /* 0x0000000000017941 */ /* 0x000fea0003800000 */
.L_x_1474:
        /* <DEDUP_REMOVED lines=10> */
.L_x_1767:
[----:B------:R-:W-:Y:S05]  /*14e10*/  BSYNC B1 ;  /* 0x0000000000017941 */ /* 0x000fea0003800000 */
.L_x_1476:
[----:B------:R-:W-:Y:S05]  /*14e20*/  @P1 BRA `(.L_x_1462) ;  /* 0x0000002c00e41947 */ /* 0x000fea0003800000 */
[----:B-1----:R-:W1:Y:S01]  /*14e30*/  LDC R0, c[0x0][0x3f4] ;  /* 0x0000fd00ff007b82 */ /* 0x002e620000000800 */
[C---:B------:R-:W-:Y:S01]  /*14e40*/  VIADD R3, R22.reuse, 0x20 ;  /* 0x0000002016037836 */ /* 0x040fe20000000000 */
[----:B------:R-:W-:Y:S01]  /*14e50*/  BSSY B1, `(.L_x_1478) ;  /* 0x00000fd000017945 */ /* 0x000fe20003800000 */
[C---:B--2---:R-:W-:Y:S01]  /*14e60*/  VIADD R21, R22.reuse, 0x40 ;  /* 0x0000004016157836 */ /* 0x044fe20000000000 */
[-C--:B-1----:R-:W-:Y:S02]  /*14e70*/  ISETP.GE.AND P0, PT, R22, R0.reuse, PT ;  /* 0x000000001600720c */ /* 0x082fe40003f06270 */
[-C--:B------:R-:W-:Y:S02]  /*14e80*/  ISETP.GE.AND P1, PT, R3, R0.reuse, PT ;  /* 0x000000000300720c */ /* 0x080fe40003f26270 */
[----:B------:R-:W-:-:S09]  /*14e90*/  ISETP.GE.AND P2, PT, R21, R0, PT ;  /* 0x000000001500720c */ /* 0x000fd20003f46270 */
[----:B------:R-:W-:Y:S05]  /*14ea0*/  @P0 BRA `(.L_x_1479) ;  /* 0x0000000c00dc0947 */ /* 0x000fea0003800000 */
[----:B------:R-:W2:Y:S01]  /*14eb0*/  LDL R68, [R1+0x8] ;  /* 0x0000080001447983 */ /* 0x000ea20000100800 */
[----:B-----5:R-:W-:Y:S02]  /*14ec0*/  SHF.R.U32.HI R3, RZ, 0x8, R24 ;  /* 0x00000008ff037819 */ /* 0x020fe40000011618 */
[----:B---3--:R-:W-:Y:S02]  /*14ed0*/  LOP3.LUT R20, R24, 0xff, RZ, 0xc0, !PT ;  /* 0x000000ff18147812 */ /* 0x008fe400078ec0ff */
[----:B------:R-:W-:Y:S02]  /*14ee0*/  LOP3.LUT R21, R3, 0xff, RZ, 0xc0, !PT ;  /* 0x000000ff03157812 */ /* 0x000fe400078ec0ff */
[----:B------:R-:W-:Y:S02]  /*14ef0*/  LEA.HI R3, R0, R232, RZ, 0x1c ;  /* 0x000000e800037211 */ /* 0x000fe400078fe0ff */
[----:B------:R-:W-:Y:S02]  /*14f00*/  PRMT R45, R21, 0x7604, R20 ;  /* 0x00007604152d7816 */ /* 0x000fe40000000014 */
[----:B0-----:R-:W-:-:S02]  /*14f10*/  SHF.R.U32.HI R39, RZ, 0x8, R26 ;  /* 0x00000008ff277819 */ /* 0x001fc4000001161a */
[----:B------:R-:W-:Y:S02]  /*14f20*/  SHF.R.S32.HI R20, RZ, 0x1f, R3 ;  /* 0x0000001fff147819 */ /* 0x000fe40000011403 */
[----:B------:R-:W-:Y:S02]  /*14f30*/  SHF.R.U32.HI R37, RZ, 0x8, R25 ;  /* 0x00000008ff257819 */ /* 0x000fe40000011619 */
[----:B------:R-:W-:Y:S02]  /*14f40*/  LOP3.LUT R38, R26, 0xff, RZ, 0xc0, !PT ;  /* 0x000000ff1a267812 */ /* 0x000fe400078ec0ff */
[----:B------:R-:W-:Y:S02]  /*14f50*/  LOP3.LUT R39, R39, 0xff, RZ, 0xc0, !PT ;  /* 0x000000ff27277812 */ /* 0x000fe400078ec0ff */
[----:B------:R-:W-:Y:S01]  /*14f60*/  LEA.HI R21, R20, R3, RZ, 0x2 ;  /* 0x0000000314157211 */ /* 0x000fe200078f10ff */
[----:B------:R-:W-:Y:S01]  /*14f70*/  IMAD.SHL.U32 R3, R3, 0x10, RZ ;  /* 0x0000001003037824 */ /* 0x000fe200078e00ff */
[----:B------:R-:W-:-:S02]  /*14f80*/  LOP3.LUT R36, R25, 0xff, RZ, 0xc0, !PT ;  /* 0x000000ff19247812 */ /* 0x000fc400078ec0ff */
[----:B------:R-:W-:Y:S01]  /*14f90*/  LOP3.LUT R37, R37, 0xff, RZ, 0xc0, !PT ;  /* 0x000000ff25257812 */ /* 0x000fe200078ec0ff */
[----:B------:R-:W-:Y:S01]  /*14fa0*/  IMAD.SHL.U32 R21, R21, 0x800, RZ ;  /* 0x0000080015157824 */ /* 0x000fe200078e00ff */
[----:B------:R-:W-:Y:S02]  /*14fb0*/  PRMT R47, R39, 0x7604, R38 ;  /* 0x00007604272f7816 */ /* 0x000fe40000000026 */
[----:B------:R-:W-:Y:S02]  /*14fc0*/  SHF.R.U32.HI R39, RZ, 0x8, R27 ;  /* 0x00000008ff277819 */ /* 0x000fe4000001161b */
[----:B------:R-:W-:Y:S02]  /*14fd0*/  LOP3.LUT R20, R204, 0x30, R3, 0xf8, !PT ;  /* 0x00000030cc147812 */ /* 0x000fe400078ef803 */
[----:B------:R-:W-:Y:S02]  /*14fe0*/  PRMT R46, R37, 0x7604, R36 ;  /* 0x00007604252e7816 */ /* 0x000fe40000000024 */
[----:B------:R-:W-:-:S02]  /*14ff0*/  LOP3.LUT R36, R27, 0xff, RZ, 0xc0, !PT ;  /* 0x000000ff1b247812 */ /* 0x000fc400078ec0ff */
[----:B------:R-:W-:Y:S02]  /*15000*/  LOP3.LUT R3, R39, 0xff, RZ, 0xc0, !PT ;  /* 0x000000ff27037812 */ /* 0x000fe400078ec0ff */
[----:B------:R-:W-:Y:S02]  /*15010*/  LOP3.LUT R20, R20, R205, RZ, 0x3c, !PT ;  /* 0x000000cd14147212 */ /* 0x000fe400078e3cff */
[----:B------:R-:W-:Y:S02]  /*15020*/  LOP3.LUT R21, R21, 0xffffe000, RZ, 0xc0, !PT ;  /* 0xffffe00015157812 */ /* 0x000fe400078ec0ff */
[----:B------:R-:W-:Y:S02]  /*15030*/  PRMT R48, R3, 0x7604, R36 ;  /* 0x0000760403307816 */ /* 0x000fe40000000024 */
[----:B------:R-:W-:Y:S02]  /*15040*/  IADD3 R3, R20, R206, R21 ;  /* 0x000000ce14037210 */ /* 0x000fe40007ffe015 */
[----:B------:R-:W-:-:S02]  /*15050*/  SHF.R.U32.HI R38, RZ, 0x8, R4 ;  /* 0x00000008ff267819 */ /* 0x000fc40000011604 */
[----:B------:R-:W-:Y:S01]  /*15060*/  LOP3.LUT R37, R4, 0xff, RZ, 0xc0, !PT ;  /* 0x000000ff04257812 */ /* 0x000fe200078ec0ff */
[----:B------:R-:W-:Y:S01]  /*15070*/  IMAD.IADD R3, R16, 0x1, R3 ;  /* 0x0000000110037824 */ /* 0x000fe200078e0203 */
[----:B------:R-:W-:Y:S02]  /*15080*/  LOP3.LUT R38, R38, 0xff, RZ, 0xc0, !PT ;  /* 0x000000ff26267812 */ /* 0x000fe400078ec0ff */
[----:B------:R-:W-:Y:S02]  /*15090*/  SHF.R.U32.HI R21, RZ, 0x8, R5 ;  /* 0x00000008ff157819 */ /* 0x000fe40000011605 */
[----:B------:R-:W0:Y:S01]  /*150a0*/  LDS.128 R40, [R3+0x14400] ;  /* 0x0144000003287984 */ /* 0x000e220000000c00 */
[----:B------:R-:W-:Y:S02]  /*150b0*/  PRMT R53, R38, 0x7604, R37 ;  /* 0x0000760426357816 */ /* 0x000fe40000000025 */
[----:B------:R-:W-:Y:S02]  /*150c0*/  SHF.R.U32.HI R50, RZ, 0x8, R6 ;  /* 0x00000008ff327819 */ /* 0x000fe40000011606 */
[----:B------:R-:W-:-:S02]  /*150d0*/  LOP3.LUT R20, R5, 0xff, RZ, 0xc0, !PT ;  /* 0x000000ff05147812 */ /* 0x000fc400078ec0ff */
[----:B------:R-:W-:Y:S02]  /*150e0*/  LOP3.LUT R21, R21, 0xff, RZ, 0xc0, !PT ;  /* 0x000000ff15157812 */ /* 0x000fe400078ec0ff */
[----:B------:R-:W-:Y:S02]  /*150f0*/  LOP3.LUT R49, R6, 0xff, RZ, 0xc0, !PT ;  /* 0x000000ff06317812 */ /* 0x000fe400078ec0ff */
[----:B------:R-:W-:Y:S02]  /*15100*/  LOP3.LUT R50, R50, 0xff, RZ, 0xc0, !PT ;  /* 0x000000ff32327812 */ /* 0x000fe400078ec0ff */
[----:B------:R-:W-:Y:S02]  /*15110*/  PRMT R20, R21, 0x7604, R20 ;  /* 0x0000760415147816 */ /* 0x000fe40000000014 */
[----:B------:R-:W-:Y:S02]  /*15120*/  SHF.R.U32.HI R55, RZ, 0x10, R5 ;  /* 0x00000010ff377819 */ /* 0x000fe40000011605 */
[----:B------:R-:W-:-:S02]  /*15130*/  SHF.R.U32.HI R21, RZ, 0x10, R25 ;  /* 0x00000010ff157819 */ /* 0x000fc40000011619 */
[----:B------:R-:W-:Y:S01]  /*15140*/  PRMT R57, R50, 0x7604, R49 ;  /* 0x0000760432397816 */ /* 0x000fe20000000031 */
[----:B------:R-:W-:Y:S01]  /*15150*/  IMAD.U32 R55, R55, 0x10000, RZ ;  /* 0x0001000037377824 */ /* 0x000fe200078e00ff */
[----:B------:R-:W-:Y:S01]  /*15160*/  SHF.R.U32.HI R49, RZ, 0x10, R27 ;  /* 0x00000010ff317819 */ /* 0x000fe2000001161b */
[----:B------:R-:W-:Y:S01]  /*15170*/  IMAD.U32 R21, R21, 0x10000, RZ ;  /* 0x0001000015157824 */ /* 0x000fe200078e00ff */
[----:B------:R-:W-:Y:S02]  /*15180*/  SHF.R.U32.HI R52, RZ, 0x8, R7 ;  /* 0x00000008ff347819 */ /* 0x000fe40000011607 */
[----:B------:R-:W-:Y:S01]  /*15190*/  LOP3.LUT R51, R7, 0xff, RZ, 0xc0, !PT ;  /* 0x000000ff07337812 */ /* 0x000fe200078ec0ff */
[----:B------:R-:W-:Y:S01]  /*151a0*/  IMAD.U32 R49, R49, 0x10000, RZ ;  /* 0x0001000031317824 */ /* 0x000fe200078e00ff */
[----:B------:R-:W-:Y:S02]  /*151b0*/  LOP3.LUT R52, R52, 0xff, RZ, 0xc0, !PT ;  /* 0x000000ff34347812 */ /* 0x000fe400078ec0ff */
[----:B------:R-:W-:-:S02]  /*151c0*/  LOP3.LUT R55, R20, 0xff0000, R55, 0xf8, !PT ;  /* 0x00ff000014377812 */ /* 0x000fc400078ef837 */
[----:B------:R-:W-:Y:S02]  /*151d0*/  LOP3.LUT R21, R46, 0xff0000, R21, 0xf8, !PT ;  /* 0x00ff00002e157812 */ /* 0x000fe400078ef815 */
[----:B------:R-:W-:Y:S02]  /*151e0*/  PRMT R52, R52, 0x7604, R51 ;  /* 0x0000760434347816 */ /* 0x000fe40000000033 */
[----:B------:R-:W-:Y:S02]  /*151f0*/  SHF.R.U32.HI R59, RZ, 0x10, R7 ;  /* 0x00000010ff3b7819 */ /* 0x000fe40000011607 */
[----:B------:R-:W-:Y:S02]  /*15200*/  LOP3.LUT R51, R48, 0xff0000, R49, 0xf8, !PT ;  /* 0x00ff000030337812 */ /* 0x000fe400078ef831 */
[----:B------:R-:W-:Y:S01]  /*15210*/  LOP3.LUT R47, R47, 0xff0000, R26, 0xf8, !PT ;  /* 0x00ff00002f2f7812 */ /* 0x000fe200078ef81a */
[----:B------:R-:W-:Y:S01]  /*15220*/  IMAD.U32 R59, R59, 0x10000, RZ ;  /* 0x000100003b3b7824 */ /* 0x000fe200078e00ff */
[----:B------:R-:W-:-:S02]  /*15230*/  LOP3.LUT R55, R55, 0xff000000, R5, 0xf8, !PT ;  /* 0xff00000037377812 */ /* 0x000fc400078ef805 */
[----:B------:R-:W-:Y:S02]  /*15240*/  LOP3.LUT R50, R21, 0xff000000, R25, 0xf8, !PT ;  /* 0xff00000015327812 */ /* 0x000fe400078ef819 */
[----:B------:R-:W-:Y:S02]  /*15250*/  LOP3.LUT R21, R53, 0xff0000, R4, 0xf8, !PT ;  /* 0x00ff000035157812 */ /* 0x000fe400078ef804 */
[----:B------:R-:W-:Y:S02]  /*15260*/  LOP3.LUT R45, R45, 0xff0000, R24, 0xf8, !PT ;  /* 0x00ff00002d2d7812 */ /* 0x000fe400078ef818 */
[----:B------:R-:W-:Y:S02]  /*15270*/  LOP3.LUT R53, R51, 0xff000000, R27, 0xf8, !PT ;  /* 0xff00000033357812 */ /* 0x000fe400078ef81b */
[----:B------:R-:W-:Y:S02]  /*15280*/  LOP3.LUT R20, R47, 0xff000000, R26, 0xf8, !PT ;  /* 0xff0000002f147812 */ /* 0x000fe400078ef81a */
[----:B------:R-:W-:-:S02]  /*15290*/  F2FP.F16.E4M3.UNPACK_B R56, R55 ;  /* 0x00000037ff38723e */ /* 0x000fc400020006ff */
[-C--:B0-----:R-:W-:Y:S02]  /*152a0*/  F2FP.F16.E4M3.UNPACK_B R27, R41.reuse ;  /* 0x00000029ff1b723e */ /* 0x081fe400020006ff */
[----:B------:R-:W-:Y:S01]  /*152b0*/  F2FP.F16.E4M3.UNPACK_B R26, R50 ;  /* 0x00000032ff1a723e */ /* 0x000fe200020006ff */
[----:B------:R-:W-:Y:S01]  /*152c0*/  HADD2.F32 R58, -RZ, R56.H0_H0 ;  /* 0x20000038ff3a7230 */ /* 0x000fe20000004100 */
[----:B------:R-:W-:Y:S01]  /*152d0*/  LOP3.LUT R49, R45, 0xff000000, R24, 0xf8, !PT ;  /* 0xff0000002d317812 */ /* 0x000fe200078ef818 */
[----:B------:R-:W-:Y:S01]  /*152e0*/  HADD2.F32 R5, -RZ, R27.H0_H0 ;  /* 0x2000001bff057230 */ /* 0x000fe20000004100 */
[----:B------:R-:W-:Y:S01]  /*152f0*/  LOP3.LUT R59, R52, 0xff0000, R59, 0xf8, !PT ;  /* 0x00ff0000343b7812 */ /* 0x000fe200078ef83b */
[----:B------:R-:W-:Y:S01]  /*15300*/  HADD2.F32 R52, -RZ, R26.H0_H0 ;  /* 0x2000001aff347230 */ /* 0x000fe20000004100 */
[----:B------:R-:W-:Y:S02]  /*15310*/  F2FP.F16.E4M3.UNPACK_B R46, R41.H1 ;  /* 0x00000029ff2e723e */ /* 0x000fe400030006ff */
[C---:B------:R-:W-:Y:S01]  /*15320*/  FMUL.FTZ R60, R5.reuse, R58 ;  /* 0x0000003a053c7220 */ /* 0x040fe20000410000 */
[----:B------:R-:W-:Y:S01]  /*15330*/  F2FP.F16.E4M3.UNPACK_B R50, R50.H1 ;  /* 0x00000032ff32723e */ /* 0x000fe200030006ff */
[----:B------:R-:W-:Y:S01]  /*15340*/  FMUL.FTZ R51, R5, R52 ;  /* 0x0000003405337220 */ /* 0x000fe20000410000 */
[----:B------:R-:W-:-:S02]  /*15350*/  LOP3.LUT R57, R57, 0xff0000, R6, 0xf8, !PT ;  /* 0x00ff000039397812 */ /* 0x000fc400078ef806 */
[----:B------:R-:W-:Y:S02]  /*15360*/  LOP3.LUT R59, R59, 0xff000000, R7, 0xf8, !PT ;  /* 0xff0000003b3b7812 */ /* 0x000fe400078ef807 */
[-C--:B------:R-:W-:Y:S02]  /*15370*/  F2FP.F16.E4M3.UNPACK_B R47, R43.reuse ;  /* 0x0000002bff2f723e */ /* 0x080fe400020006ff */
[----:B------:R-:W-:Y:S02]  /*15380*/  F2FP.F16.E4M3.UNPACK_B R48, R43.H1 ;  /* 0x0000002bff30723e */ /* 0x000fe400030006ff */
[-C--:B------:R-:W-:Y:S02]  /*15390*/  F2FP.F16.E4M3.UNPACK_B R7, R42.reuse ;  /* 0x0000002aff07723e */ /* 0x080fe400020006ff */
[----:B------:R-:W-:Y:S01]  /*153a0*/  F2FP.F16.E4M3.UNPACK_B R43, R42.H1 ;  /* 0x0000002aff2b723e */ /* 0x000fe200030006ff */
[--C-:B------:R-:W-:Y:S01]  /*153b0*/  HADD2.F32 R42, -RZ, R46.reuse.H0_H0 ;  /* 0x2000002eff2a7230 */ /* 0x100fe20000004100 */
[----:B------:R-:W-:Y:S01]  /*153c0*/  F2FP.F16.E4M3.UNPACK_B R55, R55.H1 ;  /* 0x00000037ff37723e */ /* 0x000fe200030006ff */
[----:B------:R-:W-:Y:S01]  /*153d0*/  HADD2.F32 R46, -RZ, R46.H1_H1 ;  /* 0x3000002eff2e7230 */ /* 0x000fe20000004100 */
[----:B------:R-:W-:Y:S01]  /*153e0*/  LOP3.LUT R6, R57, 0xff000000, R6, 0xf8, !PT ;  /* 0xff00000039067812 */ /* 0x000fe200078ef806 */
[----:B------:R-:W-:Y:S01]  /*153f0*/  HADD2.F32 R57, -RZ, R56.H1_H1 ;  /* 0x30000038ff397230 */ /* 0x000fe20000004100 */
[----:B------:R-:W-:Y:S01]  /*15400*/  LOP3.LUT R54, R21, 0xff000000, R4, 0xf8, !PT ;  /* 0xff00000015367812 */ /* 0x000fe200078ef804 */
[--C-:B------:R-:W-:Y:S01]  /*15410*/  HADD2.F32 R56, -RZ, R55.reuse.H0_H0 ;  /* 0x20000037ff387230 */ /* 0x100fe20000004100 */
[-C--:B------:R-:W-:Y:S01]  /*15420*/  F2FP.F16.E4M3.UNPACK_B R41, R40.reuse ;  /* 0x00000028ff29723e */ /* 0x080fe200020006ff */
[----:B------:R-:W-:Y:S01]  /*15430*/  HADD2.F32 R55, -RZ, R55.H1_H1 ;  /* 0x30000037ff377230 */ /* 0x000fe20000004100 */
[----:B------:R-:W-:Y:S01]  /*15440*/  F2FP.F16.E4M3.UNPACK_B R40, R40.H1 ;  /* 0x00000028ff28723e */ /* 0x000fe200030006ff */
[----:B--2---:R-:W0:Y:S02]  /*15450*/  LDS.128 R36, [R68+0x14400] ;  /* 0x0144000044247984 */ /* 0x004e240000000c00 */
[----:B0-----:R-:W-:-:S02]  /*15460*/  F2FP.F16.E4M3.UNPACK_B R24, R37 ;  /* 0x00000025ff18723e */ /* 0x001fc400020006ff */
[----:B------:R-:W-:Y:S02]  /*15470*/  F2FP.F16.E4M3.UNPACK_B R37, R37.H1 ;  /* 0x00000025ff25723e */ /* 0x000fe400030006ff */
[-C--:B------:R-:W-:Y:S01]  /*15480*/  F2FP.F16.E4M3.UNPACK_B R45, R39.reuse ;  /* 0x00000027ff2d723e */ /* 0x080fe200020006ff */
[----:B------:R-:W-:Y:S01]  /*15490*/  HADD2.F32 R25, -RZ, R24.H0_H0 ;  /* 0x20000018ff197230 */ /* 0x000fe20000004100 */
[----:B------:R-:W-:Y:S02]  /*154a0*/  F2FP.F16.E4M3.UNPACK_B R39, R39.H1 ;  /* 0x00000027ff27723e */ /* 0x000fe400030006ff */
[----:B------:R-:W-:Y:S02]  /*154b0*/  F2FP.F16.E4M3.UNPACK_B R21, R36 ;  /* 0x00000024ff15723e */ /* 0x000fe400020006ff */
[C---:B------:R-:W-:Y:S01]  /*154c0*/  FFMA.FTZ R5, R25.reuse, R52, -R60 ;  /* 0x0000003419057223 */ /* 0x040fe2000001083c */
[----:B------:R-:W-:Y:S01]  /*154d0*/  FFMA.FTZ R25, R25, R58, R51 ;  /* 0x0000003a19197223 */ /* 0x000fe20000010033 */
[----:B------:R-:W-:-:S02]  /*154e0*/  HADD2.F32 R51, -RZ, R26.H1_H1 ;  /* 0x3000001aff337230 */ /* 0x000fc40000004100 */
[C---:B------:R-:W-:Y:S01]  /*154f0*/  FMUL.FTZ R60, R42.reuse, R56 ;  /* 0x000000382a3c7220 */ /* 0x040fe20000410000 */
[----:B------:R-:W-:Y:S01]  /*15500*/  HADD2.F32 R26, -RZ, R24.H1_H1 ;  /* 0x30000018ff1a7230 */ /* 0x000fe20000004100 */
[----:B------:R-:W-:Y:S01]  /*15510*/  F2FP.F16.E4M3.UNPACK_B R36, R36.H1 ;  /* 0x00000024ff24723e */ /* 0x000fe200030006ff */
[----:B------:R-:W-:Y:S01]  /*15520*/  HADD2.F32 R52, -RZ, R50.H0_H0 ;  /* 0x20000032ff347230 */ /* 0x000fe20000004100 */
[-C--:B------:R-:W-:Y:S01]  /*15530*/  F2FP.F16.E4M3.UNPACK_B R4, R38.reuse ;  /* 0x00000026ff04723e */ /* 0x080fe200020006ff */
[----:B------:R-:W-:Y:S01]  /*15540*/  HADD2.F32 R24, -RZ, R27.H1_H1 ;  /* 0x3000001bff187230 */ /* 0x000fe20000004100 */
[----:B------:R-:W-:Y:S01]  /*15550*/  F2FP.F16.E4M3.UNPACK_B R38, R38.H1 ;  /* 0x00000026ff26723e */ /* 0x000fe200030006ff */
[----:B------:R-:W-:Y:S02]  /*15560*/  HADD2.F32 R27, -RZ, R37.H0_H0 ;  /* 0x20000025ff1b7230 */ /* 0x000fe40000004100 */
[----:B------:R-:W-:Y:S01]  /*15570*/  FMUL.FTZ R63, R42, R52 ;  /* 0x000000342a3f7220 */ /* 0x000fe20000410000 */
[----:B------:R-:W-:-:S02]  /*15580*/  HADD2.F32 R42, -RZ, R47.H0_H0 ;  /* 0x2000002fff2a7230 */ /* 0x000fc40000004100 */
[C---:B------:R-:W-:Y:S01]  /*15590*/  FMUL.FTZ R61, R24.reuse, R57 ;  /* 0x00000039183d7220 */ /* 0x040fe20000410000 */
[----:B------:R-:W-:Y:S01]  /*155a0*/  FMUL.FTZ R58, R24, R51 ;  /* 0x00000033183a7220 */ /* 0x000fe20000410000 */
[C---:B------:R-:W-:Y:S01]  /*155b0*/  FFMA.FTZ R63, R27.reuse, R56, R63 ;  /* 0x000000381b3f7223 */ /* 0x040fe2000001003f */
[----:B------:R-:W-:Y:S01]  /*155c0*/  F2FP.F16.E4M3.UNPACK_B R56, R59 ;  /* 0x0000003bff38723e */ /* 0x000fe200020006ff */
[C---:B------:R-:W-:Y:S01]  /*155d0*/  FFMA.FTZ R24, R26.reuse, R51, -R61 ;  /* 0x000000331a187223 */ /* 0x040fe2000001083d */
[----:B------:R-:W-:Y:S01]  /*155e0*/  F2FP.F16.E4M3.UNPACK_B R51, R53 ;  /* 0x00000035ff33723e */ /* 0x000fe200020006ff */
[----:B------:R-:W-:Y:S01]  /*155f0*/  FFMA.FTZ R26, R26, R57, R58 ;  /* 0x000000391a1a7223 */ /* 0x000fe2000001003a */
[----:B------:R-:W-:Y:S01]  /*15600*/  FFMA.FTZ R60, R27, R52, -R60 ;  /* 0x000000341b3c7223 */ /* 0x000fe2000001083c */
[----:B------:R-:W-:Y:S02]  /*15610*/  HADD2.F32 R57, -RZ, R56.H0_H0 ;  /* 0x20000038ff397230 */ /* 0x000fe40000004100 */
[----:B------:R-:W-:Y:S01]  /*15620*/  FMUL.FTZ R58, R46, R55 ;  /* 0x000000372e3a7220 */ /* 0x000fe20000410000 */
[----:B------:R-:W-:Y:S01]  /*15630*/  HADD2.F32 R52, -RZ, R51.H0_H0 ;  /* 0x20000033ff347230 */ /* 0x000fe20000004100 */
[----:B------:R-:W-:Y:S01]  /*15640*/  F2FP.F16.E4M3.UNPACK_B R59, R59.H1 ;  /* 0x0000003bff3b723e */ /* 0x000fe200030006ff */
[----:B------:R-:W-:-:S02]  /*15650*/  HADD2.F32 R50, -RZ, R50.H1_H1 ;  /* 0x30000032ff327230 */ /* 0x000fc40000004100 */
[CC--:B------:R-:W-:Y:S01]  /*15660*/  FMUL.FTZ R62, R42.reuse, R57.reuse ;  /* 0x000000392a3e7220 */ /* 0x0c0fe20000410000 */
[----:B------:R-:W-:Y:S02]  /*15670*/  HADD2.F32 R27, -RZ, R45.H0_H0 ;  /* 0x2000002dff1b7230 */ /* 0x000fe40000004100 */
[----:B------:R-:W-:Y:S01]  /*15680*/  FMUL.FTZ R42, R42, R52 ;  /* 0x000000342a2a7220 */ /* 0x000fe20000410000 */
[----:B------:R-:W-:Y:S02]  /*15690*/  HADD2.F32 R37, -RZ, R37.H1_H1 ;  /* 0x30000025ff257230 */ /* 0x000fe40000004100 */
[----:B------:R-:W-:Y:S01]  /*156a0*/  FMUL.FTZ R46, R46, R50 ;  /* 0x000000322e2e7220 */ /* 0x000fe20000410000 */
[----:B------:R-:W-:Y:S02]  /*156b0*/  HADD2.F32 R56, -RZ, R56.H1_H1 ;  /* 0x30000038ff387230 */ /* 0x000fe40000004100 */
[----:B------:R-:W-:Y:S01]  /*156c0*/  FFMA.FTZ R57, R27, R57, R42 ;  /* 0x000000391b397223 */ /* 0x000fe2000001002a */
[----:B------:R-:W-:Y:S01]  /*156d0*/  HADD2.F32 R47, -RZ, R47.H1_H1 ;  /* 0x3000002fff2f7230 */ /* 0x000fe20000004100 */
[----:B------:R-:W-:Y:S01]  /*156e0*/  F2FP.F16.E4M3.UNPACK_B R53, R53.H1 ;  /* 0x00000035ff35723e */ /* 0x000fe200030006ff */
[----:B------:R-:W-:-:S02]  /*156f0*/  HADD2.F32 R42, -RZ, R51.H1_H1 ;  /* 0x30000033ff2a7230 */ /* 0x000fc40000004100 */
[C---:B------:R-:W-:Y:S01]  /*15700*/  FFMA.FTZ R61, R37.reuse, R50, -R58 ;  /* 0x00000032253d7223 */ /* 0x040fe2000001083a */
[----:B------:R-:W-:Y:S01]  /*15710*/  FFMA.FTZ R58, R37, R55, R46 ;  /* 0x00000037253a7223 */ /* 0x000fe2000001002e */
[----:B------:R-:W-:Y:S01]  /*15720*/  FFMA.FTZ R62, R27, R52, -R62 ;  /* 0x000000341b3e7223 */ /* 0x000fe2000001083e */
[----:B------:R-:W-:Y:S02]  /*15730*/  HADD2.F32 R45, -RZ, R45.H1_H1 ;  /* 0x3000002dff2d7230 */ /* 0x000fe40000004100 */
[C---:B------:R-:W-:Y:S01]  /*15740*/  FMUL.FTZ R52, R47.reuse, R56 ;  /* 0x000000382f347220 */ /* 0x040fe20000410000 */
[----:B------:R-:W-:Y:S02]  /*15750*/  HADD2.F32 R50, -RZ, R59.H0_H0 ;  /* 0x2000003bff327230 */ /* 0x000fe40000004100 */
[-C--:B------:R-:W-:Y:S01]  /*15760*/  FMUL.FTZ R47, R47, R42.reuse ;  /* 0x0000002a2f2f7220 */ /* 0x080fe20000410000 */
[----:B------:R-:W-:Y:S02]  /*15770*/  HADD2.F32 R37, -RZ, R48.H0_H0 ;  /* 0x20000030ff257230 */ /* 0x000fe40000004100 */
[----:B------:R-:W-:Y:S01]  /*15780*/  FFMA.FTZ R55, R45, R42, -R52 ;  /* 0x0000002a2d377223 */ /* 0x000fe20000010834 */
[----:B------:R-:W-:-:S02]  /*15790*/  HADD2.F32 R46, -RZ, R53.H0_H0 ;  /* 0x20000035ff2e7230 */ /* 0x000fc40000004100 */
[----:B------:R-:W-:Y:S01]  /*157a0*/  FFMA.FTZ R56, R45, R56, R47 ;  /* 0x000000382d387223 */ /* 0x000fe2000001002f */
[----:B------:R-:W-:Y:S02]  /*157b0*/  HADD2.F32 R27, -RZ, R39.H0_H0 ;  /* 0x20000027ff1b7230 */ /* 0x000fe40000004100 */
[C---:B------:R-:W-:Y:S01]  /*157c0*/  FMUL.FTZ R64, R37.reuse, R50 ;  /* 0x0000003225407220 */ /* 0x040fe20000410000 */
[----:B------:R-:W-:Y:S01]  /*157d0*/  F2FP.F16.E4M3.UNPACK_B R45, R54.H1 ;  /* 0x00000036ff2d723e */ /* 0x000fe200030006ff */
[-C--:B------:R-:W-:Y:S01]  /*157e0*/  FMUL.FTZ R37, R37, R46.reuse ;  /* 0x0000002e25257220 */ /* 0x080fe20000410000 */
[-C--:B------:R-:W-:Y:S01]  /*157f0*/  F2FP.F16.E4M3.UNPACK_B R42, R49.reuse.H1 ;  /* 0x00000031ff2a723e */ /* 0x080fe200030006ff */
[----:B------:R-:W-:Y:S02]  /*15800*/  HADD2.F32 R53, -RZ, R53.H1_H1 ;  /* 0x30000035ff357230 */ /* 0x000fe40000004100 */
[C---:B------:R-:W-:Y:S01]  /*15810*/  FFMA.FTZ R64, R27.reuse, R46, -R64 ;  /* 0x0000002e1b407223 */ /* 0x040fe20000010840 */
[----:B------:R-:W-:Y:S01]  /*15820*/  FFMA.FTZ R65, R27, R50, R37 ;  /* 0x000000321b417223 */ /* 0x000fe20000010025 */
[----:B------:R-:W-:Y:S01]  /*15830*/  HADD2.F32 R59, -RZ, R59.H1_H1 ;  /* 0x3000003bff3b7230 */ /* 0x000fe20000004100 */
[----:B------:R-:W-:Y:S01]  /*15840*/  F2FP.F16.E4M3.UNPACK_B R54, R54 ;  /* 0x00000036ff36723e */ /* 0x000fe200020006ff */
[----:B------:R-:W-:Y:S01]  /*15850*/  HADD2.F32 R48, -RZ, R48.H1_H1 ;  /* 0x30000030ff307230 */ /* 0x000fe20000004100 */
[----:B------:R-:W-:Y:S01]  /*15860*/  F2FP.F16.E4M3.UNPACK_B R49, R49 ;  /* 0x00000031ff31723e */ /* 0x000fe200020006ff */
[----:B------:R-:W-:Y:S01]  /*15870*/  HADD2.F32 R50, -RZ, R45.H0_H0 ;  /* 0x2000002dff327230 */ /* 0x000fe20000004100 */
[----:B------:R-:W-:Y:S01]  /*15880*/  F2FP.SATFINITE.E4M3.F32.PACK_AB_MERGE_C R60, R61, R60, RZ ;  /* 0x0000003c3d3c723e */ /* 0x000fe200048070ff */
        /* <DEDUP_REMOVED lines=13> */
[C---:B------:R-:W-:Y:S01]  /*15960*/  FFMA.FTZ R67, R39.reuse, R53, -R52 ;  /* 0x0000003527437223 */ /* 0x040fe20000010834 */
[----:B------:R-:W-:Y:S01]  /*15970*/  FFMA.FTZ R66, R39, R59, R66 ;  /* 0x0000003b27427223 */ /* 0x000fe20000010042 */
[----:B------:R-:W-:Y:S02]  /*15980*/  HADD2.F32 R36, -RZ, R36.H1_H1 ;  /* 0x30000024ff247230 */ /* 0x000fe40000004100 */
[C---:B------:R-:W-:Y:S01]  /*15990*/  FMUL.FTZ R39, R40.reuse, R45 ;  /* 0x0000002d28277220 */ /* 0x040fe20000410000 */
[----:B------:R-:W-:Y:S01]  /*159a0*/  FMUL.FTZ R42, R40, R27 ;  /* 0x0000001b282a7220 */ /* 0x000fe20000410000 */
[----:B------:R-:W-:Y:S01]  /*159b0*/  HADD2.F32 R40, -RZ, R54.H0_H0 ;  /* 0x20000036ff287230 */ /* 0x000fe20000004100 */
[----:B------:R-:W-:Y:S01]  /*159c0*/  F2FP.SATFINITE.E4M3.F32.PACK_AB_MERGE_C R58, R58, R63, RZ ;  /* 0x0000003f3a3a723e */ /* 0x000fe200048070ff */
[----:B------:R-:W-:-:S02]  /*159d0*/  HADD2.F32 R37, -RZ, R41.H0_H0 ;  /* 0x20000029ff257230 */ /* 0x000fc40000004100 */
[C---:B------:R-:W-:Y:S01]  /*159e0*/  FFMA.FTZ R52, R36.reuse, R27, -R39 ;  /* 0x0000001b24347223 */ /* 0x040fe20000010827 */
[----:B------:R-:W-:Y:S01]  /*159f0*/  FFMA.FTZ R51, R36, R45, R42 ;  /* 0x0000002d24337223 */ /* 0x000fe2000001002a */
[----:B------:R-:W-:Y:S01]  /*15a00*/  HADD2.F32 R36, -RZ, R49.H0_H0 ;  /* 0x20000031ff247230 */ /* 0x000fe20000004100 */
[----:B------:R-:W-:Y:S01]  /*15a10*/  F2FP.F16.E4M3.UNPACK_B R39, R6.H1 ;  /* 0x00000006ff27723e */ /* 0x000fe200030006ff */
[----:B------:R-:W-:Y:S02]  /*15a20*/  HADD2.F32 R27, -RZ, R21.H0_H0 ;  /* 0x20000015ff1b7230 */ /* 0x000fe40000004100 */
[C---:B------:R-:W-:Y:S01]  /*15a30*/  FMUL.FTZ R42, R37.reuse, R40 ;  /* 0x00000028252a7220 */ /* 0x040fe20000410000 */
[----:B------:R-:W-:Y:S02]  /*15a40*/  HADD2.F32 R54, -RZ, R54.H1_H1 ;  /* 0x30000036ff367230 */ /* 0x000fe40000004100 */
[----:B------:R-:W-:Y:S01]  /*15a50*/  FMUL.FTZ R46, R37, R36 ;  /* 0x00000024252e7220 */ /* 0x000fe20000410000 */
[----:B------:R-:W-:-:S02]  /*15a60*/  HADD2.F32 R41, -RZ, R41.H1_H1 ;  /* 0x30000029ff297230 */ /* 0x000fc40000004100 */
[----:B------:R-:W-:Y:S01]  /*15a70*/  FFMA.FTZ R42, R27, R36, -R42 ;  /* 0x000000241b2a7223 */ /* 0x000fe2000001082a */
[----:B------:R-:W-:Y:S01]  /*15a80*/  HADD2.F32 R36, -RZ, R49.H1_H1 ;  /* 0x30000031ff247230 */ /* 0x000fe20000004100 */
[----:B------:R-:W-:Y:S01]  /*15a90*/  F2FP.F16.E4M3.UNPACK_B R37, R20.H1 ;  /* 0x00000014ff25723e */ /* 0x000fe200030006ff */
[----:B------:R-:W-:Y:S02]  /*15aa0*/  HADD2.F32 R21, -RZ, R21.H1_H1 ;  /* 0x30000015ff157230 */ /* 0x000fe40000004100 */
[----:B------:R-:W-:Y:S01]  /*15ab0*/  FMUL.FTZ R48, R41, R54 ;  /* 0x0000003629307220 */ /* 0x000fe20000410000 */
[----:B------:R-:W-:Y:S01]  /*15ac0*/  FFMA.FTZ R46, R27, R40, R46 ;  /* 0x000000281b2e7223 */ /* 0x000fe2000001002e */
[-C--:B------:R-:W-:Y:S01]  /*15ad0*/  FMUL.FTZ R45, R41, R36.reuse ;  /* 0x00000024292d7220 */ /* 0x080fe20000410000 */
[----:B------:R-:W-:Y:S02]  /*15ae0*/  HADD2.F32 R40, -RZ, R39.H0_H0 ;  /* 0x20000027ff287230 */ /* 0x000fe40000004100 */
[----:B------:R-:W-:Y:S01]  /*15af0*/  FFMA.FTZ R41, R21, R36, -R48 ;  /* 0x0000002415297223 */ /* 0x000fe20000010830 */
[----:B------:R-:W-:-:S02]  /*15b00*/  HADD2.F32 R27, -RZ, R43.H0_H0 ;  /* 0x2000002bff1b7230 */ /* 0x000fc40000004100 */
[----:B------:R-:W-:Y:S01]  /*15b10*/  FFMA.FTZ R45, R21, R54, R45 ;  /* 0x00000036152d7223 */ /* 0x000fe2000001002d */
[----:B------:R-:W-:Y:S01]  /*15b20*/  HADD2.F32 R36, -RZ, R37.H0_H0 ;  /* 0x20000025ff247230 */ /* 0x000fe20000004100 */
[----:B------:R-:W-:Y:S01]  /*15b30*/  F2FP.F16.E4M3.UNPACK_B R20, R20 ;  /* 0x00000014ff14723e */ /* 0x000fe200020006ff */
[----:B------:R-:W-:Y:S02]  /*15b40*/  HADD2.F32 R39, -RZ, R39.H1_H1 ;  /* 0x30000027ff277230 */ /* 0x000fe40000004100 */
[C---:B------:R-:W-:Y:S01]  /*15b50*/  FMUL.FTZ R48, R27.reuse, R40 ;  /* 0x000000281b307220 */ /* 0x040fe20000410000 */
[----:B------:R-:W-:Y:S02]  /*15b60*/  HADD2.F32 R43, -RZ, R43.H1_H1 ;  /* 0x3000002bff2b7230 */ /* 0x000fe40000004100 */
[----:B------:R-:W-:Y:S01]  /*15b70*/  FMUL.FTZ R54, R27, R36 ;  /* 0x000000241b367220 */ /* 0x000fe20000410000 */
[----:B------:R-:W-:Y:S01]  /*15b80*/  HADD2.F32 R21, -RZ, R38.H0_H0 ;  /* 0x20000026ff157230 */ /* 0x000fe20000004100 */
[----:B------:R-:W-:Y:S01]  /*15b90*/  F2FP.F16.E4M3.UNPACK_B R6, R6 ;  /* 0x00000006ff06723e */ /* 0x000fe200020006ff */
[----:B------:R-:W-:-:S02]  /*15ba0*/  HADD2.F32 R37, -RZ, R37.H1_H1 ;  /* 0x30000025ff257230 */ /* 0x000fc40000004100 */
[----:B------:R-:W-:Y:S01]  /*15bb0*/  FMUL.FTZ R27, R43, R39 ;  /* 0x000000272b1b7220 */ /* 0x000fe20000410000 */
[----:B------:R-:W-:Y:S02]  /*15bc0*/  HADD2.F32 R38, -RZ, R38.H1_H1 ;  /* 0x30000026ff267230 */ /* 0x000fe40000004100 */
[C---:B------:R-:W-:Y:S01]  /*15bd0*/  FFMA.FTZ R48, R21.reuse, R36, -R48 ;  /* 0x0000002415307223 */ /* 0x040fe20000010830 */
[----:B------:R-:W-:Y:S01]  /*15be0*/  FFMA.FTZ R54, R21, R40, R54 ;  /* 0x0000002815367223 */ /* 0x000fe20000010036 */
[-C--:B------:R-:W-:Y:S01]  /*15bf0*/  FMUL.FTZ R36, R43, R37.reuse ;  /* 0x000000252b247220 */ /* 0x080fe20000410000 */
[--C-:B------:R-:W-:Y:S02]  /*15c00*/  HADD2.F32 R21, -RZ, R20.reuse.H0_H0 ;  /* 0x20000014ff157230 */ /* 0x100fe40000004100 */
[C---:B------:R-:W-:Y:S01]  /*15c10*/  FFMA.FTZ R49, R38.reuse, R37, -R27 ;  /* 0x0000002526317223 */ /* 0x040fe2000001081b */
[----:B------:R-:W-:Y:S02]  /*15c20*/  HADD2.F32 R27, -RZ, R20.H1_H1 ;  /* 0x30000014ff1b7230 */ /* 0x000fe40000004100 */
[----:B------:R-:W-:Y:S01]  /*15c30*/  FFMA.FTZ R53, R38, R39, R36 ;  /* 0x0000002726357223 */ /* 0x000fe20000010024 */
[--C-:B------:R-:W-:Y:S01]  /*15c40*/  HADD2.F32 R37, -RZ, R6.reuse.H0_H0 ;  /* 0x20000006ff257230 */ /* 0x100fe20000004100 */
[----:B------:R-:W-:Y:S01]  /*15c50*/  F2FP.SATFINITE.E4M3.F32.PACK_AB_MERGE_C R50, R51, R50, RZ ;  /* 0x000000323332723e */ /* 0x000fe200048070ff */
[--C-:B------:R-:W-:Y:S01]  /*15c60*/  HADD2.F32 R20, -RZ, R7.reuse.H0_H0 ;  /* 0x20000007ff147230 */ /* 0x100fe20000004100 */
[----:B------:R-:W-:Y:S01]  /*15c70*/  F2FP.SATFINITE.E4M3.F32.PACK_AB_MERGE_C R48, R49, R48, RZ ;  /* 0x000000303130723e */ /* 0x000fe200048070ff */
[----:B------:R-:W-:Y:S01]  /*15c80*/  HADD2.F32 R36, -RZ, R6.H1_H1 ;  /* 0x30000006ff247230 */ /* 0x000fe20000004100 */
[----:B------:R-:W-:Y:S01]  /*15c90*/  F2FP.SATFINITE.E4M3.F32.PACK_AB_MERGE_C R53, R53, R54, RZ ;  /* 0x000000363535723e */ /* 0x000fe200048070ff */
[----:B------:R-:W-:-:S02]  /*15ca0*/  HADD2.F32 R7, -RZ, R7.H1_H1 ;  /* 0x30000007ff077230 */ /* 0x000fc40000004100 */
[C---:B------:R-:W-:Y:S01]  /*15cb0*/  FMUL.FTZ R39, R20.reuse, R37 ;  /* 0x0000002514277220 */ /* 0x040fe20000410000 */
[--C-:B------:R-:W-:Y:S02]  /*15cc0*/  HADD2.F32 R6, -RZ, R4.reuse.H0_H0 ;  /* 0x20000004ff067230 */ /* 0x100fe40000004100 */
[----:B------:R-:W-:Y:S01]  /*15cd0*/  FMUL.FTZ R20, R20, R21 ;  /* 0x0000001514147220 */ /* 0x000fe20000410000 */
[----:B------:R-:W-:Y:S02]  /*15ce0*/  HADD2.F32 R4, -RZ, R4.H1_H1 ;  /* 0x30000004ff047230 */ /* 0x000fe40000004100 */
[CC--:B------:R-:W-:Y:S01]  /*15cf0*/  FMUL.FTZ R43, R7.reuse, R36.reuse ;  /* 0x00000024072b7220 */ /* 0x0c0fe20000410000 */
[----:B------:R-:W-:Y:S01]  /*15d00*/  FMUL.FTZ R7, R7, R27 ;  /* 0x0000001b07077220 */ /* 0x000fe20000410000 */
        /* <DEDUP_REMOVED lines=17> */
.L_x_1479:
[----:B------:R-:W-:Y:S05]  /*15e20*/  BSYNC B1 ;  /* 0x0000000000017941 */ /* 0x000fea0003800000 */
.L_x_1478:
[----:B------:R-:W-:Y:S04]  /*15e30*/  BSSY B1, `(.L_x_1480) ;  /* 0x0000101000017945 */ /* 0x000fe80003800000 */
[----:B------:R-:W-:Y:S05]  /*15e40*/  @P1 BRA `(.L_x_1481) ;  /* 0x0000000c00fc1947 */ /* 0x000fea0003800000 */
[----:B------:R-:W2:Y:S01]  /*15e50*/  LDL R59, [R1+0x4] ;  /* 0x00000400013b7983 */ /* 0x000ea20000100800 */
[----:B-1---5:R-:W-:Y:S02]  /*15e60*/  SHF.R.U32.HI R3, RZ, 0x8, R28 ;  /* 0x00000008ff037819 */ /* 0x022fe4000001161c */
[----:B------:R-:W-:Y:S02]  /*15e70*/  LOP3.LUT R5, R28, 0xff, RZ, 0xc0, !PT ;  /* 0x000000ff1c057812 */ /* 0x000fe400078ec0ff */
[----:B------:R-:W-:Y:S02]  /*15e80*/  LOP3.LUT R4, R3, 0xff, RZ, 0xc0, !PT ;  /* 0x000000ff03047812 */ /* 0x000fe400078ec0ff */
[----:B------:R-:W-:Y:S02]  /*15e90*/  LEA.HI R3, R0, R231, RZ, 0x1c ;  /* 0x000000e700037211 */ /* 0x000fe400078fe0ff */
[----:B------:R-:W-:Y:S02]  /*15ea0*/  PRMT R21, R4, 0x7604, R5 ;  /* 0x0000760404157816 */ /* 0x000fe40000000005 */
[----:B------:R-:W-:-:S02]  /*15eb0*/  SHF.R.S32.HI R4, RZ, 0x1f, R3 ;  /* 0x0000001fff047819 */ /* 0x000fc40000011403 */
[----:B------:R-:W-:Y:S02]  /*15ec0*/  SHF.R.U32.HI R6, RZ, 0x8, R29 ;  /* 0x00000008ff067819 */ /* 0x000fe4000001161d */
[----:B------:R-:W-:Y:S01]  /*15ed0*/  LEA.HI R5, R4, R3, RZ, 0x2 ;  /* 0x0000000304057211 */ /* 0x000fe200078f10ff */
[----:B------:R-:W-:Y:S01]  /*15ee0*/  IMAD.SHL.U32 R3, R3, 0x10, RZ ;  /* 0x0000001003037824 */ /* 0x000fe200078e00ff */
[----:B------:R-:W-:Y:S02]  /*15ef0*/  SHF.R.U32.HI R26, RZ, 0x8, R31 ;  /* 0x00000008ff1a7819 */ /* 0x000fe4000001161f */
[----:B------:R-:W-:Y:S01]  /*15f00*/  SHF.R.U32.HI R24, RZ, 0x8, R8 ;  /* 0x00000008ff187819 */ /* 0x000fe20000011608 */
[----:B------:R-:W-:Y:S01]  /*15f10*/  IMAD.SHL.U32 R5, R5, 0x800, RZ ;  /* 0x0000080005057824 */ /* 0x000fe200078e00ff */
[----:B------:R-:W-:Y:S02]  /*15f20*/  LOP3.LUT R7, R29, 0xff, RZ, 0xc0, !PT ;  /* 0x000000ff1d077812 */ /* 0x000fe400078ec0ff */
[----:B------:R-:W-:-:S02]  /*15f30*/  LOP3.LUT R6, R6, 0xff, RZ, 0xc0, !PT ;  /* 0x000000ff06067812 */ /* 0x000fc400078ec0ff */
[----:B------:R-:W-:Y:S02]  /*15f40*/  LOP3.LUT R4, R204, 0x30, R3, 0xf8, !PT ;  /* 0x00000030cc047812 */ /* 0x000fe400078ef803 */
[----:B---3--:R-:W-:Y:S02]  /*15f50*/  LOP3.LUT R20, R31, 0xff, RZ, 0xc0, !PT ;  /* 0x000000ff1f147812 */ /* 0x008fe400078ec0ff */
[----:B------:R-:W-:Y:S02]  /*15f60*/  LOP3.LUT R25, R8, 0xff, RZ, 0xc0, !PT ;  /* 0x000000ff08197812 */ /* 0x000fe400078ec0ff */
[----:B------:R-:W-:Y:S02]  /*15f70*/  LOP3.LUT R3, R26, 0xff, RZ, 0xc0, !PT ;  /* 0x000000ff1a037812 */ /* 0x000fe400078ec0ff */
[----:B------:R-:W-:Y:S02]  /*15f80*/  LOP3.LUT R24, R24, 0xff, RZ, 0xc0, !PT ;  /* 0x000000ff18187812 */ /* 0x000fe400078ec0ff */
[----:B0-----:R-:W-:-:S02]  /*15f90*/  PRMT R37, R6, 0x7604, R7 ;  /* 0x0000760406257816 */ /* 0x001fc40000000007 */
[----:B------:R-:W-:Y:S02]  /*15fa0*/  LOP3.LUT R4, R4, R205, RZ, 0x3c, !PT ;  /* 0x000000cd04047212 */ /* 0x000fe400078e3cff */
[----:B------:R-:W-:Y:S02]  /*15fb0*/  LOP3.LUT R5, R5, 0xffffe000, RZ, 0xc0, !PT ;  /* 0xffffe00005057812 */ /* 0x000fe400078ec0ff */
[----:B------:R-:W-:Y:S02]  /*15fc0*/  SHF.R.U32.HI R6, RZ, 0x8, R30 ;  /* 0x00000008ff067819 */ /* 0x000fe4000001161e */
[----:B------:R-:W-:Y:S02]  /*15fd0*/  PRMT R41, R3, 0x7604, R20 ;  /* 0x0000760403297816 */ /* 0x000fe40000000014 */
[----:B------:R-:W-:Y:S02]  /*15fe0*/  PRMT R45, R24, 0x7604, R25 ;  /* 0x00007604182d7816 */ /* 0x000fe40000000019 */
[----:B------:R-:W-:-:S02]  /*15ff0*/  IADD3 R3, R4, R206, R5 ;  /* 0x000000ce04037210 */ /* 0x000fc40007ffe005 */
[----:B------:R-:W-:Y:S02]  /*16000*/  SHF.R.U32.HI R24, RZ, 0x8, R10 ;  /* 0x00000008ff187819 */ /* 0x000fe4000001160a */
[----:B------:R-:W-:Y:S01]  /*16010*/  SHF.R.U32.HI R26, RZ, 0x8, R11 ;  /* 0x00000008ff1a7819 */ /* 0x000fe2000001160b */
[----:B------:R-:W-:Y:S01]  /*16020*/  IMAD.IADD R3, R16, 0x1, R3 ;  /* 0x0000000110037824 */ /* 0x000fe200078e0203 */
[----:B------:R-:W-:Y:S02]  /*16030*/  LOP3.LUT R7, R30, 0xff, RZ, 0xc0, !PT ;  /* 0x000000ff1e077812 */ /* 0x000fe400078ec0ff */
[----:B------:R-:W-:Y:S02]  /*16040*/  LOP3.LUT R6, R6, 0xff, RZ, 0xc0, !PT ;  /* 0x000000ff06067812 */ /* 0x000fe400078ec0ff */
[----:B------:R-:W-:Y:S02]  /*16050*/  SHF.R.U32.HI R20, RZ, 0x8, R9 ;  /* 0x00000008ff147819 */ /* 0x000fe40000011609 */
[----:B------:R-:W-:-:S02]  /*16060*/  LOP3.LUT R25, R9, 0xff, RZ, 0xc0, !PT ;  /* 0x000000ff09197812 */ /* 0x000fc400078ec0ff */
[----:B------:R-:W-:Y:S02]  /*16070*/  LOP3.LUT R27, R10, 0xff, RZ, 0xc0, !PT ;  /* 0x000000ff0a1b7812 */ /* 0x000fe400078ec0ff */
[----:B------:R-:W-:Y:S02]  /*16080*/  LOP3.LUT R24, R24, 0xff, RZ, 0xc0, !PT ;  /* 0x000000ff18187812 */ /* 0x000fe400078ec0ff */
[----:B------:R-:W-:Y:S02]  /*16090*/  LOP3.LUT R26, R26, 0xff, RZ, 0xc0, !PT ;  /* 0x000000ff1a1a7812 */ /* 0x000fe400078ec0ff */
[----:B------:R-:W-:Y:S02]  /*160a0*/  LOP3.LUT R20, R20, 0xff, RZ, 0xc0, !PT ;  /* 0x000000ff14147812 */ /* 0x000fe400078ec0ff */
[----:B------:R-:W-:Y:S02]  /*160b0*/  LOP3.LUT R43, R11, 0xff, RZ, 0xc0, !PT ;  /* 0x000000ff0b2b7812 */ /* 0x000fe400078ec0ff */
[----:B------:R-:W-:-:S02]  /*160c0*/  PRMT R39, R6, 0x7604, R7 ;  /* 0x0000760406277816 */ /* 0x000fc40000000007 */
[----:B------:R-:W-:Y:S02]  /*160d0*/  PRMT R49, R20, 0x7604, R25 ;  /* 0x0000760414317816 */ /* 0x000fe40000000019 */
[----:B------:R-:W-:Y:S02]  /*160e0*/  PRMT R51, R24, 0x7604, R27 ;  /* 0x0000760418337816 */ /* 0x000fe4000000001b */
[----:B------:R-:W-:Y:S02]  /*160f0*/  PRMT R53, R26, 0x7604, R43 ;  /* 0x000076041a357816 */ /* 0x000fe4000000002b */
[----:B------:R-:W0:Y:S01]  /*16100*/  LDS.128 R24, [R3+0x14400] ;  /* 0x0144000003187984 */ /* 0x000e220000000c00 */
[----:B------:R-:W-:Y:S02]  /*16110*/  SHF.R.U32.HI R20, RZ, 0x10, R28 ;  /* 0x00000010ff147819 */ /* 0x000fe4000001161c */
[----:B------:R-:W-:Y:S02]  /*16120*/  SHF.R.U32.HI R36, RZ, 0x10, R29 ;  /* 0x00000010ff247819 */ /* 0x000fe4000001161d */
[----:B------:R-:W-:-:S02]  /*16130*/  SHF.R.U32.HI R38, RZ, 0x10, R30 ;  /* 0x00000010ff267819 */ /* 0x000fc4000001161e */
[----:B------:R-:W-:Y:S02]  /*16140*/  LOP3.LUT R20, R20, 0xff, RZ, 0xc0, !PT ;  /* 0x000000ff14147812 */ /* 0x000fe400078ec0ff */
[----:B------:R-:W-:Y:S02]  /*16150*/  LOP3.LUT R36, R36, 0xff, RZ, 0xc0, !PT ;  /* 0x000000ff24247812 */ /* 0x000fe400078ec0ff */
[----:B------:R-:W-:Y:S02]  /*16160*/  SHF.R.U32.HI R40, RZ, 0x10, R31 ;  /* 0x00000010ff287819 */ /* 0x000fe4000001161f */
[----:B------:R-:W-:Y:S02]  /*16170*/  LOP3.LUT R38, R38, 0xff, RZ, 0xc0, !PT ;  /* 0x000000ff26267812 */ /* 0x000fe400078ec0ff */
[----:B------:R-:W-:Y:S02]  /*16180*/  PRMT R21, R20, 0x7054, R21 ;  /* 0x0000705414157816 */ /* 0x000fe40000000015 */
[----:B------:R-:W-:-:S02]  /*16190*/  PRMT R37, R36, 0x7054, R37 ;  /* 0x0000705424257816 */ /* 0x000fc40000000025 */
[----:B------:R-:W-:Y:S02]  /*161a0*/  LOP3.LUT R40, R40, 0xff, RZ, 0xc0, !PT ;  /* 0x000000ff28287812 */ /* 0x000fe400078ec0ff */
[----:B------:R-:W-:Y:S02]  /*161b0*/  PRMT R39, R38, 0x7054, R39 ;  /* 0x0000705426277816 */ /* 0x000fe40000000027 */
[----:B------:R-:W-:Y:S02]  /*161c0*/  SHF.R.U32.HI R20, RZ, 0x10, R8 ;  /* 0x00000010ff147819 */ /* 0x000fe40000011608 */
[----:B------:R-:W-:Y:S02]  /*161d0*/  SHF.R.U32.HI R36, RZ, 0x10, R9 ;  /* 0x00000010ff247819 */ /* 0x000fe40000011609 */
[----:B------:R-:W-:Y:S02]  /*161e0*/  SHF.R.U32.HI R38, RZ, 0x10, R10 ;  /* 0x00000010ff267819 */ /* 0x000fe4000001160a */
[----:B------:R-:W-:-:S02]  /*161f0*/  PRMT R43, R40, 0x7054, R41 ;  /* 0x00007054282b7816 */ /* 0x000fc40000000029 */
        /* <DEDUP_REMOVED lines=8> */
[----:B------:R-:W-:Y:S02]  /*16280*/  LOP3.LUT R41, R37, 0xff000000, R29, 0xf8, !PT ;  /* 0xff00000025297812 */ /* 0x000fe400078ef81d */
[----:B------:R-:W-:Y:S02]  /*16290*/  LOP3.LUT R20, R39, 0xff000000, R30, 0xf8, !PT ;  /* 0xff00000027147812 */ /* 0x000fe400078ef81e */
[----:B------:R-:W-:Y:S02]  /*162a0*/  LOP3.LUT R47, R47, 0xff000000, R8, 0xf8, !PT ;  /* 0xff0000002f2f7812 */ /* 0x000fe400078ef808 */
[----:B------:R-:W-:-:S02]  /*162b0*/  LOP3.LUT R49, R49, 0xff000000, R9, 0xf8, !PT ;  /* 0xff00000031317812 */ /* 0x000fc400078ef809 */
[----:B------:R-:W-:Y:S02]  /*162c0*/  PRMT R53, R40, 0x7054, R53 ;  /* 0x0000705428357816 */ /* 0x000fe40000000035 */
[----:B------:R-:W-:Y:S02]  /*162d0*/  LOP3.LUT R8, R51, 0xff000000, R10, 0xf8, !PT ;  /* 0xff00000033087812 */ /* 0x000fe400078ef80a */
[----:B------:R-:W-:Y:S02]  /*162e0*/  LOP3.LUT R40, R21, 0xff000000, R28, 0xf8, !PT ;  /* 0xff00000015287812 */ /* 0x000fe400078ef81c */
[----:B------:R-:W-:Y:S02]  /*162f0*/  LOP3.LUT R45, R43, 0xff000000, R31, 0xf8, !PT ;  /* 0xff0000002b2d7812 */ /* 0x000fe400078ef81f */
[----:B------:R-:W-:Y:S02]  /*16300*/  F2FP.F16.E4M3.UNPACK_B R43, R49 ;  /* 0x00000031ff2b723e */ /* 0x000fe400020006ff */
[----:B------:R-:W-:-:S02]  /*16310*/  F2FP.F16.E4M3.UNPACK_B R42, R41 ;  /* 0x00000029ff2a723e */ /* 0x000fc400020006ff */
[----:B------:R-:W-:Y:S01]  /*16320*/  LOP3.LUT R53, R53, 0xff000000, R11, 0xf8, !PT ;  /* 0xff00000035357812 */ /* 0x000fe200078ef80b */
[----:B------:R-:W-:Y:S01]  /*16330*/  HADD2.F32 R48, -RZ, R43.H0_H0 ;  /* 0x2000002bff307230 */ /* 0x000fe20000004100 */
[----:B0-----:R-:W-:Y:S01]  /*16340*/  F2FP.F16.E4M3.UNPACK_B R31, R25.H1 ;  /* 0x00000019ff1f723e */ /* 0x001fe200030006ff */
[--C-:B------:R-:W-:Y:S01]  /*16350*/  HADD2.F32 R46, -RZ, R42.reuse.H0_H0 ;  /* 0x2000002aff2e7230 */ /* 0x100fe20000004100 */
[-C--:B------:R-:W-:Y:S01]  /*16360*/  F2FP.F16.E4M3.UNPACK_B R38, R27.reuse ;  /* 0x0000001bff26723e */ /* 0x080fe200020006ff */
[----:B------:R-:W-:Y:S01]  /*16370*/  HADD2.F32 R42, -RZ, R42.H1_H1 ;  /* 0x3000002aff2a7230 */ /* 0x000fe20000004100 */
[----:B------:R-:W-:Y:S02]  /*16380*/  F2FP.F16.E4M3.UNPACK_B R39, R27.H1 ;  /* 0x0000001bff27723e */ /* 0x000fe400030006ff */
[----:B------:R-:W-:Y:S02]  /*16390*/  F2FP.F16.E4M3.UNPACK_B R27, R24.H1 ;  /* 0x00000018ff1b723e */ /* 0x000fe400030006ff */
[----:B------:R-:W-:-:S02]  /*163a0*/  F2FP.F16.E4M3.UNPACK_B R49, R49.H1 ;  /* 0x00000031ff31723e */ /* 0x000fc400030006ff */
[----:B------:R-:W-:Y:S02]  /*163b0*/  F2FP.F16.E4M3.UNPACK_B R41, R41.H1 ;  /* 0x00000029ff29723e */ /* 0x000fe400030006ff */
[-C--:B------:R-:W-:Y:S02]  /*163c0*/  F2FP.F16.E4M3.UNPACK_B R36, R26.reuse ;  /* 0x0000001aff24723e */ /* 0x080fe400020006ff */
[----:B------:R-:W-:Y:S01]  /*163d0*/  F2FP.F16.E4M3.UNPACK_B R37, R26.H1 ;  /* 0x0000001aff25723e */ /* 0x000fe200030006ff */
[--C-:B------:R-:W-:Y:S02]  /*163e0*/  HADD2.F32 R26, -RZ, R31.reuse.H0_H0 ;  /* 0x2000001fff1a7230 */ /* 0x100fe40000004100 */
[----:B------:R-:W-:Y:S01]  /*163f0*/  HADD2.F32 R31, -RZ, R31.H1_H1 ;  /* 0x3000001fff1f7230 */ /* 0x000fe20000004100 */
[----:B--2---:R-:W0:Y:S02]  /*16400*/  LDS.128 R4, [R59+0x14400] ;  /* 0x014400003b047984 */ /* 0x004e240000000c00 */
[----:B0-----:R-:W-:-:S02]  /*16410*/  F2FP.F16.E4M3.UNPACK_B R29, R7 ;  /* 0x00000007ff1d723e */ /* 0x001fc400020006ff */
[----:B------:R-:W-:Y:S02]  /*16420*/  F2FP.F16.E4M3.UNPACK_B R30, R7.H1 ;  /* 0x00000007ff1e723e */ /* 0x000fe400030006ff */
[-C--:B------:R-:W-:Y:S02]  /*16430*/  F2FP.F16.E4M3.UNPACK_B R7, R4.reuse ;  /* 0x00000004ff07723e */ /* 0x080fe400020006ff */
[----:B------:R-:W-:Y:S02]  /*16440*/  F2FP.F16.E4M3.UNPACK_B R10, R4.H1 ;  /* 0x00000004ff0a723e */ /* 0x000fe400030006ff */
[-C--:B------:R-:W-:Y:S02]  /*16450*/  F2FP.F16.E4M3.UNPACK_B R4, R6.reuse ;  /* 0x00000006ff04723e */ /* 0x080fe400020006ff */
[----:B------:R-:W-:Y:S02]  /*16460*/  F2FP.F16.E4M3.UNPACK_B R28, R6.H1 ;  /* 0x00000006ff1c723e */ /* 0x000fe400030006ff */
[----:B------:R-:W-:-:S02]  /*16470*/  F2FP.F16.E4M3.UNPACK_B R6, R25 ;  /* 0x00000019ff06723e */ /* 0x000fc400020006ff */
[-C--:B------:R-:W-:Y:S02]  /*16480*/  F2FP.F16.E4M3.UNPACK_B R11, R5.reuse ;  /* 0x00000005ff0b723e */ /* 0x080fe400020006ff */
[----:B------:R-:W-:Y:S01]  /*16490*/  F2FP.F16.E4M3.UNPACK_B R21, R5.H1 ;  /* 0x00000005ff15723e */ /* 0x000fe200030006ff */
[--C-:B------:R-:W-:Y:S01]  /*164a0*/  HADD2.F32 R5, -RZ, R6.reuse.H0_H0 ;  /* 0x20000006ff057230 */ /* 0x100fe20000004100 */
[----:B------:R-:W-:Y:S01]  /*164b0*/  F2FP.F16.E4M3.UNPACK_B R25, R24 ;  /* 0x00000018ff19723e */ /* 0x000fe200020006ff */
[--C-:B------:R-:W-:Y:S02]  /*164c0*/  HADD2.F32 R9, -RZ, R11.reuse.H0_H0 ;  /* 0x2000000bff097230 */ /* 0x100fe40000004100 */
[----:B------:R-:W-:Y:S02]  /*164d0*/  HADD2.F32 R6, -RZ, R6.H1_H1 ;  /* 0x30000006ff067230 */ /* 0x000fe40000004100 */
[C---:B------:R-:W-:Y:S01]  /*164e0*/  FMUL.FTZ R24, R5.reuse, R48 ;  /* 0x0000003005187220 */ /* 0x040fe20000410000 */
[----:B------:R-:W-:Y:S01]  /*164f0*/  FMUL.FTZ R51, R5, R46 ;  /* 0x0000002e05337220 */ /* 0x000fe20000410000 */
[----:B------:R-:W-:-:S02]  /*16500*/  HADD2.F32 R11, -RZ, R11.H1_H1 ;  /* 0x3000000bff0b7230 */ /* 0x000fc40000004100 */
[C---:B------:R-:W-:Y:S01]  /*16510*/  FFMA.FTZ R5, R9.reuse, R46, -R24 ;  /* 0x0000002e09057223 */ /* 0x040fe20000010818 */
[----:B------:R-:W-:Y:S01]  /*16520*/  FFMA.FTZ R9, R9, R48, R51 ;  /* 0x0000003009097223 */ /* 0x000fe20000010033 */
[----:B------:R-:W-:Y:S02]  /*16530*/  HADD2.F32 R46, -RZ, R43.H1_H1 ;  /* 0x3000002bff2e7230 */ /* 0x000fe40000004100 */
[C---:B------:R-:W-:Y:S01]  /*16540*/  FMUL.FTZ R55, R6.reuse, R42 ;  /* 0x0000002a06377220 */ /* 0x040fe20000410000 */
[----:B------:R-:W-:Y:S02]  /*16550*/  HADD2.F32 R51, -RZ, R49.H0_H0 ;  /* 0x20000031ff337230 */ /* 0x000fe40000004100 */
[----:B------:R-:W-:Y:S02]  /*16560*/  HADD2.F32 R43, -RZ, R41.H0_H0 ;  /* 0x20000029ff2b7230 */ /* 0x000fe40000004100 */
[----:B------:R-:W-:Y:S01]  /*16570*/  FMUL.FTZ R48, R6, R46 ;  /* 0x0000002e06307220 */ /* 0x000fe20000410000 */
[----:B------:R-:W-:-:S02]  /*16580*/  HADD2.F32 R24, -RZ, R21.H0_H0 ;  /* 0x20000015ff187230 */ /* 0x000fc40000004100 */
[C---:B------:R-:W-:Y:S01]  /*16590*/  FMUL.FTZ R57, R26.reuse, R51 ;  /* 0x000000331a397220 */ /* 0x040fe20000410000 */
[C---:B------:R-:W-:Y:S01]  /*165a0*/  FFMA.FTZ R50, R11.reuse, R46, R55 ;  /* 0x0000002e0b327223 */ /* 0x040fe20000010037 */
[-C--:B------:R-:W-:Y:S01]  /*165b0*/  FMUL.FTZ R26, R26, R43.reuse ;  /* 0x0000002b1a1a7220 */ /* 0x080fe20000410000 */
[----:B------:R-:W-:Y:S02]  /*165c0*/  HADD2.F32 R46, -RZ, R49.H1_H1 ;  /* 0x30000031ff2e7230 */ /* 0x000fe40000004100 */
[C---:B------:R-:W-:Y:S01]  /*165d0*/  FFMA.FTZ R57, R24.reuse, R43, -R57 ;  /* 0x0000002b18397223 */ /* 0x040fe20000010839 */
[----:B------:R-:W-:Y:S01]  /*165e0*/  F2FP.F16.E4M3.UNPACK_B R43, R53 ;  /* 0x00000035ff2b723e */ /* 0x000fe200020006ff */
[----:B------:R-:W-:Y:S01]  /*165f0*/  FFMA.FTZ R51, R24, R51, R26 ;  /* 0x0000003318337223 */ /* 0x000fe2000001001a */
[----:B------:R-:W-:Y:S01]  /*16600*/  HADD2.F32 R26, -RZ, R41.H1_H1 ;  /* 0x30000029ff1a7230 */ /* 0x000fe20000004100 */
[----:B------:R-:W-:Y:S01]  /*16610*/  F2FP.F16.E4M3.UNPACK_B R41, R45 ;  /* 0x0000002dff29723e */ /* 0x000fe200020006ff */
[----:B------:R-:W-:Y:S01]  /*16620*/  FFMA.FTZ R6, R11, R42, -R48 ;  /* 0x0000002a0b067223 */ /* 0x000fe20000010830 */
[----:B------:R-:W-:-:S02]  /*16630*/  HADD2.F32 R48, -RZ, R43.H0_H0 ;  /* 0x2000002bff307230 */ /* 0x000fc40000004100 */
[C---:B------:R-:W-:Y:S01]  /*16640*/  FMUL.FTZ R52, R31.reuse, R46 ;  /* 0x0000002e1f347220 */ /* 0x040fe20000410000 */
[----:B------:R-:W-:Y:S02]  /*16650*/  HADD2.F32 R24, -RZ, R38.H0_H0 ;  /* 0x20000026ff187230 */ /* 0x000fe40000004100 */
[----:B------:R-:W-:Y:S01]  /*16660*/  FMUL.FTZ R31, R31, R26 ;  /* 0x0000001a1f1f7220 */ /* 0x000fe20000410000 */
[----:B------:R-:W-:Y:S01]  /*16670*/  HADD2.F32 R21, -RZ, R21.H1_H1 ;  /* 0x30000015ff157230 */ /* 0x000fe20000004100 */
[----:B------:R-:W-:Y:S01]  /*16680*/  F2FP.F16.E4M3.UNPACK_B R53, R53.H1 ;  /* 0x00000035ff35723e */ /* 0x000fe200030006ff */
        /* <DEDUP_REMOVED lines=8> */
[----:B------:R-:W-:Y:S01]  /*16710*/  HADD2.F32 R41, -RZ, R41.H1_H1 ;  /* 0x30000029ff297230 */ /* 0x000fe20000004100 */
[----:B------:R-:W-:Y:S01]  /*16720*/  F2FP.F16.E4M3.UNPACK_B R45, R45.H1 ;  /* 0x0000002dff2d723e */ /* 0x000fe200030006ff */
[----:B------:R-:W-:Y:S02]  /*16730*/  HADD2.F32 R26, -RZ, R53.H0_H0 ;  /* 0x20000035ff1a7230 */ /* 0x000fe40000004100 */
[C---:B------:R-:W-:Y:S01]  /*16740*/  FFMA.FTZ R54, R11.reuse, R42, -R54 ;  /* 0x0000002a0b367223 */ /* 0x040fe20000010836 */
[----:B------:R-:W-:Y:S02]  /*16750*/  HADD2.F32 R21, -RZ, R39.H0_H0 ;  /* 0x20000027ff157230 */ /* 0x000fe40000004100 */
[----:B------:R-:W-:Y:S01]  /*16760*/  FFMA.FTZ R49, R11, R48, R49 ;  /* 0x000000300b317223 */ /* 0x000fe20000010031 */
[----:B------:R-:W-:-:S02]  /*16770*/  HADD2.F32 R29, -RZ, R29.H1_H1 ;  /* 0x3000001dff1d7230 */ /* 0x000fc40000004100 */
[C---:B------:R-:W-:Y:S01]  /*16780*/  FMUL.FTZ R42, R38.reuse, R43 ;  /* 0x0000002b262a7220 */ /* 0x040fe20000410000 */
[--C-:B------:R-:W-:Y:S02]  /*16790*/  HADD2.F32 R24, -RZ, R45.reuse.H0_H0 ;  /* 0x2000002dff187230 */ /* 0x100fe40000004100 */
[-C--:B------:R-:W-:Y:S01]  /*167a0*/  FMUL.FTZ R38, R38, R41.reuse ;  /* 0x0000002926267220 */ /* 0x080fe20000410000 */
[----:B------:R-:W-:Y:S02]  /*167b0*/  HADD2.F32 R11, -RZ, R30.H0_H0 ;  /* 0x2000001eff0b7230 */ /* 0x000fe40000004100 */
[----:B------:R-:W-:Y:S01]  /*167c0*/  FMUL.FTZ R56, R21, R26 ;  /* 0x0000001a15387220 */ /* 0x000fe20000410000 */
[C---:B------:R-:W-:Y:S01]  /*167d0*/  FFMA.FTZ R55, R29.reuse, R41, -R42 ;  /* 0x000000291d377223 */ /* 0x040fe2000001082a */
[----:B------:R-:W-:Y:S01]  /*167e0*/  FFMA.FTZ R48, R29, R43, R38 ;  /* 0x0000002b1d307223 */ /* 0x000fe20000010026 */
[-C--:B------:R-:W-:Y:S01]  /*167f0*/  FMUL.FTZ R21, R21, R24.reuse ;  /* 0x0000001815157220 */ /* 0x080fe20000410000 */
[C---:B------:R-:W-:Y:S01]  /*16800*/  FFMA.FTZ R56, R11.reuse, R24, -R56 ;  /* 0x000000180b387223 */ /* 0x040fe20000010838 */
[-C--:B------:R-:W-:Y:S01]  /*16810*/  F2FP.F16.E4M3.UNPACK_B R29, R47.reuse.H1 ;  /* 0x0000002fff1d723e */ /* 0x080fe200030006ff */
[----:B------:R-:W-:Y:S01]  /*16820*/  HADD2.F32 R45, -RZ, R45.H1_H1 ;  /* 0x3000002dff2d7230 */ /* 0x000fe20000004100 */
[----:B------:R-:W-:Y:S01]  /*16830*/  F2FP.F16.E4M3.UNPACK_B R24, R40.H1 ;  /* 0x00000028ff18723e */ /* 0x000fe200030006ff */
[----:B------:R-:W-:Y:S01]  /*16840*/  FFMA.FTZ R58, R11, R26, R21 ;  /* 0x0000001a0b3a7223 */ /* 0x000fe20000010015 */
[----:B------:R-:W-:Y:S01]  /*16850*/  HADD2.F32 R21, -RZ, R27.H0_H0 ;  /* 0x2000001bff157230 */ /* 0x000fe20000004100 */
[----:B------:R-:W-:Y:S01]  /*16860*/  F2FP.F16.E4M3.UNPACK_B R47, R47 ;  /* 0x0000002fff2f723e */ /* 0x000fe200020006ff */
[----:B------:R-:W-:Y:S01]  /*16870*/  HADD2.F32 R38, -RZ, R29.H0_H0 ;  /* 0x2000001dff267230 */ /* 0x000fe20000004100 */
[----:B------:R-:W-:Y:S01]  /*16880*/  F2FP.F16.E4M3.UNPACK_B R40, R40 ;  /* 0x00000028ff28723e */ /* 0x000fe200020006ff */
[----:B------:R-:W-:Y:S01]  /*16890*/  HADD2.F32 R26, -RZ, R24.H0_H0 ;  /* 0x20000018ff1a7230 */ /* 0x000fe20000004100 */
[----:B------:R-:W-:Y:S01]  /*168a0*/  F2FP.SATFINITE.E4M3.F32.PACK_AB_MERGE_C R52, R52, R57, RZ ;  /* 0x000000393434723e */ /* 0x000fe200048070ff */
[----:B------:R-:W-:-:S02]  /*168b0*/  HADD2.F32 R53, -RZ, R53.H1_H1 ;  /* 0x30000035ff357230 */ /* 0x000fc40000004100 */
[C---:B------:R-:W-:Y:S01]  /*168c0*/  FMUL.FTZ R42, R21.reuse, R38 ;  /* 0x00000026152a7220 */ /* 0x040fe20000410000 */
[----:B------:R-:W-:Y:S02]  /*168d0*/  HADD2.F32 R39, -RZ, R39.H1_H1 ;  /* 0x30000027ff277230 */ /* 0x000fe40000004100 */
[----:B------:R-:W-:Y:S01]  /*168e0*/  FMUL.FTZ R21, R21, R26 ;  /* 0x0000001a15157220 */ /* 0x000fe20000410000 */
[----:B------:R-:W-:Y:S01]  /*168f0*/  HADD2.F32 R11, -RZ, R10.H0_H0 ;  /* 0x2000000aff0b7230 */ /* 0x000fe20000004100 */
[----:B------:R-:W-:Y:S01]  /*16900*/  F2FP.SATFINITE.E4M3.F32.PACK_AB_MERGE_C R46, R46, R51, RZ ;  /* 0x000000332e2e723e */ /* 0x000fe200048070ff */
[----:B------:R-:W-:Y:S02]  /*16910*/  HADD2.F32 R29, -RZ, R29.H1_H1 ;  /* 0x3000001dff1d7230 */ /* 0x000fe40000004100 */
[C---:B------:R-:W-:Y:S01]  /*16920*/  FMUL.FTZ R31, R39.reuse, R53 ;  /* 0x00000035271f7220 */ /* 0x040fe20000410000 */
[----:B------:R-:W-:Y:S02]  /*16930*/  HADD2.F32 R27, -RZ, R27.H1_H1 ;  /* 0x3000001bff1b7230 */ /* 0x000fe40000004100 */
[----:B------:R-:W-:Y:S01]  /*16940*/  FMUL.FTZ R60, R39, R45 ;  /* 0x0000002d273c7220 */ /* 0x000fe20000410000 */
[----:B------:R-:W-:-:S02]  /*16950*/  HADD2.F32 R30, -RZ, R30.H1_H1 ;  /* 0x3000001eff1e7230 */ /* 0x000fc40000004100 */
[----:B------:R-:W-:Y:S01]  /*16960*/  FFMA.FTZ R38, R11, R38, R21 ;  /* 0x000000260b267223 */ /* 0x000fe20000010015 */
[----:B------:R-:W-:Y:S02]  /*16970*/  HADD2.F32 R24, -RZ, R24.H1_H1 ;  /* 0x30000018ff187230 */ /* 0x000fe40000004100 */
[----:B------:R-:W-:Y:S01]  /*16980*/  FMUL.FTZ R21, R27, R29 ;  /* 0x0000001d1b157220 */ /* 0x000fe20000410000 */
[----:B------:R-:W-:Y:S02]  /*16990*/  HADD2.F32 R10, -RZ, R10.H1_H1 ;  /* 0x3000000aff0a7230 */ /* 0x000fe40000004100 */
[C---:B------:R-:W-:Y:S01]  /*169a0*/  FFMA.FTZ R45, R30.reuse, R45, -R31 ;  /* 0x0000002d1e2d7223 */ /* 0x040fe2000001081f */
[----:B------:R-:W-:Y:S01]  /*169b0*/  FFMA.FTZ R53, R30, R53, R60 ;  /* 0x000000351e357223 */ /* 0x000fe2000001003c */
[----:B------:R-:W-:Y:S01]  /*169c0*/  FFMA.FTZ R42, R11, R26, -R42 ;  /* 0x0000001a0b2a7223 */ /* 0x000fe2000001082a */
[----:B------:R-:W-:Y:S01]  /*169d0*/  FMUL.FTZ R30, R27, R24 ;  /* 0x000000181b1e7220 */ /* 0x000fe20000410000 */
[----:B------:R-:W-:-:S02]  /*169e0*/  HADD2.F32 R26, -RZ, R47.H0_H0 ;  /* 0x2000002fff1a7230 */ /* 0x000fc40000004100 */
[C---:B------:R-:W-:Y:S01]  /*169f0*/  FFMA.FTZ R39, R10.reuse, R24, -R21 ;  /* 0x000000180a277223 */ /* 0x040fe20000010815 */
[----:B------:R-:W-:Y:S02]  /*16a00*/  HADD2.F32 R11, -RZ, R25.H0_H0 ;  /* 0x20000019ff0b7230 */ /* 0x000fe40000004100 */
[----:B------:R-:W-:Y:S01]  /*16a10*/  FFMA.FTZ R41, R10, R29, R30 ;  /* 0x0000001d0a297223 */ /* 0x000fe2000001001e */
[--C-:B------:R-:W-:Y:S01]  /*16a20*/  HADD2.F32 R21, -RZ, R40.reuse.H0_H0 ;  /* 0x20000028ff157230 */ /* 0x100fe20000004100 */
[----:B------:R-:W-:Y:S01]  /*16a30*/  F2FP.SATFINITE.E4M3.F32.PACK_AB_MERGE_C R5, R6, R5, R52 ;  /* 0x000000050605723e */ /* 0x000fe20004807034 */
[----:B------:R-:W-:Y:S02]  /*16a40*/  HADD2.F32 R10, -RZ, R7.H0_H0 ;  /* 0x20000007ff0a7230 */ /* 0x000fe40000004100 */
[C---:B------:R-:W-:Y:S01]  /*16a50*/  FMUL.FTZ R27, R11.reuse, R26 ;  /* 0x0000001a0b1b7220 */ /* 0x040fe20000410000 */
[----:B------:R-:W-:Y:S02]  /*16a60*/  HADD2.F32 R25, -RZ, R25.H1_H1 ;  /* 0x30000019ff197230 */ /* 0x000fe40000004100 */
[----:B------:R-:W-:Y:S01]  /*16a70*/  FMUL.FTZ R11, R11, R21 ;  /* 0x000000150b0b7220 */ /* 0x000fe20000410000 */
[----:B------:R-:W-:-:S02]  /*16a80*/  HADD2.F32 R40, -RZ, R40.H1_H1 ;  /* 0x30000028ff287230 */ /* 0x000fc40000004100 */
[C---:B------:R-:W-:Y:S01]  /*16a90*/  FFMA.FTZ R29, R10.reuse, R21, -R27 ;  /* 0x000000150a1d7223 */ /* 0x040fe2000001081b */
[----:B------:R-:W-:Y:S01]  /*16aa0*/  HADD2.F32 R24, -RZ, R47.H1_H1 ;  /* 0x3000002fff187230 */ /* 0x000fe20000004100 */
[----:B------:R-:W-:Y:S01]  /*16ab0*/  F2FP.F16.E4M3.UNPACK_B R27, R8.H1 ;  /* 0x00000008ff1b723e */ /* 0x000fe200030006ff */
[----:B------:R-:W-:Y:S02]  /*16ac0*/  HADD2.F32 R7, -RZ, R7.H1_H1 ;  /* 0x30000007ff077230 */ /* 0x000fe40000004100 */
[----:B------:R-:W-:Y:S01]  /*16ad0*/  FFMA.FTZ R26, R10, R26, R11 ;  /* 0x0000001a0a1a7223 */ /* 0x000fe2000001000b */
[----:B------:R-:W-:Y:S01]  /*16ae0*/  F2FP.F16.E4M3.UNPACK_B R11, R20.H1 ;  /* 0x00000014ff0b723e */ /* 0x000fe200030006ff */
[C---:B------:R-:W-:Y:S01]  /*16af0*/  FMUL.FTZ R21, R25.reuse, R40 ;  /* 0x0000002819157220 */ /* 0x040fe20000410000 */
[----:B------:R-:W-:Y:S01]  /*16b00*/  FMUL.FTZ R30, R25, R24 ;  /* 0x00000018191e7220 */ /* 0x000fe20000410000 */
[----:B------:R-:W-:Y:S01]  /*16b10*/  HADD2.F32 R25, -RZ, R27.H0_H0 ;  /* 0x2000001bff197230 */ /* 0x000fe20000004100 */
[----:B------:R-:W-:Y:S01]  /*16b20*/  F2FP.F16.E4M3.UNPACK_B R20, R20 ;  /* 0x00000014ff14723e */ /* 0x000fe200020006ff */
[----:B------:R-:W-:-:S02]  /*16b30*/  HADD2.F32 R10, -RZ, R37.H0_H0 ;  /* 0x20000025ff0a7230 */ /* 0x000fc40000004100 */
[C---:B------:R-:W-:Y:S01]  /*16b40*/  FFMA.FTZ R31, R7.reuse, R24, R21 ;  /* 0x00000018071f7223 */ /* 0x040fe20000010015 */
[--C-:B------:R-:W-:Y:S02]  /*16b50*/  HADD2.F32 R21, -RZ, R11.reuse.H0_H0 ;  /* 0x2000000bff157230 */ /* 0x100fe40000004100 */
[----:B------:R-:W-:Y:S01]  /*16b60*/  FFMA.FTZ R30, R7, R40, -R30 ;  /* 0x00000028071e7223 */ /* 0x000fe2000001081e */
[----:B------:R-:W-:Y:S02]  /*16b70*/  HADD2.F32 R7, -RZ, R28.H0_H0 ;  /* 0x2000001cff077230 */ /* 0x000fe40000004100 */
[C---:B------:R-:W-:Y:S01]  /*16b80*/  FMUL.FTZ R24, R10.reuse, R25 ;  /* 0x000000190a187220 */ /* 0x040fe20000410000 */
[----:B------:R-:W-:Y:S02]  /*16b90*/  HADD2.F32 R11, -RZ, R11.H1_H1 ;  /* 0x3000000bff0b7230 */ /* 0x000fe40000004100 */
[----:B------:R-:W-:Y:S01]  /*16ba0*/  FMUL.FTZ R10, R10, R21 ;  /* 0x000000150a0a7220 */ /* 0x000fe20000410000 */
[----:B------:R-:W-:-:S02]  /*16bb0*/  HADD2.F32 R27, -RZ, R27.H1_H1 ;  /* 0x3000001bff1b7230 */ /* 0x000fc40000004100 */
[----:B------:R-:W-:Y:S01]  /*16bc0*/  FFMA.FTZ R40, R7, R21, -R24 ;  /* 0x0000001507287223 */ /* 0x000fe20000010818 */
[----:B------:R-:W-:Y:S01]  /*16bd0*/  HADD2.F32 R37, -RZ, R37.H1_H1 ;  /* 0x30000025ff257230 */ /* 0x000fe20000004100 */
[----:B------:R-:W-:Y:S01]  /*16be0*/  F2FP.SATFINITE.E4M3.F32.PACK_AB_MERGE_C R9, R50, R9, R46 ;  /* 0x000000093209723e */ /* 0x000fe2000480702e */
[----:B------:R-:W-:-:S03]  /*16bf0*/  HADD2.F32 R28, -RZ, R28.H1_H1 ;  /* 0x3000001cff1c7230 */ /* 0x000fc60000004100 */
[C---:B------:R-:W-:Y:S01]  /*16c00*/  FMUL.FTZ R21, R37.reuse, R27 ;  /* 0x0000001b25157220 */ /* 0x040fe20000410000 */
[----:B------:R-:W-:Y:S01]  /*16c10*/  FMUL.FTZ R24, R37, R11 ;  /* 0x0000000b25187220 */ /* 0x000fe20000410000 */
[----:B------:R-:W-:Y:S01]  /*16c20*/  FFMA.FTZ R37, R7, R25, R10 ;  /* 0x0000001907257223 */ /* 0x000fe2000001000a */
[----:B------:R-:W-:Y:S01]  /*16c30*/  F2FP.F16.E4M3.UNPACK_B R7, R8 ;  /* 0x00000008ff07723e */ /* 0x000fe200020006ff */
[C---:B------:R-:W-:Y:S01]  /*16c40*/  FFMA.FTZ R43, R28.reuse, R11, -R21 ;  /* 0x0000000b1c2b7223 */ /* 0x040fe20000010815 */
[--C-:B------:R-:W-:Y:S02]  /*16c50*/  HADD2.F32 R10, -RZ, R20.reuse.H0_H0 ;  /* 0x20000014ff0a7230 */ /* 0x100fe40000004100 */
[----:B------:R-:W-:Y:S01]  /*16c60*/  FFMA.FTZ R28, R28, R27, R24 ;  /* 0x0000001b1c1c7223 */ /* 0x000fe20000010018 */
[----:B------:R-:W-:Y:S02]  /*16c70*/  HADD2.F32 R11, -RZ, R20.H1_H1 ;  /* 0x30000014ff0b7230 */ /* 0x000fe40000004100 */
[----:B------:R-:W-:Y:S01]  /*16c80*/  HADD2.F32 R8, -RZ, R36.H0_H0 ;  /* 0x20000024ff087230 */ /* 0x000fe20000004100 */
[----:B------:R-:W-:Y:S01]  /*16c90*/  F2FP.SATFINITE.E4M3.F32.PACK_AB_MERGE_C R40, R43, R40, RZ ;  /* 0x000000282b28723e */ /* 0x000fe200048070ff */
[--C-:B------:R-:W-:Y:S01]  /*16ca0*/  HADD2.F32 R20, -RZ, R7.reuse.H0_H0 ;  /* 0x20000007ff147230 */ /* 0x100fe20000004100 */
[----:B------:R-:W-:Y:S01]  /*16cb0*/  F2FP.SATFINITE.E4M3.F32.PACK_AB_MERGE_C R28, R28, R37, RZ ;  /* 0x000000251c1c723e */ /* 0x000fe200048070ff */
[----:B------:R-:W-:-:S02]  /*16cc0*/  HADD2.F32 R21, -RZ, R7.H1_H1 ;  /* 0x30000007ff157230 */ /* 0x000fc40000004100 */
[C---:B------:R-:W-:Y:S01]  /*16cd0*/  FMUL.FTZ R25, R8.reuse, R10 ;  /* 0x0000000a08197220 */ /* 0x040fe20000410000 */
[----:B------:R-:W-:Y:S02]  /*16ce0*/  HADD2.F32 R36, -RZ, R36.H1_H1 ;  /* 0x30000024ff247230 */ /* 0x000fe40000004100 */
[----:B------:R-:W-:Y:S01]  /*16cf0*/  FMUL.FTZ R24, R8, R20 ;  /* 0x0000001408187220 */ /* 0x000fe20000410000 */
[--C-:B------:R-:W-:Y:S01]  /*16d00*/  HADD2.F32 R7, -RZ, R4.reuse.H0_H0 ;  /* 0x20000004ff077230 */ /* 0x100fe20000004100 */
[----:B------:R-:W-:Y:S01]  /*16d10*/  F2FP.SATFINITE.E4M3.F32.PACK_AB_MERGE_C R8, R41, R38, RZ ;  /* 0x000000262908723e */ /* 0x000fe200048070ff */
        /* <DEDUP_REMOVED lines=15> */
[----:B------:R2:W-:Y:S01]  /*16e10*/  STS.128 [R59+0x14400], R4 ;  /* 0x014400043b007388 */ /* 0x0005e20000000c00 */
[----:B------:R-:W-:-:S05]  /*16e20*/  F2FP.SATFINITE.E4M3.F32.PACK_AB_MERGE_C R10, R21, R10, R28 ;  /* 0x0000000a150a723e */ /* 0x000fca000480701c */
[----:B------:R2:W-:Y:S02]  /*16e30*/  STS.128 [R3+0x14400], R8 ;  /* 0x0144000803007388 */ /* 0x0005e40000000c00 */
.L_x_1481:
[----:B------:R-:W-:Y:S05]  /*16e40*/  BSYNC B1 ;  /* 0x0000000000017941 */ /* 0x000fea0003800000 */
.L_x_1480:
[----:B------:R-:W-:Y:S05]  /*16e50*/  @P2 BRA `(.L_x_1462) ;  /* 0x0000000c00d82947 */ /* 0x000fea0003800000 */
[----:B-12--5:R-:W-:Y:S02]  /*16e60*/  SHF.R.U32.HI R4, RZ, 0x8, R32 ;  /* 0x00000008ff047819 */ /* 0x026fe40000011620 */
        /* <DEDUP_REMOVED lines=8> */
[----:B------:R-:W-:Y:S02]  /*16ef0*/  LOP3.LUT R7, R34, 0xff, RZ, 0xc0, !PT ;  /* 0x000000ff22077812 */ /* 0x000fe400078ec0ff */
[----:B------:R-:W-:Y:S01]  /*16f00*/  LOP3.LUT R8, R8, 0xff, RZ, 0xc0, !PT ;  /* 0x000000ff08087812 */ /* 0x000fe200078ec0ff */
[----:B------:R-:W-:Y:S01]  /*16f10*/  IMAD.SHL.U32 R4, R4, 0x800, RZ ;  /* 0x0000080004047824 */ /* 0x000fe200078e00ff */
[----:B------:R-:W-:Y:S02]  /*16f20*/  LOP3.LUT R0, R204, 0x30, R3, 0xf8, !PT ;  /* 0x00000030cc007812 */ /* 0x000fe400078ef803 */
[----:B------:R-:W-:-:S02]  /*16f30*/  PRMT R25, R8, 0x7604, R7 ;  /* 0x0000760408197816 */ /* 0x000fc40000000007 */
[----:B------:R-:W-:Y:S02]  /*16f40*/  SHF.R.U32.HI R6, RZ, 0x8, R33 ;  /* 0x00000008ff067819 */ /* 0x000fe40000011621 */
[----:B------:R-:W-:Y:S02]  /*16f50*/  SHF.R.U32.HI R8, RZ, 0x8, R12 ;  /* 0x00000008ff087819 */ /* 0x000fe4000001160c */
[----:B------:R-:W-:Y:S02]  /*16f60*/  LOP3.LUT R0, R0, R205, RZ, 0x3c, !PT ;  /* 0x000000cd00007212 */ /* 0x000fe400078e3cff */
[----:B------:R-:W-:Y:S02]  /*16f70*/  LOP3.LUT R3, R4, 0xffffe000, RZ, 0xc0, !PT ;  /* 0xffffe00004037812 */ /* 0x000fe400078ec0ff */
[----:B------:R-:W-:Y:S02]  /*16f80*/  LOP3.LUT R5, R33, 0xff, RZ, 0xc0, !PT ;  /* 0x000000ff21057812 */ /* 0x000fe400078ec0ff */
[----:B------:R-:W-:-:S02]  /*16f90*/  LOP3.LUT R6, R6, 0xff, RZ, 0xc0, !PT ;  /* 0x000000ff06067812 */ /* 0x000fc400078ec0ff */
[----:B------:R-:W-:Y:S02]  /*16fa0*/  LOP3.LUT R7, R12, 0xff, RZ, 0xc0, !PT ;  /* 0x000000ff0c077812 */ /* 0x000fe400078ec0ff */
[----:B------:R-:W-:Y:S02]  /*16fb0*/  LOP3.LUT R8, R8, 0xff, RZ, 0xc0, !PT ;  /* 0x000000ff08087812 */ /* 0x000fe400078ec0ff */
[----:B------:R-:W-:Y:S02]  /*16fc0*/  IADD3 R3, R0, R206, R3 ;  /* 0x000000ce00037210 */ /* 0x000fe40007ffe003 */
[----:B---3--:R-:W-:Y:S02]  /*16fd0*/  PRMT R20, R6, 0x7604, R5 ;  /* 0x0000760406147816 */ /* 0x008fe40000000005 */
[----:B------:R-:W-:Y:S01]  /*16fe0*/  PRMT R31, R8, 0x7604, R7 ;  /* 0x00007604081f7816 */ /* 0x000fe20000000007 */
[----:B------:R-:W-:Y:S01]  /*16ff0*/  IMAD.IADD R0, R16, 0x1, R3 ;  /* 0x0000000110007824 */ /* 0x000fe200078e0203 */
[----:B------:R-:W-:-:S02]  /*17000*/  SHF.R.U32.HI R6, RZ, 0x8, R35 ;  /* 0x00000008ff067819 */ /* 0x000fc40000011623 */
[----:B------:R-:W-:Y:S02]  /*17010*/  SHF.R.U32.HI R8, RZ, 0x8, R13 ;  /* 0x00000008ff087819 */ /* 0x000fe4000001160d */
[----:B------:R-:W-:Y:S02]  /*17020*/  LOP3.LUT R5, R35, 0xff, RZ, 0xc0, !PT ;  /* 0x000000ff23057812 */ /* 0x000fe400078ec0ff */
[----:B------:R-:W-:Y:S02]  /*17030*/  LOP3.LUT R6, R6, 0xff, RZ, 0xc0, !PT ;  /* 0x000000ff06067812 */ /* 0x000fe400078ec0ff */
[----:B------:R-:W-:Y:S02]  /*17040*/  LOP3.LUT R3, R8, 0xff, RZ, 0xc0, !PT ;  /* 0x000000ff08037812 */ /* 0x000fe400078ec0ff */
[----:B------:R-:W1:Y:S01]  /*17050*/  LDS.128 R8, [R0+0x14400] ;  /* 0x0144000000087984 */ /* 0x000e620000000c00 */
[----:B------:R-:W-:Y:S02]  /*17060*/  PRMT R24, R6, 0x7604, R5 ;  /* 0x0000760406187816 */ /* 0x000fe40000000005 */
[----:B------:R-:W-:Y:S01]  /*17070*/  SHF.R.U32.HI R30, RZ, 0x8, R15 ;  /* 0x00000008ff1e7819 */ /* 0x000fe2000001160f */
[----:B------:R-:W2:Y:S01]  /*17080*/  LDS.128 R4, [R237+0x14400] ;  /* 0x01440000ed047984 */ /* 0x000ea20000000c00 */
[----:B------:R-:W-:-:S02]  /*17090*/  LOP3.LUT R29, R15, 0xff, RZ, 0xc0, !PT ;  /* 0x000000ff0f1d7812 */ /* 0x000fc400078ec0ff */
[----:B------:R-:W-:Y:S02]  /*170a0*/  LOP3.LUT R30, R30, 0xff, RZ, 0xc0, !PT ;  /* 0x000000ff1e1e7812 */ /* 0x000fe400078ec0ff */
[----:B------:R-:W-:Y:S02]  /*170b0*/  LOP3.LUT R26, R13, 0xff, RZ, 0xc0, !PT ;  /* 0x000000ff0d1a7812 */ /* 0x000fe400078ec0ff */
[----:B------:R-:W-:Y:S02]  /*170c0*/  SHF.R.U32.HI R28, RZ, 0x8, R14 ;  /* 0x00000008ff1c7819 */ /* 0x000fe4000001160e */
[----:B------:R-:W-:Y:S02]  /*170d0*/  PRMT R30, R30, 0x7604, R29 ;  /* 0x000076041e1e7816 */ /* 0x000fe4000000001d */
[----:B------:R-:W-:Y:S02]  /*170e0*/  PRMT R26, R3, 0x7604, R26 ;  /* 0x00007604031a7816 */ /* 0x000fe4000000001a */
[----:B------:R-:W-:-:S02]  /*170f0*/  SHF.R.U32.HI R29, RZ, 0x10, R13 ;  /* 0x00000010ff1d7819 */ /* 0x000fc4000001160d */
[----:B------:R-:W-:Y:S02]  /*17100*/  LOP3.LUT R27, R14, 0xff, RZ, 0xc0, !PT ;  /* 0x000000ff0e1b7812 */ /* 0x000fe400078ec0ff */
[----:B------:R-:W-:Y:S01]  /*17110*/  LOP3.LUT R28, R28, 0xff, RZ, 0xc0, !PT ;  /* 0x000000ff1c1c7812 */ /* 0x000fe200078ec0ff */
[----:B------:R-:W-:Y:S01]  /*17120*/  IMAD.U32 R29, R29, 0x10000, RZ ;  /* 0x000100001d1d7824 */ /* 0x000fe200078e00ff */
[----:B------:R-:W-:Y:S02]  /*17130*/  SHF.R.U32.HI R3, RZ, 0x10, R33 ;  /* 0x00000010ff037819 */ /* 0x000fe40000011621 */
[----:B0-----:R-:W-:Y:S02]  /*17140*/  PRMT R39, R28, 0x7604, R27 ;  /* 0x000076041c277816 */ /* 0x001fe4000000001b */
[----:B------:R-:W-:Y:S01]  /*17150*/  SHF.R.U32.HI R27, RZ, 0x10, R35 ;  /* 0x00000010ff1b7819 */ /* 0x000fe20000011623 */
[----:B------:R-:W-:Y:S01]  /*17160*/  IMAD.U32 R3, R3, 0x10000, RZ ;  /* 0x0001000003037824 */ /* 0x000fe200078e00ff */
[----:B------:R-:W-:-:S02]  /*17170*/  SHF.R.U32.HI R41, RZ, 0x10, R15 ;  /* 0x00000010ff297819 */ /* 0x000fc4000001160f */
[--C-:B------:R-:W-:Y:S01]  /*17180*/  LOP3.LUT R21, R21, 0xff0000, R32.reuse, 0xf8, !PT ;  /* 0x00ff000015157812 */ /* 0x100fe200078ef820 */
[----:B------:R-:W-:Y:S01]  /*17190*/  IMAD.U32 R27, R27, 0x10000, RZ ;  /* 0x000100001b1b7824 */ /* 0x000fe200078e00ff */
[----:B------:R-:W-:Y:S01]  /*171a0*/  LOP3.LUT R37, R26, 0xff0000, R29, 0xf8, !PT ;  /* 0x00ff00001a257812 */ /* 0x000fe200078ef81d */
[----:B------:R-:W-:Y:S01]  /*171b0*/  IMAD.U32 R41, R41, 0x10000, RZ ;  /* 0x0001000029297824 */ /* 0x000fe200078e00ff */
        /* <DEDUP_REMOVED lines=8> */
[----:B------:R-:W-:Y:S02]  /*17240*/  F2FP.F16.E4M3.UNPACK_B R36, R37 ;  /* 0x00000025ff24723e */ /* 0x000fe400020006ff */
[----:B-1----:R-:W-:-:S02]  /*17250*/  F2FP.F16.E4M3.UNPACK_B R21, R9 ;  /* 0x00000009ff15723e */ /* 0x002fc400020006ff */
[----:B------:R-:W-:Y:S01]  /*17260*/  LOP3.LUT R33, R25, 0xff000000, R34, 0xf8, !PT ;  /* 0xff00000019217812 */ /* 0x000fe200078ef822 */
[--C-:B------:R-:W-:Y:S01]  /*17270*/  HADD2.F32 R38, -RZ, R36.reuse.H0_H0 ;  /* 0x20000024ff267230 */ /* 0x100fe20000004100 */
[----:B------:R-:W-:Y:S01]  /*17280*/  F2FP.F16.E4M3.UNPACK_B R30, R32 ;  /* 0x00000020ff1e723e */ /* 0x000fe200020006ff */
[----:B------:R-:W-:Y:S01]  /*17290*/  HADD2.F32 R36, -RZ, R36.H1_H1 ;  /* 0x30000024ff247230 */ /* 0x000fe20000004100 */
[----:B------:R-:W-:Y:S02]  /*172a0*/  LOP3.LUT R34, R27, 0xff000000, R35, 0xf8, !PT ;  /* 0xff0000001b227812 */ /* 0x000fe400078ef823 */
[----:B------:R-:W-:Y:S02]  /*172b0*/  LOP3.LUT R39, R39, 0xff0000, R14, 0xf8, !PT ;  /* 0x00ff000027277812 */ /* 0x000fe400078ef80e */
[----:B------:R-:W-:Y:S01]  /*172c0*/  LOP3.LUT R35, R31, 0xff000000, R12, 0xf8, !PT ;  /* 0xff0000001f237812 */ /* 0x000fe200078ef80c */
[--C-:B------:R-:W-:Y:S01]  /*172d0*/  HADD2.F32 R31, -RZ, R30.reuse.H0_H0 ;  /* 0x2000001eff1f7230 */ /* 0x100fe20000004100 */
[-C--:B--2---:R-:W-:Y:S01]  /*172e0*/  F2FP.F16.E4M3.UNPACK_B R12, R5.reuse ;  /* 0x00000005ff0c723e */ /* 0x084fe200020006ff */
[----:B------:R-:W-:Y:S01]  /*172f0*/  HADD2.F32 R30, -RZ, R30.H1_H1 ;  /* 0x3000001eff1e7230 */ /* 0x000fe20000004100 */
[----:B------:R-:W-:Y:S01]  /*17300*/  F2FP.F16.E4M3.UNPACK_B R13, R5.H1 ;  /* 0x00000005ff0d723e */ /* 0x000fe200030006ff */
[--C-:B------:R-:W-:Y:S01]  /*17310*/  HADD2.F32 R5, -RZ, R21.reuse.H0_H0 ;  /* 0x20000015ff057230 */ /* 0x100fe20000004100 */
[----:B------:R-:W-:Y:S01]  /*17320*/  LOP3.LUT R41, R41, 0xff000000, R15, 0xf8, !PT ;  /* 0xff00000029297812 */ /* 0x000fe200078ef80f */
[----:B------:R-:W-:Y:S01]  /*17330*/  HADD2.F32 R21, -RZ, R21.H1_H1 ;  /* 0x30000015ff157230 */ /* 0x000fe20000004100 */
[----:B------:R-:W-:-:S02]  /*17340*/  LOP3.LUT R40, R39, 0xff000000, R14, 0xf8, !PT ;  /* 0xff00000027287812 */ /* 0x000fc400078ef80e */
[----:B------:R-:W-:Y:S01]  /*17350*/  F2FP.F16.E4M3.UNPACK_B R15, R7 ;  /* 0x00000007ff0f723e */ /* 0x000fe200020006ff */
[----:B------:R-:W-:Y:S01]  /*17360*/  FMUL.FTZ R39, R5, R31 ;  /* 0x0000001f05277220 */ /* 0x000fe20000410000 */
[----:B------:R-:W-:Y:S01]  /*17370*/  F2FP.F16.E4M3.UNPACK_B R20, R7.H1 ;  /* 0x00000007ff14723e */ /* 0x000fe200030006ff */
[C---:B------:R-:W-:Y:S01]  /*17380*/  FMUL.FTZ R43, R21.reuse, R36 ;  /* 0x00000024152b7220 */ /* 0x040fe20000410000 */
[----:B------:R-:W-:Y:S01]  /*17390*/  F2FP.F16.E4M3.UNPACK_B R7, R6 ;  /* 0x00000006ff07723e */ /* 0x000fe200020006ff */
[----:B------:R-:W-:Y:S01]  /*173a0*/  FMUL.FTZ R21, R21, R30 ;  /* 0x0000001e15157220 */ /* 0x000fe20000410000 */
[----:B------:R-:W-:Y:S01]  /*173b0*/  F2FP.F16.E4M3.UNPACK_B R14, R6.H1 ;  /* 0x00000006ff0e723e */ /* 0x000fe200030006ff */
[--C-:B------:R-:W-:Y:S01]  /*173c0*/  HADD2.F32 R6, -RZ, R12.reuse.H0_H0 ;  /* 0x2000000cff067230 */ /* 0x100fe20000004100 */
[----:B------:R-:W-:Y:S01]  /*173d0*/  F2FP.F16.E4M3.UNPACK_B R24, R9.H1 ;  /* 0x00000009ff18723e */ /* 0x000fe200030006ff */
[----:B------:R-:W-:Y:S01]  /*173e0*/  FMUL.FTZ R9, R5, R38 ;  /* 0x0000002605097220 */ /* 0x000fe20000410000 */
[----:B------:R-:W-:Y:S01]  /*173f0*/  F2FP.F16.E4M3.UNPACK_B R37, R37.H1 ;  /* 0x00000025ff25723e */ /* 0x000fe200030006ff */
[----:B------:R-:W-:Y:S01]  /*17400*/  HADD2.F32 R12, -RZ, R12.H1_H1 ;  /* 0x3000000cff0c7230 */ /* 0x000fe20000004100 */
[----:B------:R-:W-:Y:S01]  /*17410*/  F2FP.F16.E4M3.UNPACK_B R32, R32.H1 ;  /* 0x00000020ff20723e */ /* 0x000fe200030006ff */
[C---:B------:R-:W-:Y:S01]  /*17420*/  FFMA.FTZ R5, R6.reuse, R31, -R9 ;  /* 0x0000001f06057223 */ /* 0x040fe20000010809 */
[----:B------:R-:W-:Y:S01]  /*17430*/  F2FP.F16.E4M3.UNPACK_B R25, R10 ;  /* 0x0000000aff19723e */ /* 0x000fe200020006ff */
[----:B------:R-:W-:Y:S01]  /*17440*/  FFMA.FTZ R9, R6, R38, R39 ;  /* 0x0000002606097223 */ /* 0x000fe20000010027 */
[----:B------:R-:W-:Y:S01]  /*17450*/  F2FP.F16.E4M3.UNPACK_B R26, R10.H1 ;  /* 0x0000000aff1a723e */ /* 0x000fe200030006ff */
[----:B------:R-:W-:-:S02]  /*17460*/  HADD2.F32 R39, -RZ, R37.H0_H0 ;  /* 0x20000025ff277230 */ /* 0x000fc40000004100 */
[C---:B------:R-:W-:Y:S01]  /*17470*/  FFMA.FTZ R38, R12.reuse, R30, -R43 ;  /* 0x0000001e0c267223 */ /* 0x040fe2000001082b */
[----:B------:R-:W-:Y:S01]  /*17480*/  HADD2.F32 R10, -RZ, R24.H0_H0 ;  /* 0x20000018ff0a7230 */ /* 0x000fe20000004100 */
[----:B------:R-:W-:Y:S01]  /*17490*/  F2FP.F16.E4M3.UNPACK_B R27, R11 ;  /* 0x0000000bff1b723e */ /* 0x000fe200020006ff */
[----:B------:R-:W-:Y:S02]  /*174a0*/  HADD2.F32 R31, -RZ, R32.H0_H0 ;  /* 0x20000020ff1f7230 */ /* 0x000fe40000004100 */
[----:B------:R-:W-:Y:S01]  /*174b0*/  FFMA.FTZ R36, R12, R36, R21 ;  /* 0x000000240c247223 */ /* 0x000fe20000010015 */
[----:B------:R-:W-:Y:S02]  /*174c0*/  HADD2.F32 R6, -RZ, R13.H0_H0 ;  /* 0x2000000dff067230 */ /* 0x000fe40000004100 */
[C---:B------:R-:W-:Y:S01]  /*174d0*/  FMUL.FTZ R45, R10.reuse, R39 ;  /* 0x000000270a2d7220 */ /* 0x040fe20000410000 */
[----:B------:R-:W-:Y:S01]  /*174e0*/  F2FP.F16.E4M3.UNPACK_B R30, R41 ;  /* 0x00000029ff1e723e */ /* 0x000fe200020006ff */
[-C--:B------:R-:W-:Y:S01]  /*174f0*/  FMUL.FTZ R10, R10, R31.reuse ;  /* 0x0000001f0a0a7220 */ /* 0x080fe20000410000 */
[----:B------:R-:W-:Y:S01]  /*17500*/  F2FP.F16.E4M3.UNPACK_B R12, R34 ;  /* 0x00000022ff0c723e */ /* 0x000fe200020006ff */
[----:B------:R-:W-:Y:S01]  /*17510*/  FFMA.FTZ R45, R6, R31, -R45 ;  /* 0x0000001f062d7223 */ /* 0x000fe2000001082d */
[----:B------:R-:W-:-:S02]  /*17520*/  HADD2.F32 R37, -RZ, R37.H1_H1 ;  /* 0x30000025ff257230 */ /* 0x000fc40000004100 */
[----:B------:R-:W-:Y:S01]  /*17530*/  FFMA.FTZ R39, R6, R39, R10 ;  /* 0x0000002706277223 */ /* 0x000fe2000001000a */
[----:B------:R-:W-:Y:S01]  /*17540*/  HADD2.F32 R31, -RZ, R30.H0_H0 ;  /* 0x2000001eff1f7230 */ /* 0x000fe20000004100 */
[----:B------:R-:W-:Y:S01]  /*17550*/  F2FP.F16.E4M3.UNPACK_B R28, R11.H1 ;  /* 0x0000000bff1c723e */ /* 0x000fe200030006ff */
[----:B------:R-:W-:Y:S01]  /*17560*/  HADD2.F32 R10, -RZ, R27.H0_H0 ;  /* 0x2000001bff0a7230 */ /* 0x000fe20000004100 */
[----:B------:R-:W-:Y:S01]  /*17570*/  F2FP.F16.E4M3.UNPACK_B R41, R41.H1 ;  /* 0x00000029ff29723e */ /* 0x000fe200030006ff */
[----:B------:R-:W-:Y:S01]  /*17580*/  HADD2.F32 R24, -RZ, R24.H1_H1 ;  /* 0x30000018ff187230 */ /* 0x000fe20000004100 */
[----:B------:R-:W-:Y:S01]  /*17590*/  F2FP.F16.E4M3.UNPACK_B R34, R34.H1 ;  /* 0x00000022ff22723e */ /* 0x000fe200030006ff */
[----:B------:R-:W-:Y:S02]  /*175a0*/  HADD2.F32 R21, -RZ, R12.H0_H0 ;  /* 0x2000000cff157230 */ /* 0x000fe40000004100 */
[----:B------:R-:W-:Y:S01]  /*175b0*/  FMUL.FTZ R43, R10, R31 ;  /* 0x0000001f0a2b7220 */ /* 0x000fe20000410000 */
[----:B------:R-:W-:-:S02]  /*175c0*/  HADD2.F32 R32, -RZ, R32.H1_H1 ;  /* 0x30000020ff207230 */ /* 0x000fc40000004100 */
[----:B------:R-:W-:Y:S01]  /*175d0*/  FMUL.FTZ R42, R24, R37 ;  /* 0x00000025182a7220 */ /* 0x000fe20000410000 */
[----:B------:R-:W-:Y:S02]  /*175e0*/  HADD2.F32 R13, -RZ, R13.H1_H1 ;  /* 0x3000000dff0d7230 */ /* 0x000fe40000004100 */
[----:B------:R-:W-:Y:S01]  /*175f0*/  FMUL.FTZ R10, R10, R21 ;  /* 0x000000150a0a7220 */ /* 0x000fe20000410000 */
[----:B------:R-:W-:Y:S02]  /*17600*/  HADD2.F32 R6, -RZ, R15.H0_H0 ;  /* 0x2000000fff067230 */ /* 0x000fe40000004100 */
[-C--:B------:R-:W-:Y:S01]  /*17610*/  FMUL.FTZ R24, R24, R32.reuse ;  /* 0x0000002018187220 */ /* 0x080fe20000410000 */
[----:B------:R-:W-:Y:S02]  /*17620*/  HADD2.F32 R30, -RZ, R30.H1_H1 ;  /* 0x3000001eff1e7230 */ /* 0x000fe40000004100 */
[----:B------:R-:W-:Y:S01]  /*17630*/  FFMA.FTZ R42, R13, R32, -R42 ;  /* 0x000000200d2a7223 */ /* 0x000fe2000001082a */
[----:B------:R-:W-:-:S02]  /*17640*/  HADD2.F32 R27, -RZ, R27.H1_H1 ;  /* 0x3000001bff1b7230 */ /* 0x000fc40000004100 */
[C---:B------:R-:W-:Y:S01]  /*17650*/  FFMA.FTZ R43, R6.reuse, R21, -R43 ;  /* 0x00000015062b7223 */ /* 0x040fe2000001082b */
[----:B------:R-:W-:Y:S01]  /*17660*/  FFMA.FTZ R46, R6, R31, R10 ;  /* 0x0000001f062e7223 */ /* 0x000fe2000001000a */
[----:B------:R-:W-:Y:S01]  /*17670*/  FFMA.FTZ R32, R13, R37, R24 ;  /* 0x000000250d207223 */ /* 0x000fe20000010018 */
[----:B------:R-:W-:Y:S02]  /*17680*/  HADD2.F32 R21, -RZ, R41.H0_H0 ;  /* 0x20000029ff157230 */ /* 0x000fe40000004100 */
[----:B------:R-:W-:Y:S01]  /*17690*/  FMUL.FTZ R24, R27, R30 ;  /* 0x0000001e1b187220 */ /* 0x000fe20000410000 */
[----:B------:R-:W-:Y:S01]  /*176a0*/  HADD2.F32 R10, -RZ, R28.H0_H0 ;  /* 0x2000001cff0a7230 */ /* 0x000fe20000004100 */
[-C--:B------:R-:W-:Y:S01]  /*176b0*/  F2FP.F16.E4M3.UNPACK_B R11, R8.reuse ;  /* 0x00000008ff0b723e */ /* 0x080fe200020006ff */
[----:B------:R-:W-:Y:S01]  /*176c0*/  HADD2.F32 R13, -RZ, R34.H0_H0 ;  /* 0x20000022ff0d7230 */ /* 0x000fe20000004100 */
[----:B------:R-:W-:Y:S01]  /*176d0*/  F2FP.F16.E4M3.UNPACK_B R8, R8.H1 ;  /* 0x00000008ff08723e */ /* 0x000fe200030006ff */
[----:B------:R-:W-:-:S02]  /*176e0*/  HADD2.F32 R6, -RZ, R20.H0_H0 ;  /* 0x20000014ff067230 */ /* 0x000fc40000004100 */
[C---:B------:R-:W-:Y:S01]  /*176f0*/  FMUL.FTZ R31, R10.reuse, R21 ;  /* 0x000000150a1f7220 */ /* 0x040fe20000410000 */
[----:B------:R-:W-:Y:S02]  /*17700*/  HADD2.F32 R12, -RZ, R12.H1_H1 ;  /* 0x3000000cff0c7230 */ /* 0x000fe40000004100 */
[----:B------:R-:W-:Y:S01]  /*17710*/  FMUL.FTZ R10, R10, R13 ;  /* 0x0000000d0a0a7220 */ /* 0x000fe20000410000 */
[----:B------:R-:W-:Y:S01]  /*17720*/  HADD2.F32 R15, -RZ, R15.H1_H1 ;  /* 0x3000000fff0f7230 */ /* 0x000fe20000004100 */
[----:B------:R-:W-:Y:S01]  /*17730*/  F2FP.F16.E4M3.UNPACK_B R3, R4 ;  /* 0x00000004ff03723e */ /* 0x000fe200020006ff */
[----:B------:R-:W-:Y:S02]  /*17740*/  HADD2.F32 R41, -RZ, R41.H1_H1 ;  /* 0x30000029ff297230 */ /* 0x000fe40000004100 */
[C---:B------:R-:W-:Y:S01]  /*17750*/  FFMA.FTZ R50, R6.reuse, R21, R10 ;  /* 0x0000001506327223 */ /* 0x040fe2000001000a */
[-C--:B------:R-:W-:Y:S01]  /*17760*/  FMUL.FTZ R27, R27, R12.reuse ;  /* 0x0000000c1b1b7220 */ /* 0x080fe20000410000 */
[C---:B------:R-:W-:Y:S01]  /*17770*/  FFMA.FTZ R48, R15.reuse, R12, -R24 ;  /* 0x0000000c0f307223 */ /* 0x040fe20000010818 */
[----:B------:R-:W-:Y:S01]  /*17780*/  F2FP.F16.E4M3.UNPACK_B R21, R35.H1 ;  /* 0x00000023ff15723e */ /* 0x000fe200030006ff */
[----:B------:R-:W-:Y:S01]  /*17790*/  HADD2.F32 R28, -RZ, R28.H1_H1 ;  /* 0x3000001cff1c7230 */ /* 0x000fe20000004100 */
[----:B------:R-:W-:Y:S01]  /*177a0*/  F2FP.F16.E4M3.UNPACK_B R12, R29.H1 ;  /* 0x0000001dff0c723e */ /* 0x000fe200030006ff */
[----:B------:R-:W-:Y:S01]  /*177b0*/  FFMA.FTZ R47, R15, R30, R27 ;  /* 0x0000001e0f2f7223 */ /* 0x000fe2000001001b */
[----:B------:R-:W-:Y:S01]  /*177c0*/  F2FP.F16.E4M3.UNPACK_B R4, R4.H1 ;  /* 0x00000004ff04723e */ /* 0x000fe200030006ff */
[----:B------:R-:W-:Y:S01]  /*177d0*/  FFMA.FTZ R49, R6, R13, -R31 ;  /* 0x0000000d06317223 */ /* 0x000fe2000001081f */
[----:B------:R-:W-:-:S02]  /*177e0*/  HADD2.F32 R15, -RZ, R34.H1_H1 ;  /* 0x30000022ff0f7230 */ /* 0x000fc40000004100 */
[C---:B------:R-:W-:Y:S01]  /*177f0*/  FMUL.FTZ R37, R28.reuse, R41 ;  /* 0x000000291c257220 */ /* 0x040fe20000410000 */
[----:B------:R-:W-:Y:S01]  /*17800*/  HADD2.F32 R27, -RZ, R21.H0_H0 ;  /* 0x20000015ff1b7230 */ /* 0x000fe20000004100 */
[----:B------:R-:W-:Y:S01]  /*17810*/  F2FP.F16.E4M3.UNPACK_B R35, R35 ;  /* 0x00000023ff23723e */ /* 0x000fe200020006ff */
[----:B------:R-:W-:Y:S02]  /*17820*/  HADD2.F32 R10, -RZ, R8.H0_H0 ;  /* 0x20000008ff0a7230 */ /* 0x000fe40000004100 */
[----:B------:R-:W-:Y:S01]  /*17830*/  FMUL.FTZ R28, R28, R15 ;  /* 0x0000000f1c1c7220 */ /* 0x000fe20000410000 */
[----:B------:R-:W-:Y:S01]  /*17840*/  HADD2.F32 R13, -RZ, R12.H0_H0 ;  /* 0x2000000cff0d7230 */ /* 0x000fe20000004100 */
[----:B------:R-:W-:Y:S01]  /*17850*/  F2FP.F16.E4M3.UNPACK_B R29, R29 ;  /* 0x0000001dff1d723e */ /* 0x000fe200020006ff */
[----:B------:R-:W-:Y:S02]  /*17860*/  HADD2.F32 R20, -RZ, R20.H1_H1 ;  /* 0x30000014ff147230 */ /* 0x000fe40000004100 */
[----:B------:R-:W-:Y:S01]  /*17870*/  FMUL.FTZ R31, R10, R27 ;  /* 0x0000001b0a1f7220 */ /* 0x000fe20000410000 */
[----:B------:R-:W-:-:S02]  /*17880*/  HADD2.F32 R6, -RZ, R4.H0_H0 ;  /* 0x20000004ff067230 */ /* 0x000fc40000004100 */
[----:B------:R-:W-:Y:S01]  /*17890*/  FMUL.FTZ R10, R10, R13 ;  /* 0x0000000d0a0a7220 */ /* 0x000fe20000410000 */
[----:B------:R-:W-:Y:S02]  /*178a0*/  HADD2.F32 R21, -RZ, R21.H1_H1 ;  /* 0x30000015ff157230 */ /* 0x000fe40000004100 */
[----:B------:R-:W-:Y:S01]  /*178b0*/  FFMA.FTZ R41, R20, R41, R28 ;  /* 0x0000002914297223 */ /* 0x000fe2000001001c */
[----:B------:R-:W-:Y:S02]  /*178c0*/  HADD2.F32 R8, -RZ, R8.H1_H1 ;  /* 0x30000008ff087230 */ /* 0x000fe40000004100 */
[C---:B------:R-:W-:Y:S01]  /*178d0*/  FFMA.FTZ R31, R6.reuse, R13, -R31 ;  /* 0x0000000d061f7223 */ /* 0x040fe2000001081f */
[----:B------:R-:W-:Y:S01]  /*178e0*/  FFMA.FTZ R28, R6, R27, R10 ;  /* 0x0000001b061c7223 */ /* 0x000fe2000001000a */
[----:B------:R-:W-:Y:S02]  /*178f0*/  HADD2.F32 R13, -RZ, R12.H1_H1 ;  /* 0x3000000cff0d7230 */ /* 0x000fe40000004100 */
[----:B------:R-:W-:Y:S01]  /*17900*/  FFMA.FTZ R34, R20, R15, -R37 ;  /* 0x0000000f14227223 */ /* 0x000fe20000010825 */
[----:B------:R-:W-:-:S02]  /*17910*/  HADD2.F32 R4, -RZ, R4.H1_H1 ;  /* 0x30000004ff047230 */ /* 0x000fc40000004100 */
[C---:B------:R-:W-:Y:S01]  /*17920*/  FMUL.FTZ R27, R8.reuse, R21 ;  /* 0x00000015081b7220 */ /* 0x040fe20000410000 */
[----:B------:R-:W-:Y:S02]  /*17930*/  HADD2.F32 R15, -RZ, R35.H0_H0 ;  /* 0x20000023ff0f7230 */ /* 0x000fe40000004100 */
[-C--:B------:R-:W-:Y:S01]  /*17940*/  FMUL.FTZ R8, R8, R13.reuse ;  /* 0x0000000d08087220 */ /* 0x080fe20000410000 */
[----:B------:R-:W-:Y:S02]  /*17950*/  HADD2.F32 R6, -RZ, R11.H0_H0 ;  /* 0x2000000bff067230 */ /* 0x000fe40000004100 */
[C---:B------:R-:W-:Y:S01]  /*17960*/  FFMA.FTZ R30, R4.reuse, R13, -R27 ;  /* 0x0000000d041e7223 */ /* 0x040fe2000001081b */
[----:B------:R-:W-:Y:S02]  /*17970*/  HADD2.F32 R13, -RZ, R29.H0_H0 ;  /* 0x2000001dff0d7230 */ /* 0x000fe40000004100 */
[----:B------:R-:W-:Y:S01]  /*17980*/  FFMA.FTZ R37, R4, R21, R8 ;  /* 0x0000001504257223 */ /* 0x000fe20000010008 */
[----:B------:R-:W-:-:S02]  /*17990*/  HADD2.F32 R10, -RZ, R35.H1_H1 ;  /* 0x30000023ff0a7230 */ /* 0x000fc40000004100 */
[C---:B------:R-:W-:Y:S01]  /*179a0*/  FMUL.FTZ R21, R6.reuse, R15 ;  /* 0x0000000f06157220 */ /* 0x040fe20000410000 */
[----:B------:R-:W-:Y:S02]  /*179b0*/  HADD2.F32 R11, -RZ, R11.H1_H1 ;  /* 0x3000000bff0b7230 */ /* 0x000fe40000004100 */
[-C--:B------:R-:W-:Y:S01]  /*179c0*/  FMUL.FTZ R27, R6, R13.reuse ;  /* 0x0000000d061b7220 */ /* 0x080fe20000410000 */
[----:B------:R-:W-:Y:S01]  /*179d0*/  HADD2.F32 R4, -RZ, R3.H0_H0 ;  /* 0x20000003ff047230 */ /* 0x000fe20000004100 */
[----:B------:R-:W-:Y:S01]  /*179e0*/  F2FP.F16.E4M3.UNPACK_B R12, R40.H1 ;  /* 0x00000028ff0c723e */ /* 0x000fe200030006ff */
[----:B------:R-:W-:Y:S02]  /*179f0*/  HADD2.F32 R6, -RZ, R29.H1_H1 ;  /* 0x3000001dff067230 */ /* 0x000fe40000004100 */
[C---:B------:R-:W-:Y:S01]  /*17a00*/  FMUL.FTZ R20, R11.reuse, R10 ;  /* 0x0000000a0b147220 */ /* 0x040fe20000410000 */
[----:B------:R-:W-:Y:S02]  /*17a10*/  HADD2.F32 R3, -RZ, R3.H1_H1 ;  /* 0x30000003ff037230 */ /* 0x000fe40000004100 */
[C---:B------:R-:W-:Y:S01]  /*17a20*/  FFMA.FTZ R21, R4.reuse, R13, -R21 ;  /* 0x0000000d04157223 */ /* 0x040fe20000010815 */
[----:B------:R-:W-:Y:S01]  /*17a30*/  FFMA.FTZ R27, R4, R15, R27 ;  /* 0x0000000f041b7223 */ /* 0x000fe2000001001b */
        /* <DEDUP_REMOVED lines=13> */
[----:B------:R-:W-:Y:S01]  /*17b10*/  F2FP.F16.E4M3.UNPACK_B R40, R40 ;  /* 0x00000028ff28723e */ /* 0x000fe200020006ff */
[----:B------:R-:W-:-:S02]  /*17b20*/  HADD2.F32 R26, -RZ, R26.H1_H1 ;  /* 0x3000001aff1a7230 */ /* 0x000fc40000004100 */
[C---:B------:R-:W-:Y:S01]  /*17b30*/  FFMA.FTZ R29, R3.reuse, R6, -R8 ;  /* 0x00000006031d7223 */ /* 0x040fe20000010808 */
[----:B------:R-:W-:Y:S02]  /*17b40*/  HADD2.F32 R14, -RZ, R14.H1_H1 ;  /* 0x3000000eff0e7230 */ /* 0x000fe40000004100 */
[----:B------:R-:W-:Y:S01]  /*17b50*/  FFMA.FTZ R13, R3, R13, R4 ;  /* 0x0000000d030d7223 */ /* 0x000fe20000010004 */
[----:B------:R-:W-:Y:S02]  /*17b60*/  HADD2.F32 R10, -RZ, R40.H0_H0 ;  /* 0x20000028ff0a7230 */ /* 0x000fe40000004100 */
[C---:B------:R-:W-:Y:S01]  /*17b70*/  FMUL.FTZ R35, R26.reuse, R15 ;  /* 0x0000000f1a237220 */ /* 0x040fe20000410000 */
[----:B------:R-:W-:Y:S01]  /*17b80*/  FMUL.FTZ R6, R26, R11 ;  /* 0x0000000b1a067220 */ /* 0x000fe20000410000 */
[----:B------:R-:W-:Y:S01]  /*17b90*/  HADD2.F32 R4, -RZ, R25.H0_H0 ;  /* 0x20000019ff047230 */ /* 0x000fe20000004100 */
[----:B------:R-:W-:Y:S01]  /*17ba0*/  F2FP.SATFINITE.E4M3.F32.PACK_AB_MERGE_C R42, R42, R45, RZ ;  /* 0x0000002d2a2a723e */ /* 0x000fe200048070ff */
[C---:B------:R-:W-:Y:S01]  /*17bb0*/  FFMA.FTZ R26, R14.reuse, R11, -R35 ;  /* 0x0000000b0e1a7223 */ /* 0x040fe20000010823 */
[----:B------:R-:W-:Y:S01]  /*17bc0*/  FFMA.FTZ R14, R14, R15, R6 ;  /* 0x0000000f0e0e7223 */ /* 0x000fe20000010006 */
[----:B------:R-:W-:-:S02]  /*17bd0*/  HADD2.F32 R6, -RZ, R33.H0_H0 ;  /* 0x20000021ff067230 */ /* 0x000fc40000004100 */
[----:B------:R-:W-:Y:S01]  /*17be0*/  FMUL.FTZ R12, R4, R10 ;  /* 0x0000000a040c7220 */ /* 0x000fe20000410000 */
[----:B------:R-:W-:Y:S01]  /*17bf0*/  HADD2.F32 R40, -RZ, R40.H1_H1 ;  /* 0x30000028ff287230 */ /* 0x000fe20000004100 */
[----:B------:R-:W-:Y:S01]  /*17c00*/  F2FP.SATFINITE.E4M3.F32.PACK_AB_MERGE_C R26, R26, R29, RZ ;  /* 0x0000001d1a1a723e */ /* 0x000fe200048070ff */
[----:B------:R-:W-:Y:S02]  /*17c10*/  HADD2.F32 R25, -RZ, R25.H1_H1 ;  /* 0x30000019ff197230 */ /* 0x000fe40000004100 */
[----:B------:R-:W-:Y:S01]  /*17c20*/  FMUL.FTZ R11, R4, R6 ;  /* 0x00000006040b7220 */ /* 0x000fe20000410000 */
[----:B------:R-:W-:Y:S01]  /*17c30*/  HADD2.F32 R8, -RZ, R33.H1_H1 ;  /* 0x30000021ff087230 */ /* 0x000fe20000004100 */
[----:B------:R-:W-:Y:S01]  /*17c40*/  F2FP.SATFINITE.E4M3.F32.PACK_AB_MERGE_C R32, R32, R39, RZ ;  /* 0x000000272020723e */ /* 0x000fe200048070ff */
[--C-:B------:R-:W-:Y:S02]  /*17c50*/  HADD2.F32 R3, -RZ, R7.reuse.H0_H0 ;  /* 0x20000007ff037230 */ /* 0x100fe40000004100 */
[----:B------:R-:W-:Y:S01]  /*17c60*/  FMUL.FTZ R4, R25, R40 ;  /* 0x0000002819047220 */ /* 0x000fe20000410000 */
[----:B------:R-:W-:-:S02]  /*17c70*/  HADD2.F32 R7, -RZ, R7.H1_H1 ;  /* 0x30000007ff077230 */ /* 0x000fc40000004100 */
[----:B------:R-:W-:Y:S01]  /*17c80*/  FMUL.FTZ R25, R25, R8 ;  /* 0x0000000819197220 */ /* 0x000fe20000410000 */
[----:B------:R-:W-:Y:S01]  /*17c90*/  F2FP.SATFINITE.E4M3.F32.PACK_AB_MERGE_C R13, R14, R13, RZ ;  /* 0x0000000d0e0d723e */ /* 0x000fe200048070ff */
[C---:B------:R-:W-:Y:S01]  /*17ca0*/  FFMA.FTZ R6, R3.reuse, R6, -R12 ;  /* 0x0000000603067223 */ /* 0x040fe2000001080c */
[----:B------:R-:W-:Y:S01]  /*17cb0*/  FFMA.FTZ R10, R3, R10, R11 ;  /* 0x0000000a030a7223 */ /* 0x000fe2000001000b */
[C---:B------:R-:W-:Y:S01]  /*17cc0*/  FFMA.FTZ R3, R7.reuse, R8, -R4 ;  /* 0x0000000807037223 */ /* 0x040fe20000010804 */
[----:B------:R-:W-:Y:S01]  /*17cd0*/  FFMA.FTZ R25, R7, R40, R25 ;  /* 0x0000002807197223 */ /* 0x000fe20000010019 */
[----:B------:R-:W-:Y:S02]  /*17ce0*/  F2FP.SATFINITE.E4M3.F32.PACK_AB_MERGE_C R7, R34, R49, RZ ;  /* 0x000000312207723e */ /* 0x000fe400048070ff */
[----:B------:R-:W-:Y:S02]  /*17cf0*/  F2FP.SATFINITE.E4M3.F32.PACK_AB_MERGE_C R4, R30, R31, RZ ;  /* 0x0000001f1e04723e */ /* 0x000fe400048070ff */
[----:B------:R-:W-:-:S02]  /*17d00*/  F2FP.SATFINITE.E4M3.F32.PACK_AB_MERGE_C R11, R41, R50, RZ ;  /* 0x00000032290b723e */ /* 0x000fc400048070ff */
[----:B------:R-:W-:Y:S02]  /*17d10*/  F2FP.SATFINITE.E4M3.F32.PACK_AB_MERGE_C R8, R37, R28, RZ ;  /* 0x0000001c2508723e */ /* 0x000fe400048070ff */
[----:B------:R-:W-:Y:S02]  /*17d20*/  F2FP.SATFINITE.E4M3.F32.PACK_AB_MERGE_C R5, R38, R5, R42 ;  /* 0x000000052605723e */ /* 0x000fe4000480702a */
[----:B------:R-:W-:Y:S02]  /*17d30*/  F2FP.SATFINITE.E4M3.F32.PACK_AB_MERGE_C R7, R48, R43, R7 ;  /* 0x0000002b3007723e */ /* 0x000fe40004807007 */
[----:B------:R-:W-:Y:S02]  /*17d40*/  F2FP.SATFINITE.E4M3.F32.PACK_AB_MERGE_C R4, R20, R21, R4 ;  /* 0x000000151404723e */ /* 0x000fe40004807004 */
[----:B------:R-:W-:Y:S02]  /*17d50*/  F2FP.SATFINITE.E4M3.F32.PACK_AB_MERGE_C R6, R3, R6, R26 ;  /* 0x000000060306723e */ /* 0x000fe4000480701a */
[----:B------:R-:W-:-:S02]  /*17d60*/  F2FP.SATFINITE.E4M3.F32.PACK_AB_MERGE_C R9, R36, R9, R32 ;  /* 0x000000092409723e */ /* 0x000fc40004807020 */
[----:B------:R-:W-:Y:S01]  /*17d70*/  F2FP.SATFINITE.E4M3.F32.PACK_AB_MERGE_C R11, R47, R46, R11 ;  /* 0x0000002e2f0b723e */ /* 0x000fe2000480700b */
[----:B------:R0:W-:Y:S01]  /*17d80*/  STS.128 [R237+0x14400], R4 ;  /* 0x01440004ed007388 */ /* 0x0001e20000000c00 */
[----:B------:R-:W-:Y:S02]  /*17d90*/  F2FP.SATFINITE.E4M3.F32.PACK_AB_MERGE_C R8, R24, R27, R8 ;  /* 0x0000001b1808723e */ /* 0x000fe40004807008 */
[----:B------:R-:W-:-:S05]  /*17da0*/  F2FP.SATFINITE.E4M3.F32.PACK_AB_MERGE_C R10, R25, R10, R13 ;  /* 0x0000000a190a723e */ /* 0x000fca000480700d */
[----:B------:R0:W-:Y:S02]  /*17db0*/  STS.128 [R0+0x14400], R8 ;  /* 0x0144000800007388 */ /* 0x0001e40000000c00 */
.L_x_1462:
[----:B------:R-:W-:Y:S05]  /*17dc0*/  BSYNC B0 ;  /* 0x0000000000007941 */ /* 0x000fea0003800000 */
.L_x_1455:
        /* <DEDUP_REMOVED lines=8> */
.L_x_1453:
[----:B------:R-:W-:Y:S01]  /*17e50*/  IMAD.U32 R212, RZ, RZ, UR53 ;  /* 0x00000035ffd47e24 */ /* 0x000fe2000f8e00ff */
[----:B------:R-:W-:-:S04]  /*17e60*/  LOP3.LUT R18, R18, 0xfffffff7, RZ, 0xc0, !PT ;  /* 0xfffffff712127812 */ /* 0x000fc800078ec0ff */
[----:B------:R-:W-:-:S13]  /*17e70*/  ISETP.NE.AND P0, PT, R212, 0x3, PT ;  /* 0x00000003d400780c */ /* 0x000fda0003f05270 */
[----:B------:R-:W-:Y:S01]  /*17e80*/  @P0 LOP3.LUT R18, R18, 0x8, RZ, 0xfc, !PT ;  /* 0x0000000812120812 */ /* 0x000fe200078efcff */
[----:B------:R-:W-:Y:S06]  /*17e90*/  @!P0 BRA `(.L_x_1482) ;  /* 0x0000000000048947 */ /* 0x000fec0003800000 */
[----:B------:R-:W-:Y:S01]  /*17ea0*/  BPT.TRAP 0x1 ;  /* 0x000000040000795c */ /* 0x000fe20000300000 */
.L_x_1482:
[----:B0-2--5:R-:W-:Y:S01]  /*17eb0*/  IMAD R7, R189, 0x8, R16 ;  /* 0x00000008bd077824 */ /* 0x025fe200078e0210 */
[----:B------:R-:W-:-:S04]  /*17ec0*/  SHF.L.U32 R0, R188, 0x1f, RZ ;  /* 0x0000001fbc007819 */ /* 0x000fc800000006ff */
[----:B------:R0:W2:Y:S01]  /*17ed0*/  SYNCS.PHASECHK.TRANS64.TRYWAIT P1, [R7+URZ+0x29830], R0 ;  /* 0x02983000070075a7 */ /* 0x0000a2000802017f */
[----:B------:R-:W-:Y:S05]  /*17ee0*/  @!P0 BRA `(.L_x_1483) ;  /* 0x0000000000048947 */ /* 0x000fea0003800000 */
[----:B------:R-:W-:Y:S01]  /*17ef0*/  BPT.TRAP 0x1 ;  /* 0x000000040000795c */ /* 0x000fe20000300000 */
.L_x_1483:
[----:B-1----:R-:W1:Y:S02]  /*17f00*/  S2R R3, SR_TID.X ;  /* 0x0000000000037919 */ /* 0x002e640000002100 */
[----:B-1----:R-:W-:-:S04]  /*17f10*/  LOP3.LUT R3, R3, 0x7f, RZ, 0xc0, !PT ;  /* 0x0000007f03037812 */ /* 0x002fc800078ec0ff */
[----:B------:R-:W-:Y:S01]  /*17f20*/  ISETP.NE.AND P0, PT, R3, RZ, PT ;  /* 0x000000ff0300720c */ /* 0x000fe20003f05270 */
[----:B--2---:R-:W-:-:S12]  /*17f30*/  @P1 BRA `(.L_x_1484) ;  /* 0x0000000000081947 */ /* 0x004fd80003800000 */
[----:B------:R-:W1:Y:S02]  /*17f40*/  SYNCS.PHASECHK.TRANS64.TRYWAIT P1, [R7+URZ+0x29830], R0 ;  /* 0x02983000070075a7 */ /* 0x000e64000802017f */
[----:B-1----:R-:W-:Y:S05]  /*17f50*/  @!P1 BRA `(.L_x_1485) ;  /* 0x000001ec00189947 */ /* 0x002fea0003800000 */
.L_x_1484:
[----:B------:R-:W-:Y:S05]  /*17f60*/  WARPSYNC.ALL ;  /* 0x0000000000007948 */ /* 0x000fea0003800000 */
[----:B01----:R-:W-:Y:S01]  /*17f70*/  VIADD R0, R16, 0x1a400 ;  /* 0x0001a40010007836 */ /* 0x003fe20000000000 */
[----:B------:R-:W-:Y:S01]  /*17f80*/  R2UR UR24, R44 ;  /* 0x000000002c1872ca */ /* 0x000fe200000e0000 */
[----:B------:R-:W-:Y:S01]  /*17f90*/  IMAD.MOV.U32 R5, RZ, RZ, -0x7fffffe0 ;  /* 0x80000020ff057424 */ /* 0x000fe200078e00ff */
[----:B----4-:R-:W-:Y:S01]  /*17fa0*/  WARPGROUP.ARRIVE ;  /* 0x00000000000079c5 */ /* 0x010fe20000000000 */
[----:B------:R-:W-:Y:S01]  /*17fb0*/  UMOV UR25, 0x80000020 ;  /* 0x8000002000197882 */ /* 0x000fe20000000000 */
[----:B------:R-:W-:Y:S01]  /*17fc0*/  SHF.R.U32.HI R0, RZ, 0x4, R0 ;  /* 0x00000004ff007819 */ /* 0x000fe20000011600 */
[----:B------:R-:W-:Y:S01]  /*17fd0*/  IMAD.MOV.U32 R11, RZ, RZ, -0x7fffffe0 ;  /* 0x80000020ff0b7424 */ /* 0x000fe200078e00ff */
[----:B------:R-:W-:Y:S01]  /*17fe0*/  R2UR UR27, R5 ;  /* 0x00000000051b72ca */ /* 0x000fe200000e0000 */
[----:B------:R-:W-:Y:S01]  /*17ff0*/  UMOV UR13, UR25 ;  /* 0x00000019000d7c82 */ /* 0x000fe20008000000 */
[----:B------:R-:W-:Y:S01]  /*18000*/  LOP3.LUT R0, R0, 0x3fff, RZ, 0xc0, !PT ;  /* 0x00003fff00007812 */ /* 0x000fe200078ec0ff */
[----:B------:R-:W-:Y:S01]  /*18010*/  IMAD.MOV.U32 R13, RZ, RZ, -0x7fffffe0 ;  /* 0x80000020ff0d7424 */ /* 0x000fe200078e00ff */
[----:B------:R-:W-:Y:S01]  /*18020*/  R2UR UR15, R11 ;  /* 0x000000000b0f72ca */ /* 0x000fe200000e0000 */
[----:B------:R-:W-:Y:S01]  /*18030*/  UMOV UR9, UR25 ;  /* 0x0000001900097c82 */ /* 0x000fe20008000000 */
[----:B------:R-:W-:Y:S01]  /*18040*/  LOP3.LUT R8, R0, 0x10000, RZ, 0xfc, !PT ;  /* 0x0001000000087812 */ /* 0x000fe200078efcff */
[----:B------:R-:W-:Y:S01]  /*18050*/  ULOP3.LUT UR24, UR24, 0x10000, URZ, 0xfc, !UPT ;  /* 0x0001000018187892 */ /* 0x000fe2000f8efc3f */
[----:B------:R-:W-:Y:S01]  /*18060*/  R2UR UR11, R13 ;  /* 0x000000000d0b72ca */ /* 0x000fe200000e0000 */
[----:B------:R-:W-:Y:S01]  /*18070*/  UMOV UR5, UR25 ;  /* 0x0000001900057c82 */ /* 0x000fe20008000000 */
[----:B------:R-:W-:Y:S01]  /*18080*/  R2UR UR7, R11 ;  /* 0x000000000b0772ca */ /* 0x000fe200000e0000 */
[----:B---3--:R-:W-:Y:S01]  /*18090*/  IMAD R4, R189, 0x780, R8 ;  /* 0x00000780bd047824 */ /* 0x008fe200078e0208 */
[----:B------:R-:W-:Y:S01]  /*180a0*/  R2UR UR19, R13 ;  /* 0x000000000d1372ca */ /* 0x000fe200000e0000 */
[----:B------:R-:W-:Y:S01]  /*180b0*/  UMOV UR17, UR25 ;  /* 0x0000001900117c82 */ /* 0x000fe20008000000 */
[----:B------:R-:W-:Y:S01]  /*180c0*/  UMOV UR12, UR24 ;  /* 0x00000018000c7c82 */ /* 0x000fe20008000000 */
[C---:B------:R-:W-:Y:S01]  /*180d0*/  VIADD R10, R4.reuse, 0x80 ;  /* 0x00000080040a7836 */ /* 0x040fe20000000000 */
[C---:B------:R-:W-:Y:S01]  /*180e0*/  R2UR UR26, R4.reuse ;  /* 0x00000000041a72ca */ /* 0x040fe200000e0000 */
[----:B------:R-:W-:Y:S01]  /*180f0*/  VIADD R12, R4, 0x100 ;  /* 0x00000100040c7836 */ /* 0x000fe20000000000 */
[----:B------:R-:W-:Y:S01]  /*18100*/  UMOV UR8, UR24 ;  /* 0x0000001800087c82 */ /* 0x000fe20008000000 */
[----:B------:R-:W-:Y:S01]  /*18110*/  UMOV UR4, UR24 ;  /* 0x0000001800047c82 */ /* 0x000fe20008000000 */
[----:B------:R-:W-:Y:S01]  /*18120*/  R2UR UR14, R10 ;  /* 0x000000000a0e72ca */ /* 0x000fe200000e0000 */
[----:B------:R-:W-:Y:S01]  /*18130*/  VIADD R10, R4, 0x180 ;  /* 0x00000180040a7836 */ /* 0x000fe20000000000 */
[----:B------:R-:W-:Y:S01]  /*18140*/  R2UR UR10, R12 ;  /* 0x000000000c0a72ca */ /* 0x000fe200000e0000 */
[----:B------:R-:W-:Y:S01]  /*18150*/  VIADD R12, R4, 0x200 ;  /* 0x00000200040c7836 */ /* 0x000fe20000000000 */
[----:B------:R-:W-:Y:S01]  /*18160*/  UMOV UR16, UR24 ;  /* 0x0000001800107c82 */ /* 0x000fe20008000000 */
[----:B------:R-:W-:Y:S01]  /*18170*/  IMAD.MOV.U32 R11, RZ, RZ, -0x7fffffe0 ;  /* 0x80000020ff0b7424 */ /* 0x000fe200078e00ff */
[----:B------:R-:W-:Y:S01]  /*18180*/  R2UR UR6, R10 ;  /* 0x000000000a0672ca */ /* 0x000fe200000e0000 */
[----:B------:R-:W-:Y:S01]  /*18190*/  VIADD R10, R4, 0x2 ;  /* 0x00000002040a7836 */ /* 0x000fe20000000000 */
[----:B------:R-:W-:Y:S01]  /*181a0*/  R2UR UR18, R12 ;  /* 0x000000000c1272ca */ /* 0x000fe200000e0000 */
[----:B------:R-:W-:Y:S01]  /*181b0*/  QGMMA.64x32x32.F32.E4M3.E4M3 R88, gdesc[UR24], RZ, !UPT, gsb0 ;  /* 0x00600000185879f3 */ /* 0x000fe2000c0008ff */
[----:B------:R-:W-:Y:S01]  /*181c0*/  VIADD R12, R4, 0x82 ;  /* 0x00000082040c7836 */ /* 0x000fe20000000000 */
[----:B------:R-:W0:Y:S01]  /*181d0*/  LDC R213, c[0x0][0x448] ;  /* 0x00011200ffd57b82 */ /* 0x000e220000000800 */
[----:B------:R-:W-:Y:S01]  /*181e0*/  IMAD.MOV.U32 R13, RZ, RZ, -0x7fffffe0 ;  /* 0x80000020ff0d7424 */ /* 0x000fe200078e00ff */
[----:B------:R-:W-:Y:S01]  /*181f0*/  LOP3.LUT R18, R18, 0xffffffdf, RZ, 0xc0, !PT ;  /* 0xffffffdf12127812 */ /* 0x000fe200078ec0ff */
[----:B------:R-:W-:-:S02]  /*18200*/  IMAD.MOV.U32 R5, RZ, RZ, -0x7fffffe0 ;  /* 0x80000020ff057424 */ /* 0x000fc400078e00ff */
[----:B------:R-:W-:Y:S01]  /*18210*/  IMAD.IADD R3, R210, 0x1, R203 ;  /* 0x00000001d2037824 */ /* 0x000fe200078e02cb */
[----:B0-----:R-:W-:-:S13]  /*18220*/  ISETP.NE.AND P1, PT, R213, 0x1, PT ;  /* 0x00000001d500780c */ /* 0x001fda0003f25270 */
[----:B------:R-:W0:Y:S01]  /*18230*/  @P1 LDC R0, c[0x0][0x44c] ;  /* 0x00011300ff001b82 */ /* 0x000e220000000800 */
[----:B------:R-:W-:-:S04]  /*18240*/  @P1 LOP3.LUT R18, R18, 0x20, RZ, 0xfc, !PT ;  /* 0x0000002012121812 */ /* 0x000fc800078efcff */
[----:B------:R-:W-:Y:S01]  /*18250*/  LOP3.LUT R18, R18, 0xffffffef, RZ, 0xc0, !PT ;  /* 0xffffffef12127812 */ /* 0x000fe200078ec0ff */
[----:B------:R-:W-:Y:S02]  /*18260*/  WARPGROUP.DEPBAR.LE gsb0, 0x0 ;  /* 0x00008000000079c5 */ /* 0x000fe40000010000 */
[----:B------:R-:W-:Y:S01]  /*18270*/  WARPGROUP.ARRIVE ;  /* 0x00000000000079c5 */ /* 0x000fe20000000000 */
[----:B0-----:R-:W-:-:S05]  /*18280*/  @P1 IMAD.HI.U32 R0, R3, R0, RZ ;  /* 0x0000000003001227 */ /* 0x001fca00078e00ff */
[----:B------:R-:W-:Y:S03]  /*18290*/  QGMMA.64x32x32.F32.E4M3.E4M3 R72, gdesc[UR12], RZ, !UPT, gsb0 ;  /* 0x006000000c4879f3 */ /* 0x000fe6000c0008ff */
[----:B------:R-:W-:Y:S02]  /*182a0*/  WARPGROUP.DEPBAR.LE gsb0, 0x0 ;  /* 0x00008000000079c5 */ /* 0x000fe40000010000 */
[----:B------:R-:W-:-:S06]  /*182b0*/  WARPGROUP.ARRIVE ;  /* 0x00000000000079c5 */ /* 0x000fcc0000000000 */
[----:B------:R-:W-:Y:S03]  /*182c0*/  QGMMA.64x32x32.F32.E4M3.E4M3 R56, gdesc[UR8], RZ, !UPT, gsb0 ;  /* 0x00600000083879f3 */ /* 0x000fe6000c0008ff */
[----:B------:R-:W-:Y:S02]  /*182d0*/  WARPGROUP.DEPBAR.LE gsb0, 0x0 ;  /* 0x00008000000079c5 */ /* 0x000fe40000010000 */
[----:B------:R-:W-:-:S06]  /*182e0*/  WARPGROUP.ARRIVE ;  /* 0x00000000000079c5 */ /* 0x000fcc0000000000 */
[----:B------:R-:W-:Y:S01]  /*182f0*/  QGMMA.64x32x32.F32.E4M3.E4M3 R40, gdesc[UR4], RZ, !UPT, gsb0 ;  /* 0x00600000042879f3 */ /* 0x000fe2000c0008ff */
[----:B------:R-:W-:Y:S01]  /*18300*/  R2UR UR6, R10 ;  /* 0x000000000a0672ca */ /* 0x000fe200000e0000 */
[----:B------:R-:W-:Y:S01]  /*18310*/  UIADD3 UR4, UR24, 0x2, URZ ;  /* 0x0000000218047890 */ /* 0x000fe2000fffe03f */
[----:B------:R-:W-:Y:S01]  /*18320*/  R2UR UR7, R11 ;  /* 0x000000000b0772ca */ /* 0x000fe200000e0000 */
[----:B------:R-:W-:Y:S01]  /*18330*/  UMOV UR5, 0x80000020 ;  /* 0x8000002000057882 */ /* 0x000fe20000000000 */
[----:B------:R-:W-:Y:S01]  /*18340*/  VIADD R10, R4, 0x102 ;  /* 0x00000102040a7836 */ /* 0x000fe20000000000 */
[----:B------:R-:W-:Y:S01]  /*18350*/  UMOV UR13, UR5 ;  /* 0x00000005000d7c82 */ /* 0x000fe20008000000 */
[----:B------:R-:W-:Y:S01]  /*18360*/  IMAD.MOV.U32 R11, RZ, RZ, -0x7fffffe0 ;  /* 0x80000020ff0b7424 */ /* 0x000fe200078e00ff */
[----:B------:R-:W-:Y:S01]  /*18370*/  UMOV UR9, UR5 ;  /* 0x0000000500097c82 */ /* 0x000fe20008000000 */
[----:B------:R-:W-:Y:S01]  /*18380*/  UMOV UR12, UR4 ;  /* 0x00000004000c7c82 */ /* 0x000fe20008000000 */
[----:B------:R-:W-:Y:S01]  /*18390*/  R2UR UR14, R10 ;  /* 0x000000000a0e72ca */ /* 0x000fe200000e0000 */
[----:B------:R-:W-:Y:S01]  /*183a0*/  UMOV UR8, UR4 ;  /* 0x0000000400087c82 */ /* 0x000fe20008000000 */
[----:B------:R-:W-:Y:S01]  /*183b0*/  R2UR UR15, R11 ;  /* 0x000000000b0f72ca */ /* 0x000fe200000e0000 */
[----:B------:R-:W-:-:S02]  /*183c0*/  VIADD R10, R4, 0x202 ;  /* 0x00000202040a7836 */ /* 0x000fc40000000000 */
        /* <DEDUP_REMOVED lines=54> */
[----:B------:R-:W-:Y:S01]  /*18730*/  UMOV UR12, UR8 ;  /* 0x00000008000c7c82 */ /* 0x000fe20008000000 */
[----:B------:R-:W-:Y:S01]  /*18740*/  UMOV UR13, UR9 ;  /* 0x00000009000d7c82 */ /* 0x000fe20008000000 */
[----:B------:R-:W-:-:S02]  /*18750*/  VIADD R10, R4, 0x480 ;  /* 0x00000480040a7836 */ /* 0x000fc40000000000 */
[----:B------:R-:W-:Y:S01]  /*18760*/  IMAD.MOV.U32 R11, RZ, RZ, -0x7fffffe0 ;  /* 0x80000020ff0b7424 */ /* 0x000fe200078e00ff */
[----:B------:R-:W-:Y:S02]  /*18770*/  WARPGROUP.DEPBAR.LE gsb0, 0x0 ;  /* 0x00008000000079c5 */ /* 0x000fe40000010000 */
[----:B------:R-:W-:-:S06]  /*18780*/  WARPGROUP.ARRIVE ;  /* 0x00000000000079c5 */ /* 0x000fcc0000000000 */
[----:B------:R-:W-:Y:S01]  /*18790*/  QGMMA.64x32x32.F32.E4M3.E4M3 R24, gdesc[UR4], R24, gsb0 ;  /* 0x00600000041879f3 */ /* 0x000fe20008000818 */
[----:B------:R-:W-:Y:S02]  /*187a0*/  ULDC UR6, c[0x0][0x9dc] ;  /* 0x0002770000067ab9 */ /* 0x000fe40000000800 */
        /* <DEDUP_REMOVED lines=99> */
[----:B------:R-:W-:Y:S02]  /*18de0*/  R2UR UR30, R12 ;  /* 0x000000000c1e72ca */ /* 0x000fe400000e0000 */
[----:B------:R-:W-:Y:S01]  /*18df0*/  R2UR UR31, R13 ;  /* 0x000000000d1f72ca */ /* 0x000fe200000e0000 */
        /* <DEDUP_REMOVED lines=17> */
[----:B------:R-:W-:Y:S01]  /*18f10*/  VIADD R4, R4, 0x702 ;  /* 0x0000070204047836 */ /* 0x000fe20000000000 */
[----:B------:R-:W0:Y:S01]  /*18f20*/  LDC.64 R10, c[0x0][0x9e0] ;  /* 0x00027800ff0a7b82 */ /* 0x000e220000000a00 */
[----:B------:R-:W-:-:S02]  /*18f30*/  WARPGROUP.DEPBAR.LE gsb0, 0x0 ;  /* 0x00008000000079c5 */ /* 0x000fc40000010000 */
[----:B------:R-:W-:-:S06]  /*18f40*/  WARPGROUP.ARRIVE ;  /* 0x00000000000079c5 */ /* 0x000fcc0000000000 */
[----:B------:R-:W-:Y:S03]  /*18f50*/  QGMMA.64x32x32.F32.E4M3.E4M3 R24, gdesc[UR16], R24, gsb0 ;  /* 0x00600000101879f3 */ /* 0x000fe60008000818 */
[----:B------:R-:W-:Y:S02]  /*18f60*/  WARPGROUP.DEPBAR.LE gsb0, 0x0 ;  /* 0x00008000000079c5 */ /* 0x000fe40000010000 */
[----:B------:R-:W-:-:S06]  /*18f70*/  WARPGROUP.ARRIVE ;  /* 0x00000000000079c5 */ /* 0x000fcc0000000000 */
[----:B------:R-:W-:Y:S01]  /*18f80*/  QGMMA.64x32x32.F32.E4M3.E4M3 R88, gdesc[UR20], R88, gsb0 ;  /* 0x00600000145879f3 */ /* 0x000fe20008000858 */
[----:B------:R-:W-:Y:S02]  /*18f90*/  R2UR UR22, R4 ;  /* 0x00000000041672ca */ /* 0x000fe400000e0000 */
[----:B------:R-:W-:Y:S02]  /*18fa0*/  R2UR UR23, R5 ;  /* 0x00000000051772ca */ /* 0x000fe400000e0000 */
[----:B------:R-:W1:Y:S02]  /*18fb0*/  @P1 LDC R5, c[0x0][0x450] ;  /* 0x00011400ff051b82 */ /* 0x000e640000000800 */
[----:B-1----:R-:W-:Y:S01]  /*18fc0*/  @P1 SHF.R.U32.HI R3, RZ, R5, R0 ;  /* 0x00000005ff031219 */ /* 0x002fe20000011600 */
[----:B------:R-:W-:Y:S01]  /*18fd0*/  IMAD.MOV.U32 R5, RZ, RZ, -0xa0 ;  /* 0xffffff60ff057424 */ /* 0x000fe200078e00ff */
[----:B0-----:R-:W-:Y:S01]  /*18fe0*/  ISETP.GE.AND P1, PT, R11, 0x1, PT ;  /* 0x000000010b00780c */ /* 0x001fe20003f26270 */
[----:B------:R-:W-:-:S02]  /*18ff0*/  @!P0 VIADD R0, R7, 0x29840 ;  /* 0x0002984007008836 */ /* 0x000fc40000000000 */
[----:B------:R-:W0:Y:S01]  /*19000*/  SHFL.IDX PT, R9, R3, RZ, 0x1c1f ;  /* 0x001c1fff03097589 */ /* 0x000e2200000e0000 */
[----:B------:R-:W-:Y:S02]  /*19010*/  IMAD R14, R104, R5, 0xa1 ;  /* 0x000000a1680e7424 */ /* 0x000fe400078e0205 */
[----:B------:R-:W-:Y:S01]  /*19020*/  IMAD.U32 R7, RZ, RZ, UR6 ;  /* 0x00000006ff077e24 */ /* 0x000fe2000f8e00ff */
[----:B------:R-:W-:Y:S02]  /*19030*/  @!P0 PRMT R0, RZ, 0x654, R0 ;  /* 0x00000654ff008816 */ /* 0x000fe40000000000 */
[----:B------:R-:W-:Y:S01]  /*19040*/  IADD3 R4, R194, R14, -R195 ;  /* 0x0000000ec2047210 */ /* 0x000fe20007ffe8c3 */
[----:B------:R-:W-:Y:S01]  /*19050*/  VIADD R14, R14, 0xffffffff ;  /* 0xffffffff0e0e7836 */ /* 0x000fe20000000000 */
[----:B------:R-:W-:Y:S02]  /*19060*/  LOP3.LUT R6, RZ, R7, RZ, 0x33, !PT ;  /* 0x00000007ff067212 */ /* 0x000fe400078e33ff */
[----:B------:R-:W-:Y:S01]  /*19070*/  @P1 LOP3.LUT R18, R18, 0x10, RZ, 0xfc, !PT ;  /* 0x0000001012121812 */ /* 0x000fe200078efcff */
[----:B------:R-:W-:-:S02]  /*19080*/  IMAD.IADD R135, R4, 0x1, -R193 ;  /* 0x0000000104877824 */ /* 0x000fc400078e0ac1 */
[----:B------:R-:W-:Y:S02]  /*19090*/  IMAD.IADD R12, R14, 0x1, -R195 ;  /* 0x000000010e0c7824 */ /* 0x000fe400078e0ac3 */
[C---:B------:R-:W-:Y:S02]  /*190a0*/  IMAD.IADD R6, R135.reuse, 0x1, R6 ;  /* 0x0000000187067824 */ /* 0x040fe400078e0206 */
[----:B------:R-:W-:Y:S02]  /*190b0*/  IMAD.IADD R135, R135, 0x1, R10 ;  /* 0x0000000187877824 */ /* 0x000fe400078e020a */
        /* <DEDUP_REMOVED lines=18> */
[----:B------:R-:W-:Y:S06]  /*191e0*/  @!P1 BRA `(.L_x_1486) ;  /* 0x00000000004c9947 */ /* 0x000fec0003800000 */
[----:B------:R-:W-:Y:S01]  /*191f0*/  IADD3 R9, -R193, R194, R9 ;  /* 0x000000c2c1097210 */ /* 0x000fe20007ffe109 */
[----:B------:R-:W-:Y:S03]  /*19200*/  BSSY B0, `(.L_x_1487) ;  /* 0x000000e000007945 */ /* 0x000fe60003800000 */
[----:B------:R-:W-:-:S13]  /*19210*/  ISETP.GT.AND P1, PT, R9, -0x1, PT ;  /* 0xffffffff0900780c */ /* 0x000fda0003f24270 */
        /* <DEDUP_REMOVED lines=8> */
.L_x_1488:
[----:B------:R-:W-:-:S13]  /*192a0*/  ISETP.NE.AND P1, PT, R11, 0x1, PT ;  /* 0x000000010b00780c */ /* 0x000fda0003f25270 */
[----:B------:R-:W0:Y:S02]  /*192b0*/  @P1 LDC.64 R4, c[0x0][0x9e8] ;  /* 0x00027a00ff041b82 */ /* 0x000e240000000a00 */
[----:B0-----:R-:W-:-:S05]  /*192c0*/  @P1 IMAD.HI.U32 R4, R9, R4, RZ ;  /* 0x0000000409041227 */ /* 0x001fca00078e00ff */
[----:B------:R-:W-:-:S07]  /*192d0*/  @P1 SHF.R.U32.HI R9, RZ, R5, R4 ;  /* 0x00000005ff091219 */ /* 0x000fce0000011604 */
.L_x_1489:
[----:B------:R-:W-:Y:S05]  /*192e0*/  BSYNC B0 ;  /* 0x0000000000007941 */ /* 0x000fea0003800000 */
.L_x_1487:
[----:B------:R-:W-:-:S05]  /*192f0*/  IMAD R9, R9, R11, R12 ;  /* 0x0000000b09097224 */ /* 0x000fca00078e020c */
[----:B------:R-:W-:Y:S02]  /*19300*/  VIMNMX R106, R106, R9, !PT ;  /* 0x000000096a6a7248 */ /* 0x000fe40007fe0100 */
[----:B------:R-:W-:-:S07]  /*19310*/  VIADDMNMX R20, R9, R11, R20, PT ;  /* 0x0000000b09147246 */ /* 0x000fce0003800114 */
.L_x_1486:
[C---:B------:R-:W-:Y:S01]  /*19320*/  ISETP.GE.AND P1, PT, R14.reuse, 0x2, PT ;  /* 0x000000020e00780c */ /* 0x040fe20003f26270 */
[----:B------:R-:W0:Y:S01]  /*19330*/  SHFL.IDX PT, R3, R3, 0x1, 0x1c1f ;  /* 0x003c1f0003037f89 */ /* 0x000e2200000e0000 */
[----:B------:R-:W-:Y:S02]  /*19340*/  ISETP.GE.AND P2, PT, R14, 0x9, PT ;  /* 0x000000090e00780c */ /* 0x000fe40003f46270 */
[----:B------:R-:W-:Y:S02]  /*19350*/  P2R R114, PR, RZ, 0x2 ;  /* 0x00000002ff727803 */ /* 0x000fe40000000000 */
[----:B------:R-:W-:Y:S02]  /*19360*/  ISETP.GT.AND P1, PT, R106, 0x1, !P1 ;  /* 0x000000016a00780c */ /* 0x000fe40004f24270 */
[----:B------:R-:W-:Y:S02]  /*19370*/  P2R R112, PR, RZ, 0x4 ;  /* 0x00000004ff707803 */ /* 0x000fe40000000000 */
[----:B------:R-:W-:-:S02]  /*19380*/  ISETP.LT.OR P1, PT, R20, 0x2, P1 ;  /* 0x000000021400780c */ /* 0x000fc40000f21670 */
[----:B------:R-:W-:Y:S02]  /*19390*/  ISETP.GE.AND P4, PT, R14, 0x29, PT ;  /* 0x000000290e00780c */ /* 0x000fe40003f86270 */
[----:B------:R-:W-:Y:S02]  /*193a0*/  FSEL R89, R89, -INF , !P1 ;  /* 0xff80000059597808 */ /* 0x000fe40004800000 */
[----:B------:R-:W-:Y:S02]  /*193b0*/  ISETP.GT.AND P1, PT, R106, 0x8, !P2 ;  /* 0x000000086a00780c */ /* 0x000fe40005724270 */
[----:B------:R-:W-:Y:S02]  /*193c0*/  ISETP.GE.AND P2, PT, R14, 0xa, PT ;  /* 0x0000000a0e00780c */ /* 0x000fe40003f46270 */
[----:B------:R-:W-:Y:S02]  /*193d0*/  ISETP.LT.OR P1, PT, R20, 0x9, P1 ;  /* 0x000000091400780c */ /* 0x000fe40000f21670 */
[----:B------:R-:W-:-:S02]  /*193e0*/  P2R R128, PR, RZ, 0x10 ;  /* 0x00000010ff807803 */ /* 0x000fc40000000000 */
[----:B------:R-:W-:Y:S01]  /*193f0*/  FSEL R21, R92, -INF , !P1 ;  /* 0xff8000005c157808 */ /* 0x000fe20004800000 */
[----:B0-----:R-:W-:Y:S01]  /*19400*/  IMAD.IADD R6, R6, 0x1, R3 ;  /* 0x0000000106067824 */ /* 0x001fe200078e0203 */
        /* <DEDUP_REMOVED lines=8> */
[----:B------:R-:W-:Y:S02]  /*19490*/  ISETP.GE.AND P2, PT, R14, 0x12, PT ;  /* 0x000000120e00780c */ /* 0x000fe40003f46270 */
[----:B------:R-:W-:Y:S02]  /*194a0*/  FSEL R15, R96, -INF , !P1 ;  /* 0xff800000600f7808 */ /* 0x000fe40004800000 */
[----:B------:R-:W-:-:S02]  /*194b0*/  ISETP.GT.AND P1, PT, R106, 0x11, !P2 ;  /* 0x000000116a00780c */ /* 0x000fc40005724270 */
[----:B------:R-:W-:Y:S02]  /*194c0*/  P2R R96, PR, RZ, 0x4 ;  /* 0x00000004ff607803 */ /* 0x000fe40000000000 */
[----:B------:R-:W-:Y:S02]  /*194d0*/  ISETP.LT.OR P1, PT, R20, 0x12, P1 ;  /* 0x000000121400780c */ /* 0x000fe40000f21670 */
[----:B------:R-:W-:Y:S02]  /*194e0*/  ISETP.GE.AND P2, PT, R14, 0x19, PT ;  /* 0x000000190e00780c */ /* 0x000fe40003f46270 */
[----:B------:R-:W-:Y:S02]  /*194f0*/  FSEL R97, R97, -INF , !P1 ;  /* 0xff80000061617808 */ /* 0x000fe40004800000 */
[----:B------:R-:W-:Y:S02]  /*19500*/  ISETP.GT.AND P1, PT, R106, 0x18, !P2 ;  /* 0x000000186a00780c */ /* 0x000fe40005724270 */
[----:B------:R-:W-:-:S02]  /*19510*/  P2R R110, PR, RZ, 0x4 ;  /* 0x00000004ff6e7803 */ /* 0x000fc40000000000 */
[----:B------:R-:W-:Y:S02]  /*19520*/  ISETP.LT.OR P1, PT, R20, 0x19, P1 ;  /* 0x000000191400780c */ /* 0x000fe40000f21670 */
[----:B------:R-:W-:Y:S02]  /*19530*/  ISETP.GE.AND P2, PT, R14, 0x1a, PT ;  /* 0x0000001a0e00780c */ /* 0x000fe40003f46270 */
[----:B------:R-:W-:Y:S02]  /*19540*/  FSEL R13, R100, -INF , !P1 ;  /* 0xff800000640d7808 */ /* 0x000fe40004800000 */
[----:B------:R-:W-:Y:S02]  /*19550*/  ISETP.GT.AND P1, PT, R106, 0x19, !P2 ;  /* 0x000000196a00780c */ /* 0x000fe40005724270 */
[----:B------:R-:W-:Y:S02]  /*19560*/  P2R R100, PR, RZ, 0x4 ;  /* 0x00000004ff647803 */ /* 0x000fe40000000000 */
[----:B------:R-:W-:-:S02]  /*19570*/  ISETP.LT.OR P1, PT, R20, 0x1a, P1 ;  /* 0x0000001a1400780c */ /* 0x000fc40000f21670 */
[C---:B------:R-:W-:Y:S02]  /*19580*/  ISETP.GE.AND P6, PT, R14.reuse, 0x7a, PT ;  /* 0x0000007a0e00780c */ /* 0x040fe40003fc6270 */
[----:B------:R-:W-:Y:S02]  /*19590*/  FSEL R101, R101, -INF , !P1 ;  /* 0xff80000065657808 */ /* 0x000fe40004800000 */
[----:B------:R-:W-:Y:S02]  /*195a0*/  ISETP.GE.AND P1, PT, R14, 0x21, PT ;  /* 0x000000210e00780c */ /* 0x000fe40003f26270 */
[----:B------:R-:W-:Y:S02]  /*195b0*/  VIADDMNMX R0, R3, R135, R0, PT ;  /* 0x0000008703007246 */ /* 0x000fe40003800100 */
[----:B------:R-:W-:-:S04]  /*195c0*/  ISETP.GT.AND P2, PT, R106, 0x20, !P1 ;  /* 0x000000206a00780c */ /* 0x000fc80004f44270 */
        /* <DEDUP_REMOVED lines=98> */
[----:B------:R-:W-:-:S04]  /*19bf0*/  ISETP.LT.OR P3, PT, R20, 0x71, P3 ;  /* 0x000000711400780c */ /* 0x000fc80001f61670 */
        /* <DEDUP_REMOVED lines=13> */
[----:B------:R-:W-:-:S04]  /*19cd0*/  ISETP.LT.OR P3, PT, R20, 0x7a, P3 ;  /* 0x0000007a1400780c */ /* 0x000fc80001f61670 */
        /* <DEDUP_REMOVED lines=27> */
[----:B------:R-:W-:-:S04]  /*19e90*/  ISETP.LT.OR P3, PT, R20, 0x92, P3 ;  /* 0x000000921400780c */ /* 0x000fc80001f61670 */
[----:B------:R-:W-:Y:S02]  /*19ea0*/  FSEL R133, R33, -INF , !P3 ;  /* 0xff80000021857808 */ /* 0x000fe40005800000 */
[----:B------:R-:W-:-:S04]  /*19eb0*/  ISETP.GE.AND P3, PT, R14, 0x99, PT ;  /* 0x000000990e00780c */ /* 0x000fc80003f66270 */
[----:B------:R-:W-:-:S04]  /*19ec0*/  ISETP.GT.AND P4, PT, R106, 0x98, !P3 ;  /* 0x000000986a00780c */ /* 0x000fc80005f84270 */
[----:B------:R-:W-:-:S04]  /*19ed0*/  ISETP.LT.OR P4, PT, R20, 0x99, P4 ;  /* 0x000000991400780c */ /* 0x000fc80002781670 */
[----:B------:R-:W-:Y:S02]  /*19ee0*/  FSEL R33, R36, -INF , !P4 ;  /* 0xff80000024217808 */ /* 0x000fe40006000000 */
[----:B------:R-:W-:-:S04]  /*19ef0*/  ISETP.GE.AND P4, PT, R14, 0x1, PT ;  /* 0x000000010e00780c */ /* 0x000fc80003f86270 */
        /* <DEDUP_REMOVED lines=8> */
[----:B------:R-:W-:-:S13]  /*19f80*/  ISETP.GE.AND P5, PT, R11, 0x1, PT ;  /* 0x000000010b00780c */ /* 0x000fda0003fa6270 */
[----:B------:R-:W-:Y:S05]  /*19f90*/  @!P5 BRA `(.L_x_1490) ;  /* 0x00000000004cd947 */ /* 0x000fea0003800000 */
        /* <DEDUP_REMOVED lines=11> */
.L_x_1492:
[----:B------:R-:W-:-:S13]  /*1a050*/  ISETP.NE.AND P5, PT, R11, 0x1, PT ;  /* 0x000000010b00780c */ /* 0x000fda0003fa5270 */
[----:B------:R-:W0:Y:S02]  /*1a060*/  @P5 LDC.64 R4, c[0x0][0x9e8] ;  /* 0x00027a00ff045b82 */ /* 0x000e240000000a00 */
[----:B0-----:R-:W-:-:S05]  /*1a070*/  @P5 IMAD.HI.U32 R4, R3, R4, RZ ;  /* 0x0000000403045227 */ /* 0x001fca00078e00ff */
[----:B------:R-:W-:-:S07]  /*1a080*/  @P5 SHF.R.U32.HI R3, RZ, R5, R4 ;  /* 0x00000005ff035219 */ /* 0x000fce0000011604 */
.L_x_1493:
[----:B------:R-:W-:Y:S05]  /*1a090*/  BSYNC B0 ;  /* 0x0000000000007941 */ /* 0x000fea0003800000 */
.L_x_1491:
[----:B------:R-:W-:-:S05]  /*1a0a0*/  IMAD R3, R3, R11, R12 ;  /* 0x0000000b03037224 */ /* 0x000fca00078e020c */
[----:B------:R-:W-:Y:S02]  /*1a0b0*/  VIMNMX R6, R6, R3, !PT ;  /* 0x0000000306067248 */ /* 0x000fe40007fe0100 */
[----:B------:R-:W-:-:S07]  /*1a0c0*/  VIADDMNMX R0, R3, R11, R0, PT ;  /* 0x0000000b03007246 */ /* 0x000fce0003800100 */
.L_x_1490:
        /* <DEDUP_REMOVED lines=114> */
[----:B------:R-:W-:Y:S01]  /*1a7f0*/  ISETP.GT.AND P4, PT, R6, RZ, !P4 ;  /* 0x000000ff0600720c */ /* 0x000fe20006784270 */
[----:B------:R-:W0:Y:S01]  /*1a800*/  SHFL.BFLY PT, R3, R4, 0x2, 0x1f ;  /* 0x0c401f0004037f89 */ /* 0x000e2200000e0000 */
[----:B------:R-:W-:Y:S02]  /*1a810*/  FSEL R151, R46, -INF , !P1 ;  /* 0xff8000002e977808 */ /* 0x000fe40004800000 */
[----:B------:R-:W-:Y:S02]  /*1a820*/  ISETP.NE.AND P1, PT, R60, RZ, PT ;  /* 0x000000ff3c00720c */ /* 0x000fe40003f25270 */
[----:B------:R-:W-:Y:S02]  /*1a830*/  ISETP.LT.OR P4, PT, R0, 0x1, P4 ;  /* 0x000000010000780c */ /* 0x000fe40002781670 */
[----:B------:R-:W-:Y:S02]  /*1a840*/  ISETP.GT.AND P1, PT, R6, 0x69, !P1 ;  /* 0x000000690600780c */ /* 0x000fe40004f24270 */
[----:B------:R-:W-:-:S02]  /*1a850*/  FSEL R90, R90, -INF , !P4 ;  /* 0xff8000005a5a7808 */ /* 0x000fc40006000000 */
[----:B------:R-:W-:Y:S02]  /*1a860*/  ISETP.LT.OR P1, PT, R0, 0x6a, P1 ;  /* 0x0000006a0000780c */ /* 0x000fe40000f21670 */
[----:B------:R-:W-:Y:S02]  /*1a870*/  ISETP.GT.AND P6, PT, R6, 0x79, !P6 ;  /* 0x000000790600780c */ /* 0x000fe400077c4270 */
[----:B------:R-:W-:Y:S02]  /*1a880*/  FSEL R47, R47, -INF , !P1 ;  /* 0xff8000002f2f7808 */ /* 0x000fe40004800000 */
[----:B------:R-:W-:Y:S02]  /*1a890*/  ISETP.NE.AND P1, PT, R56, RZ, PT ;  /* 0x000000ff3800720c */ /* 0x000fe40003f25270 */
[----:B------:R-:W-:Y:S02]  /*1a8a0*/  ISETP.NE.AND P4, PT, R24, RZ, PT ;  /* 0x000000ff1800720c */ /* 0x000fe40003f85270 */
[----:B------:R-:W-:-:S02]  /*1a8b0*/  ISETP.GT.AND P1, PT, R6, 0x70, !P1 ;  /* 0x000000700600780c */ /* 0x000fc40004f24270 */
[C---:B------:R-:W-:Y:S02]  /*1a8c0*/  ISETP.LT.OR P6, PT, R0.reuse, 0x7a, P6 ;  /* 0x0000007a0000780c */ /* 0x040fe400037c1670 */
[----:B------:R-:W-:Y:S02]  /*1a8d0*/  ISETP.LT.OR P1, PT, R0, 0x71, P1 ;  /* 0x000000710000780c */ /* 0x000fe40000f21670 */
[----:B0-----:R-:W-:Y:S02]  /*1a8e0*/  FMNMX.FTZ R12, R4, R3, !PT ;  /* 0x00000003040c7209 */ /* 0x001fe40007810000 */
[----:B------:R-:W-:Y:S02]  /*1a8f0*/  FSEL R153, R50, -INF , !P1 ;  /* 0xff80000032997808 */ /* 0x000fe40004800000 */
[----:B------:R-:W-:Y:S01]  /*1a900*/  ISETP.NE.AND P1, PT, R48, RZ, PT ;  /* 0x000000ff3000720c */ /* 0x000fe20003f25270 */
[----:B------:R-:W0:Y:S01]  /*1a910*/  SHFL.BFLY PT, R3, R12, 0x1, 0x1f ;  /* 0x0c201f000c037f89 */ /* 0x000e2200000e0000 */
[----:B------:R-:W-:-:S02]  /*1a920*/  FSEL R55, R55, -INF , !P6 ;  /* 0xff80000037377808 */ /* 0x000fc40007000000 */
[----:B------:R-:W-:Y:S02]  /*1a930*/  ISETP.GT.AND P1, PT, R6, 0x71, !P1 ;  /* 0x000000710600780c */ /* 0x000fe40004f24270 */
[----:B------:R-:W-:Y:S02]  /*1a940*/  ISETP.NE.AND P6, PT, R52, RZ, PT ;  /* 0x000000ff3400720c */ /* 0x000fe40003fc5270 */
[----:B------:R-:W-:Y:S02]  /*1a950*/  ISETP.LT.OR P1, PT, R0, 0x72, P1 ;  /* 0x000000720000780c */ /* 0x000fe40000f21670 */
[----:B------:R-:W-:Y:S02]  /*1a960*/  ISETP.GT.AND P3, PT, R6, 0x98, !P3 ;  /* 0x000000980600780c */ /* 0x000fe40005f64270 */
[----:B------:R-:W-:Y:S02]  /*1a970*/  FSEL R51, R51, -INF , !P1 ;  /* 0xff80000033337808 */ /* 0x000fe40004800000 */
[----:B------:R-:W-:-:S02]  /*1a980*/  ISETP.NE.AND P1, PT, R44, RZ, PT ;  /* 0x000000ff2c00720c */ /* 0x000fc40003f25270 */
[----:B------:R-:W-:Y:S02]  /*1a990*/  ISETP.LT.OR P3, PT, R0, 0x99, P3 ;  /* 0x000000990000780c */ /* 0x000fe40001f61670 */
[----:B------:R-:W-:-:S04]  /*1a9a0*/  ISETP.GT.AND P1, PT, R6, 0x78, !P1 ;  /* 0x000000780600780c */ /* 0x000fc80004f24270 */
[----:B------:R-:W-:Y:S02]  /*1a9b0*/  ISETP.LT.OR P1, PT, R0, 0x79, P1 ;  /* 0x000000790000780c */ /* 0x000fe40000f21670 */
[----:B0-----:R-:W-:Y:S02]  /*1a9c0*/  FMNMX.FTZ R3, R12, R3, !PT ;  /* 0x000000030c037209 */ /* 0x001fe40007810000 */
[----:B------:R-:W-:Y:S02]  /*1a9d0*/  FSEL R155, R54, -INF , !P1 ;  /* 0xff800000369b7808 */ /* 0x000fe40004800000 */
[----:B------:R-:W-:Y:S01]  /*1a9e0*/  ISETP.GT.AND P1, PT, R6, 0x1, !P2 ;  /* 0x000000010600780c */ /* 0x000fe20005724270 */
[----:B------:R-:W-:-:S01]  /*1a9f0*/  FFMA.FTZ R169, R2, R3, -8 ;  /* 0xc100000002a97423 */ /* 0x000fc20000010003 */
[----:B------:R-:W-:Y:S02]  /*1aa00*/  ISETP.NE.AND P2, PT, R132, RZ, PT ;  /* 0x000000ff8400720c */ /* 0x000fe40003f45270 */
[----:B------:R-:W-:-:S04]  /*1aa10*/  ISETP.LT.OR P1, PT, R0, 0x2, P1 ;  /* 0x000000020000780c */ /* 0x000fc80000f21670 */
[----:B------:R-:W-:Y:S02]  /*1aa20*/  FSEL R159, R91, -INF , !P1 ;  /* 0xff8000005b9f7808 */ /* 0x000fe40004800000 */
[----:B------:R-:W-:Y:S02]  /*1aa30*/  ISETP.GT.AND P1, PT, R6, 0x8, !P5 ;  /* 0x000000080600780c */ /* 0x000fe40006f24270 */
[----:B------:R-:W-:Y:S02]  /*1aa40*/  FMNMX.FTZ R24, R90, R159, !PT ;  /* 0x0000009f5a187209 */ /* 0x000fe40007810000 */
[----:B------:R-:W-:Y:S02]  /*1aa50*/  ISETP.LT.OR P1, PT, R0, 0x9, P1 ;  /* 0x000000090000780c */ /* 0x000fe40000f21670 */
[----:B------:R-:W-:Y:S02]  /*1aa60*/  ISETP.NE.AND P5, PT, R134, RZ, PT ;  /* 0x000000ff8600720c */ /* 0x000fe40003fa5270 */
[----:B------:R-:W-:-:S02]  /*1aa70*/  FSEL R157, R94, -INF , !P1 ;  /* 0xff8000005e9d7808 */ /* 0x000fc40004800000 */
[----:B------:R-:W-:Y:S02]  /*1aa80*/  ISETP.NE.AND P1, PT, R92, RZ, PT ;  /* 0x000000ff5c00720c */ /* 0x000fe40003f25270 */
[----:B------:R-:W-:Y:S02]  /*1aa90*/  FMNMX.FTZ R24, R157, R24, !PT ;  /* 0x000000189d187209 */ /* 0x000fe40007810000 */
[----:B------:R-:W-:-:S04]  /*1aaa0*/  ISETP.GT.AND P1, PT, R6, 0x9, !P1 ;  /* 0x000000090600780c */ /* 0x000fc80004f24270 */
[----:B------:R-:W-:-:S04]  /*1aab0*/  ISETP.LT.OR P1, PT, R0, 0xa, P1 ;  /* 0x0000000a0000780c */ /* 0x000fc80000f21670 */
[----:B------:R-:W-:Y:S02]  /*1aac0*/  FSEL R161, R95, -INF , !P1 ;  /* 0xff8000005fa17808 */ /* 0x000fe40004800000 */
[----:B------:R-:W-:Y:S02]  /*1aad0*/  ISETP.NE.AND P1, PT, R108, RZ, PT ;  /* 0x000000ff6c00720c */ /* 0x000fe40003f25270 */
[----:B------:R-:W-:Y:S02]  /*1aae0*/  FMNMX.FTZ R24, R161, R24, !PT ;  /* 0x00000018a1187209 */ /* 0x000fe40007810000 */
        /* <DEDUP_REMOVED lines=20> */
[----:B------:R-:W-:Y:S02]  /*1ac30*/  FMNMX.FTZ R26, R163, R24, !PT ;  /* 0x00000018a31a7209 */ /* 0x000fe40007810000 */
[----:B------:R-:W-:Y:S02]  /*1ac40*/  ISETP.LT.OR P1, PT, R0, 0x82, P1 ;  /* 0x000000820000780c */ /* 0x000fe40000f21670 */
[----:B------:R-:W-:Y:S02]  /*1ac50*/  FMNMX.FTZ R26, R165, R26, !PT ;  /* 0x0000001aa51a7209 */ /* 0x000fe40007810000 */
[----:B------:R-:W-:-:S02]  /*1ac60*/  FSEL R27, R27, -INF , !P1 ;  /* 0xff8000001b1b7808 */ /* 0x000fc40004800000 */
[----:B------:R-:W-:-:S04]  /*1ac70*/  ISETP.GT.AND P1, PT, R6, 0x88, !P6 ;  /* 0x000000880600780c */ /* 0x000fc80007724270 */
[----:B------:R-:W-:-:S04]  /*1ac80*/  ISETP.LT.OR P1, PT, R0, 0x89, P1 ;  /* 0x000000890000780c */ /* 0x000fc80000f21670 */
[----:B------:R-:W-:Y:S02]  /*1ac90*/  FSEL R95, R30, -INF , !P1 ;  /* 0xff8000001e5f7808 */ /* 0x000fe40004800000 */
[----:B------:R-:W-:-:S04]  /*1aca0*/  ISETP.GT.AND P1, PT, R6, 0x89, !P2 ;  /* 0x000000890600780c */ /* 0x000fc80005724270 */
[----:B------:R-:W-:-:S04]  /*1acb0*/  ISETP.LT.OR P1, PT, R0, 0x8a, P1 ;  /* 0x0000008a0000780c */ /* 0x000fc80000f21670 */
[----:B------:R-:W-:Y:S02]  /*1acc0*/  FSEL R31, R31, -INF , !P1 ;  /* 0xff8000001f1f7808 */ /* 0x000fe40004800000 */
[----:B------:R-:W-:Y:S02]  /*1acd0*/  ISETP.GT.AND P1, PT, R6, 0x90, !P5 ;  /* 0x000000900600780c */ /* 0x000fe40006f24270 */
[----:B------:R-:W-:Y:S02]  /*1ace0*/  ISETP.NE.AND P5, PT, R28, RZ, PT ;  /* 0x000000ff1c00720c */ /* 0x000fe40003fa5270 */
[----:B------:R-:W-:Y:S02]  /*1acf0*/  ISETP.LT.OR P1, PT, R0, 0x91, P1 ;  /* 0x000000910000780c */ /* 0x000fe40000f21670 */
[----:B------:R-:W-:Y:S02]  /*1ad00*/  FMNMX.FTZ R28, R167, R26, !PT ;  /* 0x0000001aa71c7209 */ /* 0x000fe40007810000 */
[----:B------:R-:W-:-:S02]  /*1ad10*/  FSEL R99, R34, -INF , !P1 ;  /* 0xff80000022637808 */ /* 0x000fc40004800000 */
[----:B------:R-:W-:Y:S02]  /*1ad20*/  FSETP.NEU.FTZ.AND P1, PT, R3, -INF , PT ;  /* 0xff8000000300780b */ /* 0x000fe40003f3d000 */
[----:B------:R-:W-:Y:S02]  /*1ad30*/  FMNMX.FTZ R28, R103, R28, !PT ;  /* 0x0000001c671c7209 */ /* 0x000fe40007810000 */
[----:B------:R-:W-:Y:S02]  /*1ad40*/  FSEL R169, R169, RZ, P1 ;  /* 0x000000ffa9a97208 */ /* 0x000fe40000800000 */
[----:B------:R-:W-:Y:S02]  /*1ad50*/  FMNMX.FTZ R28, R5, R28, !PT ;  /* 0x0000001c051c7209 */ /* 0x000fe40007810000 */
[----:B------:R-:W-:Y:S01]  /*1ad60*/  ISETP.GT.AND P1, PT, R6, 0x91, !P5 ;  /* 0x000000910600780c */ /* 0x000fe20006f24270 */
[----:B------:R-:W-:-:S01]  /*1ad70*/  FFMA.FTZ R30, R2, R73, -R169 ;  /* 0x00000049021e7223 */ /* 0x000fc200000108a9 */
[----:B------:R-:W-:Y:S01]  /*1ad80*/  FMNMX.FTZ R28, R75, R28, !PT ;  /* 0x0000001c4b1c7209 */ /* 0x000fe20007810000 */
[----:B------:R-:W-:-:S01]  /*1ad90*/  FFMA.FTZ R73, R2, R77, -R169 ;  /* 0x0000004d02497223 */ /* 0x000fc200000108a9 */
[----:B------:R-:W-:Y:S01]  /*1ada0*/  ISETP.LT.OR P1, PT, R0, 0x92, P1 ;  /* 0x000000920000780c */ /* 0x000fe20000f21670 */
[----:B------:R0:W-:Y:S01]  /*1adb0*/  MUFU.EX2 R24, R30 ;  /* 0x0000001e00187308 */ /* 0x0001e20000000800 */
[----:B------:R-:W-:Y:S01]  /*1adc0*/  ISETP.NE.AND P5, PT, R14, RZ, PT ;  /* 0x000000ff0e00720c */ /* 0x000fe20003fa5270 */
[C-C-:B------:R-:W-:Y:S01]  /*1add0*/  FFMA.FTZ R77, R2.reuse, R81, -R169.reuse ;  /* 0x00000051024d7223 */ /* 0x140fe200000108a9 */
[----:B------:R-:W-:Y:S01]  /*1ade0*/  FSEL R35, R35, -INF , !P1 ;  /* 0xff80000023237808 */ /* 0x000fe20004800000 */
[--C-:B------:R-:W-:Y:S01]  /*1adf0*/  FFMA.FTZ R81, R2, R85, -R169.reuse ;  /* 0x0000005502517223 */ /* 0x100fe200000108a9 */
[----:B------:R-:W-:Y:S01]  /*1ae00*/  ISETP.GT.AND P1, PT, R6, 0x99, !P5 ;  /* 0x000000990600780c */ /* 0x000fe20006f24270 */
[--C-:B------:R-:W-:Y:S01]  /*1ae10*/  FFMA.FTZ R85, R2, R41, -R169.reuse ;  /* 0x0000002902557223 */ /* 0x100fe200000108a9 */
[----:B------:R-:W-:Y:S01]  /*1ae20*/  FSEL R41, R38, -INF , !P3 ;  /* 0xff80000026297808 */ /* 0x000fe20005800000 */
[C-C-:B------:R-:W-:Y:S01]  /*1ae30*/  FFMA.FTZ R12, R2.reuse, R21, -R169.reuse ;  /* 0x00000015020c7223 */ /* 0x140fe200000108a9 */
[----:B0-----:R-:W-:Y:S01]  /*1ae40*/  FMNMX.FTZ R30, R135, R28, !PT ;  /* 0x0000001c871e7209 */ /* 0x001fe20007810000 */
[--C-:B------:R-:W-:Y:S01]  /*1ae50*/  FFMA.FTZ R21, R2, R93, -R169.reuse ;  /* 0x0000005d02157223 */ /* 0x100fe200000108a9 */
[----:B------:R-:W-:Y:S01]  /*1ae60*/  ISETP.LT.OR P1, PT, R0, 0x9a, P1 ;  /* 0x0000009a0000780c */ /* 0x000fe20000f21670 */
[C-C-:B------:R-:W-:Y:S01]  /*1ae70*/  FFMA.FTZ R14, R2.reuse, R15, -R169.reuse ;  /* 0x0000000f020e7223 */ /* 0x140fe200000108a9 */
[----:B------:R-:W-:Y:S01]  /*1ae80*/  FMNMX.FTZ R30, R79, R30, !PT ;  /* 0x0000001e4f1e7209 */ /* 0x000fe20007810000 */
[C-C-:B------:R-:W-:Y:S01]  /*1ae90*/  FFMA.FTZ R15, R2.reuse, R97, -R169.reuse ;  /* 0x00000061020f7223 */ /* 0x140fe200000108a9 */
[----:B------:R-:W-:Y:S01]  /*1aea0*/  FSEL R39, R39, -INF , !P1 ;  /* 0xff80000027277808 */ /* 0x000fe20004800000 */
        /* <DEDUP_REMOVED lines=9> */
[----:B------:R-:W-:Y:S01]  /*1af40*/  FMNMX.FTZ R32, R139, R30, !PT ;  /* 0x0000001e8b207209 */ /* 0x000fe20007810000 */
[----:B------:R-:W-:-:S01]  /*1af50*/  FFMA.FTZ R107, R2, R107, -R169 ;  /* 0x0000006b026b7223 */ /* 0x000fc200000108a9 */
        /* <DEDUP_REMOVED lines=16> */
[----:B------:R-:W0:Y:S01]  /*1b060*/  MUFU.EX2 R21, R21 ;  /* 0x0000001500157308 */ /* 0x000e220000000800 */
        /* <DEDUP_REMOVED lines=8> */
[----:B------:R-:W-:Y:S01]  /*1b0f0*/  ISETP.NE.AND P5, PT, R213, 0x1, PT ;  /* 0x00000001d500780c */ /* 0x000fe20003fa5270 */
[C-C-:B------:R-:W-:Y:S01]  /*1b100*/  FFMA.FTZ R48, R2.reuse, R129, -R169.reuse ;  /* 0x0000008102307223 */ /* 0x140fe200000108a9 */
[----:B------:R-:W-:Y:S01]  /*1b110*/  FMNMX.FTZ R34, R67, R34, !PT ;  /* 0x0000002243227209 */ /* 0x000fe20007810000 */
[C-C-:B------:R-:W-:Y:S01]  /*1b120*/  FFMA.FTZ R29, R2.reuse, R29, -R169.reuse ;  /* 0x0000001d021d7223 */ /* 0x140fe200000108a9 */
[----:B------:R-:W-:-:S01]  /*1b130*/  FFMA.FTZ R46, R2, R127, -R169 ;  /* 0x0000007f022e7223 */ /* 0x000fc200000108a9 */
[C-C-:B------:R-:W-:Y:S01]  /*1b140*/  FFMA.FTZ R25, R2.reuse, R25, -R169.reuse ;  /* 0x0000001902197223 */ /* 0x140fe200000108a9 */
[----:B------:R-:W-:Y:S01]  /*1b150*/  FMNMX.FTZ R36, R147, R34, !PT ;  /* 0x0000002293247209 */ /* 0x000fe20007810000 */
[----:B------:R-:W-:Y:S01]  /*1b160*/  MUFU.EX2 R15, R15 ;  /* 0x0000000f000f7308 */ /* 0x000fe20000000800 */
[----:B0-----:R-:W-:Y:S01]  /*1b170*/  F2FP.SATFINITE.E4M3.F32.PACK_AB_MERGE_C R184, R21, R12, RZ ;  /* 0x0000000c15b8723e */ /* 0x001fe200048070ff */
[C-C-:B------:R-:W-:Y:S01]  /*1b180*/  FFMA.FTZ R33, R2.reuse, R33, -R169.reuse ;  /* 0x0000002102217223 */ /* 0x140fe200000108a9 */
[----:B------:R-:W-:Y:S01]  /*1b190*/  FMNMX.FTZ R36, R71, R36, !PT ;  /* 0x0000002447247209 */ /* 0x000fe20007810000 */
[----:B------:R-:W-:Y:S01]  /*1b1a0*/  FFMA.FTZ R50, R2, R131, -R169 ;  /* 0x0000008302327223 */ /* 0x000fe200000108a9 */
[----:B------:R-:W-:-:S02]  /*1b1b0*/  F2FP.SATFINITE.E4M3.F32.PACK_AB_MERGE_C R184, R89, R4, R184 ;  /* 0x0000000459b8723e */ /* 0x000fc400048070b8 */
        /* <DEDUP_REMOVED lines=26> */
[----:B------:R-:W-:Y:S03]  /*1b360*/  MUFU.EX2 R30, R109 ;  /* 0x0000006d001e7308 */ /* 0x000fe60000000800 */
[----:B------:R-:W-:Y:S01]  /*1b370*/  FMNMX.FTZ R0, R39, R44, !PT ;  /* 0x0000002c27007209 */ /* 0x000fe20007810000 */
[----:B------:R-:W-:-:S04]  /*1b380*/  FFMA.FTZ R44, R2, R125, -R169 ;  /* 0x0000007d022c7223 */ /* 0x000fc800000108a9 */
[----:B------:R-:W0:Y:S01]  /*1b390*/  SHFL.BFLY PT, R93, R0, 0x2, 0x1f ;  /* 0x0c401f00005d7f89 */ /* 0x000e2200000e0000 */
[----:B------:R-:W1:Y:S08]  /*1b3a0*/  MUFU.EX2 R81, R81 ;  /* 0x0000005100517308 */ /* 0x000e700000000800 */
[----:B------:R-:W-:Y:S08]  /*1b3b0*/  MUFU.EX2 R32, R111 ;  /* 0x0000006f00207308 */ /* 0x000ff00000000800 */
[----:B------:R-:W-:Y:S01]  /*1b3c0*/  MUFU.EX2 R57, R57 ;  /* 0x0000003900397308 */ /* 0x000fe20000000800 */
[----:B-1----:R-:W-:-:S04]  /*1b3d0*/  F2FP.SATFINITE.E4M3.F32.PACK_AB_MERGE_C R182, R81, R30, RZ ;  /* 0x0000001e51b6723e */ /* 0x002fc800048070ff */
[----:B------:R-:W-:Y:S02]  /*1b3e0*/  F2FP.SATFINITE.E4M3.F32.PACK_AB_MERGE_C R182, R77, R28, R182 ;  /* 0x0000001c4db6723e */ /* 0x000fe400048070b6 */
[----:B0-----:R-:W-:Y:S01]  /*1b3f0*/  FMNMX.FTZ R52, R0, R93, !PT ;  /* 0x0000005d00347209 */ /* 0x001fe20007810000 */
[----:B------:R-:W-:Y:S01]  /*1b400*/  MUFU.EX2 R34, R113 ;  /* 0x0000007100227308 */ /* 0x000fe20000000800 */
[----:B------:R-:W-:-:S03]  /*1b410*/  FFMA.FTZ R93, R2, R133, -R169 ;  /* 0x00000085025d7223 */ /* 0x000fc600000108a9 */
[----:B------:R-:W0:Y:S04]  /*1b420*/  SHFL.BFLY PT, R97, R52, 0x1, 0x1f ;  /* 0x0c201f0034617f89 */ /* 0x000e2800000e0000 */
[----:B------:R-:W1:Y:S08]  /*1b430*/  MUFU.EX2 R61, R61 ;  /* 0x0000003d003d7308 */ /* 0x000e700000000800 */
[----:B------:R-:W-:Y:S08]  /*1b440*/  MUFU.EX2 R40, R117 ;  /* 0x0000007500287308 */ /* 0x000ff00000000800 */
[----:B------:R-:W2:Y:S01]  /*1b450*/  MUFU.EX2 R69, R69 ;  /* 0x0000004500457308 */ /* 0x000ea20000000800 */
[----:B-1----:R-:W-:-:S02]  /*1b460*/  F2FP.SATFINITE.E4M3.F32.PACK_AB_MERGE_C R176, R61, R34, RZ ;  /* 0x000000223db0723e */ /* 0x002fc400048070ff */
[----:B0-----:R-:W-:Y:S01]  /*1b470*/  FMNMX.FTZ R0, R52, R97, !PT ;  /* 0x0000006134007209 */ /* 0x001fe20007810000 */
[----:B------:R-:W-:-:S01]  /*1b480*/  FFMA.FTZ R52, R2, R37, -R169 ;  /* 0x0000002502347223 */ /* 0x000fc200000108a9 */
[----:B------:R-:W-:Y:S02]  /*1b490*/  F2FP.SATFINITE.E4M3.F32.PACK_AB_MERGE_C R176, R57, R32, R176 ;  /* 0x0000002039b0723e */ /* 0x000fe400048070b0 */
[----:B------:R-:W-:Y:S01]  /*1b4a0*/  FSETP.NEU.FTZ.AND P1, PT, R0, -INF , PT ;  /* 0xff8000000000780b */ /* 0x000fe20003f3d000 */
[----:B------:R-:W-:Y:S01]  /*1b4b0*/  FFMA.FTZ R54, R2, R0, -8 ;  /* 0xc100000002367423 */ /* 0x000fe20000010000 */
[----:B------:R-:W-:Y:S04]  /*1b4c0*/  MUFU.EX2 R36, R115 ;  /* 0x0000007300247308 */ /* 0x000fe80000000800 */
[----:B------:R-:W-:-:S02]  /*1b4d0*/  FSEL R54, R54, RZ, P1 ;  /* 0x000000ff36367208 */ /* 0x000fc40000800000 */
[----:B--2---:R-:W-:Y:S02]  /*1b4e0*/  F2FP.SATFINITE.E4M3.F32.PACK_AB_MERGE_C R178, R69, R40, RZ ;  /* 0x0000002845b2723e */ /* 0x004fe400048070ff */
[----:B------:R-:W-:Y:S01]  /*1b4f0*/  MUFU.EX2 R65, R65 ;  /* 0x0000004100417308 */ /* 0x000fe20000000800 */
[----:B------:R-:W-:-:S01]  /*1b500*/  FFMA.FTZ R37, R2, R90, -R54 ;  /* 0x0000005a02257223 */ /* 0x000fc20000010836 */
[C-C-:B------:R-:W-:Y:S01]  /*1b510*/  FFMA.FTZ R56, R2.reuse, R159, -R54.reuse ;  /* 0x0000009f02387223 */ /* 0x140fe20000010836 */
[----:B------:R-:W-:-:S01]  /*1b520*/  FFMA.FTZ R58, R2, R157, -R54 ;  /* 0x0000009d023a7223 */ /* 0x000fc20000010836 */
[----:B------:R-:W-:Y:S01]  /*1b530*/  FFMA.FTZ R76, R2, R67, -R54 ;  /* 0x00000043024c7223 */ /* 0x000fe20000010836 */
[----:B------:R-:W-:-:S01]  /*1b540*/  FADD.FTZ R67, R4, R89 ;  /* 0x0000005904437221 */ /* 0x000fc20000010000 */
[C-C-:B------:R-:W-:Y:S01]  /*1b550*/  FFMA.FTZ R101, R2.reuse, R161, -R54.reuse ;  /* 0x000000a102657223 */ /* 0x140fe20000010836 */
[----:B------:R-:W-:-:S01]  /*1b560*/  FFMA.FTZ R60, R2, R163, -R54 ;  /* 0x000000a3023c7223 */ /* 0x000fc20000010836 */
[----:B------:R-:W-:Y:S01]  /*1b570*/  MUFU.EX2 R37, R37 ;  /* 0x0000002500257308 */ /* 0x000fe20000000800 */
[----:B------:R-:W-:-:S01]  /*1b580*/  FADD.FTZ R78, R12, R67 ;  /* 0x000000430c4e7221 */ /* 0x000fc20000010000 */
[C-C-:B------:R-:W-:Y:S01]  /*1b590*/  FFMA.FTZ R97, R2.reuse, R165, -R54.reuse ;  /* 0x000000a502617223 */ /* 0x140fe20000010836 */
[----:B------:R-:W-:-:S01]  /*1b5a0*/  FFMA.FTZ R62, R2, R167, -R54 ;  /* 0x000000a7023e7223 */ /* 0x000fc20000010836 */
[----:B------:R-:W-:Y:S01]  /*1b5b0*/  FFMA.FTZ R103, R2, R103, -R54 ;  /* 0x0000006702677223 */ /* 0x000fe20000010836 */
[----:B------:R-:W-:-:S01]  /*1b5c0*/  FADD.FTZ R105, R21, R78 ;  /* 0x0000004e15697221 */ /* 0x000fc20000010000 */
[C-C-:B------:R-:W-:Y:S01]  /*1b5d0*/  FFMA.FTZ R78, R2.reuse, R71, -R54.reuse ;  /* 0x00000047024e7223 */ /* 0x140fe20000010836 */
[----:B------:R-:W-:-:S01]  /*1b5e0*/  FFMA.FTZ R5, R2, R5, -R54 ;  /* 0x0000000502057223 */ /* 0x000fc20000010836 */
[----:B------:R-:W0:Y:S01]  /*1b5f0*/  MUFU.EX2 R56, R56 ;  /* 0x0000003800387308 */ /* 0x000e220000000800 */
[----:B------:R-:W-:-:S01]  /*1b600*/  FADD.FTZ R80, R14, R105 ;  /* 0x000000690e507221 */ /* 0x000fc20000010000 */
[C-C-:B------:R-:W-:Y:S01]  /*1b610*/  FFMA.FTZ R64, R2.reuse, R75, -R54.reuse ;  /* 0x0000004b02407223 */ /* 0x140fe20000010836 */
[----:B------:R-:W-:-:S01]  /*1b620*/  FFMA.FTZ R66, R2, R135, -R54 ;  /* 0x0000008702427223 */ /* 0x000fc20000010836 */
[----:B------:R-:W-:Y:S01]  /*1b630*/  FFMA.FTZ R79, R2, R79, -R54 ;  /* 0x0000004f024f7223 */ /* 0x000fe20000010836 */
[----:B------:R-:W-:-:S01]  /*1b640*/  FADD.FTZ R80, R15, R80 ;  /* 0x000000500f507221 */ /* 0x000fc20000010000 */
[C-C-:B------:R-:W-:Y:S01]  /*1b650*/  FFMA.FTZ R68, R2.reuse, R137, -R54.reuse ;  /* 0x0000008902447223 */ /* 0x140fe20000010836 */
[----:B------:R-:W-:-:S01]  /*1b660*/  FFMA.FTZ R75, R2, R83, -R54 ;  /* 0x00000053024b7223 */ /* 0x000fc20000010836 */
[----:B------:R-:W1:Y:S01]  /*1b670*/  MUFU.EX2 R58, R58 ;  /* 0x0000003a003a7308 */ /* 0x000e620000000800 */
[----:B------:R-:W-:-:S01]  /*1b680*/  FADD.FTZ R105, R13, R80 ;  /* 0x000000500d697221 */ /* 0x000fc20000010000 */
[C-C-:B------:R-:W-:Y:S01]  /*1b690*/  FFMA.FTZ R70, R2.reuse, R139, -R54.reuse ;  /* 0x0000008b02467223 */ /* 0x140fe20000010836 */
[----:B------:R-:W-:-:S01]  /*1b6a0*/  FFMA.FTZ R83, R2, R87, -R54 ;  /* 0x0000005702537223 */ /* 0x000fc20000010836 */
[----:B------:R-:W-:Y:S01]  /*1b6b0*/  FFMA.FTZ R72, R2, R141, -R54 ;  /* 0x0000008d02487223 */ /* 0x000fe20000010836 */
[----:B------:R-:W-:-:S01]  /*1b6c0*/  FADD.FTZ R82, R20, R105 ;  /* 0x0000006914527221 */ /* 0x000fc20000010000 */
[C-C-:B------:R-:W-:Y:S01]  /*1b6d0*/  FFMA.FTZ R59, R2.reuse, R59, -R54.reuse ;  /* 0x0000003b023b7223 */ /* 0x140fe20000010836 */
[----:B------:R-:W-:-:S01]  /*1b6e0*/  FFMA.FTZ R74, R2, R143, -R54 ;  /* 0x0000008f024a7223 */ /* 0x000fc20000010836 */
[----:B------:R-:W2:Y:S01]  /*1b6f0*/  MUFU.EX2 R101, R101 ;  /* 0x0000006500657308 */ /* 0x000ea20000000800 */
[----:B0-----:R-:W-:-:S01]  /*1b700*/  FADD.FTZ R71, R37, R56 ;  /* 0x0000003825477221 */ /* 0x001fc20000010000 */
[----:B------:R-:W-:Y:S01]  /*1b710*/  FADD.FTZ R107, R9, R82 ;  /* 0x00000052096b7221 */ /* 0x000fe20000010000 */
[----:B------:R-:W-:-:S01]  /*1b720*/  FFMA.FTZ R87, R2, R63, -R54 ;  /* 0x0000003f02577223 */ /* 0x000fc20000010836 */
[C-C-:B------:R-:W-:Y:S01]  /*1b730*/  FFMA.FTZ R63, R2.reuse, R145, -R54.reuse ;  /* 0x00000091023f7223 */ /* 0x140fe20000010836 */
[----:B------:R-:W-:-:S01]  /*1b740*/  FFMA.FTZ R67, R2, R147, -R54 ;  /* 0x0000009302437223 */ /* 0x000fc20000010836 */
[----:B------:R-:W-:Y:S01]  /*1b750*/  FADD.FTZ R107, R24, R107 ;  /* 0x0000006b186b7221 */ /* 0x000fe20000010000 */
[----:B------:R-:W-:Y:S01]  /*1b760*/  F2FP.SATFINITE.E4M3.F32.PACK_AB_MERGE_C R178, R65, R36, R178 ;  /* 0x0000002441b2723e */ /* 0x000fe200048070b2 */
[----:B------:R-:W0:Y:S01]  /*1b770*/  MUFU.EX2 R60, R60 ;  /* 0x0000003c003c7308 */ /* 0x000e220000000800 */
[----:B-1----:R-:W-:-:S01]  /*1b780*/  FADD.FTZ R80, R58, R71 ;  /* 0x000000473a507221 */ /* 0x002fc20000010000 */
[C-C-:B------:R-:W-:Y:S01]  /*1b790*/  FFMA.FTZ R71, R2.reuse, R149, -R54.reuse ;  /* 0x0000009502477223 */ /* 0x140fe20000010836 */
[----:B------:R-:W-:-:S01]  /*1b7a0*/  FFMA.FTZ R43, R2, R43, -R54 ;  /* 0x0000002b022b7223 */ /* 0x000fc20000010836 */
[C-C-:B------:R-:W-:Y:S01]  /*1b7b0*/  FFMA.FTZ R151, R2.reuse, R151, -R54.reuse ;  /* 0x0000009702977223 */ /* 0x140fe20000010836 */
[----:B------:R-:W-:-:S01]  /*1b7c0*/  FFMA.FTZ R47, R2, R47, -R54 ;  /* 0x0000002f022f7223 */ /* 0x000fc20000010836 */
[C-C-:B------:R-:W-:Y:S01]  /*1b7d0*/  FFMA.FTZ R4, R2.reuse, R153, -R54.reuse ;  /* 0x0000009902047223 */ /* 0x140fe20000010836 */
[----:B------:R-:W-:-:S01]  /*1b7e0*/  FFMA.FTZ R51, R2, R51, -R54 ;  /* 0x0000003302337223 */ /* 0x000fc20000010836 */
[----:B------:R-:W1:Y:S01]  /*1b7f0*/  MUFU.EX2 R97, R97 ;  /* 0x0000006100617308 */ /* 0x000e620000000800 */
[----:B--2---:R-:W-:-:S01]  /*1b800*/  FADD.FTZ R105, R101, R80 ;  /* 0x0000005065697221 */ /* 0x004fc20000010000 */
[C-C-:B------:R-:W-:Y:S01]  /*1b810*/  FFMA.FTZ R155, R2.reuse, R155, -R54.reuse ;  /* 0x0000009b029b7223 */ /* 0x140fe20000010836 */
[----:B------:R-:W-:-:S01]  /*1b820*/  FFMA.FTZ R55, R2, R55, -R54 ;  /* 0x0000003702377223 */ /* 0x000fc20000010836 */
[C-C-:B------:R-:W-:Y:S01]  /*1b830*/  FFMA.FTZ R91, R2.reuse, R91, -R54.reuse ;  /* 0x0000005b025b7223 */ /* 0x140fe20000010836 */
[----:B------:R-:W-:-:S01]  /*1b840*/  FFMA.FTZ R27, R2, R27, -R54 ;  /* 0x0000001b021b7223 */ /* 0x000fc20000010836 */
[C-C-:B------:R-:W-:Y:S01]  /*1b850*/  FFMA.FTZ R95, R2.reuse, R95, -R54.reuse ;  /* 0x0000005f025f7223 */ /* 0x140fe20000010836 */
[----:B------:R-:W-:-:S01]  /*1b860*/  FFMA.FTZ R31, R2, R31, -R54 ;  /* 0x0000001f021f7223 */ /* 0x000fc20000010836 */
[----:B------:R-:W2:Y:S01]  /*1b870*/  MUFU.EX2 R62, R62 ;  /* 0x0000003e003e7308 */ /* 0x000ea20000000800 */
[----:B0-----:R-:W-:-:S01]  /*1b880*/  FADD.FTZ R80, R60, R105 ;  /* 0x000000693c507221 */ /* 0x001fc20000010000 */
[C-C-:B------:R-:W-:Y:S01]  /*1b890*/  FFMA.FTZ R99, R2.reuse, R99, -R54.reuse ;  /* 0x0000006302637223 */ /* 0x140fe20000010836 */
[----:B------:R-:W-:-:S01]  /*1b8a0*/  FFMA.FTZ R35, R2, R35, -R54 ;  /* 0x0000002302237223 */ /* 0x000fc20000010836 */
[C-C-:B------:R-:W-:Y:S01]  /*1b8b0*/  FFMA.FTZ R41, R2.reuse, R41, -R54.reuse ;  /* 0x0000002902297223 */ /* 0x140fe20000010836 */
[----:B------:R-:W-:-:S01]  /*1b8c0*/  FFMA.FTZ R39, R2, R39, -R54 ;  /* 0x0000002702277223 */ /* 0x000fc20000010836 */
[----:B------:R-:W-:-:S02]  /*1b8d0*/  F2FP.SATFINITE.E4M3.F32.PACK_AB_MERGE_C R58, R101, R58, RZ ;  /* 0x0000003a653a723e */ /* 0x000fc400048070ff */
[----:B------:R-:W0:Y:S01]  /*1b8e0*/  MUFU.EX2 R103, R103 ;  /* 0x0000006700677308 */ /* 0x000e220000000800 */
[----:B-1----:R-:W-:-:S01]  /*1b8f0*/  FADD.FTZ R21, R97, R80 ;  /* 0x0000005061157221 */ /* 0x002fc20000010000 */
[----:B------:R-:W-:Y:S01]  /*1b900*/  FADD.FTZ R80, R26, R107 ;  /* 0x0000006b1a507221 */ /* 0x000fe20000010000 */
[----:B------:R-:W-:-:S03]  /*1b910*/  F2FP.SATFINITE.E4M3.F32.PACK_AB_MERGE_C R185, R56, R37, R58 ;  /* 0x0000002538b9723e */ /* 0x000fc6000480703a */
[----:B------:R-:W-:Y:S02]  /*1b920*/  FADD.FTZ R13, R73, R80 ;  /* 0x00000050490d7221 */ /* 0x000fe40000010000 */
[----:B------:R-:W1:Y:S01]  /*1b930*/  MUFU.EX2 R5, R5 ;  /* 0x0000000500057308 */ /* 0x000e620000000800 */
[----:B--2---:R-:W-:-:S01]  /*1b940*/  FADD.FTZ R20, R62, R21 ;  /* 0x000000153e147221 */ /* 0x004fc20000010000 */
[----:B------:R-:W-:-:S04]  /*1b950*/  FADD.FTZ R26, R28, R13 ;  /* 0x0000000d1c1a7221 */ /* 0x000fc80000010000 */
[----:B------:R-:W-:Y:S02]  /*1b960*/  FADD.FTZ R21, R77, R26 ;  /* 0x0000001a4d157221 */ /* 0x000fe40000010000 */
[----:B------:R-:W2:Y:S01]  /*1b970*/  MUFU.EX2 R64, R64 ;  /* 0x0000004000407308 */ /* 0x000ea20000000800 */
[----:B0-----:R-:W-:-:S01]  /*1b980*/  FADD.FTZ R20, R103, R20 ;  /* 0x0000001467147221 */ /* 0x001fc20000010000 */
[----:B------:R-:W-:Y:S01]  /*1b990*/  FADD.FTZ R26, R30, R21 ;  /* 0x000000151e1a7221 */ /* 0x000fe20000010000 */
[----:B------:R-:W-:-:S03]  /*1b9a0*/  F2FP.SATFINITE.E4M3.F32.PACK_AB_MERGE_C R62, R103, R62, RZ ;  /* 0x0000003e673e723e */ /* 0x000fc600048070ff */
[----:B------:R-:W-:Y:S01]  /*1b9b0*/  FADD.FTZ R81, R81, R26 ;  /* 0x0000001a51517221 */ /* 0x000fe20000010000 */
[----:B------:R-:W-:Y:S01]  /*1b9c0*/  F2FP.SATFINITE.E4M3.F32.PACK_AB_MERGE_C R187, R97, R60, R62 ;  /* 0x0000003c61bb723e */ /* 0x000fe2000480703e */
[----:B------:R-:W0:Y:S01]  /*1b9d0*/  MUFU.EX2 R66, R66 ;  /* 0x0000004200427308 */ /* 0x000e220000000800 */
[----:B-1----:R-:W-:-:S01]  /*1b9e0*/  FADD.FTZ R13, R5, R20 ;  /* 0x00000014050d7221 */ /* 0x002fc20000010000 */
[----:B------:R-:W-:-:S06]  /*1b9f0*/  FADD.FTZ R24, R32, R81 ;  /* 0x0000005120187221 */ /* 0x000fcc0000010000 */
        /* <DEDUP_REMOVED lines=9> */
[----:B------:R-:W-:-:S03]  /*1ba90*/  F2FP.SATFINITE.E4M3.F32.PACK_AB_MERGE_C R66, R79, R66, RZ ;  /* 0x000000424f42723e */ /* 0x000fc600048070ff */
[----:B------:R-:W-:Y:S01]  /*1baa0*/  FADD.FTZ R24, R36, R61 ;  /* 0x0000003d24187221 */ /* 0x000fe20000010000 */
[----:B------:R-:W-:Y:S01]  /*1bab0*/  F2FP.SATFINITE.E4M3.F32.PACK_AB_MERGE_C R181, R64, R5, R66 ;  /* 0x0000000540b5723e */ /* 0x000fe20004807042 */
[----:B------:R-:W1:Y:S01]  /*1bac0*/  MUFU.EX2 R70, R70 ;  /* 0x0000004600467308 */ /* 0x000e620000000800 */
[----:B--2---:R-:W-:-:S01]  /*1bad0*/  FADD.FTZ R20, R68, R9 ;  /* 0x0000000944147221 */ /* 0x004fc20000010000 */
[----:B------:R-:W-:-:S04]  /*1bae0*/  FADD.FTZ R65, R65, R24 ;  /* 0x0000001841417221 */ /* 0x000fc80000010000 */
[----:B------:R-:W-:Y:S02]  /*1baf0*/  FADD.FTZ R40, R40, R65 ;  /* 0x0000004128287221 */ /* 0x000fe40000010000 */
[----:B------:R-:W2:Y:S01]  /*1bb00*/  MUFU.EX2 R83, R83 ;  /* 0x0000005300537308 */ /* 0x000ea20000000800 */
[----:B0-----:R-:W-:-:S01]  /*1bb10*/  FADD.FTZ R9, R75, R20 ;  /* 0x000000144b097221 */ /* 0x001fc20000010000 */
[----:B------:R-:W-:-:S06]  /*1bb20*/  FADD.FTZ R69, R69, R40 ;  /* 0x0000002845457221 */ /* 0x000fcc0000010000 */
        /* <DEDUP_REMOVED lines=26> */
[----:B0-----:R-:W-:-:S01]  /*1bcd0*/  FADD.FTZ R26, R78, R9 ;  /* 0x000000094e1a7221 */ /* 0x001fc20000010000 */
[----:B------:R-:W-:-:S04]  /*1bce0*/  F2FP.SATFINITE.E4M3.F32.PACK_AB_MERGE_C R67, R78, R67, RZ ;  /* 0x000000434e43723e */ /* 0x000fc800048070ff */
[----:B------:R-:W-:Y:S02]  /*1bcf0*/  F2FP.SATFINITE.E4M3.F32.PACK_AB_MERGE_C R179, R76, R63, R67 ;  /* 0x0000003f4cb3723e */ /* 0x000fe40004807043 */
[----:B------:R-:W0:Y:S08]  /*1bd00*/  MUFU.EX2 R71, R71 ;  /* 0x0000004700477308 */ /* 0x000e300000000800 */
[----:B------:R-:W2:Y:S01]  /*1bd10*/  MUFU.EX2 R12, R43 ;  /* 0x0000002b000c7308 */ /* 0x000ea20000000800 */
[----:B-1----:R-:W-:Y:S01]  /*1bd20*/  F2FP.SATFINITE.E4M3.F32.PACK_AB_MERGE_C R172, R85, R42, R13 ;  /* 0x0000002a55ac723e */ /* 0x002fe2000480700d */
[----:B------:R-:W-:-:S04]  /*1bd30*/  FADD.FTZ R42, R42, R69 ;  /* 0x000000452a2a7221 */ /* 0x000fc80000010000 */
[----:B------:R-:W-:Y:S02]  /*1bd40*/  FADD.FTZ R85, R85, R42 ;  /* 0x0000002a55557221 */ /* 0x000fe40000010000 */
[----:B------:R-:W1:Y:S01]  /*1bd50*/  MUFU.EX2 R151, R151 ;  /* 0x0000009700977308 */ /* 0x000e620000000800 */
[----:B0-----:R-:W-:-:S01]  /*1bd60*/  FADD.FTZ R9, R71, R26 ;  /* 0x0000001a47097221 */ /* 0x001fc20000010000 */
[----:B------:R-:W-:-:S04]  /*1bd70*/  FADD.FTZ R28, R6, R85 ;  /* 0x00000055061c7221 */ /* 0x000fc80000010000 */
[----:B------:R-:W-:Y:S02]  /*1bd80*/  FADD.FTZ R45, R45, R28 ;  /* 0x0000001c2d2d7221 */ /* 0x000fe40000010000 */
[----:B------:R-:W-:Y:S01]  /*1bd90*/  MUFU.EX2 R44, R44 ;  /* 0x0000002c002c7308 */ /* 0x000fe20000000800 */
[----:B--2---:R-:W-:-:S01]  /*1bda0*/  FADD.FTZ R26, R12, R9 ;  /* 0x000000090c1a7221 */ /* 0x004fc20000010000 */
[----:B------:R-:W0:Y:S06]  /*1bdb0*/  @P5 LDC R28, c[0x0][0x44c] ;  /* 0x00011300ff1c5b82 */ /* 0x000e2c0000000800 */
[----:B------:R-:W2:Y:S01]  /*1bdc0*/  MUFU.EX2 R53, R53 ;  /* 0x0000003500357308 */ /* 0x000ea20000000800 */
[----:B-1----:R-:W-:-:S07]  /*1bdd0*/  FADD.FTZ R9, R151, R26 ;  /* 0x0000001a97097221 */ /* 0x002fce0000010000 */
[----:B------:R-:W1:Y:S08]  /*1bde0*/  MUFU.EX2 R14, R47 ;  /* 0x0000002f000e7308 */ /* 0x000e700000000800 */
[----:B------:R-:W-:Y:S01]  /*1bdf0*/  MUFU.EX2 R38, R38 ;  /* 0x0000002600267308 */ /* 0x000fe20000000800 */
[----:B--2---:R-:W-:Y:S01]  /*1be00*/  F2FP.SATFINITE.E4M3.F32.PACK_AB_MERGE_C R13, R53, R44, RZ ;  /* 0x0000002c350d723e */ /* 0x004fe200048070ff */
[----:B0-----:R-:W-:-:S06]  /*1be10*/  @P5 IMAD.HI.U32 R28, R203, R28, RZ ;  /* 0x0000001ccb1c5227 */ /* 0x001fcc00078e00ff */
[----:B------:R-:W0:Y:S01]  /*1be20*/  MUFU.EX2 R49, R49 ;  /* 0x0000003100317308 */ /* 0x000e220000000800 */
[----:B-1----:R-:W-:-:S01]  /*1be30*/  FADD.FTZ R9, R14, R9 ;  /* 0x000000090e097221 */ /* 0x002fc20000010000 */
[----:B------:R-:W-:-:S04]  /*1be40*/  F2FP.SATFINITE.E4M3.F32.PACK_AB_MERGE_C R151, R14, R151, RZ ;  /* 0x000000970e97723e */ /* 0x000fc800048070ff */
[----:B------:R-:W-:Y:S02]  /*1be50*/  F2FP.SATFINITE.E4M3.F32.PACK_AB_MERGE_C R173, R12, R71, R151 ;  /* 0x000000470cad723e */ /* 0x000fe40004807097 */
[----:B------:R-:W1:Y:S08]  /*1be60*/  MUFU.EX2 R4, R4 ;  /* 0x0000000400047308 */ /* 0x000e700000000800 */
[----:B------:R-:W2:Y:S01]  /*1be70*/  MUFU.EX2 R51, R51 ;  /* 0x0000003300337308 */ /* 0x000ea20000000800 */
[C---:B0-----:R-:W-:Y:S01]  /*1be80*/  F2FP.SATFINITE.E4M3.F32.PACK_AB_MERGE_C R174, R49.reuse, R38, R13 ;  /* 0x0000002631ae723e */ /* 0x041fe2000480700d */
[----:B------:R-:W-:Y:S01]  /*1be90*/  FADD.FTZ R38, R38, R45 ;  /* 0x0000002d26267221 */ /* 0x000fe20000010000 */
[----:B------:R-:W0:Y:S03]  /*1bea0*/  @P5 LDC R13, c[0x0][0x450] ;  /* 0x00011400ff0d5b82 */ /* 0x000e260000000800 */
[----:B------:R-:W-:-:S02]  /*1beb0*/  FADD.FTZ R49, R49, R38 ;  /* 0x0000002631317221 */ /* 0x000fc40000010000 */
[----:B------:R-:W3:Y:S01]  /*1bec0*/  MUFU.EX2 R155, R155 ;  /* 0x0000009b009b7308 */ /* 0x000ee20000000800 */
[----:B-1----:R-:W-:-:S01]  /*1bed0*/  FADD.FTZ R14, R4, R9 ;  /* 0x00000009040e7221 */ /* 0x002fc20000010000 */
[----:B------:R-:W-:-:S04]  /*1bee0*/  FADD.FTZ R44, R44, R49 ;  /* 0x000000312c2c7221 */ /* 0x000fc80000010000 */
[----:B------:R-:W-:Y:S02]  /*1bef0*/  FADD.FTZ R53, R53, R44 ;  /* 0x0000002c35357221 */ /* 0x000fe40000010000 */
[----:B------:R-:W-:Y:S01]  /*1bf00*/  MUFU.EX2 R48, R48 ;  /* 0x0000003000307308 */ /* 0x000fe20000000800 */
[----:B--2---:R-:W-:-:S07]  /*1bf10*/  FADD.FTZ R26, R51, R14 ;  /* 0x0000000e331a7221 */ /* 0x004fce0000010000 */
[----:B------:R-:W1:Y:S01]  /*1bf20*/  MUFU.EX2 R29, R29 ;  /* 0x0000001d001d7308 */ /* 0x000e620000000800 */
[----:B---3--:R-:W-:-:S07]  /*1bf30*/  FADD.FTZ R5, R155, R26 ;  /* 0x0000001a9b057221 */ /* 0x008fce0000010000 */
[----:B------:R-:W2:Y:S08]  /*1bf40*/  MUFU.EX2 R20, R55 ;  /* 0x0000003700147308 */ /* 0x000eb00000000800 */
[----:B------:R-:W-:Y:S01]  /*1bf50*/  MUFU.EX2 R46, R46 ;  /* 0x0000002e002e7308 */ /* 0x000fe20000000800 */
[----:B-1----:R-:W-:-:S07]  /*1bf60*/  F2FP.SATFINITE.E4M3.F32.PACK_AB_MERGE_C R9, R29, R48, RZ ;  /* 0x000000301d09723e */ /* 0x002fce00048070ff */
[----:B------:R-:W1:Y:S01]  /*1bf70*/  MUFU.EX2 R25, R25 ;  /* 0x0000001900197308 */ /* 0x000e620000000800 */
[C---:B--2---:R-:W-:Y:S01]  /*1bf80*/  F2FP.SATFINITE.E4M3.F32.PACK_AB_MERGE_C R155, R20.reuse, R155, RZ ;  /* 0x0000009b149b723e */ /* 0x044fe200048070ff */
[----:B------:R-:W-:-:S03]  /*1bf90*/  FADD.FTZ R20, R20, R5 ;  /* 0x0000000514147221 */ /* 0x000fc60000010000 */
[----:B------:R-:W-:-:S03]  /*1bfa0*/  F2FP.SATFINITE.E4M3.F32.PACK_AB_MERGE_C R175, R51, R4, R155 ;  /* 0x0000000433af723e */ /* 0x000fc6000480709b */
[----:B------:R-:W2:Y:S08]  /*1bfb0*/  MUFU.EX2 R91, R91 ;  /* 0x0000005b005b7308 */ /* 0x000eb00000000800 */
[----:B------:R-:W3:Y:S01]  /*1bfc0*/  MUFU.EX2 R24, R27 ;  /* 0x0000001b00187308 */ /* 0x000ee20000000800 */
[----:B-1----:R-:W-:Y:S01]  /*1bfd0*/  F2FP.SATFINITE.E4M3.F32.PACK_AB_MERGE_C R168, R25, R46, R9 ;  /* 0x0000002e19a8723e */ /* 0x002fe20004807009 */
[----:B------:R-:W-:Y:S01]  /*1bfe0*/  FADD.FTZ R46, R46, R53 ;  /* 0x000000352e2e7221 */ /* 0x000fe20000010000 */
[----:B------:R-:W-:Y:S01]  /*1bff0*/  IMAD.MOV.U32 R9, RZ, RZ, R203 ;  /* 0x000000ffff097224 */ /* 0x000fe200078e00cb */
[----:B0-----:R-:W-:-:S02]  /*1c000*/  @P5 SHF.R.U32.HI R9, RZ, R13, R28 ;  /* 0x0000000dff095219 */ /* 0x001fc4000001161c */
[----:B------:R-:W-:-:S01]  /*1c010*/  FADD.FTZ R25, R25, R46 ;  /* 0x0000002e19197221 */ /* 0x000fc20000010000 */
[----:B------:R-:W-:Y:S01]  /*1c020*/  ISETP.GE.AND P5, PT, R11, 0x1, PT ;  /* 0x000000010b00780c */ /* 0x000fe20003fa6270 */
[----:B------:R-:W0:Y:S01]  /*1c030*/  MUFU.EX2 R95, R95 ;  /* 0x0000005f005f7308 */ /* 0x000e220000000800 */
[----:B--2---:R-:W-:-:S01]  /*1c040*/  FADD.FTZ R5, R91, R20 ;  /* 0x000000145b057221 */ /* 0x004fc20000010000 */
[----:B------:R-:W-:Y:S01]  /*1c050*/  FADD.FTZ R48, R48, R25 ;  /* 0x0000001930307221 */ /* 0x000fe20000010000 */
[----:B------:R-:W-:-:S03]  /*1c060*/  IMAD.IADD R13, R156, 0x1, R9 ;  /* 0x000000019c0d7824 */ /* 0x000fc600078e0209 */
[----:B------:R-:W-:Y:S01]  /*1c070*/  FADD.FTZ R29, R29, R48 ;  /* 0x000000301d1d7221 */ /* 0x000fe20000010000 */
[----:B------:R-:W-:Y:S01]  /*1c080*/  IMAD.IADD R10, R13, 0x1, R10 ;  /* 0x000000010d0a7824 */ /* 0x000fe200078e020a */
[----:B------:R-:W-:Y:S01]  /*1c090*/  MUFU.EX2 R33, R33 ;  /* 0x0000002100217308 */ /* 0x000fe20000000800 */
[----:B---3--:R-:W-:-:S07]  /*1c0a0*/  FADD.FTZ R26, R24, R5 ;  /* 0x00000005181a7221 */ /* 0x008fce0000010000 */
        /* <DEDUP_REMOVED lines=15> */
[----:B0-----:R-:W-:-:S01]  /*1c1a0*/  FADD.FTZ R5, R99, R6 ;  /* 0x0000000663057221 */ /* 0x001fc20000010000 */
[----:B------:R-:W-:-:S06]  /*1c1b0*/  FADD.FTZ R33, R33, R50 ;  /* 0x0000003221217221 */ /* 0x000fcc0000010000 */
[----:B------:R-:W0:Y:S01]  /*1c1c0*/  MUFU.EX2 R20, R39 ;  /* 0x0000002700147308 */ /* 0x000e220000000800 */
[----:B--2---:R-:W-:-:S04]  /*1c1d0*/  FADD.FTZ R4, R14, R5 ;  /* 0x000000050e047221 */ /* 0x004fc80000010000 */
[----:B-1----:R-:W-:Y:S01]  /*1c1e0*/  FADD.FTZ R5, R41, R4 ;  /* 0x0000000429057221 */ /* 0x002fe20000010000 */
[----:B------:R-:W-:Y:S01]  /*1c1f0*/  VIADD R4, R104, 0xfffffffe ;  /* 0xfffffffe68047836 */ /* 0x000fe20000000000 */
[C---:B0-----:R-:W-:Y:S02]  /*1c200*/  F2FP.SATFINITE.E4M3.F32.PACK_AB_MERGE_C R6, R20.reuse, R41, RZ ;  /* 0x000000291406723e */ /* 0x041fe400048070ff */
[----:B------:R-:W-:-:S02]  /*1c210*/  FADD.FTZ R5, R20, R5 ;  /* 0x0000000514057221 */ /* 0x000fc40000010000 */
[----:B------:R-:W-:Y:S01]  /*1c220*/  F2FP.SATFINITE.E4M3.F32.PACK_AB_MERGE_C R171, R14, R99, R6 ;  /* 0x000000630eab723e */ /* 0x000fe20004807006 */
[----:B------:R-:W-:-:S01]  /*1c230*/  FADD.FTZ R6, R52, R33 ;  /* 0x0000002134067221 */ /* 0x000fc20000010000 */
        /* <DEDUP_REMOVED lines=12> */
.L_x_1496:
[----:B------:R-:W-:-:S13]  /*1c300*/  ISETP.NE.AND P1, PT, R11, 0x1, PT ;  /* 0x000000010b00780c */ /* 0x000fda0003f25270 */
[----:B------:R-:W0:Y:S02]  /*1c310*/  @P1 LDC.64 R12, c[0x0][0x9e8] ;  /* 0x00027a00ff0c1b82 */ /* 0x000e240000000a00 */
[----:B0-----:R-:W-:-:S05]  /*1c320*/  @P1 IMAD.HI.U32 R12, R9, R12, RZ ;  /* 0x0000000c090c1227 */ /* 0x001fca00078e00ff */
[----:B------:R-:W-:-:S07]  /*1c330*/  @P1 SHF.R.U32.HI R9, RZ, R13, R12 ;  /* 0x0000000dff091219 */ /* 0x000fce000001160c */
.L_x_1497:
[----:B------:R-:W-:Y:S05]  /*1c340*/  BSYNC B0 ;  /* 0x0000000000007941 */ /* 0x000fea0003800000 */
.L_x_1495:
[----:B------:R-:W-:-:S05]  /*1c350*/  IMAD R9, R9, R11, R11 ;  /* 0x0000000b09097224 */ /* 0x000fca00078e020b */
[----:B------:R-:W-:-:S07]  /*1c360*/  VIMNMX R10, R10, R9, PT ;  /* 0x000000090a0a7248 */ /* 0x000fce0003fe0100 */
.L_x_1494:
[----:B------:R-:W-:Y:S01]  /*1c370*/  IMAD.HI R10, R10, 0x66666667, RZ ;  /* 0x666666670a0a7827 */ /* 0x000fe200078e02ff */
[----:B------:R-:W-:Y:S01]  /*1c380*/  ULDC UR55, c[0x0][0x9e4] ;  /* 0x0002790000377ab9 */ /* 0x000fe20000000800 */
[----:B------:R-:W-:Y:S01]  /*1c390*/  ULDC UR54, c[0x0][0x9e4] ;  /* 0x0002790000367ab9 */ /* 0x000fe20000000800 */
[----:B------:R-:W-:Y:S01]  /*1c3a0*/  ULDC UR56, c[0x0][0x9dc] ;  /* 0x0002770000387ab9 */ /* 0x000fe20000000800 */
[----:B------:R-:W-:Y:S01]  /*1c3b0*/  ULDC UR58, c[0x0][0x9dc] ;  /* 0x00027700003a7ab9 */ /* 0x000fe20000000800 */
[----:B------:R-:W-:Y:S01]  /*1c3c0*/  SHF.R.U32.HI R9, RZ, 0x1f, R10 ;  /* 0x0000001fff097819 */ /* 0x000fe2000001160a */
[----:B------:R-:W-:Y:S01]  /*1c3d0*/  ULDC UR59, c[0x0][0x9e0] ;  /* 0x00027800003b7ab9 */ /* 0x000fe20000000800 */
[----:B------:R-:W-:Y:S01]  /*1c3e0*/  ULDC UR57, c[0x0][0x9e0] ;  /* 0x0002780000397ab9 */ /* 0x000fe20000000800 */
[----:B------:R-:W-:Y:S02]  /*1c3f0*/  CS2R R24, SRZ ;  /* 0x0000000000187805 */ /* 0x000fe4000001ff00 */
[----:B------:R-:W-:-:S02]  /*1c400*/  LEA.HI.SX32 R10, R10, R9, 0x1a ;  /* 0x000000090a0a7211 */ /* 0x000fc400078fd2ff */
[----:B------:R-:W-:Y:S02]  /*1c410*/  CS2R R26, SRZ ;  /* 0x00000000001a7805 */ /* 0x000fe4000001ff00 */
[----:B------:R-:W-:Y:S02]  /*1c420*/  CS2R R28, SRZ ;  /* 0x00000000001c7805 */ /* 0x000fe4000001ff00 */
[----:B------:R-:W-:Y:S02]  /*1c430*/  CS2R R30, SRZ ;  /* 0x00000000001e7805 */ /* 0x000fe4000001ff00 */
[----:B------:R-:W-:Y:S02]  /*1c440*/  VIMNMX R9, R209, R10, !PT ;  /* 0x0000000ad1097248 */ /* 0x000fe40007fe0100 */
[----:B------:R-:W-:Y:S02]  /*1c450*/  CS2R R32, SRZ ;  /* 0x0000000000207805 */ /* 0x000fe4000001ff00 */
[----:B------:R-:W-:-:S02]  /*1c460*/  CS2R R34, SRZ ;  /* 0x0000000000227805 */ /* 0x000fc4000001ff00 */
[----:B------:R-:W-:Y:S02]  /*1c470*/  CS2R R36, SRZ ;  /* 0x0000000000247805 */ /* 0x000fe4000001ff00 */
[----:B------:R-:W-:Y:S02]  /*1c480*/  ISETP.GE.AND P1, PT, R4, R9, PT ;  /* 0x000000090400720c */ /* 0x000fe40003f26270 */
        /* <DEDUP_REMOVED lines=57> */
[----:B------:R-:W-:-:S07]  /*1c820*/  CS2R R24, SRZ ;  /* 0x0000000000187805 */ /* 0x000fce000001ff00 */
.L_x_1517:
[----:B------:R-:W-:Y:S01]  /*1c830*/  VIADD R10, R189, 0x1 ;  /* 0x00000001bd0a7836 */ /* 0x000fe20000000000 */
[----:B------:R-:W-:Y:S05]  /*1c840*/  YIELD ;  /* 0x0000000000007946 */ /* 0x000fea0003800000 */
[----:B------:R-:W-:-:S04]  /*1c850*/  ISETP.NE.AND P1, PT, R10, 0x2, PT ;  /* 0x000000020a00780c */ /* 0x000fc80003f25270 */
[----:B------:R-:W-:Y:S02]  /*1c860*/  SEL R11, RZ, 0x1, P1 ;  /* 0x00000001ff0b7807 */ /* 0x000fe40000800000 */
[----:B------:R-:W-:Y:S02]  /*1c870*/  SEL R10, R10, RZ, P1 ;  /* 0x000000ff0a0a7207 */ /* 0x000fe40000800000 */
[----:B------:R-:W-:Y:S02]  /*1c880*/  ISETP.NE.AND P1, PT, R196, RZ, PT ;  /* 0x000000ffc400720c */ /* 0x000fe40003f25270 */
[----:B------:R-:W-:-:S11]  /*1c890*/  LOP3.LUT R11, R188, R11, RZ, 0x3c, !PT ;  /* 0x0000000bbc0b7212 */ /* 0x000fd600078e3cff */
[----:B------:R-:W-:Y:S05]  /*1c8a0*/  @P1 BRA `(.L_x_1499) ;  /* 0x0000000000341947 */ /* 0x000fea0003800000 */
[----:B------:R-:W-:-:S13]  /*1c8b0*/  ISETP.NE.AND P3, PT, R212, 0x3, PT ;  /* 0x00000003d400780c */ /* 0x000fda0003f65270 */
[----:B------:R-:W-:Y:S05]  /*1c8c0*/  @!P3 BRA `(.L_x_1500) ;  /* 0x000000000004b947 */ /* 0x000fea0003800000 */
[----:B------:R-:W-:Y:S01]  /*1c8d0*/  BPT.TRAP 0x1 ;  /* 0x000000040000795c */ /* 0x000fe20000300000 */
.L_x_1500:
[----:B------:R-:W-:Y:S01]  /*1c8e0*/  IMAD R12, R10, 0x8, R16 ;  /* 0x000000080a0c7824 */ /* 0x000fe200078e0210 */
[----:B------:R-:W-:-:S04]  /*1c8f0*/  SHF.L.U32 R7, R11, 0x1f, RZ ;  /* 0x0000001f0b077819 */ /* 0x000fc800000006ff */
[----:B------:R0:W1:Y:S01]  /*1c900*/  SYNCS.PHASECHK.TRANS64.TRYWAIT P2, [R12+URZ+0x29830], R7 ;  /* 0x029830070c0075a7 */ /* 0x000062000804017f */
[----:B------:R-:W-:Y:S05]  /*1c910*/  @!P3 BRA `(.L_x_1501) ;  /* 0x000000000004b947 */ /* 0x000fea0003800000 */
[----:B------:R-:W-:Y:S01]  /*1c920*/  BPT.TRAP 0x1 ;  /* 0x000000040000795c */ /* 0x000fe20000300000 */
.L_x_1501:
[----:B------:R-:W-:Y:S04]  /*1c930*/  BSSY B0, `(.L_x_1499) ;  /* 0x0000004000007945 */ /* 0x000fe80003800000 */
[----:B-1----:R-:W-:Y:S05]  /*1c940*/  @P2 BRA `(.L_x_1502) ;  /* 0x0000000000082947 */ /* 0x002fea0003800000 */
[----:B------:R-:W1:Y:S02]  /*1c950*/  SYNCS.PHASECHK.TRANS64.TRYWAIT P2, [R12+URZ+0x29830], R7 ;  /* 0x029830070c0075a7 */ /* 0x000e64000804017f */
[----:B-1----:R-:W-:Y:S05]  /*1c960*/  @!P2 BRA `(.L_x_1503) ;  /* 0x000001a000a8a947 */ /* 0x002fea0003800000 */
.L_x_1502:
[----:B------:R-:W-:Y:S05]  /*1c970*/  BSYNC B0 ;  /* 0x0000000000007941 */ /* 0x000fea0003800000 */
.L_x_1499:
[----:B01----:R-:W0:Y:S01]  /*1c980*/  S2R R7, SR_TID.X ;  /* 0x0000000000077919 */ /* 0x003e220000002100 */
[----:B------:R-:W-:Y:S05]  /*1c990*/  WARPSYNC.ALL ;  /* 0x0000000000007948 */ /* 0x000fea0003800000 */
[----:B------:R-:W-:Y:S01]  /*1c9a0*/  IMAD R12, R10, 0x780, R8 ;  /* 0x000007800a0c7824 */ /* 0x000fe200078e0208 */
[----:B------:R-:W-:Y:S01]  /*1c9b0*/  UMOV UR48, UR24 ;  /* 0x0000001800307c82 */ /* 0x000fe20008000000 */
[----:B------:R-:W-:Y:S01]  /*1c9c0*/  IMAD.MOV.U32 R13, RZ, RZ, -0x7fffffe0 ;  /* 0x80000020ff0d7424 */ /* 0x000fe200078e00ff */
[----:B------:R-:W-:Y:S01]  /*1c9d0*/  UMOV UR49, UR25 ;  /* 0x0000001900317c82 */ /* 0x000fe20008000000 */
[C---:B------:R-:W-:Y:S01]  /*1c9e0*/  VIADD R14, R12.reuse, 0x80 ;  /* 0x000000800c0e7836 */ /* 0x040fe20000000000 */
[----:B------:R-:W-:Y:S01]  /*1c9f0*/  R2UR UR50, R12 ;  /* 0x000000000c3272ca */ /* 0x000fe200000e0000 */
[----:B------:R-:W-:Y:S01]  /*1ca00*/  IMAD.MOV.U32 R15, RZ, RZ, -0x7fffffe0 ;  /* 0x80000020ff0f7424 */ /* 0x000fe200078e00ff */
[----:B------:R-:W-:Y:S01]  /*1ca10*/  R2UR UR51, R13 ;  /* 0x000000000d3372ca */ /* 0x000fe200000e0000 */
[----:B------:R-:W-:Y:S01]  /*1ca20*/  UMOV UR44, UR24 ;  /* 0x00000018002c7c82 */ /* 0x000fe20008000000 */
[----:B------:R-:W-:Y:S01]  /*1ca30*/  R2UR UR46, R14 ;  /* 0x000000000e2e72ca */ /* 0x000fe200000e0000 */
[----:B------:R-:W-:Y:S01]  /*1ca40*/  UMOV UR45, UR25 ;  /* 0x00000019002d7c82 */ /* 0x000fe20008000000 */
[----:B------:R-:W-:Y:S01]  /*1ca50*/  R2UR UR47, R15 ;  /* 0x000000000f2f72ca */ /* 0x000fe200000e0000 */
[C---:B------:R-:W-:Y:S01]  /*1ca60*/  VIADD R88, R12.reuse, 0x100 ;  /* 0x000001000c587836 */ /* 0x040fe20000000000 */
[----:B------:R-:W-:Y:S01]  /*1ca70*/  UMOV UR28, UR24 ;  /* 0x00000018001c7c82 */ /* 0x000fe20008000000 */
[----:B------:R-:W-:Y:S01]  /*1ca80*/  IMAD.MOV.U32 R89, RZ, RZ, -0x7fffffe0 ;  /* 0x80000020ff597424 */ /* 0x000fe200078e00ff */
[----:B------:R-:W-:Y:S01]  /*1ca90*/  UMOV UR29, UR25 ;  /* 0x00000019001d7c82 */ /* 0x000fe20008000000 */
[----:B------:R-:W-:Y:S01]  /*1caa0*/  VIADD R20, R12, 0x180 ;  /* 0x000001800c147836 */ /* 0x000fe20000000000 */
[----:B------:R-:W-:Y:S01]  /*1cab0*/  R2UR UR26, R88 ;  /* 0x00000000581a72ca */ /* 0x000fe200000e0000 */
[----:B------:R-:W-:Y:S01]  /*1cac0*/  IMAD.MOV.U32 R21, RZ, RZ, -0x7fffffe0 ;  /* 0x80000020ff157424 */ /* 0x000fe200078e00ff */
[----:B------:R-:W-:Y:S01]  /*1cad0*/  R2UR UR27, R89 ;  /* 0x00000000591b72ca */ /* 0x000fe200000e0000 */
[----:B------:R-:W-:Y:S01]  /*1cae0*/  VIADD R14, R12, 0x200 ;  /* 0x000002000c0e7836 */ /* 0x000fe20000000000 */
[----:B------:R-:W-:Y:S01]  /*1caf0*/  R2UR UR30, R20 ;  /* 0x00000000141e72ca */ /* 0x000fe200000e0000 */
[----:B------:R-:W-:Y:S01]  /*1cb00*/  VIADD R88, R12, 0x2 ;  /* 0x000000020c587836 */ /* 0x000fe20000000000 */
[----:B------:R-:W-:Y:S01]  /*1cb10*/  R2UR UR31, R21 ;  /* 0x00000000151f72ca */ /* 0x000fe200000e0000 */
[----:B------:R-:W-:Y:S01]  /*1cb20*/  UMOV UR32, UR24 ;  /* 0x0000001800207c82 */ /* 0x000fe20008000000 */
[----:B------:R-:W-:Y:S01]  /*1cb30*/  R2UR UR34, R14 ;  /* 0x000000000e2272ca */ /* 0x000fe200000e0000 */
[----:B------:R-:W-:Y:S01]  /*1cb40*/  UMOV UR33, UR25 ;  /* 0x0000001900217c82 */ /* 0x000fe20008000000 */
[----:B0-----:R-:W-:Y:S01]  /*1cb50*/  SHF.R.U32.HI R7, RZ, 0x7, R7 ;  /* 0x00000007ff077819 */ /* 0x001fe20000011607 */
[----:B------:R-:W-:Y:S01]  /*1cb60*/  VIADD R20, R12, 0x82 ;  /* 0x000000820c147836 */ /* 0x000fe20000000000 */
[----:B------:R-:W-:Y:S01]  /*1cb70*/  R2UR UR35, R15 ;  /* 0x000000000f2372ca */ /* 0x000fe200000e0000 */
[----:B------:R-:W-:Y:S01]  /*1cb80*/  IMAD.MOV.U32 R21, RZ, RZ, -0x7fffffe0 ;  /* 0x80000020ff157424 */ /* 0x000fe200078e00ff */
[----:B------:R-:W-:Y:S01]  /*1cb90*/  R2UR UR6, R88 ;  /* 0x00000000580672ca */ /* 0x000fe200000e0000 */
[----:B------:R-:W-:Y:S01]  /*1cba0*/  VIADD R7, R7, 0x8 ;  /* 0x0000000807077836 */ /* 0x000fe20000000000 */
[----:B------:R-:W-:Y:S01]  /*1cbb0*/  R2UR UR7, R89 ;  /* 0x00000000590772ca */ /* 0x000fe200000e0000 */
[----:B------:R-:W-:-:S02]  /*1cbc0*/  VIADD R14, R12, 0x102 ;  /* 0x000001020c0e7836 */ /* 0x000fc40000000000 */
[----:B------:R-:W-:Y:S01]  /*1cbd0*/  IMAD.MOV.U32 R15, RZ, RZ, -0x7fffffe0 ;  /* 0x80000020ff0f7424 */ /* 0x000fe200078e00ff */
[----:B------:R0:W-:Y:S01]  /*1cbe0*/  BAR.SYNC.DEFER_BLOCKING R7, 0x100 ;  /* 0x000400070000751d */ /* 0x0001e20000010000 */
[----:B------:R-:W-:-:S05]  /*1cbf0*/  IMAD.MOV.U32 R13, RZ, RZ, -0x7fffffe0 ;  /* 0x80000020ff0d7424 */ /* 0x000fca00078e00ff */
        /* <DEDUP_REMOVED lines=188> */
[C---:B------:R-:W-:Y:S02]  /*1d7c0*/  VIADD R14, R12.reuse, 0x682 ;  /* 0x000006820c0e7836 */ /* 0x040fe40000000000 */
[----:B------:R-:W-:Y:S02]  /*1d7d0*/  IMAD.MOV.U32 R15, RZ, RZ, -0x7fffffe0 ;  /* 0x80000020ff0f7424 */ /* 0x000fe400078e00ff */
[----:B------:R-:W-:Y:S01]  /*1d7e0*/  VIADD R12, R12, 0x702 ;  /* 0x000007020c0c7836 */ /* 0x000fe20000000000 */
[----:B------:R-:W-:-:S02]  /*1d7f0*/  WARPGROUP.DEPBAR.LE gsb0, 0x0 ;  /* 0x00008000000079c5 */ /* 0x000fc40000010000 */
        /* <DEDUP_REMOVED lines=30> */
[----:B------:R-:W-:-:S13]  /*1d9e0*/  ISETP.NE.AND P2, PT, R212, 0x3, PT ;  /* 0x00000003d400780c */ /* 0x000fda0003f45270 */
[----:B------:R-:W-:Y:S05]  /*1d9f0*/  @!P2 BRA `(.L_x_1505) ;  /* 0x000000000004a947 */ /* 0x000fea0003800000 */
[----:B------:R-:W-:Y:S01]  /*1da00*/  BPT.TRAP 0x1 ;  /* 0x000000040000795c */ /* 0x000fe20000300000 */
.L_x_1505:
[----:B------:R-:W-:Y:S01]  /*1da10*/  SHF.L.U32 R7, R188, 0x1f, RZ ;  /* 0x0000001fbc077819 */ /* 0x000fe200000006ff */
[----:B------:R-:W-:-:S04]  /*1da20*/  IMAD R12, R189, 0x8, R16 ;  /* 0x00000008bd0c7824 */ /* 0x000fc800078e0210 */
[----:B------:R0:W1:Y:S01]  /*1da30*/  SYNCS.PHASECHK.TRANS64.TRYWAIT P1, [R12+URZ+0x29850], R7 ;  /* 0x029850070c0075a7 */ /* 0x000062000802017f */
[----:B------:R-:W-:Y:S05]  /*1da40*/  @!P2 BRA `(.L_x_1506) ;  /* 0x000000000004a947 */ /* 0x000fea0003800000 */
[----:B------:R-:W-:Y:S01]  /*1da50*/  BPT.TRAP 0x1 ;  /* 0x000000040000795c */ /* 0x000fe20000300000 */
.L_x_1506:
[----:B-1----:R-:W-:Y:S05]  /*1da60*/  @P1 BRA `(.L_x_1504) ;  /* 0x0000000000081947 */ /* 0x002fea0003800000 */
[----:B------:R-:W1:Y:S02]  /*1da70*/  SYNCS.PHASECHK.TRANS64.TRYWAIT P1, [R12+URZ+0x29850], R7 ;  /* 0x029850070c0075a7 */ /* 0x000e64000802017f */
[----:B-1----:R-:W-:Y:S05]  /*1da80*/  @!P1 BRA `(.L_x_1507) ;  /* 0x0000019000749947 */ /* 0x002fea0003800000 */
.L_x_1504:
[----:B01----:R-:W-:Y:S01]  /*1da90*/  VIADD R7, R16, 0x400 ;  /* 0x0000040010077836 */ /* 0x003fe20000000000 */
[----:B------:R-:W-:Y:S05]  /*1daa0*/  WARPSYNC.ALL ;  /* 0x0000000000007948 */ /* 0x000fea0003800000 */
[----:B------:R-:W-:Y:S01]  /*1dab0*/  SHF.R.U32.HI R7, RZ, 0x4, R7 ;  /* 0x00000004ff077819 */ /* 0x000fe20000011607 */
[----:B------:R-:W-:Y:S01]  /*1dac0*/  IMAD.MOV.U32 R13, RZ, RZ, -0x3ffffff0 ;  /* 0xc0000010ff0d7424 */ /* 0x000fe200078e00ff */
[----:B------:R-:W-:Y:S01]  /*1dad0*/  WARPGROUP.ARRIVE ;  /* 0x00000000000079c5 */ /* 0x000fe20000000000 */
[----:B------:R-:W-:Y:S01]  /*1dae0*/  IMAD.MOV.U32 R15, RZ, RZ, -0x3ffffff0 ;  /* 0xc0000010ff0f7424 */ /* 0x000fe200078e00ff */
[----:B------:R-:W-:-:S04]  /*1daf0*/  LOP3.LUT R7, R7, 0x3fff, RZ, 0xc0, !PT ;  /* 0x00003fff07077812 */ /* 0x000fc800078ec0ff */
[----:B------:R-:W0:Y:S01]  /*1db00*/  S2R R20, SR_TID.X ;  /* 0x0000000000147919 */ /* 0x000e220000002100 */
[----:B------:R-:W-:Y:S01]  /*1db10*/  R2UR UR7, R13 ;  /* 0x000000000d0772ca */ /* 0x000fe200000e0000 */
[----:B------:R-:W-:Y:S01]  /*1db20*/  IMAD.MOV.U32 R13, RZ, RZ, -0x3ffffff0 ;  /* 0xc0000010ff0d7424 */ /* 0x000fe200078e00ff */
[----:B------:R-:W-:Y:S02]  /*1db30*/  LOP3.LUT R7, R7, 0x10000, RZ, 0xfc, !PT ;  /* 0x0001000007077812 */ /* 0x000fe400078efcff */
[----:B------:R-:W-:Y:S02]  /*1db40*/  ISETP.NE.AND P2, PT, R213, 0x1, PT ;  /* 0x00000001d500780c */ /* 0x000fe40003f45270 */
[----:B------:R-:W-:Y:S01]  /*1db50*/  LOP3.LUT P1, RZ, R18, 0x10, RZ, 0xc0, !PT ;  /* 0x0000001012ff7812 */ /* 0x000fe2000782c0ff */
[----:B------:R-:W-:Y:S02]  /*1db60*/  IMAD R12, R189, 0x500, R7 ;  /* 0x00000500bd0c7824 */ /* 0x000fe400078e0207 */
[----:B------:R-:W-:-:S02]  /*1db70*/  @!P0 IMAD R7, R10, 0x8, R16 ;  /* 0x000000080a078824 */ /* 0x000fc400078e0210 */
[C---:B------:R-:W-:Y:S01]  /*1db80*/  VIADD R14, R12.reuse, 0x100 ;  /* 0x000001000c0e7836 */ /* 0x040fe20000000000 */
[----:B------:R-:W-:Y:S01]  /*1db90*/  R2UR UR6, R12 ;  /* 0x000000000c0672ca */ /* 0x000fe200000e0000 */
[----:B------:R-:W-:-:S05]  /*1dba0*/  @!P0 VIADD R7, R7, 0x29840 ;  /* 0x0002984007078836 */ /* 0x000fca0000000000 */
[----:B------:R-:W-:-:S07]  /*1dbb0*/  @!P0 PRMT R7, RZ, 0x654, R7 ;  /* 0x00000654ff078816 */ /* 0x000fce0000000007 */
[----:B------:R-:W-:Y:S01]  /*1dbc0*/  QGMMA.64x128x32.F32.E4M3.E4M3 R24, R184, gdesc[UR4], R24, gsb0 ;  /* 0x01e00004b8187df3 */ /* 0x000fe20008000818 */
[----:B------:R-:W-:Y:S01]  /*1dbd0*/  R2UR UR6, R14 ;  /* 0x000000000e0672ca */ /* 0x000fe200000e0000 */
[----:B------:R-:W-:Y:S01]  /*1dbe0*/  VIADD R14, R12, 0x200 ;  /* 0x000002000c0e7836 */ /* 0x000fe20000000000 */
[----:B------:R-:W-:Y:S01]  /*1dbf0*/  R2UR UR7, R15 ;  /* 0x000000000f0772ca */ /* 0x000fe200000e0000 */
[----:B------:R-:W-:Y:S01]  /*1dc00*/  IMAD.MOV.U32 R15, RZ, RZ, -0x3ffffff0 ;  /* 0xc0000010ff0f7424 */ /* 0x000fe200078e00ff */
[----:B0-----:R-:W-:Y:S01]  /*1dc10*/  SHF.R.U32.HI R20, RZ, 0x7, R20 ;  /* 0x00000007ff147819 */ /* 0x001fe20000011614 */
[----:B------:R-:W-:Y:S02]  /*1dc20*/  WARPGROUP.DEPBAR.LE gsb0, 0x0 ;  /* 0x00008000000079c5 */ /* 0x000fe40000010000 */
[----:B------:R-:W-:-:S08]  /*1dc30*/  WARPGROUP.ARRIVE ;  /* 0x00000000000079c5 */ /* 0x000fd00000000000 */
[----:B------:R-:W-:Y:S01]  /*1dc40*/  QGMMA.64x128x32.F32.E4M3.E4M3 R24, R180, gdesc[UR4], R24, gsb0 ;  /* 0x01e00004b4187df3 */ /* 0x000fe20008000818 */
[----:B------:R-:W-:Y:S01]  /*1dc50*/  R2UR UR6, R14 ;  /* 0x000000000e0672ca */ /* 0x000fe200000e0000 */
[C---:B------:R-:W-:Y:S01]  /*1dc60*/  VIADD R14, R12.reuse, 0x300 ;  /* 0x000003000c0e7836 */ /* 0x040fe20000000000 */
[----:B------:R-:W-:Y:S01]  /*1dc70*/  R2UR UR7, R15 ;  /* 0x000000000f0772ca */ /* 0x000fe200000e0000 */
[----:B------:R-:W-:Y:S02]  /*1dc80*/  IMAD.MOV.U32 R15, RZ, RZ, -0x3ffffff0 ;  /* 0xc0000010ff0f7424 */ /* 0x000fe400078e00ff */
[----:B------:R-:W-:Y:S01]  /*1dc90*/  VIADD R12, R12, 0x400 ;  /* 0x000004000c0c7836 */ /* 0x000fe20000000000 */
[----:B------:R-:W-:Y:S02]  /*1dca0*/  WARPGROUP.DEPBAR.LE gsb0, 0x0 ;  /* 0x00008000000079c5 */ /* 0x000fe40000010000 */
[----:B------:R-:W-:-:S07]  /*1dcb0*/  WARPGROUP.ARRIVE ;  /* 0x00000000000079c5 */ /* 0x000fce0000000000 */
[----:B------:R-:W-:Y:S01]  /*1dcc0*/  QGMMA.64x128x32.F32.E4M3.E4M3 R24, R176, gdesc[UR4], R24, gsb0 ;  /* 0x01e00004b0187df3 */ /* 0x000fe20008000818 */
[----:B------:R-:W-:Y:S02]  /*1dcd0*/  R2UR UR6, R14 ;  /* 0x000000000e0672ca */ /* 0x000fe400000e0000 */
[----:B------:R-:W-:Y:S01]  /*1dce0*/  R2UR UR7, R15 ;  /* 0x000000000f0772ca */ /* 0x000fe200000e0000 */
[----:B------:R-:W-:Y:S02]  /*1dcf0*/  WARPGROUP.DEPBAR.LE gsb0, 0x0 ;  /* 0x00008000000079c5 */ /* 0x000fe40000010000 */
[----:B------:R-:W-:-:S10]  /*1dd00*/  WARPGROUP.ARRIVE ;  /* 0x00000000000079c5 */ /* 0x000fd40000000000 */
[----:B------:R-:W-:Y:S01]  /*1dd10*/  QGMMA.64x128x32.F32.E4M3.E4M3 R24, R172, gdesc[UR4], R24, gsb0 ;  /* 0x01e00004ac187df3 */ /* 0x000fe20008000818 */
[----:B------:R-:W-:Y:S02]  /*1dd20*/  R2UR UR6, R12 ;  /* 0x000000000c0672ca */ /* 0x000fe400000e0000 */
[----:B------:R-:W-:Y:S01]  /*1dd30*/  R2UR UR7, R13 ;  /* 0x000000000d0772ca */ /* 0x000fe200000e0000 */
[----:B------:R-:W0:Y:S08]  /*1dd40*/  @P2 LDC R12, c[0x0][0x44c] ;  /* 0x00011300ff0c2b82 */ /* 0x000e300000000800 */
[----:B------:R-:W1:Y:S01]  /*1dd50*/  @P2 LDC R13, c[0x0][0x450] ;  /* 0x00011400ff0d2b82 */ /* 0x000e620000000800 */
[----:B------:R-:W-:-:S02]  /*1dd60*/  WARPGROUP.DEPBAR.LE gsb0, 0x0 ;  /* 0x00008000000079c5 */ /* 0x000fc40000010000 */
[----:B------:R-:W-:-:S06]  /*1dd70*/  WARPGROUP.ARRIVE ;  /* 0x00000000000079c5 */ /* 0x000fcc0000000000 */
[----:B------:R-:W-:Y:S03]  /*1dd80*/  QGMMA.64x128x32.F32.E4M3.E4M3 R24, R168, gdesc[UR4], R24, gsb0 ;  /* 0x01e00004a8187df3 */ /* 0x000fe60008000818 */
[----:B------:R-:W-:Y:S02]  /*1dd90*/  WARPGROUP.DEPBAR.LE gsb0, 0x0 ;  /* 0x00008000000079c5 */ /* 0x000fe40000010000 */
[----:B------:R-:W-:Y:S02]  /*1dda0*/  IMAD.IADD R169, R210, 0x1, R203 ;  /* 0x00000001d2a97824 */ /* 0x000fe400078e02cb */
[----:B------:R-:W-:Y:S02]  /*1ddb0*/  IMAD R170, R4, -0xa0, RZ ;  /* 0xffffff6004aa7824 */ /* 0x000fe400078e02ff */
[----:B0-----:R-:W-:-:S05]  /*1ddc0*/  @P2 IMAD.HI.U32 R12, R169, R12, RZ ;  /* 0x0000000ca90c2227 */ /* 0x001fca00078e00ff */
[----:B-1----:R-:W-:Y:S02]  /*1ddd0*/  @P2 SHF.R.U32.HI R169, RZ, R13, R12 ;  /* 0x0000000dffa92219 */ /* 0x002fe4000001160c */
[----:B------:R-:W-:Y:S02]  /*1dde0*/  IADD3 R12, -R20, 0xb, RZ ;  /* 0x0000000b140c7810 */ /* 0x000fe40007ffe1ff */
[----:B------:R-:W-:Y:S01]  /*1ddf0*/  IADD3 R13, -R195, 0x1, R170 ;  /* 0x00000001c30d7810 */ /* 0x000fe20007ffe1aa */
[----:B------:R-:W0:Y:S03]  /*1de00*/  SHFL.IDX PT, R171, R169, RZ, 0x1c1f ;  /* 0x001c1fffa9ab7589 */ /* 0x000e2600000e0000 */
[----:B------:R-:W-:Y:S01]  /*1de10*/  IADD3 R13, -R193, R13, R194 ;  /* 0x0000000dc10d7210 */ /* 0x000fe20007ffe1c2 */
[----:B------:R1:W-:Y:S06]  /*1de20*/  BAR.ARV R12, 0x100 ;  /* 0x0004000c0000751d */ /* 0x0003ec0000002000 */
[----:B------:R2:W-:Y:S01]  /*1de30*/  @!P0 SYNCS.ARRIVE.TRANS64.RED.A1T0 RZ, [R7+URZ], RZ ;  /* 0x000000ff07ff89a7 */ /* 0x0005e2000810043f */
[----:B------:R-:W-:-:S02]  /*1de40*/  VIADD R168, R13, UR59 ;  /* 0x0000003b0da87c36 */ /* 0x000fc40008000000 */
[----:B--2---:R-:W-:-:S05]  /*1de50*/  IMAD.U32 R7, RZ, RZ, UR56 ;  /* 0x00000038ff077e24 */ /* 0x004fca000f8e00ff */
[----:B------:R-:W-:Y:S01]  /*1de60*/  LOP3.LUT R14, RZ, R7, RZ, 0x33, !PT ;  /* 0x00000007ff0e7212 */ /* 0x000fe200078e33ff */
[----:B0-----:R-:W-:-:S04]  /*1de70*/  IMAD.IADD R20, R168, 0x1, R171 ;  /* 0x00000001a8147824 */ /* 0x001fc800078e02ab */
[----:B------:R-:W-:Y:S02]  /*1de80*/  IMAD.IADD R21, R14, 0x1, R13 ;  /* 0x000000010e157824 */ /* 0x000fe400078e020d */
[----:B------:R-:W-:Y:S02]  /*1de90*/  IMAD.IADD R14, R170, 0x1, -R195 ;  /* 0x00000001aa0e7824 */ /* 0x000fe400078e0ac3 */
[----:B------:R-:W-:Y:S01]  /*1dea0*/  IMAD.IADD R15, R21, 0x1, R171 ;  /* 0x00000001150f7824 */ /* 0x000fe200078e02ab */
[----:B-1----:R-:W-:Y:S06]  /*1deb0*/  @!P1 BRA `(.L_x_1508) ;  /* 0x0000000000549947 */ /* 0x002fec0003800000 */
        /* <DEDUP_REMOVED lines=12> */
.L_x_1510:
[----:B------:R-:W-:-:S05]  /*1df80*/  IMAD.U32 R172, RZ, RZ, UR55 ;  /* 0x00000037ffac7e24 */ /* 0x000fca000f8e00ff */
[----:B------:R-:W-:-:S13]  /*1df90*/  ISETP.NE.AND P1, PT, R172, 0x1, PT ;  /* 0x00000001ac00780c */ /* 0x000fda0003f25270 */
[----:B------:R-:W0:Y:S02]  /*1dfa0*/  @P1 LDC.64 R12, c[0x0][0x9e8] ;  /* 0x00027a00ff0c1b82 */ /* 0x000e240000000a00 */
[----:B0-----:R-:W-:-:S05]  /*1dfb0*/  @P1 IMAD.HI.U32 R12, R171, R12, RZ ;  /* 0x0000000cab0c1227 */ /* 0x001fca00078e00ff */
[----:B------:R-:W-:-:S07]  /*1dfc0*/  @P1 SHF.R.U32.HI R171, RZ, R13, R12 ;  /* 0x0000000dffab1219 */ /* 0x000fce000001160c */
.L_x_1511:
[----:B------:R-:W-:Y:S05]  /*1dfd0*/  BSYNC B0 ;  /* 0x0000000000007941 */ /* 0x000fea0003800000 */
.L_x_1509:
[----:B------:R-:W-:-:S05]  /*1dfe0*/  IMAD R171, R171, R172, R14 ;  /* 0x000000acabab7224 */ /* 0x000fca00078e020e */
[----:B------:R-:W-:Y:S02]  /*1dff0*/  VIADDMNMX R20, R171, R172, R20, PT ;  /* 0x000000acab147246 */ /* 0x000fe40003800114 */
[----:B------:R-:W-:-:S07]  /*1e000*/  VIMNMX R15, R15, R171, !PT ;  /* 0x000000ab0f0f7248 */ /* 0x000fce0007fe0100 */
.L_x_1508:
[C---:B------:R-:W-:Y:S02]  /*1e010*/  ISETP.GE.AND P1, PT, R170.reuse, 0x2, PT ;  /* 0x00000002aa00780c */ /* 0x040fe40003f26270 */
[----:B------:R-:W-:Y:S02]  /*1e020*/  LOP3.LUT R17, R17, 0xefffffff, RZ, 0xc0, !PT ;  /* 0xefffffff11117812 */ /* 0x000fe400078ec0ff */
[----:B------:R-:W-:Y:S02]  /*1e030*/  ISETP.GE.AND P2, PT, R170, 0x9, PT ;  /* 0x00000009aa00780c */ /* 0x000fe40003f46270 */
[----:B------:R-:W-:Y:S02]  /*1e040*/  LOP3.LUT R18, R18, 0xfffffffe, RZ, 0xc0, !PT ;  /* 0xfffffffe12127812 */ /* 0x000fe400078ec0ff */
[----:B------:R-:W-:-:S05]  /*1e050*/  ISETP.GE.AND P3, PT, R170, 0x22, PT ;  /* 0x00000022aa00780c */ /* 0x000fca0003f66270 */
[----:B------:R-:W-:Y:S02]  /*1e060*/  @P1 LOP3.LUT R17, R17, 0x10000000, RZ, 0xfc, !PT ;  /* 0x1000000011111812 */ /* 0x000fe400078efcff */
[----:B------:R-:W-:Y:S02]  /*1e070*/  ISETP.GT.AND P1, PT, R15, 0x1, !P1 ;  /* 0x000000010f00780c */ /* 0x000fe40004f24270 */
[----:B------:R-:W-:Y:S02]  /*1e080*/  LOP3.LUT R17, R17, 0xdfffffff, RZ, 0xc0, !PT ;  /* 0xdfffffff11117812 */ /* 0x000fe400078ec0ff */
[----:B------:R-:W-:Y:S02]  /*1e090*/  ISETP.LT.OR P1, PT, R20, 0x2, P1 ;  /* 0x000000021400780c */ /* 0x000fe40000f21670 */
[----:B------:R-:W-:Y:S02]  /*1e0a0*/  @P2 LOP3.LUT R17, R17, 0x20000000, RZ, 0xfc, !PT ;  /* 0x2000000011112812 */ /* 0x000fe400078efcff */
[----:B------:R-:W-:-:S02]  /*1e0b0*/  FSEL R153, R153, -INF , !P1 ;  /* 0xff80000099997808 */ /* 0x000fc40004800000 */
[----:B------:R-:W-:Y:S02]  /*1e0c0*/  ISETP.GT.AND P1, PT, R15, 0x8, !P2 ;  /* 0x000000080f00780c */ /* 0x000fe40005724270 */
[----:B------:R-:W-:Y:S02]  /*1e0d0*/  ISETP.GE.AND P2, PT, R170, 0xa, PT ;  /* 0x0000000aaa00780c */ /* 0x000fe40003f46270 */
[----:B------:R-:W-:Y:S02]  /*1e0e0*/  ISETP.LT.OR P1, PT, R20, 0x9, P1 ;  /* 0x000000091400780c */ /* 0x000fe40000f21670 */
[----:B------:R-:W-:Y:S02]  /*1e0f0*/  LOP3.LUT R17, R17, 0xbfffffff, RZ, 0xc0, !PT ;  /* 0xbfffffff11117812 */ /* 0x000fe400078ec0ff */
        /* <DEDUP_REMOVED lines=12> */
[----:B------:R-:W-:Y:S02]  /*1e1c0*/  ISETP.GT.AND P1, PT, R15, 0x11, !P2 ;  /* 0x000000110f00780c */ /* 0x000fe40005724270 */
[----:B------:R-:W-:Y:S02]  /*1e1d0*/  LOP3.LUT R17, R17, 0xfffffffd, RZ, 0xc0, !PT ;  /* 0xfffffffd11117812 */ /* 0x000fe400078ec0ff */
[----:B------:R-:W-:-:S02]  /*1e1e0*/  ISETP.LT.OR P1, PT, R20, 0x12, P1 ;  /* 0x000000121400780c */ /* 0x000fc40000f21670 */
[----:B------:R-:W-:Y:S02]  /*1e1f0*/  @P3 LOP3.LUT R17, R17, 0x2, RZ, 0xfc, !PT ;  /* 0x0000000211113812 */ /* 0x000fe400078efcff */
[----:B------:R-:W-:Y:S02]  /*1e200*/  FSEL R161, R161, -INF , !P1 ;  /* 0xff800000a1a17808 */ /* 0x000fe40004800000 */
[----:B------:R-:W-:Y:S02]  /*1e210*/  @P2 LOP3.LUT R18, R18, 0x1, RZ, 0xfc, !PT ;  /* 0x0000000112122812 */ /* 0x000fe400078efcff */
[----:B------:R-:W-:Y:S02]  /*1e220*/  ISETP.GE.AND P2, PT, R170, 0x19, PT ;  /* 0x00000019aa00780c */ /* 0x000fe40003f46270 */
[----:B------:R-:W-:Y:S02]  /*1e230*/  LOP3.LUT R18, R18, 0xfffffffb, RZ, 0xc0, !PT ;  /* 0xfffffffb12127812 */ /* 0x000fe400078ec0ff */
[----:B------:R-:W-:-:S02]  /*1e240*/  ISETP.GT.AND P1, PT, R15, 0x18, !P2 ;  /* 0x000000180f00780c */ /* 0x000fc40005724270 */
[----:B------:R-:W-:Y:S02]  /*1e250*/  LOP3.LUT R17, R17, 0xfffffffb, RZ, 0xc0, !PT ;  /* 0xfffffffb11117812 */ /* 0x000fe400078ec0ff */
[----:B------:R-:W-:-:S04]  /*1e260*/  ISETP.LT.OR P1, PT, R20, 0x19, P1 ;  /* 0x000000191400780c */ /* 0x000fc80000f21670 */
[----:B------:R-:W-:Y:S02]  /*1e270*/  FSEL R175, R164, -INF , !P1 ;  /* 0xff800000a4af7808 */ /* 0x000fe40004800000 */
[----:B------:R-:W-:Y:S02]  /*1e280*/  @P2 LOP3.LUT R18, R18, 0x4, RZ, 0xfc, !PT ;  /* 0x0000000412122812 */ /* 0x000fe400078efcff */
[----:B------:R-:W-:Y:S02]  /*1e290*/  ISETP.GE.AND P2, PT, R170, 0x1a, PT ;  /* 0x0000001aaa00780c */ /* 0x000fe40003f46270 */
[----:B------:R-:W-:Y:S02]  /*1e2a0*/  LOP3.LUT R18, R18, 0xfffffffd, RZ, 0xc0, !PT ;  /* 0xfffffffd12127812 */ /* 0x000fe400078ec0ff */
[----:B------:R-:W-:-:S04]  /*1e2b0*/  ISETP.GT.AND P1, PT, R15, 0x19, !P2 ;  /* 0x000000190f00780c */ /* 0x000fc80005724270 */
[----:B------:R-:W-:-:S04]  /*1e2c0*/  ISETP.LT.OR P1, PT, R20, 0x1a, P1 ;  /* 0x0000001a1400780c */ /* 0x000fc80000f21670 */
[----:B------:R-:W-:Y:S02]  /*1e2d0*/  FSEL R165, R165, -INF , !P1 ;  /* 0xff800000a5a57808 */ /* 0x000fe40004800000 */
[----:B------:R-:W-:Y:S02]  /*1e2e0*/  ISETP.GE.AND P1, PT, R170, 0x21, PT ;  /* 0x00000021aa00780c */ /* 0x000fe40003f26270 */
[----:B------:R-:W-:Y:S02]  /*1e2f0*/  @P2 LOP3.LUT R18, R18, 0x2, RZ, 0xfc, !PT ;  /* 0x0000000212122812 */ /* 0x000fe400078efcff */
[----:B------:R-:W-:-:S04]  /*1e300*/  ISETP.GT.AND P2, PT, R15, 0x20, !P1 ;  /* 0x000000200f00780c */ /* 0x000fc80004f44270 */
[----:B------:R-:W-:-:S04]  /*1e310*/  ISETP.LT.OR P2, PT, R20, 0x21, P2 ;  /* 0x000000211400780c */ /* 0x000fc80001741670 */
        /* <DEDUP_REMOVED lines=182> */
[----:B------:R-:W-:Y:S01]  /*1ee80*/  LOP3.LUT P6, RZ, R18, 0x10, RZ, 0xc0, !PT ;  /* 0x0000001012ff7812 */ /* 0x000fe200078cc0ff */
[--C-:B0-----:R-:W-:Y:S02]  /*1ee90*/  IMAD.IADD R168, R168, 0x1, R15.reuse ;  /* 0x00000001a8a87824 */ /* 0x101fe400078e020f */
[----:B------:R-:W-:-:S10]  /*1eea0*/  IMAD.IADD R21, R21, 0x1, R15 ;  /* 0x0000000115157824 */ /* 0x000fd400078e020f */
[----:B------:R-:W-:Y:S05]  /*1eeb0*/  @!P6 BRA `(.L_x_1512) ;  /* 0x000000000054e947 */ /* 0x000fea0003800000 */
        /* <DEDUP_REMOVED lines=12> */
.L_x_1514:
[----:B------:R-:W-:-:S05]  /*1ef80*/  IMAD.U32 R169, RZ, RZ, UR55 ;  /* 0x00000037ffa97e24 */ /* 0x000fca000f8e00ff */
[----:B------:R-:W-:-:S13]  /*1ef90*/  ISETP.NE.AND P6, PT, R169, 0x1, PT ;  /* 0x00000001a900780c */ /* 0x000fda0003fc5270 */
[----:B------:R-:W0:Y:S02]  /*1efa0*/  @P6 LDC.64 R12, c[0x0][0x9e8] ;  /* 0x00027a00ff0c6b82 */ /* 0x000e240000000a00 */
[----:B0-----:R-:W-:-:S05]  /*1efb0*/  @P6 IMAD.HI.U32 R12, R15, R12, RZ ;  /* 0x0000000c0f0c6227 */ /* 0x001fca00078e00ff */
[----:B------:R-:W-:-:S07]  /*1efc0*/  @P6 SHF.R.U32.HI R15, RZ, R13, R12 ;  /* 0x0000000dff0f6219 */ /* 0x000fce000001160c */
.L_x_1515:
[----:B------:R-:W-:Y:S05]  /*1efd0*/  BSYNC B0 ;  /* 0x0000000000007941 */ /* 0x000fea0003800000 */
.L_x_1513:
[----:B------:R-:W-:-:S05]  /*1efe0*/  IMAD R14, R15, R169, R14 ;  /* 0x000000a90f0e7224 */ /* 0x000fca00078e020e */
[----:B------:R-:W-:Y:S02]  /*1eff0*/  VIADDMNMX R168, R14, R169, R168, PT ;  /* 0x000000a90ea87246 */ /* 0x000fe400038001a8 */
[----:B------:R-:W-:-:S07]  /*1f000*/  VIMNMX R21, R21, R14, !PT ;  /* 0x0000000e15157248 */ /* 0x000fce0007fe0100 */
.L_x_1512:
[----:B------:R-:W-:Y:S02]  /*1f010*/  ISETP.GT.AND P1, PT, R21, 0x20, !P1 ;  /* 0x000000201500780c */ /* 0x000fe40004f24270 */
[C---:B------:R-:W-:Y:S02]  /*1f020*/  LOP3.LUT P6, RZ, R17.reuse, 0x20000, RZ, 0xc0, !PT ;  /* 0x0002000011ff7812 */ /* 0x040fe400078cc0ff */
        /* <DEDUP_REMOVED lines=46> */
[C---:B------:R-:W-:Y:S02]  /*1f310*/  ISETP.GT.AND P2, PT, R21.reuse, 0x89, !P2 ;  /* 0x000000891500780c */ /* 0x040fe40005744270 */
[C---:B------:R-:W-:Y:S02]  /*1f320*/  ISETP.GT.AND P1, PT, R21.reuse, 0x39, !P1 ;  /* 0x000000391500780c */ /* 0x040fe40004f24270 */
[C---:B------:R-:W-:Y:S02]  /*1f330*/  ISETP.LT.OR P2, PT, R168.reuse, 0x8a, P2 ;  /* 0x0000008aa800780c */ /* 0x040fe40001741670 */
[----:B------:R-:W-:Y:S02]  /*1f340*/  ISETP.LT.OR P1, PT, R168, 0x3a, P1 ;  /* 0x0000003aa800780c */ /* 0x000fe40000f21670 */
[----:B------:R-:W-:Y:S02]  /*1f350*/  ISETP.GT.AND P3, PT, R21, 0x90, !P3 ;  /* 0x000000901500780c */ /* 0x000fe40005f64270 */
[----:B------:R-:W-:-:S02]  /*1f360*/  FSEL R151, R151, -INF , !P1 ;  /* 0xff80000097977808 */ /* 0x000fc40004800000 */
[----:B------:R-:W-:Y:S02]  /*1f370*/  LOP3.LUT P1, RZ, R17, 0x100000, RZ, 0xc0, !PT ;  /* 0x0010000011ff7812 */ /* 0x000fe4000782c0ff */
[----:B------:R-:W-:Y:S02]  /*1f380*/  FSEL R95, R95, -INF , !P2 ;  /* 0xff8000005f5f7808 */ /* 0x000fe40005000000 */
[C---:B------:R-:W-:Y:S02]  /*1f390*/  ISETP.GT.AND P1, PT, R21.reuse, 0x40, !P1 ;  /* 0x000000401500780c */ /* 0x040fe40004f24270 */
[C---:B------:R-:W-:Y:S02]  /*1f3a0*/  ISETP.LT.OR P3, PT, R168.reuse, 0x91, P3 ;  /* 0x00000091a800780c */ /* 0x040fe40001f61670 */
[----:B------:R-:W-:Y:S02]  /*1f3b0*/  ISETP.LT.OR P1, PT, R168, 0x41, P1 ;  /* 0x00000041a800780c */ /* 0x000fe40000f21670 */
[----:B------:R-:W-:-:S02]  /*1f3c0*/  ISETP.GT.AND P4, PT, R21, 0x91, !P4 ;  /* 0x000000911500780c */ /* 0x000fc40006784270 */
[----:B------:R-:W-:Y:S02]  /*1f3d0*/  FSEL R122, R122, -INF , !P1 ;  /* 0xff8000007a7a7808 */ /* 0x000fe40004800000 */
[----:B------:R-:W-:Y:S02]  /*1f3e0*/  LOP3.LUT P1, RZ, R17, 0x80000, RZ, 0xc0, !PT ;  /* 0x0008000011ff7812 */ /* 0x000fe4000782c0ff */
[----:B------:R-:W-:Y:S02]  /*1f3f0*/  FSEL R98, R98, -INF , !P3 ;  /* 0xff80000062627808 */ /* 0x000fe40005800000 */
[----:B------:R-:W-:Y:S02]  /*1f400*/  ISETP.GT.AND P1, PT, R21, 0x41, !P1 ;  /* 0x000000411500780c */ /* 0x000fe40004f24270 */
[C---:B------:R-:W-:Y:S02]  /*1f410*/  ISETP.LT.OR P4, PT, R168.reuse, 0x92, P4 ;  /* 0x00000092a800780c */ /* 0x040fe40002781670 */
[----:B------:R-:W-:-:S02]  /*1f420*/  ISETP.LT.OR P1, PT, R168, 0x42, P1 ;  /* 0x00000042a800780c */ /* 0x000fc40000f21670 */
[----:B------:R-:W-:Y:S02]  /*1f430*/  ISETP.GT.AND P5, PT, R21, 0x98, !P5 ;  /* 0x000000981500780c */ /* 0x000fe40006fa4270 */
[----:B------:R-:W-:Y:S02]  /*1f440*/  FSEL R123, R123, -INF , !P1 ;  /* 0xff8000007b7b7808 */ /* 0x000fe40004800000 */
[----:B------:R-:W-:Y:S02]  /*1f450*/  LOP3.LUT P1, RZ, R17, 0x40000, RZ, 0xc0, !PT ;  /* 0x0004000011ff7812 */ /* 0x000fe4000782c0ff */
[----:B------:R-:W-:Y:S02]  /*1f460*/  FSEL R99, R99, -INF , !P4 ;  /* 0xff80000063637808 */ /* 0x000fe40006000000 */
[----:B------:R-:W-:Y:S02]  /*1f470*/  ISETP.GT.AND P1, PT, R21, 0x48, !P1 ;  /* 0x000000481500780c */ /* 0x000fe40004f24270 */
[----:B------:R-:W-:-:S02]  /*1f480*/  ISETP.LT.OR P5, PT, R168, 0x99, P5 ;  /* 0x00000099a800780c */ /* 0x000fc40002fa1670 */
[----:B------:R-:W-:Y:S02]  /*1f490*/  ISETP.LT.OR P1, PT, R168, 0x49, P1 ;  /* 0x00000049a800780c */ /* 0x000fe40000f21670 */
[----:B------:R-:W-:Y:S02]  /*1f4a0*/  FSEL R102, R102, -INF , !P5 ;  /* 0xff80000066667808 */ /* 0x000fe40006800000 */
[----:B------:R-:W-:Y:S02]  /*1f4b0*/  FSEL R126, R126, -INF , !P1 ;  /* 0xff8000007e7e7808 */ /* 0x000fe40004800000 */
[----:B------:R-:W-:Y:S02]  /*1f4c0*/  ISETP.GT.AND P1, PT, R21, 0x49, !P6 ;  /* 0x000000491500780c */ /* 0x000fe40007724270 */
[----:B------:R-:W-:Y:S02]  /*1f4d0*/  LOP3.LUT P6, RZ, R17, 0x40, RZ, 0xc0, !PT ;  /* 0x0000004011ff7812 */ /* 0x000fe400078cc0ff */
[----:B------:R-:W-:-:S02]  /*1f4e0*/  ISETP.LT.OR P1, PT, R168, 0x4a, P1 ;  /* 0x0000004aa800780c */ /* 0x000fc40000f21670 */
[----:B------:R-:W-:Y:S02]  /*1f4f0*/  ISETP.NE.AND P3, PT, R212, 0x3, PT ;  /* 0x00000003d400780c */ /* 0x000fe40003f65270 */
        /* <DEDUP_REMOVED lines=85> */
[----:B------:R-:W-:Y:S02]  /*1fa50*/  FMNMX.FTZ R91, R125, R14, !PT ;  /* 0x0000000e7d5b7209 */ /* 0x000fe40007810000 */
[----:B------:R-:W-:Y:S02]  /*1fa60*/  ISETP.GT.AND P1, PT, R21, 0x88, !P6 ;  /* 0x000000881500780c */ /* 0x000fe40007724270 */
[----:B------:R-:W-:Y:S02]  /*1fa70*/  FMNMX.FTZ R14, R128, R91, !PT ;  /* 0x0000005b800e7209 */ /* 0x000fe40007810000 */
[----:B------:R-:W-:Y:S02]  /*1fa80*/  ISETP.LT.OR P1, PT, R168, 0x89, P1 ;  /* 0x00000089a800780c */ /* 0x000fe40000f21670 */
[----:B------:R-:W-:-:S02]  /*1fa90*/  FMNMX.FTZ R91, R129, R14, !PT ;  /* 0x0000000e815b7209 */ /* 0x000fc40007810000 */
[----:B------:R-:W-:Y:S02]  /*1faa0*/  LOP3.LUT P6, RZ, R17, 0x1, RZ, 0xc0, !PT ;  /* 0x0000000111ff7812 */ /* 0x000fe400078cc0ff */
[----:B------:R-:W-:Y:S02]  /*1fab0*/  FMNMX.FTZ R14, R132, R91, !PT ;  /* 0x0000005b840e7209 */ /* 0x000fe40007810000 */
[----:B------:R-:W-:Y:S02]  /*1fac0*/  FSEL R94, R94, -INF , !P1 ;  /* 0xff8000005e5e7808 */ /* 0x000fe40004800000 */
[----:B------:R-:W-:Y:S02]  /*1fad0*/  FMNMX.FTZ R91, R133, R14, !PT ;  /* 0x0000000e855b7209 */ /* 0x000fe40007810000 */
[----:B------:R-:W-:Y:S02]  /*1fae0*/  ISETP.GT.AND P1, PT, R21, RZ, !P6 ;  /* 0x000000ff1500720c */ /* 0x000fe40007724270 */
[----:B------:R-:W-:-:S02]  /*1faf0*/  FMNMX.FTZ R14, R104, R91, !PT ;  /* 0x0000005b680e7209 */ /* 0x000fc40007810000 */
[----:B------:R-:W-:Y:S02]  /*1fb00*/  ISETP.LT.OR P1, PT, R168, 0x1, P1 ;  /* 0x00000001a800780c */ /* 0x000fe40000f21670 */
[----:B------:R-:W-:Y:S02]  /*1fb10*/  FMNMX.FTZ R91, R105, R14, !PT ;  /* 0x0000000e695b7209 */ /* 0x000fe40007810000 */
[----:B------:R-:W-:Y:S02]  /*1fb20*/  FSEL R154, R154, -INF , !P1 ;  /* 0xff8000009a9a7808 */ /* 0x000fe40004800000 */
[----:B------:R-:W-:Y:S02]  /*1fb30*/  FMNMX.FTZ R14, R108, R91, !PT ;  /* 0x0000005b6c0e7209 */ /* 0x000fe40007810000 */
[----:B------:R-:W-:Y:S02]  /*1fb40*/  FMNMX.FTZ R140, R154, R0, !PT ;  /* 0x000000009a8c7209 */ /* 0x000fe40007810000 */
[----:B------:R-:W-:-:S02]  /*1fb50*/  FMNMX.FTZ R91, R109, R14, !PT ;  /* 0x0000000e6d5b7209 */ /* 0x000fc40007810000 */
[----:B------:R-:W-:Y:S02]  /*1fb60*/  LOP3.LUT P6, RZ, R17, 0x8000000, RZ, 0xc0, !PT ;  /* 0x0800000011ff7812 */ /* 0x000fe400078cc0ff */
[----:B------:R-:W-:Y:S02]  /*1fb70*/  FMNMX.FTZ R14, R112, R91, !PT ;  /* 0x0000005b700e7209 */ /* 0x000fe40007810000 */
[----:B------:R-:W-:Y:S02]  /*1fb80*/  ISETP.GT.AND P2, PT, R21, 0x99, !P6 ;  /* 0x000000991500780c */ /* 0x000fe40007744270 */
[----:B------:R-:W-:Y:S02]  /*1fb90*/  FMNMX.FTZ R91, R113, R14, !PT ;  /* 0x0000000e715b7209 */ /* 0x000fe40007810000 */
[----:B------:R-:W-:Y:S02]  /*1fba0*/  ISETP.LT.OR P2, PT, R168, 0x9a, P2 ;  /* 0x0000009aa800780c */ /* 0x000fe40001741670 */
[----:B------:R-:W-:-:S04]  /*1fbb0*/  FMNMX.FTZ R14, R116, R91, !PT ;  /* 0x0000005b740e7209 */ /* 0x000fc80007810000 */
        /* <DEDUP_REMOVED lines=8> */
[----:B------:R-:W-:-:S05]  /*1fc40*/  FMNMX.FTZ R20, R101, R14, !PT ;  /* 0x0000000e65147209 */ /* 0x000fca0007810000 */
[----:B------:R-:W0:Y:S02]  /*1fc50*/  SHFL.BFLY PT, R91, R20, 0x2, 0x1f ;  /* 0x0c401f00145b7f89 */ /* 0x000e2400000e0000 */
[----:B0-----:R-:W-:-:S05]  /*1fc60*/  FMNMX.FTZ R120, R20, R91, !PT ;  /* 0x0000005b14787209 */ /* 0x001fca0007810000 */
[----:B------:R-:W0:Y:S02]  /*1fc70*/  SHFL.BFLY PT, R91, R120, 0x1, 0x1f ;  /* 0x0c201f00785b7f89 */ /* 0x000e2400000e0000 */
[----:B0-----:R-:W-:-:S04]  /*1fc80*/  FMNMX.FTZ R91, R120, R91, !PT ;  /* 0x0000005b785b7209 */ /* 0x001fc80007810000 */
[----:B------:R-:W-:Y:S01]  /*1fc90*/  FSETP.NEU.FTZ.AND P1, PT, R91, -INF , PT ;  /* 0xff8000005b00780b */ /* 0x000fe20003f3d000 */
[----:B------:R-:W-:-:S05]  /*1fca0*/  FFMA.FTZ R14, R2, R91, -8 ;  /* 0xc1000000020e7423 */ /* 0x000fca000001005b */
[----:B------:R-:W-:-:S05]  /*1fcb0*/  FSEL R14, R14, RZ, P1 ;  /* 0x000000ff0e0e7208 */ /* 0x000fca0000800000 */
[C-C-:B------:R-:W-:Y:S01]  /*1fcc0*/  FFMA.FTZ R120, R2.reuse, R171, -R14.reuse ;  /* 0x000000ab02787223 */ /* 0x140fe2000001080e */
[----:B------:R-:W-:Y:S01]  /*1fcd0*/  FMNMX.FTZ R171, R155, R140, !PT ;  /* 0x0000008c9bab7209 */ /* 0x000fe20007810000 */
[C-C-:B------:R-:W-:Y:S01]  /*1fce0*/  FFMA.FTZ R152, R2.reuse, R152, -R14.reuse ;  /* 0x0000009802987223 */ /* 0x140fe2000001080e */
[----:B------:R-:W-:-:S01]  /*1fcf0*/  FFMA.FTZ R156, R2, R109, -R14 ;  /* 0x0000006d029c7223 */ /* 0x000fc2000001080e */
[----:B------:R-:W-:Y:S01]  /*1fd00*/  FSEL R109, R103, -INF , !P2 ;  /* 0xff800000676d7808 */ /* 0x000fe20005000000 */
[----:B------:R-:W-:-:S01]  /*1fd10*/  FFMA.FTZ R153, R2, R153, -R14 ;  /* 0x0000009902997223 */ /* 0x000fc2000001080e */
[----:B------:R-:W-:Y:S01]  /*1fd20*/  FMNMX.FTZ R140, R158, R171, !PT ;  /* 0x000000ab9e8c7209 */ /* 0x000fe20007810000 */
[----:B------:R-:W-:Y:S01]  /*1fd30*/  MUFU.EX2 R20, R152 ;  /* 0x0000009800147308 */ /* 0x000fe20000000800 */
[----:B------:R-:W-:-:S01]  /*1fd40*/  FFMA.FTZ R157, R2, R157, -R14 ;  /* 0x0000009d029d7223 */ /* 0x000fc2000001080e */
[C-C-:B------:R-:W-:Y:S01]  /*1fd50*/  FFMA.FTZ R124, R2.reuse, R173, -R14.reuse ;  /* 0x000000ad027c7223 */ /* 0x140fe2000001080e */
[----:B------:R-:W-:Y:S01]  /*1fd60*/  FMNMX.FTZ R171, R159, R140, !PT ;  /* 0x0000008c9fab7209 */ /* 0x000fe20007810000 */
[C-C-:B------:R-:W-:Y:S01]  /*1fd70*/  FFMA.FTZ R161, R2.reuse, R161, -R14.reuse ;  /* 0x000000a102a17223 */ /* 0x140fe2000001080e */
[----:B------:R-:W-:-:S01]  /*1fd80*/  FFMA.FTZ R136, R2, R175, -R14 ;  /* 0x000000af02887223 */ /* 0x000fc2000001080e */
[--C-:B------:R-:W-:Y:S01]  /*1fd90*/  FFMA.FTZ R165, R2, R165, -R14.reuse ;  /* 0x000000a502a57223 */ /* 0x100fe2000001080e */
[----:B------:R-:W-:Y:S01]  /*1fda0*/  FMNMX.FTZ R142, R162, R171, !PT ;  /* 0x000000aba28e7209 */ /* 0x000fe20007810000 */
[----:B------:R0:W-:Y:S01]  /*1fdb0*/  MUFU.EX2 R103, R156 ;  /* 0x0000009c00677308 */ /* 0x0001e20000000800 */
[----:B------:R-:W-:-:S01]  /*1fdc0*/  FFMA.FTZ R138, R2, R177, -R14 ;  /* 0x000000b1028a7223 */ /* 0x000fc2000001080e */
[C-C-:B------:R-:W-:Y:S01]  /*1fdd0*/  FFMA.FTZ R137, R2.reuse, R137, -R14.reuse ;  /* 0x0000008902897223 */ /* 0x140fe2000001080e */
[----:B------:R-:W-:Y:S01]  /*1fde0*/  FMNMX.FTZ R171, R163, R142, !PT ;  /* 0x0000008ea3ab7209 */ /* 0x000fe20007810000 */
[C-C-:B------:R-:W-:Y:S01]  /*1fdf0*/  FFMA.FTZ R179, R2.reuse, R179, -R14.reuse ;  /* 0x000000b302b37223 */ /* 0x140fe2000001080e */
[----:B------:R-:W-:-:S01]  /*1fe00*/  FFMA.FTZ R141, R2, R141, -R14 ;  /* 0x0000008d028d7223 */ /* 0x000fc2000001080e */
[--C-:B------:R-:W-:Y:S01]  /*1fe10*/  FFMA.FTZ R181, R2, R181, -R14.reuse ;  /* 0x000000b502b57223 */ /* 0x100fe2000001080e */
[----:B------:R-:W-:Y:S01]  /*1fe20*/  FMNMX.FTZ R142, R166, R171, !PT ;  /* 0x000000aba68e7209 */ /* 0x000fe20007810000 */
[C-C-:B------:R-:W-:Y:S01]  /*1fe30*/  FFMA.FTZ R145, R2.reuse, R145, -R14.reuse ;  /* 0x0000009102917223 */ /* 0x140fe2000001080e */
[----:B0-----:R-:W-:Y:S01]  /*1fe40*/  FSEL R156, R91, RZ, P1 ;  /* 0x000000ff5b9c7208 */ /* 0x001fe20000800000 */
[C-C-:B------:R-:W-:Y:S01]  /*1fe50*/  FFMA.FTZ R183, R2.reuse, R183, -R14.reuse ;  /* 0x000000b702b77223 */ /* 0x140fe2000001080e */
[----:B------:R-:W-:Y:S01]  /*1fe60*/  FMNMX.FTZ R144, R167, R142, !PT ;  /* 0x0000008ea7907209 */ /* 0x000fe20007810000 */
[C-C-:B------:R-:W-:Y:S01]  /*1fe70*/  FFMA.FTZ R149, R2.reuse, R149, -R14.reuse ;  /* 0x0000009502957223 */ /* 0x140fe2000001080e */
[----:B------:R-:W-:-:S01]  /*1fe80*/  FFMA.FTZ R185, R2, R185, -R14 ;  /* 0x000000b902b97223 */ /* 0x000fc2000001080e */
        /* <DEDUP_REMOVED lines=27> */
[----:B------:R-:W-:-:S01]  /*20040*/  FFMA.FTZ R100, R2, R100, -R14 ;  /* 0x0000006402647223 */ /* 0x000fc2000001080e */
[----:B------:R-:W-:Y:S01]  /*20050*/  FFMA.FTZ R101, R2, R101, -R14 ;  /* 0x0000006502657223 */ /* 0x000fe2000001080e */
[----:B------:R-:W-:Y:S01]  /*20060*/  FMNMX.FTZ R171, R151, R146, !PT ;  /* 0x0000009297ab7209 */ /* 0x000fe20007810000 */
[----:B------:R-:W-:Y:S01]  /*20070*/  FADD.FTZ R3, -R156, R3 ;  /* 0x000000039c037221 */ /* 0x000fe20000010100 */
[----:B------:R-:W-:Y:S02]  /*20080*/  MUFU.EX2 R153, R153 ;  /* 0x0000009900997308 */ /* 0x000fe40000000800 */
[----:B------:R-:W-:Y:S01]  /*20090*/  FMNMX.FTZ R148, R122, R171, !PT ;  /* 0x000000ab7a947209 */ /* 0x000fe20007810000 */
[----:B------:R-:W-:-:S03]  /*200a0*/  FMUL.FTZ R3, R2, R3 ;  /* 0x0000000302037220 */ /* 0x000fc60000410000 */
[----:B------:R-:W-:Y:S02]  /*200b0*/  FMNMX.FTZ R171, R123, R148, !PT ;  /* 0x000000947bab7209 */ /* 0x000fe40007810000 */
[----:B------:R-:W-:Y:S02]  /*200c0*/  MUFU.EX2 R120, R120 ;  /* 0x0000007800787308 */ /* 0x000fe40000000800 */
[----:B------:R-:W-:-:S04]  /*200d0*/  FMNMX.FTZ R148, R126, R171, !PT ;  /* 0x000000ab7e947209 */ /* 0x000fc80007810000 */
[----:B------:R-:W-:Y:S02]  /*200e0*/  FMNMX.FTZ R171, R127, R148, !PT ;  /* 0x000000947fab7209 */ /* 0x000fe40007810000 */
[----:B------:R-:W0:Y:S02]  /*200f0*/  MUFU.EX2 R3, R3 ;  /* 0x0000000300037308 */ /* 0x000e240000000800 */
[----:B------:R-:W-:-:S04]  /*20100*/  FMNMX.FTZ R152, R130, R171, !PT ;  /* 0x000000ab82987209 */ /* 0x000fc80007810000 */
[----:B------:R-:W-:Y:S02]  /*20110*/  FMNMX.FTZ R171, R131, R152, !PT ;  /* 0x0000009883ab7209 */ /* 0x000fe40007810000 */
[----:B------:R-:W-:Y:S02]  /*20120*/  MUFU.EX2 R157, R157 ;  /* 0x0000009d009d7308 */ /* 0x000fe40000000800 */
[----:B------:R-:W-:-:S04]  /*20130*/  FMNMX.FTZ R152, R134, R171, !PT ;  /* 0x000000ab86987209 */ /* 0x000fc80007810000 */
[----:B------:R-:W-:Y:S02]  /*20140*/  FMNMX.FTZ R171, R135, R152, !PT ;  /* 0x0000009887ab7209 */ /* 0x000fe40007810000 */
[----:B------:R-:W-:Y:S01]  /*20150*/  MUFU.EX2 R124, R124 ;  /* 0x0000007c007c7308 */ /* 0x000fe20000000800 */
[----:B0-----:R-:W-:-:S01]  /*20160*/  FFMA.FTZ R6, R3, R6, R20 ;  /* 0x0000000603067223 */ /* 0x001fc20000010014 */
        /* <DEDUP_REMOVED lines=23> */
[----:B------:R-:W-:Y:S03]  /*202e0*/  MUFU.EX2 R142, R181 ;  /* 0x000000b5008e7308 */ /* 0x000fe60000000800 */
[----:B------:R-:W0:Y:S05]  /*202f0*/  SHFL.BFLY PT, R21, R152, 0x2, 0x1f ;  /* 0x0c401f0098157f89 */ /* 0x000e2a00000e0000 */
[----:B------:R-:W-:Y:S08]  /*20300*/  MUFU.EX2 R145, R145 ;  /* 0x0000009100917308 */ /* 0x000ff00000000800 */
[----:B------:R-:W-:Y:S08]  /*20310*/  MUFU.EX2 R144, R183 ;  /* 0x000000b700907308 */ /* 0x000ff00000000800 */
[----:B------:R-:W-:Y:S01]  /*20320*/  MUFU.EX2 R149, R149 ;  /* 0x0000009500957308 */ /* 0x000fe20000000800 */
[----:B0-----:R-:W-:-:S05]  /*20330*/  FMNMX.FTZ R21, R152, R21, !PT ;  /* 0x0000001598157209 */ /* 0x001fca0007810000 */
[----:B------:R-:W0:Y:S02]  /*20340*/  SHFL.BFLY PT, R152, R21, 0x1, 0x1f ;  /* 0x0c201f0015987f89 */ /* 0x000e2400000e0000 */
[----:B------:R-:W-:Y:S08]  /*20350*/  MUFU.EX2 R146, R185 ;  /* 0x000000b900927308 */ /* 0x000ff00000000800 */
[----:B------:R-:W-:Y:S08]  /*20360*/  MUFU.EX2 R121, R121 ;  /* 0x0000007900797308 */ /* 0x000ff00000000800 */
[----:B------:R-:W-:Y:S01]  /*20370*/  MUFU.EX2 R148, R187 ;  /* 0x000000bb00947308 */ /* 0x000fe20000000800 */
[----:B0-----:R-:W-:-:S07]  /*20380*/  FMNMX.FTZ R21, R21, R152, !PT ;  /* 0x0000009815157209 */ /* 0x001fce0007810000 */
[----:B------:R-:W-:Y:S01]  /*20390*/  MUFU.EX2 R125, R125 ;  /* 0x0000007d007d7308 */ /* 0x000fe20000000800 */
[----:B------:R-:W-:Y:S01]  /*203a0*/  FSETP.NEU.FTZ.AND P1, PT, R21, -INF , PT ;  /* 0xff8000001500780b */ /* 0x000fe20003f3d000 */
[----:B------:R-:W-:-:S06]  /*203b0*/  FFMA.FTZ R171, R2, R21, -8 ;  /* 0xc100000002ab7423 */ /* 0x000fcc0000010015 */
[----:B------:R-:W-:Y:S01]  /*203c0*/  MUFU.EX2 R128, R128 ;  /* 0x0000008000807308 */ /* 0x000fe20000000800 */
[----:B------:R-:W-:-:S05]  /*203d0*/  FSEL R171, R171, RZ, P1 ;  /* 0x000000ffabab7208 */ /* 0x000fca0000800000 */
[C-C-:B------:R-:W-:Y:S01]  /*203e0*/  FFMA.FTZ R14, R2.reuse, R154, -R171.reuse ;  /* 0x0000009a020e7223 */ /* 0x140fe200000108ab */
[----:B------:R-:W-:-:S01]  /*203f0*/  FFMA.FTZ R154, R2, R162, -R171 ;  /* 0x000000a2029a7223 */ /* 0x000fc200000108ab */
[C-C-:B------:R-:W-:Y:S01]  /*20400*/  FFMA.FTZ R162, R2.reuse, R147, -R171.reuse ;  /* 0x0000009302a27223 */ /* 0x140fe200000108ab */
[----:B------:R-:W-:Y:S01]  /*20410*/  FSEL R147, R21, RZ, P1 ;  /* 0x000000ff15937208 */ /* 0x000fe20000800000 */
[C-C-:B------:R-:W-:Y:S01]  /*20420*/  FFMA.FTZ R155, R2.reuse, R155, -R171.reuse ;  /* 0x0000009b029b7223 */ /* 0x140fe200000108ab */
[----:B------:R-:W-:-:S01]  /*20430*/  FFMA.FTZ R152, R2, R158, -R171 ;  /* 0x0000009e02987223 */ /* 0x000fc200000108ab */
[----:B------:R-:W-:Y:S01]  /*20440*/  MUFU.EX2 R14, R14 ;  /* 0x0000000e000e7308 */ /* 0x000fe20000000800 */
[----:B------:R-:W-:-:S01]  /*20450*/  FFMA.FTZ R159, R2, R159, -R171 ;  /* 0x0000009f029f7223 */ /* 0x000fc200000108ab */
[----:B------:R-:W-:Y:S01]  /*20460*/  FADD.FTZ R147, -R147, R0 ;  /* 0x0000000093937221 */ /* 0x000fe20000010100 */
[----:B------:R-:W-:-:S01]  /*20470*/  FFMA.FTZ R160, R2, R143, -R171 ;  /* 0x0000008f02a07223 */ /* 0x000fc200000108ab */
[C-C-:B------:R-:W-:Y:S01]  /*20480*/  FFMA.FTZ R143, R2.reuse, R150, -R171.reuse ;  /* 0x00000096028f7223 */ /* 0x140fe200000108ab */
[----:B------:R-:W-:-:S01]  /*20490*/  FFMA.FTZ R150, R2, R151, -R171 ;  /* 0x0000009702967223 */ /* 0x000fc200000108ab */
[C---:B------:R-:W-:Y:S01]  /*204a0*/  FMUL.FTZ R147, R2.reuse, R147 ;  /* 0x0000009302937220 */ /* 0x040fe20000410000 */
        /* <DEDUP_REMOVED lines=26> */
[----:B0-----:R-:W-:-:S01]  /*20650*/  FFMA.FTZ R134, R147, R5, R14 ;  /* 0x0000000593867223 */ /* 0x001fc2000001000e */
[----:B------:R-:W-:Y:S01]  /*20660*/  FADD.FTZ R5, R153, R6 ;  /* 0x0000000699057221 */ /* 0x000fe20000010000 */
[----:B------:R-:W-:-:S01]  /*20670*/  FFMA.FTZ R119, R2, R119, -R171 ;  /* 0x0000007702777223 */ /* 0x000fc200000108ab */
[C-C-:B------:R-:W-:Y:S01]  /*20680*/  FFMA.FTZ R90, R2.reuse, R90, -R171.reuse ;  /* 0x0000005a025a7223 */ /* 0x140fe200000108ab */
[----:B------:R-:W-:-:S01]  /*20690*/  FFMA.FTZ R95, R2, R95, -R171 ;  /* 0x0000005f025f7223 */ /* 0x000fc200000108ab */
[----:B------:R-:W-:Y:S01]  /*206a0*/  FADD.FTZ R6, R120, R5 ;  /* 0x0000000578067221 */ /* 0x000fe20000010000 */
[----:B------:R-:W-:-:S01]  /*206b0*/  FFMA.FTZ R99, R2, R99, -R171 ;  /* 0x0000006302637223 */ /* 0x000fc200000108ab */
[----:B------:R-:W0:Y:S01]  /*206c0*/  MUFU.EX2 R154, R154 ;  /* 0x0000009a009a7308 */ /* 0x000e220000000800 */
[----:B------:R-:W-:-:S01]  /*206d0*/  FFMA.FTZ R109, R2, R109, -R171 ;  /* 0x0000006d026d7223 */ /* 0x000fc200000108ab */
[----:B------:R-:W-:-:S04]  /*206e0*/  FADD.FTZ R5, R157, R6 ;  /* 0x000000069d057221 */ /* 0x000fc80000010000 */
[----:B------:R-:W-:Y:S02]  /*206f0*/  FADD.FTZ R6, R124, R5 ;  /* 0x000000057c067221 */ /* 0x000fe40000010000 */
[----:B------:R-:W3:Y:S02]  /*20700*/  MUFU.EX2 R163, R163 ;  /* 0x000000a300a37308 */ /* 0x000ee40000000800 */
[----:B------:R-:W-:-:S04]  /*20710*/  FADD.FTZ R5, R161, R6 ;  /* 0x00000006a1057221 */ /* 0x000fc80000010000 */
[----:B------:R-:W-:Y:S02]  /*20720*/  FADD.FTZ R6, R136, R5 ;  /* 0x0000000588067221 */ /* 0x000fe40000010000 */
[----:B------:R4:W-:Y:S02]  /*20730*/  MUFU.EX2 R0, R151 ;  /* 0x0000009700007308 */ /* 0x0009e40000000800 */
[----:B------:R-:W-:-:S04]  /*20740*/  FADD.FTZ R5, R165, R6 ;  /* 0x00000006a5057221 */ /* 0x000fc80000010000 */
[----:B------:R-:W-:Y:S02]  /*20750*/  FADD.FTZ R6, R138, R5 ;  /* 0x000000058a067221 */ /* 0x000fe40000010000 */
[----:B------:R-:W5:Y:S01]  /*20760*/  MUFU.EX2 R156, R156 ;  /* 0x0000009c009c7308 */ /* 0x000f620000000800 */
[----:B----4-:R-:W-:-:S04]  /*20770*/  FADD.FTZ R151, R155, R134 ;  /* 0x000000869b977221 */ /* 0x010fc80000010000 */
[----:B-1----:R-:W-:-:S03]  /*20780*/  FADD.FTZ R134, R152, R151 ;  /* 0x0000009798867221 */ /* 0x002fc60000010000 */
[----:B------:R-:W1:Y:S01]  /*20790*/  MUFU.EX2 R167, R167 ;  /* 0x000000a700a77308 */ /* 0x000e620000000800 */
[----:B--2---:R-:W-:-:S04]  /*207a0*/  FADD.FTZ R151, R159, R134 ;  /* 0x000000869f977221 */ /* 0x004fc80000010000 */
[----:B0-----:R-:W-:-:S03]  /*207b0*/  FADD.FTZ R134, R154, R151 ;  /* 0x000000979a867221 */ /* 0x001fc60000010000 */
[----:B------:R-:W0:Y:S01]  /*207c0*/  MUFU.EX2 R13, R13 ;  /* 0x0000000d000d7308 */ /* 0x000e220000000800 */
[----:B---3--:R-:W-:-:S04]  /*207d0*/  FADD.FTZ R151, R163, R134 ;  /* 0x00000086a3977221 */ /* 0x008fc80000010000 */
[----:B-----5:R-:W-:Y:S01]  /*207e0*/  FADD.FTZ R134, R156, R151 ;  /* 0x000000979c867221 */ /* 0x020fe20000010000 */
[----:B------:R-:W-:-:S02]  /*207f0*/  FADD.FTZ R151, R137, R6 ;  /* 0x0000000689977221 */ /* 0x000fc40000010000 */
[----:B------:R-:W2:Y:S01]  /*20800*/  MUFU.EX2 R158, R158 ;  /* 0x0000009e009e7308 */ /* 0x000ea20000000800 */
[----:B-1----:R-:W-:-:S07]  /*20810*/  FADD.FTZ R134, R167, R134 ;  /* 0x00000086a7867221 */ /* 0x002fce0000010000 */
[----:B------:R-:W1:Y:S01]  /*20820*/  MUFU.EX2 R15, R15 ;  /* 0x0000000f000f7308 */ /* 0x000e620000000800 */
[----:B0-----:R-:W-:-:S01]  /*20830*/  FADD.FTZ R5, R13, R134 ;  /* 0x000000860d057221 */ /* 0x001fc20000010000 */
[----:B------:R-:W-:-:S04]  /*20840*/  FADD.FTZ R134, R140, R151 ;  /* 0x000000978c867221 */ /* 0x000fc80000010000 */
[----:B------:R-:W-:Y:S02]  /*20850*/  FADD.FTZ R151, R141, R134 ;  /* 0x000000868d977221 */ /* 0x000fe40000010000 */
        /* <DEDUP_REMOVED lines=16> */
[----:B------:R-:W-:-:S06]  /*20960*/  FADD.FTZ R6, R146, R151 ;  /* 0x0000009792067221 */ /* 0x000fcc0000010000 */
[----:B------:R-:W0:Y:S01]  /*20970*/  MUFU.EX2 R123, R123 ;  /* 0x0000007b007b7308 */ /* 0x000e220000000800 */
[----:B--2---:R-:W-:-:S07]  /*20980*/  FADD.FTZ R5, R150, R5 ;  /* 0x0000000596057221 */ /* 0x004fce0000010000 */
[----:B------:R-:W2:Y:S01]  /*20990*/  MUFU.EX2 R127, R127 ;  /* 0x0000007f007f7308 */ /* 0x000ea20000000800 */
[----:B-1----:R-:W-:-:S01]  /*209a0*/  FADD.FTZ R134, R122, R5 ;  /* 0x000000057a867221 */ /* 0x002fc20000010000 */
[----:B------:R-:W-:-:S04]  /*209b0*/  FADD.FTZ R5, R121, R6 ;  /* 0x0000000679057221 */ /* 0x000fc80000010000 */
[----:B------:R-:W-:Y:S02]  /*209c0*/  FADD.FTZ R6, R148, R5 ;  /* 0x0000000594067221 */ /* 0x000fe40000010000 */
[----:B------:R-:W1:Y:S01]  /*209d0*/  MUFU.EX2 R126, R126 ;  /* 0x0000007e007e7308 */ /* 0x000e620000000800 */
[----:B0-----:R-:W-:-:S01]  /*209e0*/  FADD.FTZ R151, R123, R134 ;  /* 0x000000867b977221 */ /* 0x001fc20000010000 */
[----:B------:R-:W-:-:S03]  /*209f0*/  FADD.FTZ R5, R125, R6 ;  /* 0x000000067d057221 */ /* 0x000fc60000010000 */
[----:B------:R-:W-:Y:S01]  /*20a00*/  FADD.FTZ R134, R0, R151 ;  /* 0x0000009700867221 */ /* 0x000fe20000010000 */
[----:B------:R-:W-:-:S02]  /*20a10*/  FADD.FTZ R6, R128, R5 ;  /* 0x0000000580067221 */ /* 0x000fc40000010000 */
[----:B------:R-:W0:Y:S01]  /*20a20*/  MUFU.EX2 R129, R129 ;  /* 0x0000008100817308 */ /* 0x000e220000000800 */
[----:B--2---:R-:W-:-:S07]  /*20a30*/  FADD.FTZ R151, R127, R134 ;  /* 0x000000867f977221 */ /* 0x004fce0000010000 */
[----:B------:R-:W2:Y:S01]  /*20a40*/  MUFU.EX2 R131, R131 ;  /* 0x0000008300837308 */ /* 0x000ea20000000800 */
[----:B-1----:R-:W-:-:S01]  /*20a50*/  FADD.FTZ R134, R126, R151 ;  /* 0x000000977e867221 */ /* 0x002fc20000010000 */
[----:B------:R-:W-:-:S06]  /*20a60*/  FFMA.FTZ R151, R2, R12, -R171 ;  /* 0x0000000c02977223 */ /* 0x000fcc00000108ab */
        /* <DEDUP_REMOVED lines=27> */
[----:B0-----:R-:W-:-:S01]  /*20c20*/  FADD.FTZ R169, R111, R94 ;  /* 0x0000005e6fa97221 */ /* 0x001fc20000010000 */
[----:B------:R-:W-:-:S06]  /*20c30*/  FFMA.FTZ R94, R2, R98, -R171 ;  /* 0x00000062025e7223 */ /* 0x000fcc00000108ab */
        /* <DEDUP_REMOVED lines=45> */
[----:B-1----:R-:W-:-:S03]  /*20f10*/  FADD.FTZ R6, R101, R6 ;  /* 0x0000000665067221 */ /* 0x002fc60000010000 */
[----:B0-----:R-:W-:Y:S01]  /*20f20*/  FADD.FTZ R5, R109, R102 ;  /* 0x000000666d057221 */ /* 0x001fe20000010000 */
[----:B------:R-:W-:Y:S06]  /*20f30*/  @!P3 BRA `(.L_x_1516) ;  /* 0x000000000004b947 */ /* 0x000fec0003800000 */
[----:B------:R-:W-:Y:S01]  /*20f40*/  BPT.TRAP 0x1 ;  /* 0x000000040000795c */ /* 0x000fe20000300000 */
.L_x_1516:
[----:B------:R-:W-:Y:S01]  /*20f50*/  F2FP.SATFINITE.E4M3.F32.PACK_AB_MERGE_C R0, R127, R0, RZ ;  /* 0x000000007f00723e */ /* 0x000fe200048070ff */
[----:B------:R-:W-:Y:S01]  /*20f60*/  FMUL.FTZ R24, R24, R3 ;  /* 0x0000000318187220 */ /* 0x000fe20000410000 */
[----:B------:R-:W-:Y:S01]  /*20f70*/  F2FP.SATFINITE.E4M3.F32.PACK_AB_MERGE_C R15, R160, R15, RZ ;  /* 0x0000000fa00f723e */ /* 0x000fe200048070ff */
[----:B------:R-:W-:Y:S01]  /*20f80*/  FMUL.FTZ R25, R25, R3 ;  /* 0x0000000319197220 */ /* 0x000fe20000410000 */
[----:B------:R-:W-:Y:S01]  /*20f90*/  F2FP.SATFINITE.E4M3.F32.PACK_AB_MERGE_C R177, R123, R122, R0 ;  /* 0x0000007a7bb1723e */ /* 0x000fe20004807000 */
[----:B------:R-:W-:Y:S01]  /*20fa0*/  IMAD R0, R189, 0x8, R16 ;  /* 0x00000008bd007824 */ /* 0x000fe200078e0210 */
[----:B------:R-:W-:Y:S01]  /*20fb0*/  ISETP.GT.AND P1, PT, R4, R9, PT ;  /* 0x000000090400720c */ /* 0x000fe20003f24270 */
[----:B------:R-:W-:Y:S01]  /*20fc0*/  FMUL.FTZ R28, R28, R3 ;  /* 0x000000031c1c7220 */ /* 0x000fe20000410000 */
[----:B------:R-:W-:Y:S01]  /*20fd0*/  F2FP.SATFINITE.E4M3.F32.PACK_AB_MERGE_C R181, R158, R13, R15 ;  /* 0x0000000d9eb5723e */ /* 0x000fe2000480700f */
[----:B------:R-:W-:Y:S01]  /*20fe0*/  IMAD.U32 R13, RZ, RZ, UR37 ;  /* 0x00000025ff0d7e24 */ /* 0x000fe2000f8e00ff */
        /* <DEDUP_REMOVED lines=101> */
[----:B0-----:R-:W-:Y:S02]  /*21640*/  IMAD.MOV.U32 R0, RZ, RZ, R21 ;  /* 0x000000ffff007224 */ /* 0x001fe400078e0015 */
[----:B------:R-:W-:Y:S02]  /*21650*/  IMAD.MOV.U32 R3, RZ, RZ, R91 ;  /* 0x000000ffff037224 */ /* 0x000fe400078e005b */
[----:B------:R-:W-:Y:S02]  /*21660*/  IMAD.MOV.U32 R188, RZ, RZ, R11 ;  /* 0x000000ffffbc7224 */ /* 0x000fe400078e000b */
[----:B------:R-:W-:Y:S01]  /*21670*/  IMAD.MOV.U32 R189, RZ, RZ, R10 ;  /* 0x000000ffffbd7224 */ /* 0x000fe200078e000a */
[----:B------:R-:W-:Y:S06]  /*21680*/  @P1 BRA `(.L_x_1517) ;  /* 0xffffffb000681947 */ /* 0x000fec000383ffff */
[----:B------:R-:W-:Y:S02]  /*21690*/  IMAD.MOV.U32 R0, RZ, RZ, R21 ;  /* 0x000000ffff007224 */ /* 0x000fe400078e0015 */
[----:B------:R-:W-:Y:S02]  /*216a0*/  IMAD.MOV.U32 R3, RZ, RZ, R91 ;  /* 0x000000ffff037224 */ /* 0x000fe400078e005b */
[----:B------:R-:W-:Y:S02]  /*216b0*/  IMAD.MOV.U32 R189, RZ, RZ, R10 ;  /* 0x000000ffffbd7224 */ /* 0x000fe400078e000a */
[----:B------:R-:W-:-:S07]  /*216c0*/  IMAD.MOV.U32 R188, RZ, RZ, R11 ;  /* 0x000000ffffbc7224 */ /* 0x000fce00078e000b */
.L_x_1498:
[----:B------:R-:W0:Y:S01]  /*216d0*/  LDC R214, c[0x0][0x448] ;  /* 0x00011200ffd67b82 */ /* 0x000e220000000800 */
[----:B------:R-:W-:Y:S01]  /*216e0*/  VIADD R9, R203, 0x7f ;  /* 0x0000007fcb097836 */ /* 0x000fe20000000000 */
[----:B------:R-:W-:Y:S02]  /*216f0*/  LOP3.LUT R18, R18, 0xffffffef, RZ, 0xc0, !PT ;  /* 0xffffffef12127812 */ /* 0x000fe400078ec0ff */
[----:B------:R-:W-:-:S04]  /*21700*/  IADD3 R12, R194, 0x1, -R193 ;  /* 0x00000001c20c7810 */ /* 0x000fc80007ffe8c1 */
[----:B------:R-:W1:Y:S01]  /*21710*/  LDC R213, c[0x0][0x9e4] ;  /* 0x00027900ffd57b82 */ /* 0x000e620000000800 */
[----:B0-----:R-:W-:-:S13]  /*21720*/  ISETP.NE.AND P1, PT, R214, 0x1, PT ;  /* 0x00000001d600780c */ /* 0x001fda0003f25270 */
[----:B------:R-:W0:Y:S01]  /*21730*/  @P1 LDC R10, c[0x0][0x44c] ;  /* 0x00011300ff0a1b82 */ /* 0x000e220000000800 */
[----:B------:R-:W-:-:S04]  /*21740*/  @P1 LOP3.LUT R18, R18, 0x10, RZ, 0xfc, !PT ;  /* 0x0000001012121812 */ /* 0x000fc800078efcff */
[----:B------:R-:W-:-:S03]  /*21750*/  LOP3.LUT R18, R18, 0xffffffdf, RZ, 0xc0, !PT ;  /* 0xffffffdf12127812 */ /* 0x000fc600078ec0ff */
[----:B------:R-:W2:Y:S01]  /*21760*/  @P1 LDC R11, c[0x0][0x450] ;  /* 0x00011400ff0b1b82 */ /* 0x000ea20000000800 */
[----:B0-----:R-:W-:-:S05]  /*21770*/  @P1 IMAD.HI.U32 R10, R9, R10, RZ ;  /* 0x0000000a090a1227 */ /* 0x001fca00078e00ff */
[----:B--2---:R-:W-:Y:S02]  /*21780*/  @P1 SHF.R.U32.HI R9, RZ, R11, R10 ;  /* 0x0000000bff091219 */ /* 0x004fe4000001160a */
[----:B-1----:R-:W-:-:S03]  /*21790*/  ISETP.GE.AND P1, PT, R213, 0x1, PT ;  /* 0x00000001d500780c */ /* 0x002fc60003f26270 */
[----:B------:R-:W-:-:S04]  /*217a0*/  IMAD.IADD R10, R9, 0x1, R12 ;  /* 0x00000001090a7824 */ /* 0x000fc800078e020c */
[----:B------:R-:W-:-:S06]  /*217b0*/  IMAD.IADD R9, R10, 0x1, -R7 ;  /* 0x000000010a097824 */ /* 0x000fcc00078e0a07 */
[----:B------:R-:W-:Y:S01]  /*217c0*/  @P1 LOP3.LUT R18, R18, 0x20, RZ, 0xfc, !PT ;  /* 0x0000002012121812 */ /* 0x000fe200078efcff */
[----:B------:R-:W-:Y:S06]  /*217d0*/  @!P1 BRA `(.L_x_1518) ;  /* 0x0000000000489947 */ /* 0x000fec0003800000 */
[----:B------:R-:W-:Y:S01]  /*217e0*/  IMAD.MOV.U32 R7, RZ, RZ, R10 ;  /* 0x000000ffff077224 */ /* 0x000fe200078e000a */
[----:B------:R-:W-:Y:S04]  /*217f0*/  BSSY B0, `(.L_x_1519) ;  /* 0x000000e000007945 */ /* 0x000fe80003800000 */
        /* <DEDUP_REMOVED lines=9> */
.L_x_1520:
[----:B------:R-:W-:-:S13]  /*21890*/  ISETP.NE.AND P1, PT, R213, 0x1, PT ;  /* 0x00000001d500780c */ /* 0x000fda0003f25270 */
[----:B------:R-:W0:Y:S02]  /*218a0*/  @P1 LDC.64 R10, c[0x0][0x9e8] ;  /* 0x00027a00ff0a1b82 */ /* 0x000e240000000a00 */
[----:B0-----:R-:W-:-:S05]  /*218b0*/  @P1 IMAD.HI.U32 R10, R7, R10, RZ ;  /* 0x0000000a070a1227 */ /* 0x001fca00078e00ff */
[----:B------:R-:W-:-:S07]  /*218c0*/  @P1 SHF.R.U32.HI R7, RZ, R11, R10 ;  /* 0x0000000bff071219 */ /* 0x000fce000001160a */
.L_x_1521:
[----:B------:R-:W-:Y:S05]  /*218d0*/  BSYNC B0 ;  /* 0x0000000000007941 */ /* 0x000fea0003800000 */
.L_x_1519:
[----:B------:R-:W-:-:S05]  /*218e0*/  IMAD R10, R7, R213, RZ ;  /* 0x000000d5070a7224 */ /* 0x000fca00078e02ff */
[----:B------:R-:W-:-:S07]  /*218f0*/  VIMNMX R9, R9, R10, !PT ;  /* 0x0000000a09097248 */ /* 0x000fce0007fe0100 */
.L_x_1518:
[----:B------:R-:W-:-:S04]  /*21900*/  VIADD R9, R9, 0x9f ;  /* 0x0000009f09097836 */ /* 0x000fc80000000000 */
[----:B------:R-:W-:-:S05]  /*21910*/  IMAD.HI R9, R9, 0x66666667, RZ ;  /* 0x6666666709097827 */ /* 0x000fca00078e02ff */
[----:B------:R-:W-:-:S04]  /*21920*/  SHF.R.U32.HI R10, RZ, 0x1f, R9 ;  /* 0x0000001fff0a7819 */ /* 0x000fc80000011609 */
[----:B------:R-:W-:-:S04]  /*21930*/  LEA.HI.SX32 R10, R9, R10, 0x1a ;  /* 0x0000000a090a7211 */ /* 0x000fc800078fd2ff */
[----:B------:R-:W-:-:S04]  /*21940*/  VIMNMX R7, R209, R10, !PT ;  /* 0x0000000ad1077248 */ /* 0x000fc80007fe0100 */
[----:B------:R-:W-:-:S13]  /*21950*/  ISETP.GE.AND P1, PT, R4, R7, PT ;  /* 0x000000070400720c */ /* 0x000fda0003f26270 */
[----:B------:R-:W-:Y:S05]  /*21960*/  @!P1 BRA `(.L_x_1522) ;  /* 0x0000003000949947 */ /* 0x000fea0003800000 */
[----:B------:R-:W-:Y:S02]  /*21970*/  IMAD.MOV.U32 R9, RZ, RZ, R0 ;  /* 0x000000ffff097224 */ /* 0x000fe400078e0000 */
[----:B------:R-:W-:Y:S02]  /*21980*/  IMAD.MOV.U32 R10, RZ, RZ, R3 ;  /* 0x000000ffff0a7224 */ /* 0x000fe400078e0003 */
[----:B------:R-:W-:-:S07]  /*21990*/  IMAD.MOV.U32 R11, RZ, RZ, R188 ;  /* 0x000000ffff0b7224 */ /* 0x000fce00078e00bc */
.L_x_1533:
[----:B------:R-:W-:Y:S01]  /*219a0*/  ISETP.NE.AND P1, PT, R189, 0x1, PT ;  /* 0x00000001bd00780c */ /* 0x000fe20003f25270 */
[----:B------:R-:W-:Y:S05]  /*219b0*/  YIELD ;  /* 0x0000000000007946 */ /* 0x000fea0003800000 */
[----:B------:R-:W-:Y:S02]  /*219c0*/  SEL R188, RZ, 0x1, P1 ;  /* 0x00000001ffbc7807 */ /* 0x000fe40000800000 */
[----:B------:R-:W-:Y:S02]  /*219d0*/  ISETP.NE.AND P1, PT, R196, RZ, PT ;  /* 0x000000ffc400720c */ /* 0x000fe40003f25270 */
[----:B------:R-:W-:-:S11]  /*219e0*/  LOP3.LUT R188, R11, R188, RZ, 0x3c, !PT ;  /* 0x000000bc0bbc7212 */ /* 0x000fd600078e3cff */
[----:B------:R-:W-:Y:S05]  /*219f0*/  @P1 BRA `(.L_x_1523) ;  /* 0x0000000000401947 */ /* 0x000fea0003800000 */
[----:B------:R-:W-:-:S13]  /*21a00*/  ISETP.NE.AND P3, PT, R212, 0x3, PT ;  /* 0x00000003d400780c */ /* 0x000fda0003f65270 */
[----:B------:R-:W-:Y:S05]  /*21a10*/  @!P3 BRA `(.L_x_1524) ;  /* 0x000000000004b947 */ /* 0x000fea0003800000 */
[----:B------:R-:W-:Y:S01]  /*21a20*/  BPT.TRAP 0x1 ;  /* 0x000000040000795c */ /* 0x000fe20000300000 */
.L_x_1524:
        /* <DEDUP_REMOVED lines=8> */
.L_x_1525:
[----:B------:R-:W-:Y:S04]  /*21ab0*/  BSSY B0, `(.L_x_1523) ;  /* 0x0000004000007945 */ /* 0x000fe80003800000 */
[----:B-1----:R-:W-:Y:S05]  /*21ac0*/  @P2 BRA `(.L_x_1526) ;  /* 0x0000000000082947 */ /* 0x002fea0003800000 */
[----:B------:R-:W1:Y:S02]  /*21ad0*/  SYNCS.PHASECHK.TRANS64.TRYWAIT P2, [R3+URZ+0x29830], R0 ;  /* 0x02983000030075a7 */ /* 0x000e64000804017f */
[----:B-1----:R-:W-:Y:S05]  /*21ae0*/  @!P2 BRA `(.L_x_1527) ;  /* 0x000001500070a947 */ /* 0x002fea0003800000 */
.L_x_1526:
[----:B------:R-:W-:Y:S05]  /*21af0*/  BSYNC B0 ;  /* 0x0000000000007941 */ /* 0x000fea0003800000 */
.L_x_1523:
[----:B01----:R-:W0:Y:S01]  /*21b00*/  S2R R0, SR_TID.X ;  /* 0x0000000000007919 */ /* 0x003e220000002100 */
[----:B------:R-:W-:Y:S01]  /*21b10*/  VIADD R12, R189, 0x1 ;  /* 0x00000001bd0c7836 */ /* 0x000fe20000000000 */
[----:B------:R-:W-:Y:S05]  /*21b20*/  WARPSYNC.ALL ;  /* 0x0000000000007948 */ /* 0x000fea0003800000 */
[C---:B------:R-:W-:Y:S01]  /*21b30*/  ISETP.NE.AND P2, PT, R12.reuse, 0x2, PT ;  /* 0x000000020c00780c */ /* 0x040fe20003f45270 */
[----:B------:R-:W-:Y:S01]  /*21b40*/  IMAD.MOV.U32 R15, RZ, RZ, -0x7fffffe0 ;  /* 0x80000020ff0f7424 */ /* 0x000fe200078e00ff */
[----:B------:R-:W-:Y:S01]  /*21b50*/  UMOV UR48, UR24 ;  /* 0x0000001800307c82 */ /* 0x000fe20008000000 */
[----:B------:R-:W-:Y:S01]  /*21b60*/  UMOV UR49, UR25 ;  /* 0x0000001900317c82 */ /* 0x000fe20008000000 */
[----:B------:R-:W-:Y:S01]  /*21b70*/  SEL R12, R12, RZ, P2 ;  /* 0x000000ff0c0c7207 */ /* 0x000fe20001000000 */
[----:B------:R-:W-:Y:S01]  /*21b80*/  IMAD.MOV.U32 R21, RZ, RZ, -0x7fffffe0 ;  /* 0x80000020ff157424 */ /* 0x000fe200078e00ff */
[----:B------:R-:W-:Y:S01]  /*21b90*/  R2UR UR51, R15 ;  /* 0x000000000f3372ca */ /* 0x000fe200000e0000 */
[----:B------:R-:W-:Y:S01]  /*21ba0*/  UMOV UR44, UR24 ;  /* 0x00000018002c7c82 */ /* 0x000fe20008000000 */
[----:B------:R-:W-:Y:S01]  /*21bb0*/  UMOV UR45, UR25 ;  /* 0x00000019002d7c82 */ /* 0x000fe20008000000 */
[----:B------:R-:W-:Y:S01]  /*21bc0*/  IMAD R14, R12, 0x780, R8 ;  /* 0x000007800c0e7824 */ /* 0x000fe200078e0208 */
[----:B------:R-:W-:Y:S01]  /*21bd0*/  R2UR UR47, R21 ;  /* 0x00000000152f72ca */ /* 0x000fe200000e0000 */
[----:B------:R-:W-:Y:S01]  /*21be0*/  IMAD.MOV.U32 R91, RZ, RZ, -0x7fffffe0 ;  /* 0x80000020ff5b7424 */ /* 0x000fe200078e00ff */
[----:B------:R-:W-:Y:S01]  /*21bf0*/  UMOV UR28, UR24 ;  /* 0x00000018001c7c82 */ /* 0x000fe20008000000 */
[C---:B------:R-:W-:Y:S01]  /*21c00*/  VIADD R20, R14.reuse, 0x80 ;  /* 0x000000800e147836 */ /* 0x040fe20000000000 */
[C---:B------:R-:W-:Y:S01]  /*21c10*/  R2UR UR50, R14.reuse ;  /* 0x000000000e3272ca */ /* 0x040fe200000e0000 */
[C---:B------:R-:W-:Y:S01]  /*21c20*/  VIADD R90, R14.reuse, 0x100 ;  /* 0x000001000e5a7836 */ /* 0x040fe20000000000 */
[----:B------:R-:W-:Y:S01]  /*21c30*/  R2UR UR27, R91 ;  /* 0x000000005b1b72ca */ /* 0x000fe200000e0000 */
[----:B------:R-:W-:Y:S01]  /*21c40*/  VIADD R88, R14, 0x180 ;  /* 0x000001800e587836 */ /* 0x000fe20000000000 */
[----:B------:R-:W-:Y:S01]  /*21c50*/  R2UR UR46, R20 ;  /* 0x00000000142e72ca */ /* 0x000fe200000e0000 */
[----:B------:R-:W-:Y:S01]  /*21c60*/  IMAD.MOV.U32 R89, RZ, RZ, -0x7fffffe0 ;  /* 0x80000020ff597424 */ /* 0x000fe200078e00ff */
[----:B------:R-:W-:Y:S01]  /*21c70*/  R2UR UR26, R90 ;  /* 0x000000005a1a72ca */ /* 0x000fe200000e0000 */
[----:B------:R-:W-:Y:S01]  /*21c80*/  UMOV UR29, UR25 ;  /* 0x00000019001d7c82 */ /* 0x000fe20008000000 */
[----:B------:R-:W-:Y:S01]  /*21c90*/  R2UR UR30, R88 ;  /* 0x00000000581e72ca */ /* 0x000fe200000e0000 */
[C---:B------:R-:W-:Y:S01]  /*21ca0*/  VIADD R20, R14.reuse, 0x200 ;  /* 0x000002000e147836 */ /* 0x040fe20000000000 */
[----:B------:R-:W-:Y:S01]  /*21cb0*/  R2UR UR31, R89 ;  /* 0x00000000591f72ca */ /* 0x000fe200000e0000 */
[C---:B------:R-:W-:Y:S01]  /*21cc0*/  VIADD R90, R14.reuse, 0x2 ;  /* 0x000000020e5a7836 */ /* 0x040fe20000000000 */
[----:B0-----:R-:W-:Y:S01]  /*21cd0*/  SHF.R.U32.HI R0, RZ, 0x7, R0 ;  /* 0x00000007ff007819 */ /* 0x001fe20000011600 */
[----:B------:R-:W-:Y:S01]  /*21ce0*/  VIADD R88, R14, 0x82 ;  /* 0x000000820e587836 */ /* 0x000fe20000000000 */
[----:B------:R-:W-:Y:S01]  /*21cf0*/  R2UR UR34, R20 ;  /* 0x00000000142272ca */ /* 0x000fe200000e0000 */
[----:B------:R-:W-:Y:S01]  /*21d00*/  IMAD.MOV.U32 R89, RZ, RZ, -0x7fffffe0 ;  /* 0x80000020ff597424 */ /* 0x000fe200078e00ff */
[----:B------:R-:W-:Y:S01]  /*21d10*/  R2UR UR35, R21 ;  /* 0x00000000152372ca */ /* 0x000fe200000e0000 */
[----:B------:R-:W-:Y:S01]  /*21d20*/  VIADD R0, R0, 0x8 ;  /* 0x0000000800007836 */ /* 0x000fe20000000000 */
[----:B------:R-:W-:Y:S01]  /*21d30*/  R2UR UR6, R90 ;  /* 0x000000005a0672ca */ /* 0x000fe200000e0000 */
[----:B------:R-:W-:Y:S01]  /*21d40*/  UMOV UR32, UR24 ;  /* 0x0000001800207c82 */ /* 0x000fe20008000000 */
[----:B------:R-:W-:Y:S01]  /*21d50*/  R2UR UR7, R91 ;  /* 0x000000005b0772ca */ /* 0x000fe200000e0000 */
[----:B------:R-:W-:Y:S01]  /*21d60*/  UMOV UR33, UR25 ;  /* 0x0000001900217c82 */ /* 0x000fe20008000000 */
[----:B------:R0:W-:Y:S01]  /*21d70*/  BAR.SYNC.DEFER_BLOCKING R0, 0x100 ;  /* 0x000400000000751d */ /* 0x0001e20000010000 */
[----:B------:R-:W-:-:S02]  /*21d80*/  VIADD R20, R14, 0x102 ;  /* 0x000001020e147836 */ /* 0x000fc40000000000 */
[----:B------:R-:W-:Y:S02]  /*21d90*/  IMAD.MOV.U32 R21, RZ, RZ, -0x7fffffe0 ;  /* 0x80000020ff157424 */ /* 0x000fe400078e00ff */
[----:B------:R-:W-:Y:S01]  /*21da0*/  IMAD.MOV.U32 R15, RZ, RZ, -0x7fffffe0 ;  /* 0x80000020ff0f7424 */ /* 0x000fe200078e00ff */
        /* <DEDUP_REMOVED lines=225> */
.L_x_1529:
[----:B------:R-:W-:Y:S01]  /*22bc0*/  SHF.L.U32 R0, R11, 0x1f, RZ ;  /* 0x0000001f0b007819 */ /* 0x000fe200000006ff */
[----:B------:R-:W-:-:S04]  /*22bd0*/  IMAD R3, R189, 0x8, R16 ;  /* 0x00000008bd037824 */ /* 0x000fc800078e0210 */
[----:B------:R0:W1:Y:S01]  /*22be0*/  SYNCS.PHASECHK.TRANS64.TRYWAIT P1, [R3+URZ+0x29850], R0 ;  /* 0x02985000030075a7 */ /* 0x000062000802017f */
[----:B------:R-:W-:Y:S05]  /*22bf0*/  @!P3 BRA `(.L_x_1530) ;  /* 0x000000000004b947 */ /* 0x000fea0003800000 */
[----:B------:R-:W-:Y:S01]  /*22c00*/  BPT.TRAP 0x1 ;  /* 0x000000040000795c */ /* 0x000fe20000300000 */
.L_x_1530:
[----:B-1----:R-:W-:Y:S05]  /*22c10*/  @P1 BRA `(.L_x_1528) ;  /* 0x0000000000081947 */ /* 0x002fea0003800000 */
[----:B------:R-:W1:Y:S02]  /*22c20*/  SYNCS.PHASECHK.TRANS64.TRYWAIT P1, [R3+URZ+0x29850], R0 ;  /* 0x02985000030075a7 */ /* 0x000e64000802017f */
[----:B-1----:R-:W-:Y:S05]  /*22c30*/  @!P1 BRA `(.L_x_1531) ;  /* 0x0000014000309947 */ /* 0x002fea0003800000 */
.L_x_1528:
[----:B01----:R-:W-:Y:S01]  /*22c40*/  VIADD R0, R16, 0x400 ;  /* 0x0000040010007836 */ /* 0x003fe20000000000 */
[----:B------:R-:W-:Y:S05]  /*22c50*/  WARPSYNC.ALL ;  /* 0x0000000000007948 */ /* 0x000fea0003800000 */
[----:B------:R-:W-:Y:S01]  /*22c60*/  SHF.R.U32.HI R0, RZ, 0x4, R0 ;  /* 0x00000004ff007819 */ /* 0x000fe20000011600 */
[----:B------:R-:W-:Y:S01]  /*22c70*/  IMAD.MOV.U32 R15, RZ, RZ, -0x3ffffff0 ;  /* 0xc0000010ff0f7424 */ /* 0x000fe200078e00ff */
[----:B------:R-:W-:Y:S01]  /*22c80*/  WARPGROUP.ARRIVE ;  /* 0x00000000000079c5 */ /* 0x000fe20000000000 */
[----:B------:R-:W-:Y:S01]  /*22c90*/  IMAD.MOV.U32 R21, RZ, RZ, -0x3ffffff0 ;  /* 0xc0000010ff157424 */ /* 0x000fe200078e00ff */
[----:B------:R-:W-:-:S02]  /*22ca0*/  LOP3.LUT R0, R0, 0x3fff, RZ, 0xc0, !PT ;  /* 0x00003fff00007812 */ /* 0x000fc400078ec0ff */
[----:B------:R-:W-:Y:S02]  /*22cb0*/  R2UR UR7, R15 ;  /* 0x000000000f0772ca */ /* 0x000fe400000e0000 */
[----:B------:R-:W-:Y:S02]  /*22cc0*/  LOP3.LUT R0, R0, 0x10000, RZ, 0xfc, !PT ;  /* 0x0001000000007812 */ /* 0x000fe400078efcff */
[----:B------:R-:W-:-:S03]  /*22cd0*/  ISETP.NE.AND P1, PT, R212, 0x3, PT ;  /* 0x00000003d400780c */ /* 0x000fc60003f25270 */
[----:B------:R-:W-:Y:S01]  /*22ce0*/  IMAD R14, R189, 0x500, R0 ;  /* 0x00000500bd0e7824 */ /* 0x000fe200078e0200 */
[----:B------:R-:W-:-:S03]  /*22cf0*/  FMNMX.FTZ R0, R152, R10, !PT ;  /* 0x0000000a98007209 */ /* 0x000fc60007810000 */
[C---:B------:R-:W-:Y:S01]  /*22d00*/  VIADD R20, R14.reuse, 0x100 ;  /* 0x000001000e147836 */ /* 0x040fe20000000000 */
[----:B------:R-:W-:Y:S02]  /*22d10*/  R2UR UR6, R14 ;  /* 0x000000000e0672ca */ /* 0x000fe400000e0000 */
[----:B------:R-:W-:Y:S02]  /*22d20*/  FMNMX.FTZ R3, R153, R0, !PT ;  /* 0x0000000099037209 */ /* 0x000fe40007810000 */
[----:B------:R-:W-:-:S09]  /*22d30*/  FMNMX.FTZ R0, R154, R9, !PT ;  /* 0x000000099a007209 */ /* 0x000fd20007810000 */
[----:B------:R-:W-:Y:S01]  /*22d40*/  QGMMA.64x128x32.F32.E4M3.E4M3 R24, R184, gdesc[UR4], R24, gsb0 ;  /* 0x01e00004b8187df3 */ /* 0x000fe20008000818 */
[----:B------:R-:W-:Y:S01]  /*22d50*/  R2UR UR6, R20 ;  /* 0x00000000140672ca */ /* 0x000fe200000e0000 */
[----:B------:R-:W-:Y:S01]  /*22d60*/  VIADD R20, R14, 0x200 ;  /* 0x000002000e147836 */ /* 0x000fe20000000000 */
[----:B------:R-:W-:Y:S01]  /*22d70*/  R2UR UR7, R21 ;  /* 0x00000000150772ca */ /* 0x000fe200000e0000 */
[----:B------:R-:W-:Y:S01]  /*22d80*/  IMAD.MOV.U32 R21, RZ, RZ, -0x3ffffff0 ;  /* 0xc0000010ff157424 */ /* 0x000fe200078e00ff */
[----:B------:R-:W-:Y:S02]  /*22d90*/  WARPGROUP.DEPBAR.LE gsb0, 0x0 ;  /* 0x00008000000079c5 */ /* 0x000fe40000010000 */
[----:B------:R-:W-:-:S06]  /*22da0*/  WARPGROUP.ARRIVE ;  /* 0x00000000000079c5 */ /* 0x000fcc0000000000 */
[----:B------:R-:W0:Y:S03]  /*22db0*/  S2R R187, SR_TID.X ;  /* 0x0000000000bb7919 */ /* 0x000e260000002100 */
[----:B------:R-:W-:Y:S01]  /*22dc0*/  QGMMA.64x128x32.F32.E4M3.E4M3 R24, R180, gdesc[UR4], R24, gsb0 ;  /* 0x01e00004b4187df3 */ /* 0x000fe20008000818 */
[----:B------:R-:W-:Y:S02]  /*22dd0*/  R2UR UR6, R20 ;  /* 0x00000000140672ca */ /* 0x000fe400000e0000 */
        /* <DEDUP_REMOVED lines=39> */
[----:B------:R-:W-:Y:S01]  /*23050*/  R2UR UR7, R21 ;  /* 0x00000000150772ca */ /* 0x000fe200000e0000 */
[----:B------:R-:W-:Y:S01]  /*23060*/  IMAD.MOV.U32 R21, RZ, RZ, -0x3ffffff0 ;  /* 0xc0000010ff157424 */ /* 0x000fe200078e00ff */
        /* <DEDUP_REMOVED lines=29> */
[----:B------:R-:W-:Y:S01]  /*23240*/  FMNMX.FTZ R20, R96, R11, !PT ;  /* 0x0000000b60147209 */ /* 0x000fe20007810000 */
[----:B------:R-:W-:Y:S02]  /*23250*/  WARPGROUP.DEPBAR.LE gsb0, 0x0 ;  /* 0x00008000000079c5 */ /* 0x000fe40000010000 */
[----:B------:R-:W-:Y:S01]  /*23260*/  WARPGROUP.ARRIVE ;  /* 0x00000000000079c5 */ /* 0x000fe20000000000 */
[----:B------:R-:W-:Y:S02]  /*23270*/  FMNMX.FTZ R3, R95, R0, !PT ;  /* 0x000000005f037209 */ /* 0x000fe40007810000 */
[----:B------:R-:W-:Y:S02]  /*23280*/  FMNMX.FTZ R11, R97, R20, !PT ;  /* 0x00000014610b7209 */ /* 0x000fe40007810000 */
[----:B------:R-:W-:Y:S01]  /*23290*/  FMNMX.FTZ R0, R98, R3, !PT ;  /* 0x0000000362007209 */ /* 0x000fe20007810000 */
[----:B------:R-:W-:Y:S01]  /*232a0*/  QGMMA.64x128x32.F32.E4M3.E4M3 R24, R176, gdesc[UR4], R24, gsb0 ;  /* 0x01e00004b0187df3 */ /* 0x000fe20008000818 */
[----:B------:R-:W-:-:S02]  /*232b0*/  FMNMX.FTZ R20, R100, R11, !PT ;  /* 0x0000000b64147209 */ /* 0x000fc40007810000 */
[----:B------:R-:W-:Y:S02]  /*232c0*/  FMNMX.FTZ R3, R99, R0, !PT ;  /* 0x0000000063037209 */ /* 0x000fe40007810000 */
[----:B------:R-:W-:Y:S02]  /*232d0*/  FMNMX.FTZ R13, R101, R20, !PT ;  /* 0x00000014650d7209 */ /* 0x000fe40007810000 */
[----:B------:R-:W-:Y:S02]  /*232e0*/  FMNMX.FTZ R0, R102, R3, !PT ;  /* 0x0000000366007209 */ /* 0x000fe40007810000 */
[----:B------:R-:W-:Y:S01]  /*232f0*/  R2UR UR7, R21 ;  /* 0x00000000150772ca */ /* 0x000fe200000e0000 */
[----:B------:R-:W1:Y:S01]  /*23300*/  SHFL.BFLY PT, R20, R13, 0x2, 0x1f ;  /* 0x0c401f000d147f89 */ /* 0x000e6200000e0000 */
[----:B------:R-:W-:Y:S02]  /*23310*/  FMNMX.FTZ R15, R103, R0, !PT ;  /* 0x00000000670f7209 */ /* 0x000fe40007810000 */
[----:B0-----:R-:W-:-:S03]  /*23320*/  SHF.R.U32.HI R187, RZ, 0x7, R187 ;  /* 0x00000007ffbb7819 */ /* 0x001fc600000116bb */
[----:B------:R-:W0:Y:S01]  /*23330*/  SHFL.BFLY PT, R0, R15, 0x2, 0x1f ;  /* 0x0c401f000f007f89 */ /* 0x000e2200000e0000 */
[----:B-1----:R-:W-:Y:S01]  /*23340*/  FMNMX.FTZ R11, R13, R20, !PT ;  /* 0x000000140d0b7209 */ /* 0x002fe20007810000 */
[C---:B------:R-:W-:Y:S02]  /*23350*/  VIADD R20, R14.reuse, 0x300 ;  /* 0x000003000e147836 */ /* 0x040fe40000000000 */
[----:B------:R-:W-:-:S03]  /*23360*/  VIADD R14, R14, 0x400 ;  /* 0x000004000e0e7836 */ /* 0x000fc60000000000 */
[----:B------:R-:W-:Y:S02]  /*23370*/  R2UR UR6, R20 ;  /* 0x00000000140672ca */ /* 0x000fe400000e0000 */
[----:B0-----:R-:W-:Y:S02]  /*23380*/  FMNMX.FTZ R20, R15, R0, !PT ;  /* 0x000000000f147209 */ /* 0x001fe40007810000 */
[----:B------:R-:W0:Y:S04]  /*23390*/  SHFL.BFLY PT, R0, R11, 0x1, 0x1f ;  /* 0x0c201f000b007f89 */ /* 0x000e2800000e0000 */
[----:B------:R-:W1:Y:S01]  /*233a0*/  SHFL.BFLY PT, R21, R20, 0x1, 0x1f ;  /* 0x0c201f0014157f89 */ /* 0x000e6200000e0000 */
[----:B0-----:R-:W-:Y:S02]  /*233b0*/  FMNMX.FTZ R3, R11, R0, !PT ;  /* 0x000000000b037209 */ /* 0x001fe40007810000 */
[----:B-1----:R-:W-:-:S03]  /*233c0*/  FMNMX.FTZ R0, R20, R21, !PT ;  /* 0x0000001514007209 */ /* 0x002fc60007810000 */
[----:B------:R-:W-:Y:S01]  /*233d0*/  FADD.FTZ R13, -R3, R10 ;  /* 0x0000000a030d7221 */ /* 0x000fe20000010100 */
[----:B------:R-:W-:-:S03]  /*233e0*/  FFMA.FTZ R11, R2, R3, -8 ;  /* 0xc1000000020b7423 */ /* 0x000fc60000010003 */
[----:B------:R-:W-:Y:S01]  /*233f0*/  FMUL.FTZ R15, R2, R13 ;  /* 0x0000000d020f7220 */ /* 0x000fe20000410000 */
[----:B------:R-:W-:-:S01]  /*23400*/  FADD.FTZ R13, -R0, R9 ;  /* 0x00000009000d7221 */ /* 0x000fc20000010100 */
[C-C-:B------:R-:W-:Y:S01]  /*23410*/  FFMA.FTZ R20, R2.reuse, R152, -R11.reuse ;  /* 0x0000009802147223 */ /* 0x140fe2000001080b */
[----:B------:R-:W-:-:S01]  /*23420*/  FFMA.FTZ R21, R2, R156, -R11 ;  /* 0x0000009c02157223 */ /* 0x000fc2000001080b */
[----:B------:R0:W-:Y:S01]  /*23430*/  MUFU.EX2 R9, R15 ;  /* 0x0000000f00097308 */ /* 0x0001e20000000800 */
[C---:B------:R-:W-:Y:S01]  /*23440*/  FMUL.FTZ R10, R2.reuse, R13 ;  /* 0x0000000d020a7220 */ /* 0x040fe20000410000 */
[C-C-:B------:R-:W-:Y:S01]  /*23450*/  FFMA.FTZ R13, R2.reuse, R153, -R11.reuse ;  /* 0x00000099020d7223 */ /* 0x140fe2000001080b */
[----:B------:R-:W-:-:S01]  /*23460*/  FFMA.FTZ R152, R2, R157, -R11 ;  /* 0x0000009d02987223 */ /* 0x000fc2000001080b */
[C-C-:B------:R-:W-:Y:S01]  /*23470*/  FFMA.FTZ R153, R2.reuse, R160, -R11.reuse ;  /* 0x000000a002997223 */ /* 0x140fe2000001080b */
[----:B------:R-:W-:-:S01]  /*23480*/  FFMA.FTZ R156, R2, R161, -R11 ;  /* 0x000000a1029c7223 */ /* 0x000fc2000001080b */
[C-C-:B------:R-:W-:Y:S01]  /*23490*/  FFMA.FTZ R157, R2.reuse, R164, -R11.reuse ;  /* 0x000000a4029d7223 */ /* 0x140fe2000001080b */
[----:B------:R-:W-:-:S01]  /*234a0*/  FFMA.FTZ R160, R2, R165, -R11 ;  /* 0x000000a502a07223 */ /* 0x000fc2000001080b */
[----:B------:R-:W-:Y:S01]  /*234b0*/  FFMA.FTZ R136, R2, R136, -R11 ;  /* 0x0000008802887223 */ /* 0x000fe2000001080b */
[----:B0-----:R-:W-:-:S02]  /*234c0*/  IMAD.MOV.U32 R15, RZ, RZ, -0x3ffffff0 ;  /* 0xc0000010ff0f7424 */ /* 0x001fc400078e00ff */
        /* <DEDUP_REMOVED lines=31> */
[----:B------:R-:W0:Y:S01]  /*236c0*/  MUFU.EX2 R20, R20 ;  /* 0x0000001400147308 */ /* 0x000e220000000800 */
[----:B------:R-:W-:-:S07]  /*236d0*/  IADD3 R165, -R187, 0xb, RZ ;  /* 0x0000000bbba57810 */ /* 0x000fce0007ffe1ff */
[----:B------:R-:W-:Y:S08]  /*236e0*/  MUFU.EX2 R10, R10 ;  /* 0x0000000a000a7308 */ /* 0x000ff00000000800 */
[----:B------:R-:W1:Y:S01]  /*236f0*/  MUFU.EX2 R13, R13 ;  /* 0x0000000d000d7308 */ /* 0x000e620000000800 */
[----:B0-----:R-:W-:-:S01]  /*23700*/  FFMA.FTZ R6, R9, R6, R20 ;  /* 0x0000000609067223 */ /* 0x001fc20000010014 */
[----:B------:R-:W-:-:S02]  /*23710*/  WARPGROUP.DEPBAR.LE gsb0, 0x0 ;  /* 0x00008000000079c5 */ /* 0x000fc40000010000 */
[----:B------:R-:W-:-:S04]  /*23720*/  WARPGROUP.ARRIVE ;  /* 0x00000000000079c5 */ /* 0x000fc80000000000 */
[----:B------:R-:W0:Y:S02]  /*23730*/  MUFU.EX2 R21, R21 ;  /* 0x0000001500157308 */ /* 0x000e240000000800 */
[----:B------:R-:W-:Y:S01]  /*23740*/  QGMMA.64x128x32.F32.E4M3.E4M3 R24, R172, gdesc[UR4], R24, gsb0 ;  /* 0x01e00004ac187df3 */ /* 0x000fe20008000818 */
[----:B------:R-:W-:Y:S01]  /*23750*/  R2UR UR7, R15 ;  /* 0x000000000f0772ca */ /* 0x000fe200000e0000 */
[----:B------:R-:W-:Y:S01]  /*23760*/  FFMA.FTZ R15, R2, R0, -8 ;  /* 0xc1000000020f7423 */ /* 0x000fe20000010000 */
[----:B------:R-:W-:-:S03]  /*23770*/  R2UR UR6, R14 ;  /* 0x000000000e0672ca */ /* 0x000fc600000e0000 */
[----:B------:R-:W2:Y:S01]  /*23780*/  MUFU.EX2 R152, R152 ;  /* 0x0000009800987308 */ /* 0x000ea20000000800 */
        /* <DEDUP_REMOVED lines=9> */
[----:B------:R-:W-:Y:S01]  /*23820*/  FFMA.FTZ R162, R2, R167, -R15 ;  /* 0x000000a702a27223 */ /* 0x000fe2000001080f */
[----:B0-----:R-:W-:-:S01]  /*23830*/  FADD.FTZ R163, R21, R6 ;  /* 0x0000000615a37221 */ /* 0x001fc20000010000 */
        /* <DEDUP_REMOVED lines=37> */
[----:B-1----:R-:W-:-:S01]  /*23a90*/  FADD.FTZ R5, R155, R6 ;  /* 0x000000069b057221 */ /* 0x002fc20000010000 */
[C-C-:B------:R-:W-:Y:S01]  /*23aa0*/  FFMA.FTZ R98, R2.reuse, R98, -R15.reuse ;  /* 0x0000006202627223 */ /* 0x140fe2000001080f */
[----:B------:R-:W-:-:S05]  /*23ab0*/  FFMA.FTZ R99, R2, R99, -R15 ;  /* 0x0000006302637223 */ /* 0x000fca000001080f */
        /* <DEDUP_REMOVED lines=26> */
[----:B------:R-:W-:Y:S06]  /*23c60*/  QGMMA.64x128x32.F32.E4M3.E4M3 R24, R168, gdesc[UR4], R24, gsb0 ;  /* 0x01e00004a8187df3 */ /* 0x000fec0008000818 */
        /* <DEDUP_REMOVED lines=36> */
[----:B------:R-:W-:-:S06]  /*23eb0*/  WARPGROUP.DEPBAR.LE gsb0, 0x0 ;  /* 0x00008000000079c5 */ /* 0x000fcc0000010000 */
        /* <DEDUP_REMOVED lines=50> */
[C-C-:B------:R-:W-:Y:S01]  /*241e0*/  FFMA.FTZ R6, R2.reuse, R102, -R15.reuse ;  /* 0x0000006602067223 */ /* 0x140fe2000001080f */
[----:B------:R-:W-:-:S05]  /*241f0*/  FFMA.FTZ R102, R2, R103, -R15 ;  /* 0x0000006702667223 */ /* 0x000fca000001080f */
        /* <DEDUP_REMOVED lines=19> */
[----:B------:R-:W-:Y:S01]  /*24330*/  MUFU.EX2 R96, R96 ;  /* 0x0000006000607308 */ /* 0x000fe20000000800 */
[----:B----4-:R-:W-:-:S07]  /*24340*/  FADD.FTZ R103, R93, R164 ;  /* 0x000000a45d677221 */ /* 0x010fce0000010000 */
[----:B------:R-:W1:Y:S01]  /*24350*/  MUFU.EX2 R98, R98 ;  /* 0x0000006200627308 */ /* 0x000e620000000800 */
[----:B---3--:R-:W-:-:S07]  /*24360*/  FADD.FTZ R163, R95, R166 ;  /* 0x000000a65fa37221 */ /* 0x008fce0000010000 */
[----:B------:R-:W-:Y:S08]  /*24370*/  MUFU.EX2 R97, R97 ;  /* 0x0000006100617308 */ /* 0x000ff00000000800 */
[----:B------:R-:W3:Y:S01]  /*24380*/  MUFU.EX2 R99, R99 ;  /* 0x0000006300637308 */ /* 0x000ee20000000800 */
[----:B-1----:R-:W-:-:S07]  /*24390*/  FADD.FTZ R164, R98, R163 ;  /* 0x000000a362a47221 */ /* 0x002fce0000010000 */
[----:B------:R-:W1:Y:S08]  /*243a0*/  MUFU.EX2 R100, R100 ;  /* 0x0000006400647308 */ /* 0x000e700000000800 */
[----:B------:R4:W5:Y:S01]  /*243b0*/  MUFU.EX2 R15, R6 ;  /* 0x00000006000f7308 */ /* 0x0009620000000800 */
[----:B---3--:R-:W-:-:S07]  /*243c0*/  FADD.FTZ R164, R99, R164 ;  /* 0x000000a463a47221 */ /* 0x008fce0000010000 */
[----:B------:R-:W3:Y:S01]  /*243d0*/  MUFU.EX2 R11, R11 ;  /* 0x0000000b000b7308 */ /* 0x000ee20000000800 */
[----:B----4-:R-:W-:-:S04]  /*243e0*/  FADD.FTZ R6, R96, R103 ;  /* 0x0000006760067221 */ /* 0x010fc80000010000 */
[----:B--2---:R-:W-:-:S03]  /*243f0*/  FADD.FTZ R5, R97, R6 ;  /* 0x0000000661057221 */ /* 0x004fc60000010000 */
[----:B------:R-:W2:Y:S01]  /*24400*/  MUFU.EX2 R102, R102 ;  /* 0x0000006600667308 */ /* 0x000ea20000000800 */
[----:B-1----:R-:W-:-:S01]  /*24410*/  FADD.FTZ R6, R100, R5 ;  /* 0x0000000564067221 */ /* 0x002fc20000010000 */
[----:B-----5:R-:W-:-:S03]  /*24420*/  FADD.FTZ R5, R15, R164 ;  /* 0x000000a40f057221 */ /* 0x020fc60000010000 */
[----:B---3--:R-:W-:Y:S01]  /*24430*/  FADD.FTZ R6, R11, R6 ;  /* 0x000000060b067221 */ /* 0x008fe20000010000 */
[----:B--2---:R-:W-:-:S01]  /*24440*/  FADD.FTZ R5, R102, R5 ;  /* 0x0000000566057221 */ /* 0x004fc20000010000 */
[----:B0-----:R-:W-:Y:S06]  /*24450*/  @!P1 BRA `(.L_x_1532) ;  /* 0x0000000000049947 */ /* 0x001fec0003800000 */
[----:B------:R-:W-:Y:S01]  /*24460*/  BPT.TRAP 0x1 ;  /* 0x000000040000795c */ /* 0x000fe20000300000 */
.L_x_1532:
[----:B------:R-:W-:Y:S01]  /*24470*/  F2FP.SATFINITE.E4M3.F32.PACK_AB_MERGE_C R154, R155, R154, RZ ;  /* 0x0000009a9b9a723e */ /* 0x000fe200048070ff */
[----:B------:R-:W-:Y:S01]  /*24480*/  FMUL.FTZ R24, R24, R9 ;  /* 0x0000000918187220 */ /* 0x000fe20000410000 */
[----:B------:R-:W-:Y:S01]  /*24490*/  F2FP.SATFINITE.E4M3.F32.PACK_AB_MERGE_C R100, R11, R100, RZ ;  /* 0x000000640b64723e */ /* 0x000fe200048070ff */
        /* <DEDUP_REMOVED lines=95> */
[----:B0-----:R-:W-:Y:S01]  /*24a90*/  IMAD.MOV.U32 R11, RZ, RZ, R188 ;  /* 0x000000ffff0b7224 */ /* 0x001fe200078e00bc */
        /* <DEDUP_REMOVED lines=15> */
[----:B------:R-:W-:Y:S01]  /*24b90*/  F2FP.SATFINITE.E4M3.F32.PACK_AB_MERGE_C R171, R99, R98, R15 ;  /* 0x0000006263ab723e */ /* 0x000fe2000480700f */
[----:B------:R-:W-:Y:S06]  /*24ba0*/  @P1 BRA `(.L_x_1533) ;  /* 0xffffffcc007c1947 */ /* 0x000fec000383ffff */
[----:B------:R-:W-:-:S07]  /*24bb0*/  IMAD.MOV.U32 R189, RZ, RZ, R12 ;  /* 0x000000ffffbd7224 */ /* 0x000fce00078e000c */
.L_x_1522:
[----:B------:R-:W-:-:S13]  /*24bc0*/  ISETP.GE.AND P1, PT, R4, R209, PT ;  /* 0x000000d10400720c */ /* 0x000fda0003f26270 */
[----:B------:R-:W-:Y:S05]  /*24bd0*/  @!P1 BRA `(.L_x_1534) ;  /* 0x0000004c00b49947 */ /* 0x000fea0003800000 */
[----:B------:R-:W-:Y:S02]  /*24be0*/  IMAD.MOV.U32 R7, RZ, RZ, R0 ;  /* 0x000000ffff077224 */ /* 0x000fe400078e0000 */
[----:B------:R-:W-:Y:S02]  /*24bf0*/  IMAD.MOV.U32 R9, RZ, RZ, R3 ;  /* 0x000000ffff097224 */ /* 0x000fe400078e0003 */
[----:B------:R-:W-:-:S07]  /*24c00*/  IMAD.MOV.U32 R10, RZ, RZ, R188 ;  /* 0x000000ffff0a7224 */ /* 0x000fce00078e00bc */
.L_x_1553:
        /* <DEDUP_REMOVED lines=9> */
.L_x_1536:
        /* <DEDUP_REMOVED lines=8> */
.L_x_1537:
[----:B------:R-:W-:Y:S04]  /*24d20*/  BSSY B0, `(.L_x_1535) ;  /* 0x0000004000007945 */ /* 0x000fe80003800000 */
[----:B-1----:R-:W-:Y:S05]  /*24d30*/  @P2 BRA `(.L_x_1538) ;  /* 0x0000000000082947 */ /* 0x002fea0003800000 */
[----:B------:R-:W1:Y:S02]  /*24d40*/  SYNCS.PHASECHK.TRANS64.TRYWAIT P2, [R3+URZ+0x29830], R0 ;  /* 0x02983000030075a7 */ /* 0x000e64000804017f */
[----:B-1----:R-:W-:Y:S05]  /*24d50*/  @!P2 BRA `(.L_x_1539) ;  /* 0x0000011c00fca947 */ /* 0x002fea0003800000 */
.L_x_1538:
[----:B------:R-:W-:Y:S05]  /*24d60*/  BSYNC B0 ;  /* 0x0000000000007941 */ /* 0x000fea0003800000 */
.L_x_1535:
        /* <DEDUP_REMOVED lines=28> */
[----:B------:R-:W-:Y:S01]  /*24f30*/  VIADD R88, R12, 0x2 ;  /* 0x000000020c587836 */ /* 0x000fe20000000000 */
[----:B0-----:R-:W-:Y:S01]  /*24f40*/  SHF.R.U32.HI R0, RZ, 0x7, R0 ;  /* 0x00000007ff007819 */ /* 0x001fe20000011600 */
[----:B------:R-:W-:Y:S01]  /*24f50*/  UMOV UR32, UR24 ;  /* 0x0000001800207c82 */ /* 0x000fe20008000000 */
[----:B------:R-:W-:Y:S01]  /*24f60*/  R2UR UR34, R14 ;  /* 0x000000000e2272ca */ /* 0x000fe200000e0000 */
[----:B------:R-:W-:Y:S01]  /*24f70*/  UMOV UR33, UR25 ;  /* 0x0000001900217c82 */ /* 0x000fe20008000000 */
[----:B------:R-:W-:Y:S01]  /*24f80*/  R2UR UR35, R15 ;  /* 0x000000000f2372ca */ /* 0x000fe200000e0000 */
[----:B------:R-:W-:Y:S01]  /*24f90*/  VIADD R0, R0, 0x8 ;  /* 0x0000000800007836 */ /* 0x000fe20000000000 */
[----:B------:R-:W-:Y:S01]  /*24fa0*/  R2UR UR6, R88 ;  /* 0x00000000580672ca */ /* 0x000fe200000e0000 */
[C---:B------:R-:W-:Y:S01]  /*24fb0*/  VIADD R20, R12.reuse, 0x82 ;  /* 0x000000820c147836 */ /* 0x040fe20000000000 */
[----:B------:R-:W-:Y:S01]  /*24fc0*/  R2UR UR7, R89 ;  /* 0x00000000590772ca */ /* 0x000fe200000e0000 */
[----:B------:R-:W-:Y:S01]  /*24fd0*/  IMAD.MOV.U32 R21, RZ, RZ, -0x7fffffe0 ;  /* 0x80000020ff157424 */ /* 0x000fe200078e00ff */
        /* <DEDUP_REMOVED lines=229> */
.L_x_1541:
[----:B------:R-:W-:Y:S01]  /*25e30*/  SHF.L.U32 R0, R10, 0x1f, RZ ;  /* 0x0000001f0a007819 */ /* 0x000fe200000006ff */
[----:B------:R-:W-:-:S04]  /*25e40*/  IMAD R3, R189, 0x8, R16 ;  /* 0x00000008bd037824 */ /* 0x000fc800078e0210 */
[----:B------:R0:W1:Y:S01]  /*25e50*/  SYNCS.PHASECHK.TRANS64.TRYWAIT P1, [R3+URZ+0x29850], R0 ;  /* 0x02985000030075a7 */ /* 0x000062000802017f */
[----:B------:R-:W-:Y:S05]  /*25e60*/  @!P3 BRA `(.L_x_1542) ;  /* 0x000000000004b947 */ /* 0x000fea0003800000 */
[----:B------:R-:W-:Y:S01]  /*25e70*/  BPT.TRAP 0x1 ;  /* 0x000000040000795c */ /* 0x000fe20000300000 */
.L_x_1542:
[----:B-1----:R-:W-:Y:S05]  /*25e80*/  @P1 BRA `(.L_x_1540) ;  /* 0x0000000000081947 */ /* 0x002fea0003800000 */
[----:B------:R-:W1:Y:S02]  /*25e90*/  SYNCS.PHASECHK.TRANS64.TRYWAIT P1, [R3+URZ+0x29850], R0 ;  /* 0x02985000030075a7 */ /* 0x000e64000802017f */
[----:B-1----:R-:W-:Y:S05]  /*25ea0*/  @!P1 BRA `(.L_x_1543) ;  /* 0x0000010c00bc9947 */ /* 0x002fea0003800000 */
.L_x_1540:
        /* <DEDUP_REMOVED lines=10> */
[----:B------:R-:W-:Y:S01]  /*25f50*/  LOP3.LUT R0, R0, 0x10000, RZ, 0xfc, !PT ;  /* 0x0001000000007812 */ /* 0x000fe200078efcff */
[----:B------:R-:W-:Y:S01]  /*25f60*/  IMAD.IADD R21, R210, 0x1, R203 ;  /* 0x00000001d2157824 */ /* 0x000fe200078e02cb */
[----:B------:R-:W-:-:S03]  /*25f70*/  ISETP.NE.AND P1, PT, R214, 0x1, PT ;  /* 0x00000001d600780c */ /* 0x000fc60003f25270 */
[----:B------:R-:W-:-:S04]  /*25f80*/  IMAD R12, R189, 0x500, R0 ;  /* 0x00000500bd0c7824 */ /* 0x000fc800078e0200 */
[C---:B------:R-:W-:Y:S01]  /*25f90*/  VIADD R14, R12.reuse, 0x100 ;  /* 0x000001000c0e7836 */ /* 0x040fe20000000000 */
[----:B------:R-:W-:-:S05]  /*25fa0*/  R2UR UR6, R12 ;  /* 0x000000000c0672ca */ /* 0x000fca00000e0000 */
[----:B------:R-:W1:Y:S08]  /*25fb0*/  @P1 LDC R0, c[0x0][0x44c] ;  /* 0x00011300ff001b82 */ /* 0x000e700000000800 */
[----:B------:R-:W-:Y:S01]  /*25fc0*/  QGMMA.64x128x32.F32.E4M3.E4M3 R24, R184, gdesc[UR4], R24, gsb0 ;  /* 0x01e00004b8187df3 */ /* 0x000fe20008000818 */
[----:B------:R-:W-:Y:S01]  /*25fd0*/  R2UR UR6, R14 ;  /* 0x000000000e0672ca */ /* 0x000fe200000e0000 */
[----:B------:R-:W-:Y:S01]  /*25fe0*/  VIADD R14, R12, 0x200 ;  /* 0x000002000c0e7836 */ /* 0x000fe20000000000 */
[----:B------:R-:W-:Y:S01]  /*25ff0*/  R2UR UR7, R15 ;  /* 0x000000000f0772ca */ /* 0x000fe200000e0000 */
[----:B------:R-:W-:Y:S01]  /*26000*/  IMAD.MOV.U32 R15, RZ, RZ, -0x3ffffff0 ;  /* 0xc0000010ff0f7424 */ /* 0x000fe200078e00ff */
[----:B------:R-:W2:Y:S01]  /*26010*/  @P1 LDC R10, c[0x0][0x450] ;  /* 0x00011400ff0a1b82 */ /* 0x000ea20000000800 */
[----:B0-----:R-:W-:Y:S01]  /*26020*/  SHF.R.U32.HI R20, RZ, 0x7, R20 ;  /* 0x00000007ff147819 */ /* 0x001fe20000011614 */
[----:B-1----:R-:W-:-:S04]  /*26030*/  @P1 IMAD.HI.U32 R3, R21, R0, RZ ;  /* 0x0000000015031227 */ /* 0x002fc800078e00ff */
[----:B------:R-:W-:-:S04]  /*26040*/  @!P0 IMAD R0, R11, 0x8, R16 ;  /* 0x000000080b008824 */ /* 0x000fc800078e0210 */
[----:B------:R-:W-:Y:S01]  /*26050*/  @!P0 VIADD R0, R0, 0x29840 ;  /* 0x0002984000008836 */ /* 0x000fe20000000000 */
[----:B--2---:R-:W-:Y:S02]  /*26060*/  @P1 SHF.R.U32.HI R21, RZ, R10, R3 ;  /* 0x0000000aff151219 */ /* 0x004fe40000011603 */
[----:B------:R-:W-:Y:S02]  /*26070*/  ISETP.GE.AND P1, PT, R213, 0x1, PT ;  /* 0x00000001d500780c */ /* 0x000fe40003f26270 */
[----:B------:R-:W-:Y:S01]  /*26080*/  @!P0 PRMT R0, RZ, 0x654, R0 ;  /* 0x00000654ff008816 */ /* 0x000fe20000000000 */
[----:B------:R-:W-:Y:S02]  /*26090*/  WARPGROUP.DEPBAR.LE gsb0, 0x0 ;  /* 0x00008000000079c5 */ /* 0x000fe40000010000 */
[----:B------:R-:W-:-:S06]  /*260a0*/  WARPGROUP.ARRIVE ;  /* 0x00000000000079c5 */ /* 0x000fcc0000000000 */
        /* <DEDUP_REMOVED lines=15> */
[----:B------:R-:W-:Y:S02]  /*261a0*/  R2UR UR7, R13 ;  /* 0x000000000d0772ca */ /* 0x000fe400000e0000 */
[----:B------:R-:W-:Y:S01]  /*261b0*/  IADD3 R12, -R20, 0xb, RZ ;  /* 0x0000000b140c7810 */ /* 0x000fe20007ffe1ff */
[----:B------:R-:W-:-:S05]  /*261c0*/  IMAD R20, R4, -0xa0, RZ ;  /* 0xffffff6004147824 */ /* 0x000fca00078e02ff */
[----:B------:R-:W-:-:S04]  /*261d0*/  IADD3 R3, -R195, 0x1, R20 ;  /* 0x00000001c3037810 */ /* 0x000fc80007ffe114 */
[----:B------:R-:W-:-:S05]  /*261e0*/  IADD3 R3, -R193, R3, R194 ;  /* 0x00000003c1037210 */ /* 0x000fca0007ffe1c2 */
[----:B------:R-:W-:Y:S01]  /*261f0*/  VIADD R15, R3, UR57 ;  /* 0x00000039030f7c36 */ /* 0x000fe20008000000 */
[----:B------:R-:W-:Y:S02]  /*26200*/  WARPGROUP.DEPBAR.LE gsb0, 0x0 ;  /* 0x00008000000079c5 */ /* 0x000fe40000010000 */
[----:B------:R-:W-:-:S06]  /*26210*/  WARPGROUP.ARRIVE ;  /* 0x00000000000079c5 */ /* 0x000fcc0000000000 */
[----:B------:R-:W-:Y:S01]  /*26220*/  QGMMA.64x128x32.F32.E4M3.E4M3 R24, R168, gdesc[UR4], R24, gsb0 ;  /* 0x01e00004a8187df3 */ /* 0x000fe20008000818 */
[----:B------:R-:W-:-:S06]  /*26230*/  ULOP3.LUT UR6, URZ, UR58, URZ, 0x33, !UPT ;  /* 0x0000003a3f067292 */ /* 0x000fcc000f8e333f */
[----:B------:R-:W-:Y:S01]  /*26240*/  VIADD R14, R3, UR6 ;  /* 0x00000006030e7c36 */ /* 0x000fe20008000000 */
[----:B------:R-:W-:Y:S02]  /*26250*/  WARPGROUP.DEPBAR.LE gsb0, 0x0 ;  /* 0x00008000000079c5 */ /* 0x000fe40000010000 */
[----:B------:R-:W0:Y:S01]  /*26260*/  SHFL.IDX PT, R169, R21, RZ, 0x1c1f ;  /* 0x001c1fff15a97589 */ /* 0x000e2200000e0000 */
[----:B------:R1:W-:Y:S06]  /*26270*/  BAR.ARV R12, 0x100 ;  /* 0x0004000c0000751d */ /* 0x0003ec0000002000 */
[----:B------:R2:W-:Y:S02]  /*26280*/  @!P0 SYNCS.ARRIVE.TRANS64.RED.A1T0 RZ, [R0+URZ], RZ ;  /* 0x000000ff00ff89a7 */ /* 0x0005e4000810043f */
[----:B--2---:R-:W-:-:S02]  /*26290*/  IMAD.IADD R0, R20, 0x1, -R195 ;  /* 0x0000000114007824 */ /* 0x004fc400078e0ac3 */
[--C-:B0-----:R-:W-:Y:S02]  /*262a0*/  IMAD.IADD R10, R15, 0x1, R169.reuse ;  /* 0x000000010f0a7824 */ /* 0x101fe400078e02a9 */
        /* <DEDUP_REMOVED lines=14> */
.L_x_1546:
[----:B------:R-:W-:-:S05]  /*26390*/  IMAD.U32 R168, RZ, RZ, UR54 ;  /* 0x00000036ffa87e24 */ /* 0x000fca000f8e00ff */
[----:B------:R-:W-:-:S13]  /*263a0*/  ISETP.NE.AND P1, PT, R168, 0x1, PT ;  /* 0x00000001a800780c */ /* 0x000fda0003f25270 */
[----:B------:R-:W0:Y:S02]  /*263b0*/  @P1 LDC.64 R12, c[0x0][0x9e8] ;  /* 0x00027a00ff0c1b82 */ /* 0x000e240000000a00 */
[----:B0-----:R-:W-:-:S05]  /*263c0*/  @P1 IMAD.HI.U32 R12, R169, R12, RZ ;  /* 0x0000000ca90c1227 */ /* 0x001fca00078e00ff */
[----:B------:R-:W-:-:S07]  /*263d0*/  @P1 SHF.R.U32.HI R169, RZ, R13, R12 ;  /* 0x0000000dffa91219 */ /* 0x000fce000001160c */
.L_x_1547:
[----:B------:R-:W-:Y:S05]  /*263e0*/  BSYNC B0 ;  /* 0x0000000000007941 */ /* 0x000fea0003800000 */
.L_x_1545:
[----:B------:R-:W-:-:S05]  /*263f0*/  IMAD R169, R169, R168, R0 ;  /* 0x000000a8a9a97224 */ /* 0x000fca00078e0200 */
[----:B------:R-:W-:Y:S02]  /*26400*/  VIADDMNMX R10, R169, R168, R10, PT ;  /* 0x000000a8a90a7246 */ /* 0x000fe4000380010a */
[----:B------:R-:W-:-:S07]  /*26410*/  VIMNMX R3, R3, R169, !PT ;  /* 0x000000a903037248 */ /* 0x000fce0007fe0100 */
.L_x_1544:
        /* <DEDUP_REMOVED lines=231> */
[----:B------:R-:W-:Y:S01]  /*27290*/  ISETP.GE.AND P6, PT, R213, 0x1, PT ;  /* 0x00000001d500780c */ /* 0x000fe20003fc6270 */
        /* <DEDUP_REMOVED lines=15> */
.L_x_1550:
[----:B------:R-:W-:-:S05]  /*27390*/  IMAD.U32 R10, RZ, RZ, UR54 ;  /* 0x00000036ff0a7e24 */ /* 0x000fca000f8e00ff */
[----:B------:R-:W-:-:S13]  /*273a0*/  ISETP.NE.AND P6, PT, R10, 0x1, PT ;  /* 0x000000010a00780c */ /* 0x000fda0003fc5270 */
[----:B------:R-:W0:Y:S02]  /*273b0*/  @P6 LDC.64 R12, c[0x0][0x9e8] ;  /* 0x00027a00ff0c6b82 */ /* 0x000e240000000a00 */
[----:B0-----:R-:W-:-:S05]  /*273c0*/  @P6 IMAD.HI.U32 R12, R3, R12, RZ ;  /* 0x0000000c030c6227 */ /* 0x001fca00078e00ff */
[----:B------:R-:W-:-:S07]  /*273d0*/  @P6 SHF.R.U32.HI R3, RZ, R13, R12 ;  /* 0x0000000dff036219 */ /* 0x000fce000001160c */
.L_x_1551:
[----:B------:R-:W-:Y:S05]  /*273e0*/  BSYNC B0 ;  /* 0x0000000000007941 */ /* 0x000fea0003800000 */
.L_x_1549:
[----:B------:R-:W-:-:S05]  /*273f0*/  IMAD R0, R3, R10, R0 ;  /* 0x0000000a03007224 */ /* 0x000fca00078e0200 */
[----:B------:R-:W-:Y:S02]  /*27400*/  VIADDMNMX R15, R0, R10, R15, PT ;  /* 0x0000000a000f7246 */ /* 0x000fe4000380010f */
[----:B------:R-:W-:-:S07]  /*27410*/  VIMNMX R14, R14, R0, !PT ;  /* 0x000000000e0e7248 */ /* 0x000fce0007fe0100 */
.L_x_1548:
        /* <DEDUP_REMOVED lines=97> */
[----:B------:R-:W-:Y:S02]  /*27a30*/  FMNMX.FTZ R10, R101, R0, !PT ;  /* 0x00000000650a7209 */ /* 0x000fe40007810000 */
        /* <DEDUP_REMOVED lines=12> */
[C---:B------:R-:W-:Y:S02]  /*27b00*/  ISETP.LT.OR P3, PT, R15.reuse, 0x91, P3 ;  /* 0x000000910f00780c */ /* 0x040fe40001f61670 */
[C---:B------:R-:W-:Y:S02]  /*27b10*/  ISETP.GT.AND P1, PT, R14.reuse, 0x60, !P1 ;  /* 0x000000600e00780c */ /* 0x040fe40004f24270 */
[----:B------:R-:W-:Y:S02]  /*27b20*/  ISETP.GT.AND P4, PT, R14, 0x91, !P4 ;  /* 0x000000910e00780c */ /* 0x000fe40006784270 */
[----:B------:R-:W-:Y:S02]  /*27b30*/  ISETP.LT.OR P1, PT, R15, 0x61, P1 ;  /* 0x000000610f00780c */ /* 0x000fe40000f21670 */
[----:B0-----:R-:W-:-:S02]  /*27b40*/  FMNMX.FTZ R12, R10, R3, !PT ;  /* 0x000000030a0c7209 */ /* 0x001fc40007810000 */
[----:B------:R-:W-:Y:S02]  /*27b50*/  FSEL R106, R106, -INF , !P1 ;  /* 0xff8000006a6a7808 */ /* 0x000fe40004800000 */
[----:B------:R-:W-:Y:S01]  /*27b60*/  LOP3.LUT P1, RZ, R17, 0x800, RZ, 0xc0, !PT ;  /* 0x0000080011ff7812 */ /* 0x000fe2000782c0ff */
[----:B------:R-:W0:Y:S01]  /*27b70*/  SHFL.BFLY PT, R3, R12, 0x1, 0x1f ;  /* 0x0c201f000c037f89 */ /* 0x000e2200000e0000 */
[----:B------:R-:W-:Y:S02]  /*27b80*/  FSEL R98, R98, -INF , !P3 ;  /* 0xff80000062627808 */ /* 0x000fe40005800000 */
[----:B------:R-:W-:Y:S02]  /*27b90*/  ISETP.GT.AND P1, PT, R14, 0x61, !P1 ;  /* 0x000000610e00780c */ /* 0x000fe40004f24270 */
[C---:B------:R-:W-:Y:S02]  /*27ba0*/  ISETP.LT.OR P4, PT, R15.reuse, 0x92, P4 ;  /* 0x000000920f00780c */ /* 0x040fe40002781670 */
[----:B------:R-:W-:-:S02]  /*27bb0*/  ISETP.LT.OR P1, PT, R15, 0x62, P1 ;  /* 0x000000620f00780c */ /* 0x000fc40000f21670 */
[C---:B------:R-:W-:Y:S02]  /*27bc0*/  ISETP.GT.AND P5, PT, R14.reuse, 0x98, !P5 ;  /* 0x000000980e00780c */ /* 0x040fe40006fa4270 */
        /* <DEDUP_REMOVED lines=8> */
[----:B------:R-:W-:Y:S02]  /*27c50*/  LOP3.LUT P1, RZ, R17, 0x200, RZ, 0xc0, !PT ;  /* 0x0000020011ff7812 */ /* 0x000fe4000782c0ff */
[----:B0-----:R-:W-:Y:S02]  /*27c60*/  FMNMX.FTZ R3, R12, R3, !PT ;  /* 0x000000030c037209 */ /* 0x001fe40007810000 */
[----:B------:R-:W-:-:S02]  /*27c70*/  ISETP.GT.AND P1, PT, R14, 0x69, !P1 ;  /* 0x000000690e00780c */ /* 0x000fc40004f24270 */
[----:B------:R-:W-:Y:S01]  /*27c80*/  ISETP.NE.AND P3, PT, R212, 0x3, PT ;  /* 0x00000003d400780c */ /* 0x000fe20003f65270 */
[----:B------:R-:W-:-:S01]  /*27c90*/  FFMA.FTZ R0, R2, R3, -8 ;  /* 0xc100000002007423 */ /* 0x000fc20000010003 */
        /* <DEDUP_REMOVED lines=58> */
[C---:B------:R-:W-:Y:S02]  /*28040*/  ISETP.GT.AND P1, PT, R14.reuse, RZ, !P6 ;  /* 0x000000ff0e00720c */ /* 0x040fe40007724270 */
        /* <DEDUP_REMOVED lines=8> */
[C-C-:B------:R-:W-:Y:S01]  /*280d0*/  FFMA.FTZ R12, R2.reuse, R169, -R0.reuse ;  /* 0x000000a9020c7223 */ /* 0x140fe20000010800 */
[----:B------:R-:W-:Y:S01]  /*280e0*/  FMNMX.FTZ R169, R155, R128, !PT ;  /* 0x000000809ba97209 */ /* 0x000fe20007810000 */
[C-C-:B------:R-:W-:Y:S01]  /*280f0*/  FFMA.FTZ R152, R2.reuse, R152, -R0.reuse ;  /* 0x0000009802987223 */ /* 0x140fe20000010800 */
[----:B------:R-:W-:-:S01]  /*28100*/  FFMA.FTZ R15, R2, R109, -R0 ;  /* 0x0000006d020f7223 */ /* 0x000fc20000010800 */
[----:B------:R-:W-:Y:S01]  /*28110*/  FSEL R103, R103, -INF , !P2 ;  /* 0xff80000067677808 */ /* 0x000fe20005000000 */
[----:B------:R-:W-:-:S01]  /*28120*/  FFMA.FTZ R156, R2, R112, -R0 ;  /* 0x00000070029c7223 */ /* 0x000fc20000010800 */
        /* <DEDUP_REMOVED lines=10> */
[----:B0-----:R-:W-:-:S01]  /*281d0*/  FFMA.FTZ R152, R2, R108, -R0 ;  /* 0x0000006c02987223 */ /* 0x001fc20000010800 */
        /* <DEDUP_REMOVED lines=73> */
[----:B------:R-:W-:Y:S01]  /*28670*/  FMNMX.FTZ R108, R102, R109, !PT ;  /* 0x0000006d666c7209 */ /* 0x000fe20007810000 */
[C-C-:B------:R-:W-:Y:S01]  /*28680*/  FFMA.FTZ R109, R2.reuse, R113, -R0.reuse ;  /* 0x00000071026d7223 */ /* 0x140fe20000010800 */
[----:B------:R-:W-:-:S02]  /*28690*/  FFMA.FTZ R113, R2, R117, -R0 ;  /* 0x0000007502717223 */ /* 0x000fc40000010800 */
[----:B------:R-:W-:-:S03]  /*286a0*/  FMNMX.FTZ R148, R103, R108, !PT ;  /* 0x0000006c67947209 */ /* 0x000fc60007810000 */
[----:B------:R-:W-:Y:S02]  /*286b0*/  MUFU.EX2 R108, R156 ;  /* 0x0000009c006c7308 */ /* 0x000fe40000000800 */
[----:B------:R-:W0:Y:S06]  /*286c0*/  SHFL.BFLY PT, R169, R148, 0x2, 0x1f ;  /* 0x0c401f0094a97f89 */ /* 0x000e2c00000e0000 */
[----:B------:R-:W-:Y:S08]  /*286d0*/  MUFU.EX2 R145, R145 ;  /* 0x0000009100917308 */ /* 0x000ff00000000800 */
[----:B------:R-:W-:Y:S08]  /*286e0*/  MUFU.EX2 R138, R181 ;  /* 0x000000b5008a7308 */ /* 0x000ff00000000800 */
[----:B------:R-:W-:Y:S01]  /*286f0*/  MUFU.EX2 R149, R149 ;  /* 0x0000009500957308 */ /* 0x000fe20000000800 */
[----:B0-----:R-:W-:-:S02]  /*28700*/  FMNMX.FTZ R169, R148, R169, !PT ;  /* 0x000000a994a97209 */ /* 0x001fc40007810000 */
[----:B------:R-:W-:-:S03]  /*28710*/  FSEL R148, R3, RZ, P1 ;  /* 0x000000ff03947208 */ /* 0x000fc60000800000 */
[----:B------:R-:W0:Y:S02]  /*28720*/  SHFL.BFLY PT, R116, R169, 0x1, 0x1f ;  /* 0x0c201f00a9747f89 */ /* 0x000e2400000e0000 */
[----:B------:R-:W-:Y:S01]  /*28730*/  MUFU.EX2 R140, R183 ;  /* 0x000000b7008c7308 */ /* 0x000fe20000000800 */
[----:B------:R-:W-:-:S04]  /*28740*/  FADD.FTZ R9, -R148, R9 ;  /* 0x0000000994097221 */ /* 0x000fc80000010100 */
[----:B------:R-:W-:-:S03]  /*28750*/  FMUL.FTZ R9, R2, R9 ;  /* 0x0000000902097220 */ /* 0x000fc60000410000 */
[----:B------:R-:W-:Y:S08]  /*28760*/  MUFU.EX2 R121, R121 ;  /* 0x0000007900797308 */ /* 0x000ff00000000800 */
[----:B------:R-:W1:Y:S01]  /*28770*/  MUFU.EX2 R9, R9 ;  /* 0x0000000900097308 */ /* 0x000e620000000800 */
[----:B0-----:R-:W-:-:S07]  /*28780*/  FMNMX.FTZ R0, R169, R116, !PT ;  /* 0x00000074a9007209 */ /* 0x001fce0007810000 */
[----:B------:R-:W-:Y:S01]  /*28790*/  MUFU.EX2 R142, R185 ;  /* 0x000000b9008e7308 */ /* 0x000fe20000000800 */
[----:B------:R-:W-:Y:S01]  /*287a0*/  FSETP.NEU.FTZ.AND P1, PT, R0, -INF , PT ;  /* 0xff8000000000780b */ /* 0x000fe20003f3d000 */
[----:B------:R-:W-:-:S03]  /*287b0*/  FFMA.FTZ R117, R2, R0, -8 ;  /* 0xc100000002757423 */ /* 0x000fc60000010000 */
[----:B------:R-:W-:-:S03]  /*287c0*/  FSEL R160, R0, RZ, P1 ;  /* 0x000000ff00a07208 */ /* 0x000fc60000800000 */
[----:B------:R-:W-:Y:S01]  /*287d0*/  MUFU.EX2 R125, R125 ;  /* 0x0000007d007d7308 */ /* 0x000fe20000000800 */
[----:B------:R-:W-:Y:S01]  /*287e0*/  FSEL R117, R117, RZ, P1 ;  /* 0x000000ff75757208 */ /* 0x000fe20000800000 */
[----:B-1----:R-:W-:Y:S01]  /*287f0*/  FFMA.FTZ R6, R9, R6, R10 ;  /* 0x0000000609067223 */ /* 0x002fe2000001000a */
[----:B------:R-:W-:-:S03]  /*28800*/  FADD.FTZ R7, -R160, R7 ;  /* 0x00000007a0077221 */ /* 0x000fc60000010100 */
[C-C-:B------:R-:W-:Y:S01]  /*28810*/  FFMA.FTZ R116, R2.reuse, R154, -R117.reuse ;  /* 0x0000009a02747223 */ /* 0x140fe20000010875 */
[----:B------:R-:W-:-:S01]  /*28820*/  FFMA.FTZ R155, R2, R155, -R117 ;  /* 0x0000009b029b7223 */ /* 0x000fc20000010875 */
[C---:B------:R-:W-:Y:S01]  /*28830*/  FMUL.FTZ R7, R2.reuse, R7 ;  /* 0x0000000702077220 */ /* 0x040fe20000410000 */
        /* <DEDUP_REMOVED lines=36> */
[----:B-1----:R-:W-:-:S01]  /*28a80*/  FADD.FTZ R147, R155, R160 ;  /* 0x000000a09b937221 */ /* 0x002fc20000010000 */
[----:B------:R-:W-:Y:S01]  /*28a90*/  FADD.FTZ R5, R157, R6 ;  /* 0x000000069d057221 */ /* 0x000fe20000010000 */
[----:B------:R-:W-:-:S01]  /*28aa0*/  FFMA.FTZ R118, R2, R118, -R117 ;  /* 0x0000007602767223 */ /* 0x000fc20000010875 */
[C-C-:B------:R-:W-:Y:S01]  /*28ab0*/  FFMA.FTZ R119, R2.reuse, R119, -R117.reuse ;  /* 0x0000007702777223 */ /* 0x140fe20000010875 */
[----:B------:R-:W-:-:S01]  /*28ac0*/  FFMA.FTZ R90, R2, R90, -R117 ;  /* 0x0000005a025a7223 */ /* 0x000fc20000010875 */
[----:B------:R-:W-:Y:S01]  /*28ad0*/  FADD.FTZ R6, R20, R5 ;  /* 0x0000000514067221 */ /* 0x000fe20000010000 */
[----:B------:R-:W-:-:S01]  /*28ae0*/  FFMA.FTZ R91, R2, R91, -R117 ;  /* 0x0000005b025b7223 */ /* 0x000fc20000010875 */
[----:B------:R-:W1:Y:S01]  /*28af0*/  MUFU.EX2 R152, R152 ;  /* 0x0000009800987308 */ /* 0x000e620000000800 */
[----:B--2---:R-:W-:-:S01]  /*28b00*/  FADD.FTZ R160, R148, R147 ;  /* 0x0000009394a07221 */ /* 0x004fc20000010000 */
        /* <DEDUP_REMOVED lines=10> */
[----:B------:R-:W-:-:S02]  /*28bb0*/  FFMA.FTZ R103, R2, R103, -R117 ;  /* 0x0000006702677223 */ /* 0x000fc40000010875 */
[----:B------:R-:W-:-:S02]  /*28bc0*/  FADD.FTZ R6, R124, R5 ;  /* 0x000000057c067221 */ /* 0x000fc40000010000 */
[----:B------:R-:W0:Y:S01]  /*28bd0*/  MUFU.EX2 R154, R154 ;  /* 0x0000009a009a7308 */ /* 0x000e220000000800 */
[----:B-1----:R-:W-:-:S07]  /*28be0*/  FADD.FTZ R160, R152, R147 ;  /* 0x0000009398a07221 */ /* 0x002fce0000010000 */
[----:B------:R-:W1:Y:S01]  /*28bf0*/  MUFU.EX2 R167, R167 ;  /* 0x000000a700a77308 */ /* 0x000e620000000800 */
[----:B--2---:R-:W-:-:S07]  /*28c00*/  FADD.FTZ R147, R163, R160 ;  /* 0x000000a0a3937221 */ /* 0x004fce0000010000 */
        /* <DEDUP_REMOVED lines=25> */
[----:B------:R-:W-:-:S06]  /*28da0*/  FADD.FTZ R6, R140, R147 ;  /* 0x000000938c067221 */ /* 0x000fcc0000010000 */
[----:B------:R-:W2:Y:S01]  /*28db0*/  MUFU.EX2 R123, R123 ;  /* 0x0000007b007b7308 */ /* 0x000ea20000000800 */
[----:B0-----:R-:W-:-:S07]  /*28dc0*/  FADD.FTZ R5, R150, R5 ;  /* 0x0000000596057221 */ /* 0x001fce0000010000 */
[----:B------:R-:W0:Y:S01]  /*28dd0*/  MUFU.EX2 R126, R126 ;  /* 0x0000007e007e7308 */ /* 0x000e220000000800 */
[----:B-1----:R-:W-:-:S01]  /*28de0*/  FADD.FTZ R160, R122, R5 ;  /* 0x000000057aa07221 */ /* 0x002fc20000010000 */
[----:B------:R-:W-:-:S04]  /*28df0*/  FADD.FTZ R5, R121, R6 ;  /* 0x0000000679057221 */ /* 0x000fc80000010000 */
[----:B------:R-:W-:Y:S02]  /*28e00*/  FADD.FTZ R6, R142, R5 ;  /* 0x000000058e067221 */ /* 0x000fe40000010000 */
[----:B------:R-:W1:Y:S01]  /*28e10*/  MUFU.EX2 R127, R127 ;  /* 0x0000007f007f7308 */ /* 0x000e620000000800 */
[----:B--2---:R-:W-:-:S01]  /*28e20*/  FADD.FTZ R147, R123, R160 ;  /* 0x000000a07b937221 */ /* 0x004fc20000010000 */
[----:B------:R-:W-:-:S06]  /*28e30*/  FADD.FTZ R5, R125, R6 ;  /* 0x000000067d057221 */ /* 0x000fcc0000010000 */
        /* <DEDUP_REMOVED lines=78> */
[----:B--2---:R-:W-:-:S03]  /*29320*/  FADD.FTZ R6, R101, R6 ;  /* 0x0000000665067221 */ /* 0x004fc60000010000 */
[----:B0-----:R-:W-:Y:S01]  /*29330*/  FADD.FTZ R5, R103, R160 ;  /* 0x000000a067057221 */ /* 0x001fe20000010000 */
[----:B------:R-:W-:Y:S06]  /*29340*/  @!P3 BRA `(.L_x_1552) ;  /* 0x000000000004b947 */ /* 0x000fec0003800000 */
[----:B------:R-:W-:Y:S01]  /*29350*/  BPT.TRAP 0x1 ;  /* 0x000000040000795c */ /* 0x000fe20000300000 */
.L_x_1552:
        /* <DEDUP_REMOVED lines=19> */
[----:B------:R-:W-:Y:S01]  /*29490*/  FMUL.FTZ R36, R36, R9 ;  /* 0x0000000924247220 */ /* 0x000fe20000410000 */
        /* <DEDUP_REMOVED lines=95> */
[----:B------:R-:W-:Y:S06]  /*29a90*/  @P1 BRA `(.L_x_1553) ;  /* 0xffffffb0005c1947 */ /* 0x000fec000383ffff */
[----:B------:R-:W-:-:S07]  /*29aa0*/  IMAD.MOV.U32 R189, RZ, RZ, R11 ;  /* 0x000000ffffbd7224 */ /* 0x000fce00078e000b */
.L_x_1534:
[----:B------:R-:W-:Y:S01]  /*29ab0*/  ISETP.NE.AND P1, PT, R212, 0x3, PT ;  /* 0x00000003d400780c */ /* 0x000fe20003f25270 */
[----:B------:R-:W-:Y:S05]  /*29ac0*/  WARPSYNC.ALL ;  /* 0x0000000000007948 */ /* 0x000fea0003800000 */
[----:B------:R-:W-:Y:S07]  /*29ad0*/  BAR.ARV 0x8, 0x180 ;  /* 0x0206000000007b1d */ /* 0x000fee0000002000 */
[----:B------:R-:W-:Y:S05]  /*29ae0*/  @!P1 BRA `(.L_x_1554) ;  /* 0x0000000000049947 */ /* 0x000fea0003800000 */
[----:B------:R-:W-:Y:S01]  /*29af0*/  BPT.TRAP 0x1 ;  /* 0x000000040000795c */ /* 0x000fe20000300000 */
.L_x_1554:
[----:B------:R-:W-:Y:S01]  /*29b00*/  IMAD R15, R189, 0x8, R16 ;  /* 0x00000008bd0f7824 */ /* 0x000fe200078e0210 */
[----:B------:R-:W-:-:S04]  /*29b10*/  SHF.L.U32 R4, R188, 0x1f, RZ ;  /* 0x0000001fbc047819 */ /* 0x000fc800000006ff */
[----:B------:R0:W1:Y:S01]  /*29b20*/  SYNCS.PHASECHK.TRANS64.TRYWAIT P0, [R15+URZ+0x29850], R4 ;  /* 0x029850040f0075a7 */ /* 0x000062000800017f */
[----:B------:R-:W-:Y:S05]  /*29b30*/  @!P1 BRA `(.L_x_1555) ;  /* 0x0000000000049947 */ /* 0x000fea0003800000 */
[----:B------:R-:W-:Y:S01]  /*29b40*/  BPT.TRAP 0x1 ;  /* 0x000000040000795c */ /* 0x000fe20000300000 */
.L_x_1555:
[----:B------:R-:W-:-:S05]  /*29b50*/  VIADD R16, R16, 0x400 ;  /* 0x0000040010107836 */ /* 0x000fca0000000000 */
[----:B------:R-:W-:-:S04]  /*29b60*/  SHF.R.U32.HI R16, RZ, 0x4, R16 ;  /* 0x00000004ff107819 */ /* 0x000fc80000011610 */
[----:B------:R-:W-:-:S04]  /*29b70*/  LOP3.LUT R16, R16, 0x3fff, RZ, 0xc0, !PT ;  /* 0x00003fff10107812 */ /* 0x000fc800078ec0ff */
[----:B------:R-:W-:Y:S01]  /*29b80*/  LOP3.LUT R16, R16, 0x10000, RZ, 0xfc, !PT ;  /* 0x0001000010107812 */ /* 0x000fe200078efcff */
[----:B-1----:R-:W-:Y:S06]  /*29b90*/  @P0 BRA `(.L_x_1556) ;  /* 0x0000000000080947 */ /* 0x002fec0003800000 */
[----:B------:R-:W1:Y:S02]  /*29ba0*/  SYNCS.PHASECHK.TRANS64.TRYWAIT P0, [R15+URZ+0x29850], R4 ;  /* 0x029850040f0075a7 */ /* 0x000e64000800017f */
[----:B-1----:R-:W-:Y:S05]  /*29bb0*/  @!P0 BRA `(.L_x_1557) ;  /* 0x000000d0008c8947 */ /* 0x002fea0003800000 */
.L_x_1556:
        /* <DEDUP_REMOVED lines=12> */
[----:B------:R-:W-:-:S07]  /*29c80*/  ISETP.NE.AND.EX P0, PT, RZ, UR5, PT, P0 ;  /* 0x00000005ff007c0c */ /* 0x000fce000bf05300 */
[----:B------:R-:W-:Y:S01]  /*29c90*/  QGMMA.64x128x32.F32.E4M3.E4M3 R24, R184, gdesc[UR4], R24, gsb0 ;  /* 0x01e00004b8187df3 */ /* 0x000fe20008000818 */
[----:B------:R-:W-:Y:S02]  /*29ca0*/  R2UR UR6, R10 ;  /* 0x000000000a0672ca */ /* 0x000fe400000e0000 */
[----:B------:R-:W-:-:S03]  /*29cb0*/  R2UR UR7, R11 ;  /* 0x000000000b0772ca */ /* 0x000fc600000e0000 */
[----:B------:R-:W0:Y:S01]  /*29cc0*/  @P0 LDC.64 R10, c[0x0][0x9c8] ;  /* 0x00027200ff0a0b82 */ /* 0x000e220000000a00 */
[----:B------:R-:W-:-:S07]  /*29cd0*/  @P0 SHF.R.S32.HI R7, RZ, 0x1f, R215 ;  /* 0x0000001fff070819 */ /* 0x000fce00000114d7 */
        /* <DEDUP_REMOVED lines=25> */
[----:B------:R-:W1:Y:S04]  /*29e70*/  SHFL.BFLY PT, R7, R6, 0x2, 0x1f ;  /* 0x0c401f0006077f89 */ /* 0x000e6800000e0000 */
[----:B------:R-:W3:Y:S01]  /*29e80*/  SHFL.BFLY PT, R10, R5, 0x2, 0x1f ;  /* 0x0c401f00050a7f89 */ /* 0x000ee200000e0000 */
[----:B------:R-:W-:-:S02]  /*29e90*/  WARPGROUP.DEPBAR.LE gsb0, 0x0 ;  /* 0x00008000000079c5 */ /* 0x000fc40000010000 */
[----:B------:R-:W-:-:S06]  /*29ea0*/  WARPGROUP.ARRIVE ;  /* 0x00000000000079c5 */ /* 0x000fcc0000000000 */
[----:B------:R-:W-:Y:S01]  /*29eb0*/  QGMMA.64x128x32.F32.E4M3.E4M3 R24, R172, gdesc[UR4], R24, gsb0 ;  /* 0x01e00004ac187df3 */ /* 0x000fe20008000818 */
[----:B------:R-:W-:Y:S02]  /*29ec0*/  R2UR UR6, R8 ;  /* 0x00000000080672ca */ /* 0x000fe400000e0000 */
[----:B------:R-:W-:Y:S01]  /*29ed0*/  R2UR UR7, R9 ;  /* 0x00000000090772ca */ /* 0x000fe200000e0000 */
[----:B-1----:R-:W-:-:S01]  /*29ee0*/  FADD.FTZ R7, R7, R6 ;  /* 0x0000000607077221 */ /* 0x002fc20000010000 */
[----:B---3--:R-:W-:-:S04]  /*29ef0*/  FADD.FTZ R10, R10, R5 ;  /* 0x000000050a0a7221 */ /* 0x008fc80000010000 */
[----:B------:R-:W1:Y:S04]  /*29f00*/  SHFL.BFLY PT, R8, R7, 0x1, 0x1f ;  /* 0x0c201f0007087f89 */ /* 0x000e6800000e0000 */
[----:B------:R-:W0:Y:S01]  /*29f10*/  SHFL.BFLY PT, R9, R10, 0x1, 0x1f ;  /* 0x0c201f000a097f89 */ /* 0x000e2200000e0000 */
        /* <DEDUP_REMOVED lines=14> */
[----:B------:R-:W0:Y:S01]  /*2a000*/  @P1 MUFU.LG2 R7, R13 ;  /* 0x0000000d00071308 */ /* 0x000e220000000c00 */
[----:B------:R-:W-:-:S07]  /*2a010*/  ISETP.NE.AND P3, PT, R212, 0x3, PT ;  /* 0x00000003d400780c */ /* 0x000fce0003f65270 */
        /* <DEDUP_REMOVED lines=15> */
.L_x_1558:
[----:B------:R-:W-:Y:S02]  /*2a110*/  VIADD R2, R15, 0x29860 ;  /* 0x000298600f027836 */ /* 0x000fe40000000000 */
[-C--:B------:R-:W-:Y:S01]  /*2a120*/  FMUL.FTZ R93, R44, R5.reuse ;  /* 0x000000052c5d7220 */ /* 0x080fe20000410000 */
[----:B------:R-:W-:Y:S02]  /*2a130*/  IMAD.U32 R3, RZ, RZ, UR37 ;  /* 0x00000025ff037e24 */ /* 0x000fe4000f8e00ff */
[-C--:B------:R-:W-:Y:S01]  /*2a140*/  FMUL.FTZ R94, R40, R5.reuse ;  /* 0x00000005285e7220 */ /* 0x080fe20000410000 */
        /* <DEDUP_REMOVED lines=71> */
.L_x_1446:
        /* <DEDUP_REMOVED lines=9> */
[----:B------:R0:W2:Y:S01]  /*2a650*/  LDS.128 R212, [R16+0x298d0] ;  /* 0x0298d00010d47984 */ /* 0x0000a20000000c00 */
[----:B------:R-:W-:Y:S06]  /*2a660*/  BAR.ARV 0x4, 0x180 ;  /* 0x0106000000007b1d */ /* 0x000fec0000002000 */
[----:B------:R-:W-:Y:S05]  /*2a670*/  @P0 BRA `(.L_x_1560) ;  /* 0x0000003000440947 */ /* 0x000fea0003800000 */
[----:B------:R-:W3:Y:S01]  /*2a680*/  LDL R10, [R1+0x18] ;  /* 0x00001800010a7983 */ /* 0x000ee20000100800 */
[----:B------:R-:W-:Y:S01]  /*2a690*/  ULDC.64 UR4, c[0x4][0x40] ;  /* 0x0100100000047ab9 */ /* 0x000fe20000000a00 */
[----:B------:R-:W0:Y:S01]  /*2a6a0*/  S2R R14, SR_TID.X ;  /* 0x00000000000e7919 */ /* 0x000e220000002100 */
[----:B------:R-:W4:Y:S01]  /*2a6b0*/  S2R R13, SR_SWINHI ;  /* 0x00000000000d7919 */ /* 0x000f220000002f00 */
[----:B0-----:R-:W-:-:S05]  /*2a6c0*/  IMAD.SHL.U32 R2, R14, 0x4, RZ ;  /* 0x000000040e027824 */ /* 0x001fca00078e00ff */
[----:B------:R-:W-:-:S04]  /*2a6d0*/  LOP3.LUT R2, R2, 0xc, RZ, 0xc0, !PT ;  /* 0x0000000c02027812 */ /* 0x000fc800078ec0ff */
[----:B------:R-:W-:Y:S02]  /*2a6e0*/  IADD3 R4, P0, R2, UR4, RZ ;  /* 0x0000000402047c10 */ /* 0x000fe4000ff1e0ff */
[----:B------:R-:W-:Y:S02]  /*2a6f0*/  MOV R58, R16 ;  /* 0x00000010003a7202 */ /* 0x000fe40000000f00 */
[----:B----4-:R-:W-:Y:S01]  /*2a700*/  MOV R59, R13 ;  /* 0x0000000d003b7202 */ /* 0x010fe20000000f00 */
[----:B------:R-:W-:Y:S01]  /*2a710*/  IMAD.X R5, RZ, RZ, UR5, P0 ;  /* 0x00000005ff057e24 */ /* 0x000fe200080e06ff */
[----:B------:R-:W-:-:S04]  /*2a720*/  LOP3.LUT P0, R2, R14, 0x3, RZ, 0xc0, !PT ;  /* 0x000000030e027812 */ /* 0x000fc8000780c0ff */
[----:B------:R-:W-:Y:S01]  /*2a730*/  ISETP.EQ.OR P0, PT, R2, 0x3, !P0 ;  /* 0x000000030200780c */ /* 0x000fe20004702670 */
[----:B------:R0:W5:Y:S03]  /*2a740*/  LDG.E.CONSTANT R7, desc[UR60][R4.64] ;  /* 0x0000003c04077981 */ /* 0x000166000c1e9900 */
[----:B------:R-:W-:Y:S02]  /*2a750*/  SEL R86, R0, R11, P0 ;  /* 0x0000000b00567207 */ /* 0x000fe40000000000 */
[----:B------:R-:W-:Y:S02]  /*2a760*/  SEL R0, R11, R0, P0 ;  /* 0x000000000b007207 */ /* 0x000fe40000000000 */
[----:B------:R-:W-:Y:S02]  /*2a770*/  SEL R13, R28, R29, P0 ;  /* 0x0000001d1c0d7207 */ /* 0x000fe40000000000 */
[----:B------:R-:W-:Y:S01]  /*2a780*/  SEL R2, R29, R28, P0 ;  /* 0x0000001c1d027207 */ /* 0x000fe20000000000 */
[----:B------:R-:W-:Y:S01]  /*2a790*/  UMOV UR4, 0xffffffff ;  /* 0xffffffff00047882 */ /* 0x000fe20000000000 */
[----:B---3--:R-:W-:-:S03]  /*2a7a0*/  IMAD.WIDE R34, R10, 0x2, R58 ;  /* 0x000000020a227825 */ /* 0x008fc600078e023a */
[C---:B------:R-:W-:Y:S02]  /*2a7b0*/  IADD3 R33, P5, R34.reuse, 0x4060, RZ ;  /* 0x0000406022217810 */ /* 0x040fe40007fbe0ff */
[C---:B------:R-:W-:Y:S02]  /*2a7c0*/  IADD3 R31, P1, R34.reuse, 0x4040, RZ ;  /* 0x00004040221f7810 */ /* 0x040fe40007f3e0ff */
[----:B------:R-:W-:Y:S02]  /*2a7d0*/  IADD3 R11, P2, R34, 0x4020, RZ ;  /* 0x00004020220b7810 */ /* 0x000fe40007f5e0ff */
[----:B------:R-:W-:Y:S02]  /*2a7e0*/  LOP3.LUT R32, R33, 0x380, RZ, 0xc0, !PT ;  /* 0x0000038021207812 */ /* 0x000fe400078ec0ff */
[----:B------:R-:W-:Y:S02]  /*2a7f0*/  LOP3.LUT R30, R31, 0x380, RZ, 0xc0, !PT ;  /* 0x000003801f1e7812 */ /* 0x000fe400078ec0ff */
[----:B0-----:R-:W-:-:S02]  /*2a800*/  LOP3.LUT R4, R11, 0x380, RZ, 0xc0, !PT ;  /* 0x000003800b047812 */ /* 0x001fc400078ec0ff */
[----:B------:R-:W-:Y:S02]  /*2a810*/  IADD3 R5, P3, R34, 0x4000, RZ ;  /* 0x0000400022057810 */ /* 0x000fe40007f7e0ff */
[----:B------:R-:W-:Y:S02]  /*2a820*/  SHF.R.U64 R32, R32, 0x3, RZ ;  /* 0x0000000320207819 */ /* 0x000fe400000012ff */
[----:B------:R-:W-:Y:S02]  /*2a830*/  SHF.R.U64 R30, R30, 0x3, RZ ;  /* 0x000000031e1e7819 */ /* 0x000fe400000012ff */
[----:B------:R-:W-:Y:S02]  /*2a840*/  SHF.R.U64 R28, R4, 0x3, RZ ;  /* 0x00000003041c7819 */ /* 0x000fe400000012ff */
[----:B------:R-:W-:Y:S02]  /*2a850*/  LOP3.LUT R20, R5, 0x380, RZ, 0xc0, !PT ;  /* 0x0000038005147812 */ /* 0x000fe400078ec0ff */
[----:B------:R-:W-:Y:S01]  /*2a860*/  LOP3.LUT R32, R32, R33, RZ, 0x3c, !PT ;  /* 0x0000002120207212 */ /* 0x000fe200078e3cff */
[--C-:B------:R-:W-:Y:S01]  /*2a870*/  IMAD.X R33, RZ, RZ, R35.reuse, P5 ;  /* 0x000000ffff217224 */ /* 0x100fe200028e0623 */
[----:B------:R-:W-:Y:S01]  /*2a880*/  LOP3.LUT R30, R30, R31, RZ, 0x3c, !PT ;  /* 0x0000001f1e1e7212 */ /* 0x000fe200078e3cff */
[----:B------:R-:W-:Y:S01]  /*2a890*/  IMAD.X R31, RZ, RZ, R35, P1 ;  /* 0x000000ffff1f7224 */ /* 0x000fe200008e0623 */
[----:B------:R-:W-:-:S02]  /*2a8a0*/  LOP3.LUT R28, R28, R11, RZ, 0x3c, !PT ;  /* 0x0000000b1c1c7212 */ /* 0x000fc400078e3cff */
[----:B------:R-:W-:Y:S02]  /*2a8b0*/  SHF.R.U64 R20, R20, 0x3, RZ ;  /* 0x0000000314147819 */ /* 0x000fe400000012ff */
[C---:B------:R-:W-:Y:S02]  /*2a8c0*/  IADD3 R21, P4, R34.reuse, 0x60, RZ ;  /* 0x0000006022157810 */ /* 0x040fe40007f9e0ff */
[C---:B------:R-:W-:Y:S02]  /*2a8d0*/  IADD3 R15, P5, R34.reuse, 0x40, RZ ;  /* 0x00000040220f7810 */ /* 0x040fe40007fbe0ff */
[----:B------:R-:W-:Y:S02]  /*2a8e0*/  IADD3 R11, P1, R34, 0x20, RZ ;  /* 0x00000020220b7810 */ /* 0x000fe40007f3e0ff */
[----:B------:R-:W-:Y:S02]  /*2a8f0*/  LOP3.LUT R20, R20, R5, RZ, 0x3c, !PT ;  /* 0x0000000514147212 */ /* 0x000fe400078e3cff */
[----:B------:R-:W-:-:S02]  /*2a900*/  LOP3.LUT R14, R21, 0x380, RZ, 0xc0, !PT ;  /* 0x00000380150e7812 */ /* 0x000fc400078ec0ff */
[----:B------:R-:W-:Y:S02]  /*2a910*/  LOP3.LUT R10, R15, 0x380, RZ, 0xc0, !PT ;  /* 0x000003800f0a7812 */ /* 0x000fe400078ec0ff */
[----:B------:R-:W-:Y:S02]  /*2a920*/  LOP3.LUT R4, R11, 0x380, RZ, 0xc0, !PT ;  /* 0x000003800b047812 */ /* 0x000fe400078ec0ff */
[----:B------:R-:W-:Y:S02]  /*2a930*/  LOP3.LUT R5, R34, 0x380, RZ, 0xc0, !PT ;  /* 0x0000038022057812 */ /* 0x000fe400078ec0ff */
[----:B------:R-:W-:Y:S02]  /*2a940*/  SHF.R.U64 R14, R14, 0x3, RZ ;  /* 0x000000030e0e7819 */ /* 0x000fe400000012ff */
[----:B------:R-:W-:Y:S02]  /*2a950*/  SHF.R.U64 R10, R10, 0x3, RZ ;  /* 0x000000030a0a7819 */ /* 0x000fe400000012ff */
[----:B------:R-:W-:-:S02]  /*2a960*/  SHF.R.U64 R4, R4, 0x3, RZ ;  /* 0x0000000304047819 */ /* 0x000fc400000012ff */
[----:B------:R-:W-:Y:S01]  /*2a970*/  SHF.R.U64 R5, R5, 0x3, RZ ;  /* 0x0000000305057819 */ /* 0x000fe200000012ff */
        /* <DEDUP_REMOVED lines=9> */
[----:B------:R-:W-:-:S02]  /*2aa10*/  MOV R87, R32 ;  /* 0x0000002000577202 */ /* 0x000fc40000000f00 */
[----:B------:R-:W-:Y:S02]  /*2aa20*/  MOV R101, R34 ;  /* 0x0000002200657202 */ /* 0x000fe40000000f00 */
[----:B------:R-:W-:Y:S02]  /*2aa30*/  MOV R85, R30 ;  /* 0x0000001e00557202 */ /* 0x000fe40000000f00 */
[----:B------:R-:W-:Y:S02]  /*2aa40*/  MOV R83, R28 ;  /* 0x0000001c00537202 */ /* 0x000fe40000000f00 */
[----:B------:R-:W-:Y:S02]  /*2aa50*/  MOV R81, R20 ;  /* 0x0000001400517202 */ /* 0x000fe40000000f00 */
[----:B------:R-:W-:Y:S02]  /*2aa60*/  MOV R99, R14 ;  /* 0x0000000e00637202 */ /* 0x000fe40000000f00 */
[----:B------:R-:W-:-:S02]  /*2aa70*/  MOV R97, R10 ;  /* 0x0000000a00617202 */ /* 0x000fc40000000f00 */
[----:B------:R-:W-:Y:S01]  /*2aa80*/  MOV R95, R4 ;  /* 0x00000004005f7202 */ /* 0x000fe20000000f00 */
[----:B------:R-:W-:Y:S06]  /*2aa90*/  BRA.DIV UR4, `(.L_x_1561) ;  /* 0x000000c204e87947 */ /* 0x000fec000b800000 */
[----:B------:R-:W-:Y:S01]  /*2aaa0*/  SEL R104, R44, R69, P0 ;  /* 0x000000452c687207 */ /* 0x000fe20000000000 */
[----:B-----5:R-:W-:Y:S01]  /*2aab0*/  SHFL.IDX PT, R21, R13, R7, 0x1c1f ;  /* 0x001c1f070d157589 */ /* 0x020fe200000e0000 */
[----:B------:R-:W-:Y:S02]  /*2aac0*/  SEL R46, R69, R44, P0 ;  /* 0x0000002c452e7207 */ /* 0x000fe40000000000 */
[----:B------:R-:W-:Y:S01]  /*2aad0*/  SEL R106, R72, R73, P0 ;  /* 0x00000049486a7207 */ /* 0x000fe20000000000 */
[----:B------:R-:W-:Y:S01]  /*2aae0*/  SHFL.IDX PT, R86, R86, R7, 0x1c1f ;  /* 0x001c1f0756567589 */ /* 0x000fe200000e0000 */
[----:B------:R-:W-:Y:S02]  /*2aaf0*/  SEL R128, R41, R108, P0 ;  /* 0x0000006c29807207 */ /* 0x000fe40000000000 */
[----:B------:R-:W-:Y:S02]  /*2ab00*/  SEL R122, R37, R124, P0 ;  /* 0x0000007c257a7207 */ /* 0x000fe40000000000 */
[----:B------:R-:W-:-:S02]  /*2ab10*/  SEL R70, R124, R37, P0 ;  /* 0x000000257c467207 */ /* 0x000fc40000000000 */
[----:B------:R-:W-:Y:S01]  /*2ab20*/  SEL R98, R48, R103, P0 ;  /* 0x0000006730627207 */ /* 0x000fe20000000000 */
[----:B------:R-:W-:Y:S01]  /*2ab30*/  SHFL.IDX PT, R69, R122, R7, 0x1c1f ;  /* 0x001c1f077a457589 */ /* 0x000fe200000e0000 */
[----:B------:R-:W-:Y:S02]  /*2ab40*/  SEL R36, R103, R48, P0 ;  /* 0x0000003067247207 */ /* 0x000fe40000000000 */
[----:B------:R-:W-:Y:S01]  /*2ab50*/  SEL R44, R73, R72, P0 ;  /* 0x00000048492c7207 */ /* 0x000fe20000000000 */
[----:B------:R-:W-:Y:S01]  /*2ab60*/  SHFL.IDX PT, R31, R98, R7, 0x1c1f ;  /* 0x001c1f07621f7589 */ /* 0x000fe200000e0000 */
[----:B------:R-:W-:Y:S02]  /*2ab70*/  SEL R130, R76, R77, P0 ;  /* 0x0000004d4c827207 */ /* 0x000fe40000000000 */
[----:B------:R-:W-:Y:S02]  /*2ab80*/  SEL R84, R77, R76, P0 ;  /* 0x0000004c4d547207 */ /* 0x000fe40000000000 */
[----:B------:R-:W-:-:S02]  /*2ab90*/  SEL R108, R108, R41, P0 ;  /* 0x000000296c6c7207 */ /* 0x000fc40000000000 */
[----:B------:R-:W-:Y:S02]  /*2aba0*/  SEL R126, R109, R112, P0 ;  /* 0x000000706d7e7207 */ /* 0x000fe40000000000 */
[----:B------:R-:W-:Y:S02]  /*2abb0*/  SEL R124, R79, R116, P0 ;  /* 0x000000744f7c7207 */ /* 0x000fe40000000000 */
[----:B------:R-:W-:Y:S02]  /*2abc0*/  LOP3.LUT R5, R7, 0x2, RZ, 0x3c, !PT ;  /* 0x0000000207057812 */ /* 0x000fe400078e3cff */
[----:B------:R-:W-:Y:S01]  /*2abd0*/  SEL R132, R102, R61, P0 ;  /* 0x0000003d66847207 */ /* 0x000fe20000000000 */
        /* <DEDUP_REMOVED lines=18> */
[----:B------:R-:W3:Y:S01]  /*2ad00*/  SHFL.IDX PT, R57, R128, R7, 0x1c1f ;  /* 0x001c1f0780397589 */ /* 0x000ee200000e0000 */
        /* <DEDUP_REMOVED lines=29> */
[----:B------:R-:W4:Y:S01]  /*2aee0*/  SHFL.IDX PT, R114, R42, R5, 0x1c1f ;  /* 0x001c1f052a727589 */ /* 0x000f2200000e0000 */
        /* <DEDUP_REMOVED lines=8> */
[----:B------:R-:W1:Y:S01]  /*2af70*/  SHFL.IDX PT, R63, R126, R7, 0x1c1f ;  /* 0x001c1f077e3f7589 */ /* 0x000e6200000e0000 */
[----:B------:R-:W-:-:S02]  /*2af80*/  SEL R26, R26, R39, P0 ;  /* 0x000000271a1a7207 */ /* 0x000fc40000000000 */
[----:B------:R-:W-:Y:S01]  /*2af90*/  SEL R4, R6, R45, P0 ;  /* 0x0000002d06047207 */ /* 0x000fe20000000000 */
[----:B------:R-:W2:Y:S01]  /*2afa0*/  SHFL.IDX PT, R104, R40, R5, 0x1c1f ;  /* 0x001c1f0528687589 */ /* 0x000ea200000e0000 */
[----:B------:R-:W-:Y:S02]  /*2afb0*/  SEL R52, R51, R52, P0 ;  /* 0x0000003433347207 */ /* 0x000fe40000000000 */
[----:B------:R-:W-:Y:S01]  /*2afc0*/  SEL R24, R75, R24, P0 ;  /* 0x000000184b187207 */ /* 0x000fe20000000000 */
[----:B------:R-:W-:Y:S01]  /*2afd0*/  SHFL.IDX PT, R77, R56, R5, 0x1c1f ;  /* 0x001c1f05384d7589 */ /* 0x000fe200000e0000 */
[----:B------:R-:W-:Y:S02]  /*2afe0*/  SEL R6, R45, R6, P0 ;  /* 0x000000062d067207 */ /* 0x000fe40000000000 */
[----:B------:R-:W-:Y:S01]  /*2aff0*/  SEL R10, R43, R8, P0 ;  /* 0x000000082b0a7207 */ /* 0x000fe20000000000 */
[----:B------:R-:W2:Y:S01]  /*2b000*/  SHFL.IDX PT, R45, R132, R7, 0x1c1f ;  /* 0x001c1f07842d7589 */ /* 0x000ea200000e0000 */
[----:B------:R-:W-:-:S02]  /*2b010*/  SEL R8, R8, R43, P0 ;  /* 0x0000002b08087207 */ /* 0x000fc40000000000 */
[----:B0-----:R-:W-:Y:S01]  /*2b020*/  SEL R3, R21, R2, P0 ;  /* 0x0000000215037207 */ /* 0x001fe20000000000 */
[----:B------:R-:W-:Y:S01]  /*2b030*/  SHFL.IDX PT, R75, R60, R5, 0x1c1f ;  /* 0x001c1f053c4b7589 */ /* 0x000fe200000e0000 */
[----:B---3--:R-:W-:Y:S02]  /*2b040*/  SEL R103, R57, R108, P0 ;  /* 0x0000006c39677207 */ /* 0x008fe40000000000 */
[----:B------:R-:W-:Y:S01]  /*2b050*/  SEL R105, R108, R57, P0 ;  /* 0x000000396c697207 */ /* 0x000fe20000000000 */
[----:B------:R-:W0:Y:S01]  /*2b060*/  SHFL.IDX PT, R28, R28, R5, 0x1c1f ;  /* 0x001c1f051c1c7589 */ /* 0x000e2200000e0000 */
[----:B------:R-:W-:Y:S02]  /*2b070*/  SEL R21, R2, R21, P0 ;  /* 0x0000001502157207 */ /* 0x000fe40000000000 */
[----:B----4-:R-:W-:Y:S01]  /*2b080*/  SEL R48, R114, R65, P0 ;  /* 0x0000004172307207 */ /* 0x010fe20000000000 */
[----:B------:R-:W-:Y:S01]  /*2b090*/  SHFL.IDX PT, R27, R136, R7, 0x1c1f ;  /* 0x001c1f07881b7589 */ /* 0x000fe200000e0000 */
[----:B-1----:R-:W-:-:S02]  /*2b0a0*/  SEL R107, R63, R112, P0 ;  /* 0x000000703f6b7207 */ /* 0x002fc40000000000 */
[----:B------:R-:W-:Y:S01]  /*2b0b0*/  SEL R109, R112, R63, P0 ;  /* 0x0000003f706d7207 */ /* 0x000fe20000000000 */
[----:B------:R-:W-:Y:S01]  /*2b0c0*/  SHFL.IDX PT, R37, R134, R7, 0x1c1f ;  /* 0x001c1f0786257589 */ /* 0x000fe200000e0000 */
[----:B------:R-:W-:Y:S02]  /*2b0d0*/  SEL R57, R116, R67, P0 ;  /* 0x0000004374397207 */ /* 0x000fe40000000000 */
[----:B------:R-:W-:Y:S01]  /*2b0e0*/  SEL R62, R73, R76, P0 ;  /* 0x0000004c493e7207 */ /* 0x000fe20000000000 */
[----:B------:R-:W-:Y:S01]  /*2b0f0*/  SHFL.IDX PT, R41, R118, R7, 0x1c1f ;  /* 0x001c1f0776297589 */ /* 0x000fe200000e0000 */
[----:B--2---:R-:W-:-:S03]  /*2b100*/  SEL R2, R104, R35, P0 ;  /* 0x0000002368027207 */ /* 0x004fc60000000000 */
[----:B------:R-:W-:Y:S01]  /*2b110*/  SHFL.IDX PT, R33, R100, R7, 0x1c1f ;  /* 0x001c1f0764217589 */ /* 0x000fe200000e0000 */
[----:B------:R-:W-:Y:S02]  /*2b120*/  SEL R43, R45, R82, P0 ;  /* 0x000000522d2b7207 */ /* 0x000fe40000000000 */
[----:B------:R-:W-:Y:S01]  /*2b130*/  SEL R45, R82, R45, P0 ;  /* 0x0000002d522d7207 */ /* 0x000fe20000000000 */
[----:B------:R-:W-:Y:S04]  /*2b140*/  SHFL.IDX PT, R53, R130, R7, 0x1c1f ;  /* 0x001c1f0782357589 */ /* 0x000fe800000e0000 */
[----:B------:R-:W-:Y:S01]  /*2b150*/  SHFL.IDX PT, R68, R68, R7, 0x1c1f ;  /* 0x001c1f0744447589 */ /* 0x000fe200000e0000 */
[----:B0-----:R-:W-:-:S03]  /*2b160*/  SEL R112, R28, R115, P0 ;  /* 0x000000731c707207 */ /* 0x001fc60000000000 */
[----:B------:R0:W-:Y:S04]  /*2b170*/  SHFL.IDX PT, R113, R64, R7, 0x1c1f ;  /* 0x001c1f0740717589 */ /* 0x0001e800000e0000 */
[----:B------:R-:W-:Y:S04]  /*2b180*/  SHFL.IDX PT, R34, R34, R7, 0x1c1f ;  /* 0x001c1f0722227589 */ /* 0x000fe800000e0000 */
[----:B------:R-:W1:Y:S01]  /*2b190*/  SHFL.IDX PT, R9, R0, R5, 0x1c1f ;  /* 0x001c1f0500097589 */ /* 0x000e6200000e0000 */
[----:B0-----:R-:W-:-:S03]  /*2b1a0*/  SEL R64, R72, R77, P0 ;  /* 0x0000004d48407207 */ /* 0x001fc60000000000 */
[----:B------:R-:W-:Y:S04]  /*2b1b0*/  SHFL.IDX PT, R80, R80, R5, 0x1c1f ;  /* 0x001c1f0550507589 */ /* 0x000fe800000e0000 */
[----:B------:R-:W0:Y:S04]  /*2b1c0*/  SHFL.IDX PT, R92, R92, R5, 0x1c1f ;  /* 0x001c1f055c5c7589 */ /* 0x000e2800000e0000 */
[----:B------:R-:W2:Y:S04]  /*2b1d0*/  SHFL.IDX PT, R96, R96, R5, 0x1c1f ;  /* 0x001c1f0560607589 */ /* 0x000ea800000e0000 */
[----:B------:R3:W4:Y:S04]  /*2b1e0*/  SHFL.IDX PT, R102, R46, R5, 0x1c1f ;  /* 0x001c1f052e667589 */ /* 0x00072800000e0000 */
[----:B------:R-:W4:Y:S04]  /*2b1f0*/  SHFL.IDX PT, R84, R84, R5, 0x1c1f ;  /* 0x001c1f0554547589 */ /* 0x000f2800000e0000 */
[----:B------:R0:W4:Y:S01]  /*2b200*/  SHFL.IDX PT, R110, R50, R5, 0x1c1f ;  /* 0x001c1f05326e7589 */ /* 0x00012200000e0000 */
[----:B-1----:R-:W-:-:S02]  /*2b210*/  SEL R118, R86, R9, P0 ;  /* 0x0000000956767207 */ /* 0x002fc40000000000 */
[----:B---3--:R-:W-:Y:S01]  /*2b220*/  SEL R46, R35, R104, P0 ;  /* 0x00000068232e7207 */ /* 0x008fe20000000000 */
[----:B------:R-:W-:Y:S01]  /*2b230*/  SHFL.IDX PT, R111, R54, R5, 0x1c1f ;  /* 0x001c1f05366f7589 */ /* 0x000fe200000e0000 */
[----:B------:R-:W-:-:S03]  /*2b240*/  SEL R86, R9, R86, P0 ;  /* 0x0000005609567207 */ /* 0x000fc60000000000 */
[----:B------:R-:W1:Y:S01]  /*2b250*/  SHFL.IDX PT, R30, R30, R5, 0x1c1f ;  /* 0x001c1f051e1e7589 */ /* 0x000e6200000e0000 */
[----:B0-----:R-:W-:Y:S02]  /*2b260*/  SEL R93, R37, R92, P0 ;  /* 0x0000005c255d7207 */ /* 0x001fe40000000000 */
[----:B------:R-:W-:Y:S01]  /*2b270*/  SEL R50, R55, R106, P0 ;  /* 0x0000006a37327207 */ /* 0x000fe20000000000 */
[----:B------:R-:W-:Y:S01]  /*2b280*/  SHFL.IDX PT, R117, R26, R5, 0x1c1f ;  /* 0x001c1f051a757589 */ /* 0x000fe200000e0000 */
[----:B------:R-:W-:Y:S02]  /*2b290*/  SEL R106, R106, R55, P0 ;  /* 0x000000376a6a7207 */ /* 0x000fe40000000000 */
[----:B------:R-:W-:Y:S01]  /*2b2a0*/  SEL R55, R67, R116, P0 ;  /* 0x0000007443377207 */ /* 0x000fe20000000000 */
[----:B------:R-:W-:Y:S01]  /*2b2b0*/  SHFL.IDX PT, R25, R138, R7, 0x1c1f ;  /* 0x001c1f078a197589 */ /* 0x000fe200000e0000 */
[----:B------:R-:W-:Y:S02]  /*2b2c0*/  SEL R67, R75, R74, P0 ;  /* 0x0000004a4b437207 */ /* 0x000fe40000000000 */
[----:B--2---:R-:W-:Y:S01]  /*2b2d0*/  SEL R39, R41, R96, P0 ;  /* 0x0000006029277207 */ /* 0x004fe20000000000 */
[----:B------:R0:W-:Y:S01]  /*2b2e0*/  SHFL.IDX PT, R29, R120, R7, 0x1c1f ;  /* 0x001c1f07781d7589 */ /* 0x0001e200000e0000 */
[----:B----4-:R-:W-:-:S02]  /*2b2f0*/  SEL R47, R49, R102, P0 ;  /* 0x00000066312f7207 */ /* 0x010fc40000000000 */
[----:B------:R-:W-:Y:S01]  /*2b300*/  SEL R51, R53, R84, P0 ;  /* 0x0000005435337207 */ /* 0x000fe20000000000 */
[----:B------:R-:W-:Y:S01]  /*2b310*/  SHFL.IDX PT, R78, R78, R7, 0x1c1f ;  /* 0x001c1f074e4e7589 */ /* 0x000fe200000e0000 */
[----:B------:R-:W-:Y:S02]  /*2b320*/  SEL R82, R61, R110, P0 ;  /* 0x0000006e3d527207 */ /* 0x000fe40000000000 */
[----:B------:R-:W-:Y:S01]  /*2b330*/  SEL R104, R110, R61, P0 ;  /* 0x0000003d6e687207 */ /* 0x000fe20000000000 */
[----:B------:R2:W-:Y:S01]  /*2b340*/  SHFL.IDX PT, R79, R66, R7, 0x1c1f ;  /* 0x001c1f07424f7589 */ /* 0x0005e200000e0000 */
[----:B------:R-:W-:Y:S02]  /*2b350*/  SEL R37, R92, R37, P0 ;  /* 0x000000255c257207 */ /* 0x000fe40000000000 */
[----:B0-----:R-:W-:Y:S01]  /*2b360*/  SEL R120, R27, R80, P0 ;  /* 0x000000501b787207 */ /* 0x001fe20000000000 */
[----:B------:R-:W-:Y:S01]  /*2b370*/  SHFL.IDX PT, R32, R32, R7, 0x1c1f ;  /* 0x001c1f0720207589 */ /* 0x000fe200000e0000 */
[----:B------:R-:W-:-:S02]  /*2b380*/  SEL R80, R80, R27, P0 ;  /* 0x0000001b50507207 */ /* 0x000fc40000000000 */
[----:B------:R-:W-:Y:S01]  /*2b390*/  SEL R41, R96, R41, P0 ;  /* 0x0000002960297207 */ /* 0x000fe20000000000 */
[----:B------:R-:W0:Y:S01]  /*2b3a0*/  SHFL.IDX PT, R90, R90, R5, 0x1c1f ;  /* 0x001c1f055a5a7589 */ /* 0x000e2200000e0000 */
[----:B------:R-:W-:Y:S02]  /*2b3b0*/  SEL R49, R102, R49, P0 ;  /* 0x0000003166317207 */ /* 0x000fe40000000000 */
[----:B--2---:R-:W-:Y:S01]  /*2b3c0*/  SEL R66, R77, R72, P0 ;  /* 0x000000484d427207 */ /* 0x004fe20000000000 */
[----:B------:R-:W2:Y:S01]  /*2b3d0*/  SHFL.IDX PT, R94, R94, R5, 0x1c1f ;  /* 0x001c1f055e5e7589 */ /* 0x000ea200000e0000 */
[----:B-1----:R-:W-:Y:S02]  /*2b3e0*/  SEL R77, R113, R30, P0 ;  /* 0x0000001e714d7207 */ /* 0x002fe40000000000 */
[----:B------:R-:W-:Y:S01]  /*2b3f0*/  SEL R53, R84, R53, P0 ;  /* 0x0000003554357207 */ /* 0x000fe20000000000 */
[----:B------:R-:W1:Y:S01]  /*2b400*/  SHFL.IDX PT, R98, R36, R5, 0x1c1f ;  /* 0x001c1f0524627589 */ /* 0x000e6200000e0000 */
[----:B------:R-:W-:-:S03]  /*2b410*/  SEL R113, R30, R113, P0 ;  /* 0x000000711e717207 */ /* 0x000fc60000000000 */
[----:B------:R-:W3:Y:S04]  /*2b420*/  SHFL.IDX PT, R100, R38, R5, 0x1c1f ;  /* 0x001c1f0526647589 */ /* 0x000ee800000e0000 */
[----:B------:R-:W4:Y:S04]  /*2b430*/  SHFL.IDX PT, R70, R70, R5, 0x1c1f ;  /* 0x001c1f0546467589 */ /* 0x000f2800000e0000 */
[----:B------:R1:W4:Y:S04]  /*2b440*/  SHFL.IDX PT, R71, R20, R5, 0x1c1f ;  /* 0x001c1f0514477589 */ /* 0x00032800000e0000 */
[----:B------:R3:W4:Y:S01]  /*2b450*/  SHFL.IDX PT, R122, R52, R5, 0x1c1f ;  /* 0x001c1f05347a7589 */ /* 0x00072200000e0000 */
[----:B0-----:R-:W-:-:S02]  /*2b460*/  SEL R121, R25, R90, P0 ;  /* 0x0000005a19797207 */ /* 0x001fc40000000000 */
[----:B------:R-:W-:Y:S01]  /*2b470*/  SEL R91, R90, R25, P0 ;  /* 0x000000195a5b7207 */ /* 0x000fe20000000000 */
[----:B------:R-:W0:Y:S01]  /*2b480*/  SHFL.IDX PT, R119, R24, R5, 0x1c1f ;  /* 0x001c1f0518777589 */ /* 0x000e2200000e0000 */
[----:B--2---:R-:W-:Y:S02]  /*2b490*/  SEL R0, R29, R94, P0 ;  /* 0x0000005e1d007207 */ /* 0x004fe40000000000 */
[----:B-1----:R-:W-:Y:S01]  /*2b4a0*/  SEL R20, R65, R114, P0 ;  /* 0x0000007241147207 */ /* 0x002fe20000000000 */
[----:B------:R1:W2:Y:S01]  /*2b4b0*/  SHFL.IDX PT, R4, R4, R7, 0x1c1f ;  /* 0x001c1f0704047589 */ /* 0x0002a200000e0000 */
[----:B------:R-:W-:Y:S02]  /*2b4c0*/  SEL R65, R74, R75, P0 ;  /* 0x0000004b4a417207 */ /* 0x000fe40000000000 */
[----:B---3--:R-:W-:Y:S01]  /*2b4d0*/  SEL R52, R76, R73, P0 ;  /* 0x000000494c347207 */ /* 0x008fe20000000000 */
[----:B------:R1:W3:Y:S01]  /*2b4e0*/  SHFL.IDX PT, R10, R10, R7, 0x1c1f ;  /* 0x001c1f070a0a7589 */ /* 0x0002e200000e0000 */
[----:B------:R-:W-:-:S02]  /*2b4f0*/  SEL R76, R115, R28, P0 ;  /* 0x0000001c734c7207 */ /* 0x000fc40000000000 */
[----:B------:R-:W-:Y:S01]  /*2b500*/  SEL R73, R68, R111, P0 ;  /* 0x0000006f44497207 */ /* 0x000fe20000000000 */
[----:B------:R1:W0:Y:S01]  /*2b510*/  SHFL.IDX PT, R7, R8, R5, 0x1c1f ;  /* 0x001c1f0508077589 */ /* 0x00022200000e0000 */
[----:B------:R-:W-:Y:S01]  /*2b520*/  SEL R75, R111, R68, P0 ;  /* 0x000000446f4b7207 */ /* 0x000fe20000000000 */
[----:B------:R-:W-:Y:S01]  /*2b530*/  IMAD.MOV.U32 R111, RZ, RZ, RZ ;  /* 0x000000ffff6f7224 */ /* 0x000fe200078e00ff */
[----:B------:R-:W-:Y:S01]  /*2b540*/  SEL R115, R34, R117, P0 ;  /* 0x0000007522737207 */ /* 0x000fe20000000000 */
[----:B------:R1:W1:Y:S01]  /*2b550*/  SHFL.IDX PT, R14, R6, R5, 0x1c1f ;  /* 0x001c1f05060e7589 */ /* 0x00026200000e0000 */
[----:B------:R-:W-:Y:S02]  /*2b560*/  SEL R36, R94, R29, P0 ;  /* 0x0000001d5e247207 */ /* 0x000fe40000000000 */
[----:B------:R-:W-:Y:S02]  /*2b570*/  SEL R38, R31, R98, P0 ;  /* 0x000000621f267207 */ /* 0x000fe40000000000 */
[----:B------:R-:W-:-:S02]  /*2b580*/  SEL R40, R98, R31, P0 ;  /* 0x0000001f62287207 */ /* 0x000fc40000000000 */
[----:B------:R-:W-:Y:S02]  /*2b590*/  SEL R42, R33, R100, P0 ;  /* 0x00000064212a7207 */ /* 0x000fe40000000000 */
[----:B------:R-:W-:Y:S02]  /*2b5a0*/  SEL R44, R100, R33, P0 ;  /* 0x00000021642c7207 */ /* 0x000fe40000000000 */
[----:B----4-:R-:W-:Y:S02]  /*2b5b0*/  SEL R54, R69, R70, P0 ;  /* 0x0000004645367207 */ /* 0x010fe40000000000 */
[----:B------:R-:W-:Y:S02]  /*2b5c0*/  SEL R56, R70, R69, P0 ;  /* 0x0000004546387207 */ /* 0x000fe40000000000 */
[----:B------:R-:W-:Y:S02]  /*2b5d0*/  SEL R61, R78, R71, P0 ;  /* 0x000000474e3d7207 */ /* 0x000fe40000000000 */
[----:B------:R-:W-:-:S02]  /*2b5e0*/  SEL R63, R71, R78, P0 ;  /* 0x0000004e473f7207 */ /* 0x000fc40000000000 */
[----:B------:R-:W-:Y:S02]  /*2b5f0*/  SEL R60, R79, R122, P0 ;  /* 0x0000007a4f3c7207 */ /* 0x000fe40000000000 */
[----:B------:R-:W-:Y:S02]  /*2b600*/  SEL R72, R122, R79, P0 ;  /* 0x0000004f7a487207 */ /* 0x000fe40000000000 */
[----:B0-----:R-:W-:Y:S02]  /*2b610*/  SEL R114, R32, R119, P0 ;  /* 0x0000007720727207 */ /* 0x001fe40000000000 */
[----:B------:R-:W-:Y:S02]  /*2b620*/  SEL R74, R119, R32, P0 ;  /* 0x00000020774a7207 */ /* 0x000fe40000000000 */
[----:B-123--:R-:W-:-:S07]  /*2b630*/  SEL R117, R117, R34, P0 ;  /* 0x0000002275757207 */ /* 0x00efce0000000000 */
.L_x_1832:
[----:B------:R-:W-:Y:S05]  /*2b640*/  WARPSYNC.ALL ;  /* 0x0000000000007948 */ /* 0x000fea0003800000 */
[----:B------:R-:W-:Y:S01]  /*2b650*/  BAR.SYNC.DEFER_BLOCKING 0x1, 0x100 ;  /* 0x0044000000007b1d */ /* 0x000fe20000010000 */
[----:B------:R-:W-:Y:S02]  /*2b660*/  SEL R68, R4, R14, P0 ;  /* 0x0000000e04447207 */ /* 0x000fe40000000000 */
[----:B------:R-:W-:Y:S02]  /*2b670*/  SEL R70, R14, R4, P0 ;  /* 0x000000040e467207 */ /* 0x000fe40000000000 */
[----:B------:R-:W-:Y:S01]  /*2b680*/  SEL R69, R10, R7, P0 ;  /* 0x000000070a457207 */ /* 0x000fe20000000000 */
[----:B------:R-:W-:Y:S01]  /*2b690*/  ULDC.64 UR6, c[0x0][0xc08] ;  /* 0x0003020000067ab9 */ /* 0x000fe20000000a00 */
[----:B------:R-:W-:Y:S01]  /*2b6a0*/  SEL R71, R7, R10, P0 ;  /* 0x0000000a07477207 */ /* 0x000fe20000000000 */
[----:B------:R-:W0:Y:S01]  /*2b6b0*/  LDC.64 R78, c[0x0][0xc00] ;  /* 0x00030000ff4e7b82 */ /* 0x000e220000000a00 */
[----:B------:R-:W-:Y:S01]  /*2b6c0*/  ISETP.NE.U32.AND P0, PT, RZ, UR6, PT ;  /* 0x00000006ff007c0c */ /* 0x000fe2000bf05070 */
[----:B------:R-:W-:Y:S01]  /*2b6d0*/  ULDC.64 UR4, c[0x0][0xc00] ;  /* 0x0003000000047ab9 */ /* 0x000fe20000000a00 */
[----:B------:R-:W-:-:S02]  /*2b6e0*/  F2FP.BF16.F32.PACK_AB R4, R3, R118 ;  /* 0x000000760304723e */ /* 0x000fc400000010ff */
[----:B------:R-:W-:Y:S02]  /*2b6f0*/  ISETP.NE.AND.EX P0, PT, RZ, UR7, PT, P0 ;  /* 0x00000007ff007c0c */ /* 0x000fe4000bf05300 */
[----:B------:R-:W-:Y:S02]  /*2b700*/  F2FP.BF16.F32.PACK_AB R5, R107, R20 ;  /* 0x000000146b05723e */ /* 0x000fe400000010ff */
[----:B------:R-:W-:Y:S02]  /*2b710*/  F2FP.BF16.F32.PACK_AB R6, R21, R86 ;  /* 0x000000561506723e */ /* 0x000fe400000010ff */
[----:B------:R-:W-:Y:S02]  /*2b720*/  F2FP.BF16.F32.PACK_AB R7, R109, R48 ;  /* 0x000000306d07723e */ /* 0x000fe400000010ff */
[----:B------:R-:W-:Y:S02]  /*2b730*/  F2FP.BF16.F32.PACK_AB R8, R121, R120 ;  /* 0x000000787908723e */ /* 0x000fe400000010ff */
[----:B------:R-:W-:Y:S01]  /*2b740*/  F2FP.BF16.F32.PACK_AB R9, R55, R54 ;  /* 0x000000363709723e */ /* 0x000fe200000010ff */
[----:B------:R-:W-:Y:S01]  /*2b750*/  STSM.16.M88.4 [R101], R4 ;  /* 0x0000000465007844 */ /* 0x000fe20000000200 */
[----:B------:R-:W-:-:S02]  /*2b760*/  F2FP.BF16.F32.PACK_AB R10, R91, R80 ;  /* 0x000000505b0a723e */ /* 0x000fc400000010ff */
[----:B------:R-:W-:Y:S02]  /*2b770*/  F2FP.BF16.F32.PACK_AB R11, R57, R56 ;  /* 0x00000038390b723e */ /* 0x000fe400000010ff */
[----:B------:R-:W-:Y:S02]  /*2b780*/  F2FP.BF16.F32.PACK_AB R12, R93, R0 ;  /* 0x000000005d0c723e */ /* 0x000fe400000010ff */
[----:B------:R-:W-:Y:S01]  /*2b790*/  F2FP.BF16.F32.PACK_AB R13, R61, R52 ;  /* 0x000000343d0d723e */ /* 0x000fe200000010ff */
[----:B------:R-:W-:Y:S01]  /*2b7a0*/  STSM.16.M88.4 [R95], R8 ;  /* 0x000000085f007844 */ /* 0x000fe20000000200 */
[----:B------:R-:W-:Y:S01]  /*2b7b0*/  F2FP.BF16.F32.PACK_AB R14, R37, R36 ;  /* 0x00000024250e723e */ /* 0x000fe200000010ff */
[----:B0-----:R-:W-:Y:S01]  /*2b7c0*/  IMAD.WIDE R78, R223, 0x4, R78 ;  /* 0x00000004df4e7825 */ /* 0x001fe200078e024e */
        /* <DEDUP_REMOVED lines=13> */
[----:B0-----:R-:W0:Y:S01]  /*2b8a0*/  @P0 LDC.64 R12, c[0x0][0xc08] ;  /* 0x00030200ff0c0b82 */ /* 0x001e220000000a00 */
[----:B------:R-:W-:Y:S01]  /*2b8b0*/  F2FP.BF16.F32.PACK_AB R34, R49, R2 ;  /* 0x000000023122723e */ /* 0x000fe200000010ff */
[----:B------:R-:W-:Y:S01]  /*2b8c0*/  STSM.16.M88.4 [R81], R28 ;  /* 0x0000001c51007844 */ /* 0x000fe20000000200 */
[----:B------:R-:W-:Y:S02]  /*2b8d0*/  F2FP.BF16.F32.PACK_AB R35, R113, R112 ;  /* 0x000000707123723e */ /* 0x000fe400000010ff */
[----:B------:R-:W-:-:S02]  /*2b8e0*/  F2FP.BF16.F32.PACK_AB R4, R51, R50 ;  /* 0x000000323304723e */ /* 0x000fc400000010ff */
[----:B------:R-:W-:Y:S01]  /*2b8f0*/  F2FP.BF16.F32.PACK_AB R5, R115, R114 ;  /* 0x000000727305723e */ /* 0x000fe200000010ff */
[----:B------:R-:W-:Y:S01]  /*2b900*/  STSM.16.M88.4 [R83], R32 ;  /* 0x0000002053007844 */ /* 0x000fe20000000200 */
[----:B------:R-:W-:Y:S01]  /*2b910*/  F2FP.BF16.F32.PACK_AB R6, R53, R106 ;  /* 0x0000006a3506723e */ /* 0x000fe200000010ff */
[----:B------:R-:W-:Y:S01]  /*2b920*/  ULDC UR6, c[0x0][0xa88] ;  /* 0x0002a20000067ab9 */ /* 0x000fe20000000800 */
[----:B------:R-:W-:Y:S01]  /*2b930*/  F2FP.BF16.F32.PACK_AB R7, R117, R74 ;  /* 0x0000004a7507723e */ /* 0x000fe200000010ff */
[----:B------:R-:W2:Y:S01]  /*2b940*/  LDC R14, c[0x0][0xbe8] ;  /* 0x0002fa00ff0e7b82 */ /* 0x000ea20000000800 */
[----:B------:R-:W-:Y:S02]  /*2b950*/  F2FP.BF16.F32.PACK_AB R8, R103, R82 ;  /* 0x000000526708723e */ /* 0x000fe400000010ff */
[----:B------:R-:W-:Y:S01]  /*2b960*/  F2FP.BF16.F32.PACK_AB R10, R105, R104 ;  /* 0x00000068690a723e */ /* 0x000fe200000010ff */
[----:B------:R-:W-:Y:S01]  /*2b970*/  STSM.16.M88.4 [R85], R4 ;  /* 0x0000000455007844 */ /* 0x000fe20000000200 */
[----:B------:R-:W-:-:S02]  /*2b980*/  F2FP.BF16.F32.PACK_AB R9, R69, R68 ;  /* 0x000000444509723e */ /* 0x000fc400000010ff */
[----:B------:R-:W-:Y:S02]  /*2b990*/  F2FP.BF16.F32.PACK_AB R11, R71, R70 ;  /* 0x00000046470b723e */ /* 0x000fe400000010ff */
[----:B------:R-:W-:-:S03]  /*2b9a0*/  ISETP.NE.U32.AND P3, PT, RZ, UR4, PT ;  /* 0x00000004ff007c0c */ /* 0x000fc6000bf65070 */
[----:B------:R3:W-:Y:S01]  /*2b9b0*/  STSM.16.M88.4 [R87], R8 ;  /* 0x0000000857007844 */ /* 0x0007e20000000200 */
[----:B------:R-:W-:Y:S01]  /*2b9c0*/  BAR.SYNC.DEFER_BLOCKING 0x1, 0x100 ;  /* 0x0044000000007b1d */ /* 0x000fe20000010000 */
[----:B------:R-:W-:Y:S01]  /*2b9d0*/  ISETP.NE.AND.EX P3, PT, RZ, UR5, PT, P3 ;  /* 0x00000005ff007c0c */ /* 0x000fe2000bf65330 */
[----:B-1----:R-:W-:Y:S02]  /*2b9e0*/  IMAD.U32 R25, RZ, RZ, UR6 ;  /* 0x00000006ff197e24 */ /* 0x002fe4000f8e00ff */
[----:B0-----:R-:W-:-:S10]  /*2b9f0*/  @P0 IMAD.WIDE R12, R223, 0x4, R12 ;  /* 0x00000004df0c0825 */ /* 0x001fd400078e020c */
[----:B------:R0:W5:Y:S04]  /*2ba00*/  @P3 LDG.E R111, desc[UR60][R78.64] ;  /* 0x0000003c4e6f3981 */ /* 0x000168000c1e1900 */
[----:B------:R0:W5:Y:S01]  /*2ba10*/  @P0 LDG.E R25, desc[UR60][R12.64] ;  /* 0x0000003c0c190981 */ /* 0x000162000c1e1900 */
[----:B---3--:R-:W-:Y:S01]  /*2ba20*/  IMAD.MOV.U32 R8, RZ, RZ, 0x9b8 ;  /* 0x000009b8ff087424 */ /* 0x008fe200078e00ff */
[----:B------:R-:W-:Y:S02]  /*2ba30*/  ISETP.GT.AND P1, PT, R222, 0x1, PT ;  /* 0x00000001de00780c */ /* 0x000fe40003f24270 */
[----:B--2---:R-:W-:Y:S02]  /*2ba40*/  ISETP.NE.AND P2, PT, R14, 0x1, PT ;  /* 0x000000010e00780c */ /* 0x004fe40003f45270 */
[----:B------:R-:W-:-:S04]  /*2ba50*/  SEL R8, R8, 0x978, P1 ;  /* 0x0000097808087807 */ /* 0x000fc80000800000 */
[----:B------:R0:W1:Y:S08]  /*2ba60*/  LDC.64 R4, c[0x0][R8+0x220] ;  /* 0x0000880008047b82 */ /* 0x0000700000000a00 */
[----:B------:R0:W2:Y:S08]  /*2ba70*/  LDC.64 R10, c[0x0][R8+0x218] ;  /* 0x00008600080a7b82 */ /* 0x0000b00000000a00 */
[----:B------:R0:W3:Y:S01]  /*2ba80*/  LDC.64 R6, c[0x0][R8+0x228] ;  /* 0x00008a0008067b82 */ /* 0x0000e20000000a00 */
[----:B------:R-:W-:Y:S05]  /*2ba90*/  @P0 BRA `(.L_x_1562) ;  /* 0x0000000000100947 */ /* 0x000fea0003800000 */
[----:B------:R-:W-:Y:S05]  /*2baa0*/  @!P3 BRA `(.L_x_1562) ;  /* 0x00000000000cb947 */ /* 0x000fea0003800000 */
[----:B0-----:R-:W4:Y:S04]  /*2bab0*/  LDG.E R12, desc[UR60][R78.64] ;  /* 0x0000003c4e0c7981 */ /* 0x001f28000c1e1900 */
[----:B-----5:R-:W4:Y:S02]  /*2bac0*/  LDG.E R25, desc[UR60][R78.64+0x4] ;  /* 0x0000043c4e197981 */ /* 0x020f24000c1e1900 */
[----:B----4-:R-:W-:-:S07]  /*2bad0*/  IMAD.IADD R25, R25, 0x1, -R12 ;  /* 0x0000000119197824 */ /* 0x010fce00078e0a0c */
.L_x_1562:
[----:B------:R-:W4:Y:S01]  /*2bae0*/  LDL R26, [R1+0x10] ;  /* 0x00001000011a7983 */ /* 0x000f220000100800 */
[----:B0-----:R-:W0:Y:S01]  /*2baf0*/  LDC.64 R8, c[0x0][R8+0x210] ;  /* 0x0000840008087b82 */ /* 0x001e220000000a00 */
[----:B------:R-:W-:Y:S01]  /*2bb00*/  ISETP.NE.U32.AND P0, PT, RZ, UR4, PT ;  /* 0x00000004ff007c0c */ /* 0x000fe2000bf05070 */
[-C--:B--2---:R-:W-:Y:S01]  /*2bb10*/  IMAD R29, R11, R216.reuse, RZ ;  /* 0x000000d80b1d7224 */ /* 0x084fe200078e02ff */
[----:B------:R-:W-:Y:S01]  /*2bb20*/  SHF.R.S32.HI R27, RZ, 0x1f, R223 ;  /* 0x0000001fff1b7819 */ /* 0x000fe200000114df */
[----:B------:R-:W-:Y:S01]  /*2bb30*/  IMAD.WIDE.U32 R10, R10, R216, RZ ;  /* 0x000000d80a0a7225 */ /* 0x000fe200078e00ff */
[----:B------:R-:W-:-:S03]  /*2bb40*/  ISETP.NE.AND.EX P0, PT, RZ, UR5, PT, P0 ;  /* 0x00000005ff007c0c */ /* 0x000fc6000bf05300 */
[----:B------:R-:W2:Y:S01]  /*2bb50*/  @P2 LDC R24, c[0x0][0xbec] ;  /* 0x0002fb00ff182b82 */ /* 0x000ea20000000800 */
[----:B------:R-:W-:Y:S01]  /*2bb60*/  SEL R15, R223, RZ, !P0 ;  /* 0x000000ffdf0f7207 */ /* 0x000fe20004000000 */
[----:B------:R-:W-:Y:S01]  /*2bb70*/  IMAD.IADD R79, R210, 0x1, R203 ;  /* 0x00000001d24f7824 */ /* 0x000fe200078e02cb */
[----:B------:R-:W-:Y:S01]  /*2bb80*/  SEL R27, R27, RZ, !P0 ;  /* 0x000000ff1b1b7207 */ /* 0x000fe20004000000 */
[----:B------:R-:W-:Y:S02]  /*2bb90*/  IMAD.IADD R35, R11, 0x1, R29 ;  /* 0x000000010b237824 */ /* 0x000fe400078e021d */
[----:B-1----:R-:W-:Y:S02]  /*2bba0*/  IMAD R5, R5, R15, RZ ;  /* 0x0000000f05057224 */ /* 0x002fe400078e02ff */
[----:B------:R-:W1:Y:S01]  /*2bbb0*/  @P2 LDC R33, c[0x0][0xbf0] ;  /* 0x0002fc00ff212b82 */ /* 0x000e620000000800 */
[----:B-----5:R-:W-:Y:S02]  /*2bbc0*/  IMAD R78, R25, R14, RZ ;  /* 0x0000000e194e7224 */ /* 0x020fe400078e02ff */
[C---:B------:R-:W-:Y:S01]  /*2bbd0*/  IMAD R31, R4.reuse, R27, R5 ;  /* 0x0000001b041f7224 */ /* 0x040fe200078e0205 */
[----:B------:R-:W-:Y:S01]  /*2bbe0*/  SEL R27, R225, RZ, P1 ;  /* 0x000000ffe11b7207 */ /* 0x000fe20000800000 */
[----:B------:R-:W-:-:S03]  /*2bbf0*/  IMAD.WIDE.U32 R4, R4, R15, RZ ;  /* 0x0000000f04047225 */ /* 0x000fc600078e00ff */
[----:B------:R-:W0:Y:S01]  /*2bc00*/  LDC.64 R12, c[0x0][0xba8] ;  /* 0x0002ea00ff0c7b82 */ /* 0x000e220000000a00 */
[----:B------:R-:W-:Y:S01]  /*2bc10*/  IMAD.IADD R31, R5, 0x1, R31 ;  /* 0x00000001051f7824 */ /* 0x000fe200078e021f */
[----:B------:R-:W-:Y:S01]  /*2bc20*/  IADD3 R11, P0, P3, R4, R10, R111 ;  /* 0x0000000a040b7210 */ /* 0x000fe20007b1e06f */
[----:B------:R-:W-:Y:S01]  /*2bc30*/  IMAD.MOV.U32 R5, RZ, RZ, R79 ;  /* 0x000000ffff057224 */ /* 0x000fe200078e004f */
[----:B------:R-:W-:Y:S01]  /*2bc40*/  SHF.R.S32.HI R10, RZ, 0x1f, R111 ;  /* 0x0000001fff0a7819 */ /* 0x000fe2000001146f */
[-C--:B---3--:R-:W-:Y:S02]  /*2bc50*/  IMAD R29, R7, R27.reuse, RZ ;  /* 0x0000001b071d7224 */ /* 0x088fe400078e02ff */
[----:B------:R-:W-:Y:S01]  /*2bc60*/  IMAD.WIDE.U32 R6, R6, R27, RZ ;  /* 0x0000001b06067225 */ /* 0x000fe200078e00ff */
[----:B------:R-:W-:-:S03]  /*2bc70*/  IADD3.X R27, R31, R35, R10, P0, P3 ;  /* 0x000000231f1b7210 */ /* 0x000fc600007e640a */
[----:B--2---:R-:W-:-:S04]  /*2bc80*/  @P2 IMAD.HI.U32 R4, R79, R24, RZ ;  /* 0x000000184f042227 */ /* 0x004fc800078e00ff */
[----:B------:R-:W-:Y:S01]  /*2bc90*/  IMAD.IADD R29, R7, 0x1, R29 ;  /* 0x00000001071d7824 */ /* 0x000fe200078e021d */
[----:B-1----:R-:W-:-:S04]  /*2bca0*/  @P2 SHF.R.U32.HI R5, RZ, R33, R4 ;  /* 0x00000021ff052219 */ /* 0x002fc80000011604 */
[----:B------:R-:W-:Y:S01]  /*2bcb0*/  IADD3 R6, P0, P3, R5, R11, R6 ;  /* 0x0000000b05067210 */ /* 0x000fe20007b1e006 */
[--C-:B------:R-:W-:Y:S01]  /*2bcc0*/  IMAD.MOV R31, RZ, RZ, -R5.reuse ;  /* 0x000000ffff1f7224 */ /* 0x100fe200078e0a05 */
[----:B------:R-:W-:Y:S01]  /*2bcd0*/  SHF.R.S32.HI R4, RZ, 0x1f, R5 ;  /* 0x0000001fff047819 */ /* 0x000fe20000011405 */
[----:B0-----:R-:W0:Y:S02]  /*2bce0*/  @!P1 LDC R12, c[0x0][0xb50] ;  /* 0x0002d400ff0c9b82 */ /* 0x001e240000000800 */
[----:B------:R-:W-:Y:S01]  /*2bcf0*/  IMAD R5, R14, R31, R79 ;  /* 0x0000001f0e057224 */ /* 0x000fe200078e024f */
[----:B------:R-:W-:-:S03]  /*2bd00*/  IADD3.X R7, R4, R27, R29, P0, P3 ;  /* 0x0000001b04077210 */ /* 0x000fc600007e641d */
[-C--:B------:R-:W-:Y:S01]  /*2bd10*/  IMAD R4, R9, R5.reuse, RZ ;  /* 0x0000000509047224 */ /* 0x080fe200078e02ff */
[----:B------:R-:W-:Y:S01]  /*2bd20*/  SHF.R.S32.HI R11, RZ, 0x1f, R5 ;  /* 0x0000001fff0b7819 */ /* 0x000fe20000011405 */
[C---:B------:R-:W-:Y:S01]  /*2bd30*/  IMAD.WIDE.U32 R6, R8.reuse, R5, R6 ;  /* 0x0000000508067225 */ /* 0x040fe200078e0006 */
[----:B------:R-:W1:Y:S03]  /*2bd40*/  @!P1 LDC R13, c[0x0][0xb54] ;  /* 0x0002d500ff0d9b82 */ /* 0x000e660000000800 */
[----:B------:R-:W-:-:S04]  /*2bd50*/  IMAD R11, R8, R11, R4 ;  /* 0x0000000b080b7224 */ /* 0x000fc800078e0204 */
[----:B------:R-:W-:Y:S01]  /*2bd60*/  IMAD.IADD R4, R7, 0x1, R11 ;  /* 0x0000000107047824 */ /* 0x000fe200078e020b */
[----:B0-----:R-:W-:-:S04]  /*2bd70*/  LEA R12, P0, R6, R12, 0x2 ;  /* 0x0000000c060c7211 */ /* 0x001fc800078010ff */
[----:B-1----:R-:W-:Y:S02]  /*2bd80*/  LEA.HI.X R13, R6, R13, R4, 0x2, P0 ;  /* 0x0000000d060d7211 */ /* 0x002fe400000f1404 */
[----:B------:R-:W-:Y:S01]  /*2bd90*/  SHFL.IDX PT, R4, R12, RZ, 0x1c1f ;  /* 0x001c1fff0c047589 */ /* 0x000fe200000e0000 */
[----:B------:R-:W-:-:S03]  /*2bda0*/  LOP3.LUT P0, RZ, R234, 0x3, RZ, 0xc0, !PT ;  /* 0x00000003eaff7812 */ /* 0x000fc6000780c0ff */
[----:B------:R-:W0:Y:S04]  /*2bdb0*/  SHFL.IDX PT, R5, R13, RZ, 0x1c1f ;  /* 0x001c1fff0d057589 */ /* 0x000e2800000e0000 */
[----:B------:R-:W-:Y:S04]  /*2bdc0*/  SHFL.IDX PT, R6, R12, 0x1, 0x1c1f ;  /* 0x003c1f000c067f89 */ /* 0x000fe800000e0000 */
[----:B------:R-:W1:Y:S01]  /*2bdd0*/  SHFL.IDX PT, R7, R13, 0x1, 0x1c1f ;  /* 0x003c1f000d077f89 */ /* 0x000e6200000e0000 */
[----:B----4-:R-:W-:-:S04]  /*2bde0*/  IMAD.IADD R29, R26, 0x1, R203 ;  /* 0x000000011a1d7824 */ /* 0x010fc800078e02cb */
[C---:B------:R-:W-:Y:S01]  /*2bdf0*/  VIADD R27, R29.reuse, 0x8 ;  /* 0x000000081d1b7836 */ /* 0x040fe20000000000 */
[----:B------:R-:W-:-:S04]  /*2be00*/  ISETP.GE.OR P3, PT, R29, R78, P0 ;  /* 0x0000004e1d00720c */ /* 0x000fc80000766670 */
[----:B------:R-:W-:-:S09]  /*2be10*/  ISETP.GE.OR P0, PT, R27, R78, P0 ;  /* 0x0000004e1b00720c */ /* 0x000fd20000706670 */
        /* <DEDUP_REMOVED lines=16> */
[----:B------:R-:W-:Y:S01]  /*2bf20*/  LOP3.LUT R24, R24, R25, RZ, 0x3c, !PT ;  /* 0x0000001918187212 */ /* 0x000fe200078e3cff */
[--C-:B------:R-:W-:Y:S01]  /*2bf30*/  IMAD.X R25, RZ, RZ, R59.reuse, P5 ;  /* 0x000000ffff197224 */ /* 0x100fe200028e063b */
[C---:B------:R-:W-:Y:S02]  /*2bf40*/  IADD3 R3, P0, R58.reuse, 0x7000, RZ ;  /* 0x000070003a037810 */ /* 0x040fe40007f1e0ff */
[----:B------:R-:W-:Y:S01]  /*2bf50*/  IADD3 R33, P1, R58, 0x3000, RZ ;  /* 0x000030003a217810 */ /* 0x000fe20007f3e0ff */
[----:B------:R-:W-:Y:S01]  /*2bf60*/  IMAD R10, R10, UR4, RZ ;  /* 0x000000040a0a7c24 */ /* 0x000fe2000f8e02ff */
[C---:B------:R-:W-:Y:S01]  /*2bf70*/  IADD3 R37, P3, R58.reuse, 0x4000, RZ ;  /* 0x000040003a257810 */ /* 0x040fe20007f7e0ff */
[----:B------:R-:W-:Y:S01]  /*2bf80*/  IMAD.X R49, RZ, RZ, R59, P0 ;  /* 0x000000ffff317224 */ /* 0x000fe200000e063b */
[C---:B------:R-:W-:Y:S01]  /*2bf90*/  IADD3 R41, P4, R58.reuse, 0x5000, RZ ;  /* 0x000050003a297810 */ /* 0x040fe20007f9e0ff */
[----:B------:R-:W5:Y:S01]  /*2bfa0*/  LD.E.128 R24, desc[UR60][R24.64] ;  /* 0x0000003c18187980 */ /* 0x000f62000c101d00 */
[----:B------:R-:W-:-:S02]  /*2bfb0*/  IADD3 R45, P5, R58, 0x6000, RZ ;  /* 0x000060003a2d7810 */ /* 0x000fc40007fbe0ff */
[----:B------:R-:W-:Y:S01]  /*2bfc0*/  LOP3.LUT R0, R3, 0x380, RZ, 0xc0, !PT ;  /* 0x0000038003007812 */ /* 0x000fe200078ec0ff */
[----:B------:R-:W5:Y:S01]  /*2bfd0*/  LD.E.128 R28, desc[UR60][R28.64] ;  /* 0x0000003c1c1c7980 */ /* 0x000f62000c101d00 */
[----:B------:R-:W-:Y:S02]  /*2bfe0*/  LOP3.LUT R32, R33, 0x380, RZ, 0xc0, !PT ;  /* 0x0000038021207812 */ /* 0x000fe400078ec0ff */
[----:B------:R-:W-:Y:S02]  /*2bff0*/  LOP3.LUT R36, R37, 0x380, RZ, 0xc0, !PT ;  /* 0x0000038025247812 */ /* 0x000fe400078ec0ff */
[----:B------:R-:W-:Y:S02]  /*2c000*/  LOP3.LUT R40, R41, 0x380, RZ, 0xc0, !PT ;  /* 0x0000038029287812 */ /* 0x000fe400078ec0ff */
[----:B------:R-:W-:Y:S02]  /*2c010*/  LOP3.LUT R44, R45, 0x380, RZ, 0xc0, !PT ;  /* 0x000003802d2c7812 */ /* 0x000fe400078ec0ff */
[----:B0-----:R-:W-:-:S02]  /*2c020*/  LOP3.LUT R5, R58, 0x380, RZ, 0xc0, !PT ;  /* 0x000003803a057812 */ /* 0x001fc400078ec0ff */
[----:B------:R-:W-:Y:S02]  /*2c030*/  SHF.R.U64 R0, R0, 0x3, RZ ;  /* 0x0000000300007819 */ /* 0x000fe400000012ff */
[----:B------:R-:W-:Y:S02]  /*2c040*/  SHF.R.U64 R32, R32, 0x3, RZ ;  /* 0x0000000320207819 */ /* 0x000fe400000012ff */
[----:B------:R-:W-:Y:S02]  /*2c050*/  SHF.R.U64 R36, R36, 0x3, RZ ;  /* 0x0000000324247819 */ /* 0x000fe400000012ff */
[----:B------:R-:W-:Y:S02]  /*2c060*/  SHF.R.U64 R40, R40, 0x3, RZ ;  /* 0x0000000328287819 */ /* 0x000fe400000012ff */
[----:B------:R-:W-:Y:S02]  /*2c070*/  SHF.R.U64 R44, R44, 0x3, RZ ;  /* 0x000000032c2c7819 */ /* 0x000fe400000012ff */
[----:B------:R-:W-:Y:S01]  /*2c080*/  SHF.R.U64 R5, R5, 0x3, RZ ;  /* 0x0000000305057819 */ /* 0x000fe200000012ff */
[C---:B------:R-:W-:Y:S01]  /*2c090*/  IMAD R9, R111.reuse, UR5, R10 ;  /* 0x000000056f097c24 */ /* 0x040fe2000f8e020a */
[----:B------:R-:W-:Y:S01]  /*2c0a0*/  LOP3.LUT R48, R0, R3, RZ, 0x3c, !PT ;  /* 0x0000000300307212 */ /* 0x000fe200078e3cff */
        /* <DEDUP_REMOVED lines=11> */
[----:B------:R-:W5:Y:S01]  /*2c160*/  LD.E.128 R32, desc[UR60][R32.64] ;  /* 0x0000003c20207980 */ /* 0x000f62000c101d00 */
[----:B------:R-:W-:-:S02]  /*2c170*/  IMAD.IADD R3, R3, 0x1, R9 ;  /* 0x0000000103037824 */ /* 0x000fc400078e0209 */
[----:B------:R-:W-:Y:S01]  /*2c180*/  IMAD R0, R221, 0x20, R230 ;  /* 0x00000020dd007824 */ /* 0x000fe200078e02e6 */
[----:B------:R0:W5:Y:S01]  /*2c190*/  LD.E.128 R4, desc[UR60][R58.64] ;  /* 0x0000003c3a047980 */ /* 0x000162000c101d00 */
[----:B------:R-:W-:-:S03]  /*2c1a0*/  IMAD.WIDE.U32 R2, R216, UR4, R2 ;  /* 0x00000004d8027c25 */ /* 0x000fc6000f8e0002 */
[----:B------:R-:W5:Y:S01]  /*2c1b0*/  LD.E.128 R36, desc[UR60][R36.64] ;  /* 0x0000003c24247980 */ /* 0x000f62000c101d00 */
[----:B------:R-:W-:-:S03]  /*2c1c0*/  SHF.R.S32.HI R8, RZ, 0x1f, R15 ;  /* 0x0000001fff087819 */ /* 0x000fc6000001140f */
[----:B------:R-:W5:Y:S01]  /*2c1d0*/  LD.E.128 R40, desc[UR60][R40.64] ;  /* 0x0000003c28287980 */ /* 0x000f62000c101d00 */
[----:B------:R-:W-:-:S03]  /*2c1e0*/  IMAD.IADD R10, R203, 0x1, R0 ;  /* 0x00000001cb0a7824 */ /* 0x000fc600078e0200 */
        /* <DEDUP_REMOVED lines=28> */
[----:B-1----:R-:W-:-:S02]  /*2c3b0*/  SHF.R.S32.HI R0, RZ, 0x1f, R11 ;  /* 0x0000001fff007819 */ /* 0x002fc4000001140b */
[----:B------:R-:W-:-:S03]  /*2c3c0*/  IMAD.IADD R3, R3, 0x1, R13 ;  /* 0x0000000103037824 */ /* 0x000fc600078e020d */
        /* <DEDUP_REMOVED lines=11> */
.L_x_1835:
[----:B------:R-:W-:Y:S01]  /*2c480*/  IMAD.IADD R203, R230, 0x1, R203 ;  /* 0x00000001e6cb7824 */ /* 0x000fe200078e02cb */
        /* <DEDUP_REMOVED lines=8> */
[CC--:B--2---:R-:W-:Y:S02]  /*2c510*/  @!P0 LEA R8, P2, R211.reuse, R14.reuse, 0x1 ;  /* 0x0000000ed3088211 */ /* 0x0c4fe400078408ff */
[C---:B------:R-:W-:Y:S02]  /*2c520*/  @!P1 LEA R14, P3, R220.reuse, R14, 0x1 ;  /* 0x0000000edc0e9211 */ /* 0x040fe400078608ff */
[-C--:B-1----:R-:W-:Y:S02]  /*2c530*/  @!P0 LEA.HI.X R9, R211, R0.reuse, R11, 0x1, P2 ;  /* 0x00000000d3098211 */ /* 0x082fe400010f0c0b */
[----:B------:R-:W-:-:S03]  /*2c540*/  @!P1 LEA.HI.X R15, R220, R0, R10, 0x1, P3 ;  /* 0x00000000dc0f9211 */ /* 0x000fc600018f0c0a */
[----:B-----5:R3:W-:Y:S04]  /*2c550*/  @!P0 ST.E.128 desc[UR60][R8.64], R4 ;  /* 0x0000000408008985 */ /* 0x0207e8000c101d3c */
[----:B------:R3:W-:Y:S02]  /*2c560*/  @!P1 ST.E.128 desc[UR60][R14.64], R36 ;  /* 0x000000240e009985 */ /* 0x0007e4000c101d3c */
.L_x_1566:
[----:B------:R-:W-:Y:S05]  /*2c570*/  BSYNC B1 ;  /* 0x0000000000017941 */ /* 0x000fea0003800000 */
.L_x_1565:
[----:B------:R-:W-:-:S03]  /*2c580*/  UMOV UR4, 0xffffffff ;  /* 0xffffffff00047882 */ /* 0x000fc60000000000 */
[----:B------:R-:W-:Y:S05]  /*2c590*/  BRA.DIV UR4, `(.L_x_1567) ;  /* 0x000000c604c87947 */ /* 0x000fea000b800000 */
[----:B-1----:R1:W4:Y:S04]  /*2c5a0*/  SHFL.IDX PT, R0, R3, 0x1, 0x181f ;  /* 0x00381f0003007f89 */ /* 0x00232800000e0000 */
[----:B--23--:R1:W2:Y:S02]  /*2c5b0*/  SHFL.IDX PT, R14, R2, 0x1, 0x181f ;  /* 0x00381f00020e7f89 */ /* 0x00c2a400000e0000 */
.L_x_1839:
        /* <DEDUP_REMOVED lines=11> */
[-C--:B----4-:R-:W-:Y:S02]  /*2c670*/  @!P2 LEA.HI.X R5, R211, R0.reuse, R7, 0x1, P0 ;  /* 0x00000000d305a211 */ /* 0x090fe400000f0c07 */
[----:B------:R-:W-:-:S03]  /*2c680*/  @!P3 LEA.HI.X R15, R220, R0, R6, 0x1, P1 ;  /* 0x00000000dc0fb211 */ /* 0x000fc600008f0c06 */
[----:B------:R3:W-:Y:S04]  /*2c690*/  @!P2 ST.E.128 desc[UR60][R4.64], R24 ;  /* 0x000000180400a985 */ /* 0x0007e8000c101d3c */
[----:B------:R3:W-:Y:S02]  /*2c6a0*/  @!P3 ST.E.128 desc[UR60][R14.64], R40 ;  /* 0x000000280e00b985 */ /* 0x0007e4000c101d3c */
.L_x_1569:
[----:B------:R-:W-:Y:S05]  /*2c6b0*/  BSYNC B1 ;  /* 0x0000000000017941 */ /* 0x000fea0003800000 */
.L_x_1568:
[----:B------:R-:W-:-:S03]  /*2c6c0*/  UMOV UR4, 0xffffffff ;  /* 0xffffffff00047882 */ /* 0x000fc60000000000 */
[----:B------:R-:W-:Y:S05]  /*2c6d0*/  BRA.DIV UR4, `(.L_x_1570) ;  /* 0x000000c604c07947 */ /* 0x000fea000b800000 */
[----:B----4-:R4:W0:Y:S04]  /*2c6e0*/  SHFL.IDX PT, R0, R3, 0x2, 0x181f ;  /* 0x00581f0003007f89 */ /* 0x01082800000e0000 */
[----:B--23--:R4:W2:Y:S02]  /*2c6f0*/  SHFL.IDX PT, R14, R2, 0x2, 0x181f ;  /* 0x00581f00020e7f89 */ /* 0x00c8a400000e0000 */
.L_x_1843:
        /* <DEDUP_REMOVED lines=11> */
[-C--:B0-----:R-:W-:Y:S02]  /*2c7b0*/  @!P2 LEA.HI.X R5, R211, R0.reuse, R7, 0x1, P0 ;  /* 0x00000000d305a211 */ /* 0x081fe400000f0c07 */
[----:B------:R-:W-:-:S03]  /*2c7c0*/  @!P3 LEA.HI.X R15, R220, R0, R6, 0x1, P1 ;  /* 0x00000000dc0fb211 */ /* 0x000fc600008f0c06 */
[----:B------:R3:W-:Y:S04]  /*2c7d0*/  @!P2 ST.E.128 desc[UR60][R4.64], R28 ;  /* 0x0000001c0400a985 */ /* 0x0007e8000c101d3c */
[----:B------:R3:W-:Y:S02]  /*2c7e0*/  @!P3 ST.E.128 desc[UR60][R14.64], R44 ;  /* 0x0000002c0e00b985 */ /* 0x0007e4000c101d3c */
.L_x_1572:
[----:B------:R-:W-:Y:S05]  /*2c7f0*/  BSYNC B1 ;  /* 0x0000000000017941 */ /* 0x000fea0003800000 */
.L_x_1571:
[----:B------:R-:W-:-:S03]  /*2c800*/  UMOV UR4, 0xffffffff ;  /* 0xffffffff00047882 */ /* 0x000fc60000000000 */
[----:B------:R-:W-:Y:S05]  /*2c810*/  BRA.DIV UR4, `(.L_x_1573) ;  /* 0x000000c604b87947 */ /* 0x000fea000b800000 */
[----:B0-----:R0:W0:Y:S04]  /*2c820*/  SHFL.IDX PT, R0, R3, 0x3, 0x181f ;  /* 0x00781f0003007f89 */ /* 0x00102800000e0000 */
[----:B--23--:R2:W3:Y:S02]  /*2c830*/  SHFL.IDX PT, R14, R2, 0x3, 0x181f ;  /* 0x00781f00020e7f89 */ /* 0x00c4e400000e0000 */
.L_x_1847:
        /* <DEDUP_REMOVED lines=16> */
.L_x_1563:
[----:B------:R-:W1:Y:S01]  /*2c940*/  @P2 LDC R8, c[0x0][0xbec] ;  /* 0x0002fb00ff082b82 */ /* 0x000e620000000800 */
[----:B------:R-:W-:Y:S01]  /*2c950*/  ULDC.64 UR4, c[0x0][0xb08] ;  /* 0x0002c20000047ab9 */ /* 0x000fe20000000a00 */
[----:B0-----:R-:W-:Y:S01]  /*2c960*/  SHF.R.S32.HI R6, RZ, 0x1f, R15 ;  /* 0x0000001fff067819 */ /* 0x001fe2000001140f */
[----:B------:R-:W-:Y:S01]  /*2c970*/  IMAD R10, R10, UR4, RZ ;  /* 0x000000040a0a7c24 */ /* 0x000fe2000f8e02ff */
[----:B------:R-:W-:Y:S01]  /*2c980*/  ULDC.64 UR6, c[0x0][0xb30] ;  /* 0x0002cc0000067ab9 */ /* 0x000fe20000000a00 */
[----:B------:R-:W-:-:S03]  /*2c990*/  IMAD.WIDE.U32 R4, R111, UR4, RZ ;  /* 0x000000046f047c25 */ /* 0x000fc6000f8e00ff */
[----:B------:R-:W0:Y:S01]  /*2c9a0*/  @P2 LDC R11, c[0x0][0xbf0] ;  /* 0x0002fc00ff0b2b82 */ /* 0x000e220000000800 */
[----:B------:R-:W-:Y:S01]  /*2c9b0*/  IMAD R111, R111, UR5, R10 ;  /* 0x000000056f6f7c24 */ /* 0x000fe2000f8e020a */
[----:B------:R-:W-:Y:S01]  /*2c9c0*/  ULDC.64 UR4, c[0x0][0xb38] ;  /* 0x0002ce0000047ab9 */ /* 0x000fe20000000a00 */
[----:B------:R-:W-:Y:S02]  /*2c9d0*/  IMAD.MOV.U32 R7, RZ, RZ, R79 ;  /* 0x000000ffff077224 */ /* 0x000fe400078e004f */
[----:B------:R-:W-:Y:S02]  /*2c9e0*/  IMAD.IADD R5, R5, 0x1, R111 ;  /* 0x0000000105057824 */ /* 0x000fe400078e026f */
[----:B------:R-:W-:Y:S02]  /*2c9f0*/  VIADD R99, R195, 0x8 ;  /* 0x00000008c3637836 */ /* 0x000fe40000000000 */
[----:B------:R-:W-:-:S03]  /*2ca00*/  IMAD.WIDE.U32 R4, R216, UR4, R4 ;  /* 0x00000004d8047c25 */ /* 0x000fc6000f8e0004 */
[----:B------:R-:W-:Y:S01]  /*2ca10*/  SHF.R.S32.HI R100, RZ, 0x1f, R99 ;  /* 0x0000001fff647819 */ /* 0x000fe20000011463 */
[----:B------:R-:W-:Y:S01]  /*2ca20*/  IMAD R5, R216, UR5, R5 ;  /* 0x00000005d8057c24 */ /* 0x000fe2000f8e0205 */
[----:B------:R-:W-:Y:S01]  /*2ca30*/  ULDC.64 UR4, c[0x0][0xb40] ;  /* 0x0002d00000047ab9 */ /* 0x000fe20000000a00 */
[----:B------:R-:W-:Y:S02]  /*2ca40*/  VIADD R101, R195, 0x10 ;  /* 0x00000010c3657836 */ /* 0x000fe40000000000 */
[----:B-1----:R-:W-:-:S03]  /*2ca50*/  @P2 IMAD.HI.U32 R8, R79, R8, RZ ;  /* 0x000000084f082227 */ /* 0x002fc600078e00ff */
[----:B------:R-:W-:Y:S01]  /*2ca60*/  SHF.R.S32.HI R108, RZ, 0x1f, R101 ;  /* 0x0000001fff6c7819 */ /* 0x000fe20000011465 */
[----:B------:R-:W-:Y:S02]  /*2ca70*/  IMAD R6, R6, UR4, RZ ;  /* 0x0000000406067c24 */ /* 0x000fe4000f8e02ff */
[----:B------:R-:W-:Y:S01]  /*2ca80*/  IMAD.WIDE.U32 R4, R15, UR4, R4 ;  /* 0x000000040f047c25 */ /* 0x000fe2000f8e0004 */
[----:B0-----:R-:W-:-:S03]  /*2ca90*/  @P2 SHF.R.U32.HI R7, RZ, R11, R8 ;  /* 0x0000000bff072219 */ /* 0x001fc60000011608 */
[----:B------:R-:W-:Y:S01]  /*2caa0*/  IMAD R9, R15, UR5, R6 ;  /* 0x000000050f097c24 */ /* 0x000fe2000f8e0206 */
[--C-:B------:R-:W-:Y:S01]  /*2cab0*/  SHF.R.S32.HI R6, RZ, 0x1f, R7.reuse ;  /* 0x0000001fff067819 */ /* 0x100fe20000011407 */
[----:B------:R-:W-:Y:S01]  /*2cac0*/  IMAD.MOV R25, RZ, RZ, -R7 ;  /* 0x000000ffff197224 */ /* 0x000fe200078e0a07 */
[----:B------:R-:W-:Y:S01]  /*2cad0*/  ULDC.64 UR4, c[0x0][0xb48] ;  /* 0x0002d20000047ab9 */ /* 0x000fe20000000a00 */
[----:B------:R-:W-:Y:S02]  /*2cae0*/  IMAD.IADD R5, R5, 0x1, R9 ;  /* 0x0000000105057824 */ /* 0x000fe400078e0209 */
[----:B------:R-:W-:Y:S02]  /*2caf0*/  IMAD R25, R14, R25, R79 ;  /* 0x000000190e197224 */ /* 0x000fe400078e024f */
[----:B------:R-:W-:-:S04]  /*2cb00*/  IMAD.WIDE.U32 R4, R225, UR4, R4 ;  /* 0x00000004e1047c25 */ /* 0x000fc8000f8e0004 */
[----:B------:R-:W-:Y:S02]  /*2cb10*/  IMAD R6, R6, UR6, RZ ;  /* 0x0000000606067c24 */ /* 0x000fe4000f8e02ff */
[----:B------:R-:W-:Y:S01]  /*2cb20*/  IMAD R5, R225, UR5, R5 ;  /* 0x00000005e1057c24 */ /* 0x000fe2000f8e0205 */
[----:B------:R-:W-:Y:S01]  /*2cb30*/  ULDC.64 UR4, c[0x0][0xb28] ;  /* 0x0002ca0000047ab9 */ /* 0x000fe20000000a00 */
[C---:B------:R-:W-:Y:S01]  /*2cb40*/  IMAD R9, R7.reuse, UR7, R6 ;  /* 0x0000000707097c24 */ /* 0x040fe2000f8e0206 */
[----:B------:R-:W-:Y:S01]  /*2cb50*/  SHF.R.S32.HI R6, RZ, 0x1f, R25 ;  /* 0x0000001fff067819 */ /* 0x000fe20000011419 */
[----:B------:R-:W-:-:S04]  /*2cb60*/  IMAD.WIDE.U32 R4, R7, UR6, R4 ;  /* 0x0000000607047c25 */ /* 0x000fc8000f8e0004 */
[----:B------:R-:W-:Y:S02]  /*2cb70*/  IMAD R6, R6, UR4, RZ ;  /* 0x0000000406067c24 */ /* 0x000fe4000f8e02ff */
[----:B------:R-:W-:Y:S02]  /*2cb80*/  IMAD.IADD R5, R5, 0x1, R9 ;  /* 0x0000000105057824 */ /* 0x000fe400078e0209 */
[C---:B------:R-:W-:Y:S02]  /*2cb90*/  IMAD R7, R25.reuse, UR5, R6 ;  /* 0x0000000519077c24 */ /* 0x040fe4000f8e0206 */
[----:B------:R-:W-:Y:S02]  /*2cba0*/  VIADD R8, R16, 0x29820 ;  /* 0x0002982010087836 */ /* 0x000fe40000000000 */
[----:B------:R-:W-:Y:S01]  /*2cbb0*/  IMAD.WIDE.U32 R24, R25, UR4, R4 ;  /* 0x0000000419187c25 */ /* 0x000fe2000f8e0004 */
[----:B------:R-:W-:Y:S02]  /*2cbc0*/  ULDC.64 UR4, c[0x0][0xb00] ;  /* 0x0002c00000047ab9 */ /* 0x000fe40000000a00 */
[----:B------:R-:W-:Y:S01]  /*2cbd0*/  PRMT R8, RZ, 0x654, R8 ;  /* 0x00000654ff087816 */ /* 0x000fe20000000008 */
[----:B------:R-:W-:Y:S01]  /*2cbe0*/  IMAD.IADD R5, R25, 0x1, R7 ;  /* 0x0000000119057824 */ /* 0x000fe200078e0207 */
[C---:B------:R-:W-:Y:S01]  /*2cbf0*/  LEA R4, P0, R24.reuse, UR4, 0x2 ;  /* 0x0000000418047c11 */ /* 0x040fe2000f8010ff */
[C---:B------:R-:W-:Y:S01]  /*2cc00*/  VIADD R97, R195.reuse, 0x18 ;  /* 0x00000018c3617836 */ /* 0x040fe20000000000 */
[----:B------:R-:W-:Y:S01]  /*2cc10*/  UMOV UR4, 0xffffffff ;  /* 0xffffffff00047882 */ /* 0x000fe20000000000 */
[C---:B------:R-:W-:Y:S01]  /*2cc20*/  VIADD R95, R195.reuse, 0x20 ;  /* 0x00000020c35f7836 */ /* 0x040fe20000000000 */
[----:B------:R0:W-:Y:S01]  /*2cc30*/  SYNCS.ARRIVE.TRANS64.RED.A1T0 RZ, [R8+URZ], RZ ;  /* 0x000000ff08ff79a7 */ /* 0x0001e2000810043f */
[C---:B------:R-:W-:Y:S01]  /*2cc40*/  VIADD R89, R195.reuse, 0x28 ;  /* 0x00000028c3597836 */ /* 0x040fe20000000000 */
[----:B------:R-:W-:Y:S01]  /*2cc50*/  LEA.HI.X R24, R24, UR5, R5, 0x2, P0 ;  /* 0x0000000518187c11 */ /* 0x000fe200080f1405 */
        /* <DEDUP_REMOVED lines=15> */
[----:B------:R-:W-:-:S02]  /*2cd50*/  SHF.R.S32.HI R34, RZ, 0x1f, R35 ;  /* 0x0000001fff227819 */ /* 0x000fc40000011423 */
[----:B------:R-:W-:Y:S02]  /*2cd60*/  SHF.R.S32.HI R26, RZ, 0x1f, R33 ;  /* 0x0000001fff1a7819 */ /* 0x000fe40000011421 */
[----:B------:R-:W-:Y:S02]  /*2cd70*/  SHF.R.S32.HI R32, RZ, 0x1f, R31 ;  /* 0x0000001fff207819 */ /* 0x000fe4000001141f */
[----:B------:R-:W-:Y:S01]  /*2cd80*/  SHF.R.S32.HI R30, RZ, 0x1f, R25 ;  /* 0x0000001fff1e7819 */ /* 0x000fe20000011419 */
[----:B0-----:R-:W-:Y:S06]  /*2cd90*/  BRA.DIV UR4, `(.L_x_1575) ;  /* 0x000000c204a07947 */ /* 0x001fec000b800000 */
[----:B------:R0:W1:Y:S04]  /*2cda0*/  SHFL.IDX PT, R5, R24, RZ, 0x1c1f ;  /* 0x001c1fff18057589 */ /* 0x00006800000e0000 */
[----:B------:R0:W2:Y:S02]  /*2cdb0*/  SHFL.IDX PT, R14, R4, RZ, 0x1c1f ;  /* 0x001c1fff040e7589 */ /* 0x0000a400000e0000 */
.L_x_1850:
[----:B------:R-:W-:Y:S01]  /*2cdc0*/  ISETP.GE.AND P0, PT, R29, R78, PT ;  /* 0x0000004e1d00720c */ /* 0x000fe20003f06270 */
[----:B------:R-:W-:-:S12]  /*2cdd0*/  BSSY B1, `(.L_x_1576) ;  /* 0x000004c000017945 */ /* 0x000fd80003800000 */
[----:B------:R-:W-:Y:S05]  /*2cde0*/  @P0 BRA `(.L_x_1577) ;  /* 0x0000000400280947 */ /* 0x000fea0003800000 */
[----:B------:R-:W-:Y:S02]  /*2cdf0*/  ULDC UR4, c[0x0][0xac8] ;  /* 0x0002b20000047ab9 */ /* 0x000fe40000000800 */
[----:B------:R-:W-:Y:S02]  /*2ce00*/  ISETP.GE.AND P0, PT, R195, UR4, PT ;  /* 0x00000004c3007c0c */ /* 0x000fe4000bf06270 */
[----:B------:R-:W-:Y:S02]  /*2ce10*/  ISETP.GE.AND P3, PT, R99, UR4, PT ;  /* 0x0000000463007c0c */ /* 0x000fe4000bf66270 */
[----:B------:R-:W-:Y:S02]  /*2ce20*/  ISETP.GE.AND P2, PT, R101, UR4, PT ;  /* 0x0000000465007c0c */ /* 0x000fe4000bf46270 */
[----:B------:R-:W-:-:S07]  /*2ce30*/  ISETP.GE.AND P1, PT, R97, UR4, PT ;  /* 0x0000000461007c0c */ /* 0x000fce000bf26270 */
[----:B-1----:R-:W-:Y:S02]  /*2ce40*/  @!P0 IMAD.MOV.U32 R15, RZ, RZ, R5 ;  /* 0x000000ffff0f8224 */ /* 0x002fe400078e0005 */
[----:B------:R-:W-:Y:S01]  /*2ce50*/  @!P0 IMAD.MOV.U32 R119, RZ, RZ, R3 ;  /* 0x000000ffff778224 */ /* 0x000fe200078e0003 */
[-C--:B--2---:R-:W-:Y:S01]  /*2ce60*/  @!P3 LEA R6, P4, R99, R14.reuse, 0x2 ;  /* 0x0000000e6306b211 */ /* 0x084fe200078810ff */
[----:B------:R-:W-:Y:S02]  /*2ce70*/  @!P0 IMAD.WIDE R8, R195, 0x4, R14 ;  /* 0x00000004c3088825 */ /* 0x000fe400078e020e */
[-C--:B------:R-:W-:Y:S02]  /*2ce80*/  @!P1 LEA R12, P5, R97, R14.reuse, 0x2 ;  /* 0x0000000e610c9211 */ /* 0x080fe400078a10ff */
[-C--:B------:R-:W-:Y:S01]  /*2ce90*/  @!P3 LEA.HI.X R7, R99, R5.reuse, R100, 0x2, P4 ;  /* 0x000000056307b211 */ /* 0x080fe200020f1464 */
[----:B------:R1:W-:Y:S01]  /*2cea0*/  @!P0 ST.E.64 desc[UR60][R8.64], R118 ;  /* 0x0000007608008985 */ /* 0x0003e2000c101b3c */
[----:B------:R-:W-:Y:S01]  /*2ceb0*/  ISETP.GE.AND P0, PT, R95, UR4, PT ;  /* 0x000000045f007c0c */ /* 0x000fe2000bf06270 */
[----:B------:R-:W-:Y:S01]  /*2cec0*/  @!P3 IMAD.MOV.U32 R87, RZ, RZ, R21 ;  /* 0x000000ffff57b224 */ /* 0x000fe200078e0015 */
[----:B------:R-:W-:Y:S01]  /*2ced0*/  @!P2 LEA R10, P4, R101, R14, 0x2 ;  /* 0x0000000e650aa211 */ /* 0x000fe200078810ff */
[----:B------:R-:W-:Y:S01]  /*2cee0*/  @!P1 IMAD.MOV.U32 R81, RZ, RZ, R91 ;  /* 0x000000ffff519224 */ /* 0x000fe200078e005b */
[----:B------:R-:W-:-:S02]  /*2cef0*/  @!P1 LEA.HI.X R13, R97, R5, R98, 0x2, P5 ;  /* 0x00000005610d9211 */ /* 0x000fc400028f1462 */
[----:B------:R2:W-:Y:S01]  /*2cf00*/  @!P3 ST.E.64 desc[UR60][R6.64], R86 ;  /* 0x000000560600b985 */ /* 0x0005e2000c101b3c */
[----:B------:R-:W-:Y:S02]  /*2cf10*/  @!P2 LEA.HI.X R11, R101, R5, R108, 0x2, P4 ;  /* 0x00000005650ba211 */ /* 0x000fe400020f146c */
[----:B------:R-:W-:-:S03]  /*2cf20*/  ISETP.GE.AND P3, PT, R89, UR4, PT ;  /* 0x0000000459007c0c */ /* 0x000fc6000bf66270 */
[----:B------:R3:W-:Y:S01]  /*2cf30*/  @!P2 ST.E.64 desc[UR60][R10.64], R120 ;  /* 0x000000780a00a985 */ /* 0x0007e2000c101b3c */
[----:B------:R-:W-:Y:S01]  /*2cf40*/  ISETP.GE.AND P2, PT, R85, UR4, PT ;  /* 0x0000000455007c0c */ /* 0x000fe2000bf46270 */
[----:B------:R-:W-:Y:S01]  /*2cf50*/  @!P0 IMAD.MOV.U32 R92, RZ, RZ, R0 ;  /* 0x000000ffff5c8224 */ /* 0x000fe200078e0000 */
[----:B-1----:R-:W-:Y:S01]  /*2cf60*/  @!P0 LEA R8, P4, R95, R14, 0x2 ;  /* 0x0000000e5f088211 */ /* 0x002fe200078810ff */
[----:B------:R1:W-:Y:S01]  /*2cf70*/  @!P1 ST.E.64 desc[UR60][R12.64], R80 ;  /* 0x000000500c009985 */ /* 0x0003e2000c101b3c */
[----:B------:R-:W-:Y:S02]  /*2cf80*/  ISETP.GE.AND P1, PT, R83, UR4, PT ;  /* 0x0000000453007c0c */ /* 0x000fe4000bf26270 */
[----:B------:R-:W-:-:S03]  /*2cf90*/  @!P0 LEA.HI.X R9, R95, R5, R96, 0x2, P4 ;  /* 0x000000055f098211 */ /* 0x000fc600020f1460 */
[-C--:B--2---:R-:W-:Y:S02]  /*2cfa0*/  @!P3 LEA R6, P5, R89, R14.reuse, 0x2 ;  /* 0x0000000e5906b211 */ /* 0x084fe400078a10ff */
[----:B------:R2:W-:Y:S01]  /*2cfb0*/  @!P0 ST.E.64 desc[UR60][R8.64], R92 ;  /* 0x0000005c08008985 */ /* 0x0005e2000c101b3c */
[----:B------:R-:W-:Y:S02]  /*2cfc0*/  ISETP.GE.AND P0, PT, R79, UR4, PT ;  /* 0x000000044f007c0c */ /* 0x000fe4000bf06270 */
[-C--:B------:R-:W-:Y:S02]  /*2cfd0*/  @!P3 LEA.HI.X R7, R89, R5.reuse, R94, 0x2, P5 ;  /* 0x000000055907b211 */ /* 0x080fe400028f145e */
[-C--:B---3--:R-:W-:Y:S02]  /*2cfe0*/  @!P2 LEA R10, P5, R85, R14.reuse, 0x2 ;  /* 0x0000000e550aa211 */ /* 0x088fe400078a10ff */
[----:B-1----:R-:W-:Y:S01]  /*2cff0*/  @!P1 LEA R12, P4, R83, R14, 0x2 ;  /* 0x0000000e530c9211 */ /* 0x002fe200078810ff */
[----:B------:R1:W-:Y:S01]  /*2d000*/  @!P3 ST.E.64 desc[UR60][R6.64], R36 ;  /* 0x000000240600b985 */ /* 0x0003e2000c101b3c */
[----:B------:R-:W-:-:S02]  /*2d010*/  @!P2 LEA.HI.X R11, R85, R5, R90, 0x2, P5 ;  /* 0x00000005550ba211 */ /* 0x000fc400028f145a */
[----:B------:R-:W-:Y:S02]  /*2d020*/  ISETP.GE.AND P3, PT, R59, UR4, PT ;  /* 0x000000043b007c0c */ /* 0x000fe4000bf66270 */
[----:B------:R-:W-:Y:S01]  /*2d030*/  ISETP.GE.AND P5, PT, R35, UR4, PT ;  /* 0x0000000423007c0c */ /* 0x000fe2000bfa6270 */
[----:B------:R3:W-:Y:S01]  /*2d040*/  @!P2 ST.E.64 desc[UR60][R10.64], R38 ;  /* 0x000000260a00a985 */ /* 0x0007e2000c101b3c */
[----:B------:R-:W-:Y:S02]  /*2d050*/  @!P1 LEA.HI.X R13, R83, R5, R88, 0x2, P4 ;  /* 0x00000005530d9211 */ /* 0x000fe400020f1458 */
[----:B--2---:R-:W-:-:S03]  /*2d060*/  @!P0 LEA R8, P2, R79, R14, 0x2 ;  /* 0x0000000e4f088211 */ /* 0x004fc600078410ff */
[----:B------:R-:W-:Y:S01]  /*2d070*/  @!P1 ST.E.64 desc[UR60][R12.64], R40 ;  /* 0x000000280c009985 */ /* 0x000fe2000c101b3c */
[-C--:B------:R-:W-:Y:S02]  /*2d080*/  @!P0 LEA.HI.X R9, R79, R5.reuse, R84, 0x2, P2 ;  /* 0x000000054f098211 */ /* 0x080fe400010f1454 */
[----:B------:R-:W-:Y:S02]  /*2d090*/  ISETP.GE.AND P1, PT, R33, UR4, PT ;  /* 0x0000000421007c0c */ /* 0x000fe4000bf26270 */
[-C--:B-1----:R-:W-:Y:S01]  /*2d0a0*/  @!P3 LEA R6, P4, R59, R14.reuse, 0x2 ;  /* 0x0000000e3b06b211 */ /* 0x082fe200078810ff */
[----:B------:R1:W-:Y:S01]  /*2d0b0*/  @!P0 ST.E.64 desc[UR60][R8.64], R42 ;  /* 0x0000002a08008985 */ /* 0x0003e2000c101b3c */
[----:B------:R-:W-:Y:S02]  /*2d0c0*/  @!P5 LEA R28, P2, R35, R14, 0x2 ;  /* 0x0000000e231cd211 */ /* 0x000fe400078410ff */
[----:B------:R-:W-:Y:S02]  /*2d0d0*/  ISETP.GE.AND P0, PT, R31, UR4, PT ;  /* 0x000000041f007c0c */ /* 0x000fe4000bf06270 */
[----:B------:R-:W-:-:S02]  /*2d0e0*/  @!P3 LEA.HI.X R7, R59, R5, R58, 0x2, P4 ;  /* 0x000000053b07b211 */ /* 0x000fc400020f143a */
[-C--:B------:R-:W-:Y:S02]  /*2d0f0*/  @!P5 LEA.HI.X R29, R35, R5.reuse, R34, 0x2, P2 ;  /* 0x00000005231dd211 */ /* 0x080fe400010f1422 */
[----:B------:R-:W-:Y:S01]  /*2d100*/  ISETP.GE.AND P4, PT, R227, UR4, PT ;  /* 0x00000004e3007c0c */ /* 0x000fe2000bf86270 */
[----:B------:R2:W-:Y:S01]  /*2d110*/  @!P3 ST.E.64 desc[UR60][R6.64], R44 ;  /* 0x0000002c0600b985 */ /* 0x0005e2000c101b3c */
[----:B---3--:R-:W-:Y:S02]  /*2d120*/  @!P1 LEA R10, P2, R33, R14, 0x2 ;  /* 0x0000000e210a9211 */ /* 0x008fe400078410ff */
[----:B------:R-:W-:Y:S01]  /*2d130*/  ISETP.GE.AND P3, PT, R25, UR4, PT ;  /* 0x0000000419007c0c */ /* 0x000fe2000bf66270 */
[----:B------:R-:W-:Y:S01]  /*2d140*/  @!P5 ST.E.64 desc[UR60][R28.64], R46 ;  /* 0x0000002e1c00d985 */ /* 0x000fe2000c101b3c */
[----:B------:R-:W-:Y:S02]  /*2d150*/  ISETP.GE.AND P5, PT, R228, UR4, PT ;  /* 0x00000004e4007c0c */ /* 0x000fe4000bfa6270 */
[----:B------:R-:W-:-:S02]  /*2d160*/  @!P1 LEA.HI.X R11, R33, R5, R26, 0x2, P2 ;  /* 0x00000005210b9211 */ /* 0x000fc400010f141a */
[----:B-1----:R-:W-:-:S04]  /*2d170*/  @!P0 LEA R8, P2, R31, R14, 0x2 ;  /* 0x0000000e1f088211 */ /* 0x002fc800078410ff */
[----:B------:R-:W-:Y:S01]  /*2d180*/  @!P0 LEA.HI.X R9, R31, R5, R32, 0x2, P2 ;  /* 0x000000051f098211 */ /* 0x000fe200010f1420 */
[----:B--2---:R-:W-:Y:S02]  /*2d190*/  @!P1 IMAD.MOV.U32 R6, RZ, RZ, R2 ;  /* 0x000000ffff069224 */ /* 0x004fe400078e0002 */
[----:B------:R-:W-:Y:S02]  /*2d1a0*/  @!P1 IMAD.MOV.U32 R7, RZ, RZ, R49 ;  /* 0x000000ffff079224 */ /* 0x000fe400078e0031 */
[----:B------:R-:W-:-:S03]  /*2d1b0*/  @!P5 IMAD.MOV.U32 R102, RZ, RZ, R82 ;  /* 0x000000ffff66d224 */ /* 0x000fc600078e0052 */
[----:B------:R1:W-:Y:S01]  /*2d1c0*/  @!P1 ST.E.64 desc[UR60][R10.64], R6 ;  /* 0x000000060a009985 */ /* 0x0003e2000c101b3c */
[----:B------:R-:W-:-:S03]  /*2d1d0*/  @!P3 LEA R2, P1, R25, R14, 0x2 ;  /* 0x0000000e1902b211 */ /* 0x000fc600078210ff */
[----:B------:R3:W-:Y:S01]  /*2d1e0*/  @!P0 ST.E.64 desc[UR60][R8.64], R50 ;  /* 0x0000003208008985 */ /* 0x0007e2000c101b3c */
[CC--:B------:R-:W-:Y:S02]  /*2d1f0*/  @!P5 LEA R12, P0, R228.reuse, R14.reuse, 0x2 ;  /* 0x0000000ee40cd211 */ /* 0x0c0fe400078010ff */
[----:B------:R-:W-:Y:S02]  /*2d200*/  @!P4 LEA R14, P2, R227, R14, 0x2 ;  /* 0x0000000ee30ec211 */ /* 0x000fe400078410ff */
[-C--:B------:R-:W-:Y:S02]  /*2d210*/  @!P3 LEA.HI.X R3, R25, R5.reuse, R30, 0x2, P1 ;  /* 0x000000051903b211 */ /* 0x080fe400008f141e */
[-C--:B------:R-:W-:Y:S02]  /*2d220*/  @!P5 LEA.HI.X R13, R228, R5.reuse, R236, 0x2, P0 ;  /* 0x00000005e40dd211 */ /* 0x080fe400000f14ec */
[----:B------:R-:W-:Y:S01]  /*2d230*/  @!P4 LEA.HI.X R15, R227, R5, R235, 0x2, P2 ;  /* 0x00000005e30fc211 */ /* 0x000fe200010f14eb */
[----:B-1----:R-:W-:-:S02]  /*2d240*/  @!P3 IMAD.MOV.U32 R6, RZ, RZ, R106 ;  /* 0x000000ffff06b224 */ /* 0x002fc400078e006a */
[----:B------:R-:W-:-:S05]  /*2d250*/  @!P3 IMAD.MOV.U32 R7, RZ, RZ, R53 ;  /* 0x000000ffff07b224 */ /* 0x000fca00078e0035 */
[----:B------:R3:W-:Y:S04]  /*2d260*/  @!P3 ST.E.64 desc[UR60][R2.64], R6 ;  /* 0x000000060200b985 */ /* 0x0007e8000c101b3c */
[----:B------:R3:W-:Y:S04]  /*2d270*/  @!P5 ST.E.64 desc[UR60][R12.64], R102 ;  /* 0x000000660c00d985 */ /* 0x0007e8000c101b3c */
[----:B------:R3:W-:Y:S02]  /*2d280*/  @!P4 ST.E.64 desc[UR60][R14.64], R104 ;  /* 0x000000680e00c985 */ /* 0x0007e4000c101b3c */
.L_x_1577:
[----:B------:R-:W-:Y:S05]  /*2d290*/  BSYNC B1 ;  /* 0x0000000000017941 */ /* 0x000fea0003800000 */
.L_x_1576:
[----:B------:R-:W-:-:S03]  /*2d2a0*/  UMOV UR4, 0xffffffff ;  /* 0xffffffff00047882 */ /* 0x000fc60000000000 */
[----:B------:R-:W-:Y:S05]  /*2d2b0*/  BRA.DIV UR4, `(.L_x_1578) ;  /* 0x000000be048c7947 */ /* 0x000fea000b800000 */
[----:B---3--:R3:W4:Y:S04]  /*2d2c0*/  SHFL.IDX PT, R3, R24, 0x1, 0x1c1f ;  /* 0x003c1f0018037f89 */ /* 0x00872800000e0000 */
[----:B--2---:R3:W2:Y:S02]  /*2d2d0*/  SHFL.IDX PT, R14, R4, 0x1, 0x1c1f ;  /* 0x003c1f00040e7f89 */ /* 0x0046a400000e0000 */
.L_x_1854:
[----:B------:R-:W-:-:S13]  /*2d2e0*/  ISETP.GE.AND P0, PT, R27, R78, PT ;  /* 0x0000004e1b00720c */ /* 0x000fda0003f06270 */
[----:B------:R-:W-:Y:S05]  /*2d2f0*/  @P0 BRA `(.L_x_1574) ;  /* 0x00000010003c0947 */ /* 0x000fea0003800000 */
[----:B------:R-:W-:Y:S02]  /*2d300*/  ULDC UR4, c[0x0][0xac8] ;  /* 0x0002b20000047ab9 */ /* 0x000fe40000000800 */
[----:B------:R-:W-:Y:S02]  /*2d310*/  ISETP.GE.AND P0, PT, R99, UR4, PT ;  /* 0x0000000463007c0c */ /* 0x000fe4000bf06270 */
[----:B------:R-:W-:Y:S02]  /*2d320*/  ISETP.GE.AND P2, PT, R195, UR4, PT ;  /* 0x00000004c3007c0c */ /* 0x000fe4000bf46270 */
[----:B------:R-:W-:Y:S02]  /*2d330*/  ISETP.GE.AND P1, PT, R101, UR4, PT ;  /* 0x0000000465007c0c */ /* 0x000fe4000bf26270 */
[----:B------:R-:W-:-:S07]  /*2d340*/  ISETP.GE.AND P3, PT, R97, UR4, PT ;  /* 0x0000000461007c0c */ /* 0x000fce000bf66270 */
[CC--:B--2---:R-:W-:Y:S01]  /*2d350*/  @!P0 LEA R6, P4, R99.reuse, R14.reuse, 0x2 ;  /* 0x0000000e63068211 */ /* 0x0c4fe200078810ff */
[----:B------:R-:W-:Y:S02]  /*2d360*/  @!P0 IMAD.MOV.U32 R49, RZ, RZ, R109 ;  /* 0x000000ffff318224 */ /* 0x000fe400078e006d */
[----:B------:R-:W-:Y:S01]  /*2d370*/  @!P2 IMAD.MOV.U32 R2, RZ, RZ, R14 ;  /* 0x000000ffff02a224 */ /* 0x000fe200078e000e */
[----:B----4-:R-:W-:Y:S01]  /*2d380*/  @!P0 LEA.HI.X R7, R99, R3, R100, 0x2, P4 ;  /* 0x0000000363078211 */ /* 0x010fe200020f1464 */
[----:B------:R-:W-:Y:S01]  /*2d390*/  @!P2 IMAD.MOV.U32 R21, RZ, RZ, R107 ;  /* 0x000000ffff15a224 */ /* 0x000fe200078e006b */
[----:B------:R-:W-:Y:S01]  /*2d3a0*/  ISETP.GE.AND P4, PT, R95, UR4, PT ;  /* 0x000000045f007c0c */ /* 0x000fe2000bf86270 */
[----:B------:R-:W-:Y:S01]  /*2d3b0*/  @!P2 IMAD.WIDE R8, R195, 0x4, R2 ;  /* 0x00000004c308a825 */ /* 0x000fe200078e0202 */
[----:B0--3--:R-:W-:-:S04]  /*2d3c0*/  @!P1 LEA R4, P5, R101, R14, 0x2 ;  /* 0x0000000e65049211 */ /* 0x009fc800078a10ff */
[----:B------:R0:W-:Y:S01]  /*2d3d0*/  @!P2 ST.E.64 desc[UR60][R8.64], R20 ;  /* 0x000000140800a985 */ /* 0x0001e2000c101b3c */
[----:B------:R-:W-:Y:S02]  /*2d3e0*/  ISETP.GE.AND P2, PT, R89, UR4, PT ;  /* 0x0000000459007c0c */ /* 0x000fe4000bf46270 */
[-C--:B-1----:R-:W-:Y:S01]  /*2d3f0*/  @!P1 LEA.HI.X R5, R101, R3.reuse, R108, 0x2, P5 ;  /* 0x0000000365059211 */ /* 0x082fe200028f146c */
[----:B------:R1:W-:Y:S01]  /*2d400*/  @!P0 ST.E.64 desc[UR60][R6.64], R48 ;  /* 0x0000003006008985 */ /* 0x0003e2000c101b3c */
[-C--:B------:R-:W-:Y:S02]  /*2d410*/  @!P3 LEA R10, P5, R97, R14.reuse, 0x2 ;  /* 0x0000000e610ab211 */ /* 0x080fe400078a10ff */
[----:B------:R-:W-:Y:S01]  /*2d420*/  ISETP.GE.AND P0, PT, R85, UR4, PT ;  /* 0x0000000455007c0c */ /* 0x000fe2000bf06270 */
[----:B------:R2:W-:Y:S01]  /*2d430*/  @!P1 ST.E.64 desc[UR60][R4.64], R54 ;  /* 0x0000003604009985 */ /* 0x0005e2000c101b3c */
[----:B------:R-:W-:Y:S01]  /*2d440*/  @!P3 LEA.HI.X R11, R97, R3, R98, 0x2, P5 ;  /* 0x00000003610bb211 */ /* 0x000fe200028f1462 */
[----:B------:R-:W-:Y:S01]  /*2d450*/  @!P4 IMAD.MOV.U32 R53, RZ, RZ, R61 ;  /* 0x000000ffff35c224 */ /* 0x000fe200078e003d */
[----:B------:R-:W-:-:S02]  /*2d460*/  @!P4 LEA R12, P5, R95, R14, 0x2 ;  /* 0x0000000e5f0cc211 */ /* 0x000fc400078a10ff */
[----:B------:R-:W-:Y:S01]  /*2d470*/  ISETP.GE.AND P1, PT, R83, UR4, PT ;  /* 0x0000000453007c0c */ /* 0x000fe2000bf26270 */
[----:B------:R3:W-:Y:S01]  /*2d480*/  @!P3 ST.E.64 desc[UR60][R10.64], R56 ;  /* 0x000000380a00b985 */ /* 0x0007e2000c101b3c */
[-C--:B------:R-:W-:Y:S02]  /*2d490*/  @!P4 LEA.HI.X R13, R95, R3.reuse, R96, 0x2, P5 ;  /* 0x000000035f0dc211 */ /* 0x080fe400028f1460 */
[-C--:B------:R-:W-:Y:S02]  /*2d4a0*/  @!P2 LEA R28, P5, R89, R14.reuse, 0x2 ;  /* 0x0000000e591ca211 */ /* 0x080fe400078a10ff */
[----:B------:R-:W-:Y:S01]  /*2d4b0*/  ISETP.GE.AND P3, PT, R79, UR4, PT ;  /* 0x000000044f007c0c */ /* 0x000fe2000bf66270 */
[----:B------:R4:W-:Y:S01]  /*2d4c0*/  @!P4 ST.E.64 desc[UR60][R12.64], R52 ;  /* 0x000000340c00c985 */ /* 0x0009e2000c101b3c */
[----:B------:R-:W-:Y:S02]  /*2d4d0*/  @!P2 LEA.HI.X R29, R89, R3, R94, 0x2, P5 ;  /* 0x00000003591da211 */ /* 0x000fe400028f145e */
[----:B0-----:R-:W-:-:S02]  /*2d4e0*/  @!P0 LEA R8, P5, R85, R14, 0x2 ;  /* 0x0000000e55088211 */ /* 0x001fc400078a10ff */
[----:B------:R-:W-:Y:S01]  /*2d4f0*/  ISETP.GE.AND P4, PT, R59, UR4, PT ;  /* 0x000000043b007c0c */ /* 0x000fe2000bf86270 */
[----:B------:R-:W-:Y:S01]  /*2d500*/  @!P2 ST.E.64 desc[UR60][R28.64], R62 ;  /* 0x0000003e1c00a985 */ /* 0x000fe2000c101b3c */
[-C--:B------:R-:W-:Y:S02]  /*2d510*/  @!P0 LEA.HI.X R9, R85, R3.reuse, R90, 0x2, P5 ;  /* 0x0000000355098211 */ /* 0x080fe400028f145a */
[-C--:B-1----:R-:W-:Y:S02]  /*2d520*/  @!P1 LEA R6, P5, R83, R14.reuse, 0x2 ;  /* 0x0000000e53069211 */ /* 0x082fe400078a10ff */
[----:B------:R-:W-:Y:S01]  /*2d530*/  ISETP.GE.AND P2, PT, R35, UR4, PT ;  /* 0x0000000423007c0c */ /* 0x000fe2000bf46270 */
[----:B------:R0:W-:Y:S01]  /*2d540*/  @!P0 ST.E.64 desc[UR60][R8.64], R64 ;  /* 0x0000004008008985 */ /* 0x0001e2000c101b3c */
[----:B------:R-:W-:Y:S01]  /*2d550*/  @!P1 LEA.HI.X R7, R83, R3, R88, 0x2, P5 ;  /* 0x0000000353079211 */ /* 0x000fe200028f1458 */
[----:B------:R-:W-:Y:S01]  /*2d560*/  @!P3 IMAD.MOV.U32 R61, RZ, RZ, R73 ;  /* 0x000000ffff3db224 */ /* 0x000fe200078e0049 */
[----:B--2---:R-:W-:-:S02]  /*2d570*/  @!P3 LEA R4, P5, R79, R14, 0x2 ;  /* 0x0000000e4f04b211 */ /* 0x004fc400078a10ff */
[----:B------:R-:W-:Y:S01]  /*2d580*/  ISETP.GE.AND P0, PT, R33, UR4, PT ;  /* 0x0000000421007c0c */ /* 0x000fe2000bf06270 */
[----:B------:R-:W-:Y:S01]  /*2d590*/  @!P1 ST.E.64 desc[UR60][R6.64], R66 ;  /* 0x0000004206009985 */ /* 0x000fe2000c101b3c */
[-C--:B------:R-:W-:Y:S01]  /*2d5a0*/  @!P3 LEA.HI.X R5, R79, R3.reuse, R84, 0x2, P5 ;  /* 0x000000034f05b211 */ /* 0x080fe200028f1454 */
[----:B------:R-:W-:Y:S01]  /*2d5b0*/  @!P4 IMAD.MOV.U32 R73, RZ, RZ, R75 ;  /* 0x000000ffff49c224 */ /* 0x000fe200078e004b */
[-C--:B---3--:R-:W-:Y:S02]  /*2d5c0*/  @!P4 LEA R10, P5, R59, R14.reuse, 0x2 ;  /* 0x0000000e3b0ac211 */ /* 0x088fe400078a10ff */
[----:B------:R-:W-:Y:S01]  /*2d5d0*/  ISETP.GE.AND P1, PT, R31, UR4, PT ;  /* 0x000000041f007c0c */ /* 0x000fe2000bf26270 */
[----:B------:R1:W-:Y:S01]  /*2d5e0*/  @!P3 ST.E.64 desc[UR60][R4.64], R60 ;  /* 0x0000003c0400b985 */ /* 0x0003e2000c101b3c */
[----:B------:R-:W-:Y:S02]  /*2d5f0*/  @!P4 LEA.HI.X R11, R59, R3, R58, 0x2, P5 ;  /* 0x000000033b0bc211 */ /* 0x000fe400028f143a */
[----:B----4-:R-:W-:-:S02]  /*2d600*/  @!P2 LEA R12, P5, R35, R14, 0x2 ;  /* 0x0000000e230ca211 */ /* 0x010fc400078a10ff */
[----:B------:R-:W-:Y:S01]  /*2d610*/  ISETP.GE.AND P3, PT, R25, UR4, PT ;  /* 0x0000000419007c0c */ /* 0x000fe2000bf66270 */
[----:B------:R2:W-:Y:S01]  /*2d620*/  @!P4 ST.E.64 desc[UR60][R10.64], R72 ;  /* 0x000000480a00c985 */ /* 0x0005e2000c101b3c */
[----:B------:R-:W-:Y:S02]  /*2d630*/  ISETP.GE.AND P4, PT, R228, UR4, PT ;  /* 0x00000004e4007c0c */ /* 0x000fe4000bf86270 */
[----:B------:R-:W-:Y:S02]  /*2d640*/  @!P2 LEA.HI.X R13, R35, R3, R34, 0x2, P5 ;  /* 0x00000003230da211 */ /* 0x000fe400028f1422 */
[----:B------:R-:W-:-:S03]  /*2d650*/  @!P0 LEA R20, P5, R33, R14, 0x2 ;  /* 0x0000000e21148211 */ /* 0x000fc600078a10ff */
[----:B------:R2:W-:Y:S01]  /*2d660*/  @!P2 ST.E.64 desc[UR60][R12.64], R76 ;  /* 0x0000004c0c00a985 */ /* 0x0005e2000c101b3c */
[-C--:B------:R-:W-:Y:S02]  /*2d670*/  @!P0 LEA.HI.X R21, R33, R3.reuse, R26, 0x2, P5 ;  /* 0x0000000321158211 */ /* 0x080fe400028f141a */
[CC--:B0-----:R-:W-:Y:S01]  /*2d680*/  @!P1 LEA R8, P5, R31.reuse, R14.reuse, 0x2 ;  /* 0x0000000e1f089211 */ /* 0x0c1fe200078a10ff */
[----:B------:R-:W-:Y:S02]  /*2d690*/  @!P3 IMAD.MOV.U32 R75, RZ, RZ, R117 ;  /* 0x000000ffff4bb224 */ /* 0x000fe400078e0075 */
[-C--:B-1----:R-:W-:Y:S01]  /*2d6a0*/  @!P4 LEA R4, P2, R228, R14.reuse, 0x2 ;  /* 0x0000000ee404c211 */ /* 0x082fe200078410ff */
[----:B------:R2:W-:Y:S01]  /*2d6b0*/  @!P0 ST.E.64 desc[UR60][R20.64], R112 ;  /* 0x0000007014008985 */ /* 0x0005e2000c101b3c */
[----:B------:R-:W-:Y:S02]  /*2d6c0*/  @!P1 LEA.HI.X R9, R31, R3, R32, 0x2, P5 ;  /* 0x000000031f099211 */ /* 0x000fe400028f1420 */
[----:B------:R-:W-:-:S02]  /*2d6d0*/  @!P3 LEA R6, P5, R25, R14, 0x2 ;  /* 0x0000000e1906b211 */ /* 0x000fc400078a10ff */
[-C--:B------:R-:W-:Y:S01]  /*2d6e0*/  @!P4 LEA.HI.X R5, R228, R3.reuse, R236, 0x2, P2 ;  /* 0x00000003e405c211 */ /* 0x080fe200010f14ec */
[----:B------:R2:W-:Y:S01]  /*2d6f0*/  @!P1 ST.E.64 desc[UR60][R8.64], R114 ;  /* 0x0000007208009985 */ /* 0x0005e2000c101b3c */
[----:B------:R-:W-:Y:S02]  /*2d700*/  @!P3 LEA.HI.X R7, R25, R3, R30, 0x2, P5 ;  /* 0x000000031907b211 */ /* 0x000fe400028f141e */
[----:B------:R-:W-:-:S03]  /*2d710*/  ISETP.GE.AND P0, PT, R227, UR4, PT ;  /* 0x00000004e3007c0c */ /* 0x000fc6000bf06270 */
[----:B------:R2:W-:Y:S04]  /*2d720*/  @!P3 ST.E.64 desc[UR60][R6.64], R74 ;  /* 0x0000004a0600b985 */ /* 0x0005e8000c101b3c */
[----:B------:R2:W-:Y:S06]  /*2d730*/  @!P4 ST.E.64 desc[UR60][R4.64], R68 ;  /* 0x000000440400c985 */ /* 0x0005ec000c101b3c */
[----:B------:R-:W-:Y:S05]  /*2d740*/  @P0 BRA `(.L_x_1574) ;  /* 0x0000000c00280947 */ /* 0x000fea0003800000 */
[----:B------:R-:W-:-:S04]  /*2d750*/  LEA R14, P0, R227, R14, 0x2 ;  /* 0x0000000ee30e7211 */ /* 0x000fc800078010ff */
[----:B------:R-:W-:-:S05]  /*2d760*/  LEA.HI.X R15, R227, R3, R235, 0x2, P0 ;  /* 0x00000003e30f7211 */ /* 0x000fca00000f14eb */
[----:B------:R0:W-:Y:S01]  /*2d770*/  ST.E.64 desc[UR60][R14.64], R70 ;  /* 0x000000460e007985 */ /* 0x0001e2000c101b3c */
[----:B------:R-:W-:Y:S05]  /*2d780*/  BRA `(.L_x_1574) ;  /* 0x0000000c00187947 */ /* 0x000fea0003800000 */
.L_x_1560:
[----:B------:R-:W-:Y:S01]  /*2d790*/  ULDC.64 UR4, c[0x0][0xc08] ;  /* 0x0003020000047ab9 */ /* 0x000fe20000000a00 */
[----:B------:R-:W3:Y:S01]  /*2d7a0*/  LDC.64 R2, c[0x0][0xc00] ;  /* 0x00030000ff027b82 */ /* 0x000ee20000000a00 */
[----:B------:R-:W-:Y:S01]  /*2d7b0*/  ISETP.NE.U32.AND P0, PT, RZ, UR4, PT ;  /* 0x00000004ff007c0c */ /* 0x000fe2000bf05070 */
[----:B------:R-:W-:-:S03]  /*2d7c0*/  IMAD.MOV.U32 R13, RZ, RZ, RZ ;  /* 0x000000ffff0d7224 */ /* 0x000fc600078e00ff */
[----:B------:R-:W-:Y:S01]  /*2d7d0*/  ISETP.NE.AND.EX P1, PT, RZ, UR5, PT, P0 ;  /* 0x00000005ff007c0c */ /* 0x000fe2000bf25300 */
[----:B------:R-:W-:Y:S02]  /*2d7e0*/  ULDC.64 UR4, c[0x0][0xc00] ;  /* 0x0003000000047ab9 */ /* 0x000fe40000000a00 */
[----:B------:R-:W-:-:S04]  /*2d7f0*/  ISETP.NE.U32.AND P0, PT, RZ, UR4, PT ;  /* 0x00000004ff007c0c */ /* 0x000fc8000bf05070 */
[----:B------:R-:W-:-:S06]  /*2d800*/  ISETP.NE.AND.EX P0, PT, RZ, UR5, PT, P0 ;  /* 0x00000005ff007c0c */ /* 0x000fcc000bf05300 */
[----:B------:R-:W0:Y:S01]  /*2d810*/  @P1 LDC.64 R4, c[0x0][0xc08] ;  /* 0x00030200ff041b82 */ /* 0x000e220000000a00 */
[----:B------:R-:W-:Y:S02]  /*2d820*/  ULDC UR4, c[0x0][0xa88] ;  /* 0x0002a20000047ab9 */ /* 0x000fe40000000800 */
[----:B------:R-:W-:Y:S02]  /*2d830*/  IMAD.U32 R20, RZ, RZ, UR4 ;  /* 0x00000004ff147e24 */ /* 0x000fe4000f8e00ff */
[----:B---3--:R-:W-:-:S05]  /*2d840*/  IMAD.WIDE R2, R223, 0x4, R2 ;  /* 0x00000004df027825 */ /* 0x008fca00078e0202 */
[----:B------:R3:W5:Y:S01]  /*2d850*/  @P0 LDG.E R13, desc[UR60][R2.64] ;  /* 0x0000003c020d0981 */ /* 0x000762000c1e1900 */
[----:B------:R-:W4:Y:S01]  /*2d860*/  S2R R6, SR_TID.X ;  /* 0x0000000000067919 */ /* 0x000f220000002100 */
[----:B0-----:R-:W-:-:S05]  /*2d870*/  @P1 IMAD.WIDE R4, R223, 0x4, R4 ;  /* 0x00000004df041825 */ /* 0x001fca00078e0204 */
[----:B------:R3:W5:Y:S01]  /*2d880*/  @P1 LDG.E R20, desc[UR60][R4.64] ;  /* 0x0000003c04141981 */ /* 0x000762000c1e1900 */
[----:B-1----:R-:W-:Y:S02]  /*2d890*/  ISETP.GT.AND P2, PT, R222, 0x1, PT ;  /* 0x00000001de00780c */ /* 0x002fe40003f44270 */
[----:B------:R-:W-:Y:S01]  /*2d8a0*/  SHF.R.S32.HI R14, RZ, 0x1f, R223 ;  /* 0x0000001fff0e7819 */ /* 0x000fe200000114df */
[----:B----4-:R-:W-:-:S05]  /*2d8b0*/  VIADD R0, R6, 0xffffff80 ;  /* 0xffffff8006007836 */ /* 0x010fca0000000000 */
[----:B------:R-:W-:Y:S01]  /*2d8c0*/  ISETP.GT.AND P3, PT, R0, 0x7f, PT ;  /* 0x0000007f0000780c */ /* 0x000fe20003f64270 */
[----:B---3--:R-:W-:-:S12]  /*2d8d0*/  @P1 BRA `(.L_x_1579) ;  /* 0x0000000000101947 */ /* 0x008fd80003800000 */
[----:B------:R-:W-:Y:S05]  /*2d8e0*/  @!P0 BRA `(.L_x_1579) ;  /* 0x00000000000c8947 */ /* 0x000fea0003800000 */
[----:B------:R-:W3:Y:S04]  /*2d8f0*/  LDG.E R5, desc[UR60][R2.64] ;  /* 0x0000003c02057981 */ /* 0x000ee8000c1e1900 */
[----:B-----5:R-:W3:Y:S02]  /*2d900*/  LDG.E R20, desc[UR60][R2.64+0x4] ;  /* 0x0000043c02147981 */ /* 0x020ee4000c1e1900 */
[----:B---3--:R-:W-:-:S07]  /*2d910*/  IMAD.IADD R20, R20, 0x1, -R5 ;  /* 0x0000000114147824 */ /* 0x008fce00078e0a05 */
.L_x_1579:
[----:B------:R-:W-:Y:S01]  /*2d920*/  BSSY B1, `(.L_x_1580) ;  /* 0x0000035000017945 */ /* 0x000fe20003800000 */
[----:B------:R-:W-:Y:S02]  /*2d930*/  SEL R21, R223, RZ, !P0 ;  /* 0x000000ffdf157207 */ /* 0x000fe40004000000 */
[----:B------:R-:W-:Y:S02]  /*2d940*/  SEL R14, R14, RZ, !P0 ;  /* 0x000000ff0e0e7207 */ /* 0x000fe40004000000 */
[----:B-----5:R-:W-:Y:S01]  /*2d950*/  SHF.R.S32.HI R12, RZ, 0x1f, R13 ;  /* 0x0000001fff0c7819 */ /* 0x020fe2000001140d */
[----:B------:R-:W-:Y:S06]  /*2d960*/  @P3 BRA `(.L_x_1581) ;  /* 0x0000000000c03947 */ /* 0x000fec0003800000 */
[----:B------:R-:W0:Y:S01]  /*2d970*/  LDC R27, c[0x0][0xbe8] ;  /* 0x0002fa00ff1b7b82 */ /* 0x000e220000000800 */
[----:B------:R-:W-:Y:S01]  /*2d980*/  IADD3 R25, R203, -0x80, R6 ;  /* 0xffffff80cb197810 */ /* 0x000fe20007ffe006 */
[----:B0-----:R-:W-:-:S05]  /*2d990*/  IMAD R0, R20, R27, RZ ;  /* 0x0000001b14007224 */ /* 0x001fca00078e02ff */
[----:B------:R-:W-:-:S13]  /*2d9a0*/  ISETP.GE.AND P0, PT, R25, R0, PT ;  /* 0x000000001900720c */ /* 0x000fda0003f06270 */
[----:B------:R-:W-:Y:S05]  /*2d9b0*/  @P0 BRA `(.L_x_1581) ;  /* 0x0000000000ac0947 */ /* 0x000fea0003800000 */
[----:B------:R-:W-:Y:S01]  /*2d9c0*/  IMAD.MOV.U32 R0, RZ, RZ, 0x9b8 ;  /* 0x000009b8ff007424 */ /* 0x000fe200078e00ff */
[----:B------:R-:W-:Y:S01]  /*2d9d0*/  ISETP.GT.AND P3, PT, R222, 0x1, PT ;  /* 0x00000001de00780c */ /* 0x000fe20003f64270 */
[----:B------:R-:W0:Y:S01]  /*2d9e0*/  LDC.64 R28, c[0x0][0xba8] ;  /* 0x0002ea00ff1c7b82 */ /* 0x000e220000000a00 */
[----:B------:R-:W-:Y:S01]  /*2d9f0*/  ISETP.NE.AND P0, PT, R27, 0x1, PT ;  /* 0x000000011b00780c */ /* 0x000fe20003f05270 */
[----:B------:R-:W-:Y:S01]  /*2da00*/  IMAD.MOV.U32 R15, RZ, RZ, R25 ;  /* 0x000000ffff0f7224 */ /* 0x000fe200078e0019 */
[----:B------:R-:W-:Y:S02]  /*2da10*/  SEL R24, R0, 0x978, P3 ;  /* 0x0000097800187807 */ /* 0x000fe40001800000 */
[----:B------:R-:W-:-:S03]  /*2da20*/  SEL R225, R225, RZ, P3 ;  /* 0x000000ffe1e17207 */ /* 0x000fc60001800000 */
[----:B------:R-:W1:Y:S08]  /*2da30*/  LDC.64 R6, c[0x0][R24+0x220] ;  /* 0x0000880018067b82 */ /* 0x000e700000000a00 */
[----:B------:R-:W3:Y:S08]  /*2da40*/  LDC.64 R2, c[0x0][R24+0x218] ;  /* 0x0000860018027b82 */ /* 0x000ef00000000a00 */
[----:B------:R-:W4:Y:S08]  /*2da50*/  LDC.64 R8, c[0x0][R24+0x228] ;  /* 0x00008a0018087b82 */ /* 0x000f300000000a00 */
[----:B------:R-:W5:Y:S08]  /*2da60*/  LDC.64 R4, c[0x0][R24+0x210] ;  /* 0x0000840018047b82 */ /* 0x000f700000000a00 */
[----:B------:R-:W2:Y:S08]  /*2da70*/  @P0 LDC R0, c[0x0][0xbec] ;  /* 0x0002fb00ff000b82 */ /* 0x000eb00000000800 */
[----:B------:R-:W4:Y:S01]  /*2da80*/  @P0 LDC R33, c[0x0][0xbf0] ;  /* 0x0002fc00ff210b82 */ /* 0x000f220000000800 */
[----:B-1----:R-:W-:-:S07]  /*2da90*/  IMAD R7, R7, R21, RZ ;  /* 0x0000001507077224 */ /* 0x002fce00078e02ff */
[----:B0-----:R-:W0:Y:S01]  /*2daa0*/  @!P3 LDC R28, c[0x0][0xb50] ;  /* 0x0002d400ff1cbb82 */ /* 0x001e220000000800 */
[----:B------:R-:W-:Y:S02]  /*2dab0*/  IMAD R7, R6, R14, R7 ;  /* 0x0000000e06077224 */ /* 0x000fe400078e0207 */
[----:B--2---:R-:W-:-:S05]  /*2dac0*/  @P0 IMAD.HI.U32 R0, R25, R0, RZ ;  /* 0x0000000019000227 */ /* 0x004fca00078e00ff */
[----:B------:R-:W1:Y:S01]  /*2dad0*/  @!P3 LDC R29, c[0x0][0xb54] ;  /* 0x0002d500ff1dbb82 */ /* 0x000e620000000800 */
[-C--:B---3--:R-:W-:Y:S02]  /*2dae0*/  IMAD R31, R3, R216.reuse, RZ ;  /* 0x000000d8031f7224 */ /* 0x088fe400078e02ff */
[----:B------:R-:W-:Y:S01]  /*2daf0*/  IMAD.WIDE.U32 R10, R2, R216, RZ ;  /* 0x000000d8020a7225 */ /* 0x000fe200078e00ff */
[----:B----4-:R-:W-:-:S03]  /*2db00*/  @P0 SHF.R.U32.HI R15, RZ, R33, R0 ;  /* 0x00000021ff0f0219 */ /* 0x010fc60000011600 */
[----:B------:R-:W-:-:S04]  /*2db10*/  IMAD.WIDE.U32 R2, R6, R21, RZ ;  /* 0x0000001506027225 */ /* 0x000fc800078e00ff */
[----:B------:R-:W-:Y:S01]  /*2db20*/  IMAD.IADD R11, R31, 0x1, R11 ;  /* 0x000000011f0b7824 */ /* 0x000fe200078e020b */
[----:B------:R-:W-:Y:S01]  /*2db30*/  IADD3 R10, P0, P1, R2, R10, R13 ;  /* 0x0000000a020a7210 */ /* 0x000fe2000791e00d */
[----:B------:R-:W-:Y:S02]  /*2db40*/  IMAD.MOV R0, RZ, RZ, -R15 ;  /* 0x000000ffff007224 */ /* 0x000fe400078e0a0f */
[----:B------:R-:W-:Y:S02]  /*2db50*/  IMAD.IADD R6, R3, 0x1, R7 ;  /* 0x0000000103067824 */ /* 0x000fe400078e0207 */
        /* <DEDUP_REMOVED lines=9> */
[----:B-----5:R-:W-:-:S04]  /*2dbf0*/  IMAD R0, R5, R7, RZ ;  /* 0x0000000705007224 */ /* 0x020fc800078e02ff */
[C---:B------:R-:W-:Y:S02]  /*2dc00*/  IMAD R9, R4.reuse, R9, R0 ;  /* 0x0000000904097224 */ /* 0x040fe400078e0200 */
[----:B------:R-:W-:-:S04]  /*2dc10*/  IMAD.WIDE.U32 R2, R4, R7, R2 ;  /* 0x0000000704027225 */ /* 0x000fc800078e0002 */
[----:B------:R-:W-:Y:S01]  /*2dc20*/  IMAD.IADD R0, R3, 0x1, R9 ;  /* 0x0000000103007824 */ /* 0x000fe200078e0209 */
[----:B0-----:R-:W-:Y:S01]  /*2dc30*/  LEA R4, P0, R2, R28, 0x2 ;  /* 0x0000001c02047211 */ /* 0x001fe200078010ff */
[----:B------:R-:W-:-:S03]  /*2dc40*/  IMAD.MOV.U32 R3, RZ, RZ, -0x800000 ;  /* 0xff800000ff037424 */ /* 0x000fc600078e00ff */
[----:B-1----:R-:W-:-:S05]  /*2dc50*/  LEA.HI.X R5, R2, R29, R0, 0x2, P0 ;  /* 0x0000001d02057211 */ /* 0x002fca00000f1400 */
[----:B------:R0:W-:Y:S04]  /*2dc60*/  STG.E desc[UR60][R4.64], R3 ;  /* 0x0000000304007986 */ /* 0x0001e8000c10193c */
.L_x_1581:
[----:B------:R-:W-:Y:S05]  /*2dc70*/  BSYNC B1 ;  /* 0x0000000000017941 */ /* 0x000fea0003800000 */
.L_x_1580:
[----:B------:R-:W-:Y:S05]  /*2dc80*/  @P2 BRA `(.L_x_1574) ;  /* 0x0000000400d82947 */ /* 0x000fea0003800000 */
[----:B------:R-:W1:Y:S01]  /*2dc90*/  LDC R25, c[0x0][0xbe8] ;  /* 0x0002fa00ff197b82 */ /* 0x000e620000000800 */
[----:B------:R-:W-:Y:S01]  /*2dca0*/  ULDC.64 UR4, c[0x0][0xaa0] ;  /* 0x0002a80000047ab9 */ /* 0x000fe20000000a00 */
[----:B------:R-:W-:Y:S01]  /*2dcb0*/  ULDC.64 UR6, c[0x0][0xaf0] ;  /* 0x0002bc0000067ab9 */ /* 0x000fe20000000a00 */
[----:B------:R-:W-:Y:S02]  /*2dcc0*/  IMAD R0, R12, UR4, RZ ;  /* 0x000000040c007c24 */ /* 0x000fe4000f8e02ff */
[----:B0-----:R-:W-:-:S04]  /*2dcd0*/  IMAD.WIDE.U32 R2, R13, UR4, RZ ;  /* 0x000000040d027c25 */ /* 0x001fc8000f8e00ff */
[----:B------:R-:W-:Y:S01]  /*2dce0*/  IMAD R5, R13, UR5, R0 ;  /* 0x000000050d057c24 */ /* 0x000fe2000f8e0200 */
[----:B------:R-:W-:Y:S01]  /*2dcf0*/  ULDC.64 UR4, c[0x0][0xae8] ;  /* 0x0002ba0000047ab9 */ /* 0x000fe20000000a00 */
[----:B------:R-:W-:Y:S02]  /*2dd00*/  IMAD R0, R221, 0x20, R230 ;  /* 0x00000020dd007824 */ /* 0x000fe400078e02e6 */
[----:B------:R-:W-:Y:S02]  /*2dd10*/  IMAD.IADD R3, R3, 0x1, R5 ;  /* 0x0000000103037824 */ /* 0x000fe400078e0205 */
[----:B------:R-:W-:Y:S02]  /*2dd20*/  IMAD.IADD R9, R203, 0x1, R0 ;  /* 0x00000001cb097824 */ /* 0x000fe400078e0200 */
[----:B------:R-:W-:-:S04]  /*2dd30*/  IMAD.WIDE.U32 R2, R216, UR4, R2 ;  /* 0x00000004d8027c25 */ /* 0x000fc8000f8e0002 */
[----:B------:R-:W-:Y:S02]  /*2dd40*/  IMAD.MOV.U32 R5, RZ, RZ, R9 ;  /* 0x000000ffff057224 */ /* 0x000fe400078e0009 */
[----:B------:R-:W-:Y:S01]  /*2dd50*/  IMAD R3, R216, UR5, R3 ;  /* 0x00000005d8037c24 */ /* 0x000fe2000f8e0203 */
[----:B-1----:R-:W-:Y:S01]  /*2dd60*/  ISETP.NE.AND P0, PT, R25, 0x1, PT ;  /* 0x000000011900780c */ /* 0x002fe20003f05270 */
[----:B------:R-:W-:Y:S01]  /*2dd70*/  ULDC.64 UR4, c[0x0][0xae0] ;  /* 0x0002b80000047ab9 */ /* 0x000fe20000000a00 */
[----:B------:R-:W-:-:S11]  /*2dd80*/  IMAD.WIDE.U32 R2, R21, UR6, R2 ;  /* 0x0000000615027c25 */ /* 0x000fd6000f8e0002 */
[----:B------:R-:W0:Y:S08]  /*2dd90*/  @P0 LDC R4, c[0x0][0xbec] ;  /* 0x0002fb00ff040b82 */ /* 0x000e300000000800 */
[----:B------:R-:W1:Y:S01]  /*2dda0*/  @P0 LDC R7, c[0x0][0xbf0] ;  /* 0x0002fc00ff070b82 */ /* 0x000e620000000800 */
[----:B0-----:R-:W-:-:S04]  /*2ddb0*/  @P0 IMAD.HI.U32 R0, R9, R4, RZ ;  /* 0x0000000409000227 */ /* 0x001fc800078e00ff */
[----:B------:R-:W-:Y:S01]  /*2ddc0*/  IMAD R4, R14, UR6, RZ ;  /* 0x000000060e047c24 */ /* 0x000fe2000f8e02ff */
[----:B-1----:R-:W-:-:S03]  /*2ddd0*/  @P0 SHF.R.U32.HI R5, RZ, R7, R0 ;  /* 0x00000007ff050219 */ /* 0x002fc60000011600 */
        /* <DEDUP_REMOVED lines=20> */
[----:B------:R0:W1:Y:S04]  /*2df20*/  SHFL.IDX PT, R0, R3, RZ, 0x181f ;  /* 0x00181fff03007589 */ /* 0x00006800000e0000 */
[----:B------:R0:W3:Y:S02]  /*2df30*/  SHFL.IDX PT, R14, R2, RZ, 0x181f ;  /* 0x00181fff020e7589 */ /* 0x0000e400000e0000 */
.L_x_1857:
[----:B------:R-:W-:Y:S01]  /*2df40*/  IMAD R25, R20, R25, RZ ;  /* 0x0000001914197224 */ /* 0x000fe200078e02ff */
[----:B------:R-:W-:Y:S01]  /*2df50*/  BSSY B1, `(.L_x_1583) ;  /* 0x000000f000017945 */ /* 0x000fe20003800000 */
[----:B------:R-:W-:-:S05]  /*2df60*/  IMAD.IADD R6, R230, 0x1, R203 ;  /* 0x00000001e6067824 */ /* 0x000fca00078e02cb */
[----:B------:R-:W-:-:S13]  /*2df70*/  ISETP.GE.AND P0, PT, R6, R25, PT ;  /* 0x000000190600720c */ /* 0x000fda0003f06270 */
[----:B------:R-:W-:Y:S05]  /*2df80*/  @P0 BRA `(.L_x_1584) ;  /* 0x00000000002c0947 */ /* 0x000fea0003800000 */
[----:B------:R-:W-:Y:S01]  /*2df90*/  ULDC UR4, c[0x0][0xac8] ;  /* 0x0002b20000047ab9 */ /* 0x000fe20000000800 */
[----:B------:R-:W-:Y:S02]  /*2dfa0*/  SHF.R.S32.HI R8, RZ, 0x1f, R211 ;  /* 0x0000001fff087819 */ /* 0x000fe400000114d3 */
[----:B------:R-:W-:Y:S02]  /*2dfb0*/  ISETP.GE.AND P2, PT, R211, UR4, PT ;  /* 0x00000004d3007c0c */ /* 0x000fe4000bf46270 */
[----:B------:R-:W-:Y:S02]  /*2dfc0*/  ISETP.GE.AND P3, PT, R220, UR4, PT ;  /* 0x00000004dc007c0c */ /* 0x000fe4000bf66270 */
[----:B------:R-:W-:-:S09]  /*2dfd0*/  SHF.R.S32.HI R7, RZ, 0x1f, R220 ;  /* 0x0000001fff077819 */ /* 0x000fd200000114dc */
[CC--:B---3--:R-:W-:Y:S02]  /*2dfe0*/  @!P2 LEA R4, P0, R211.reuse, R14.reuse, 0x1 ;  /* 0x0000000ed304a211 */ /* 0x0c8fe400078008ff */
[C---:B------:R-:W-:Y:S02]  /*2dff0*/  @!P3 LEA R14, P1, R220.reuse, R14, 0x1 ;  /* 0x0000000edc0eb211 */ /* 0x040fe400078208ff */
[-C--:B-1----:R-:W-:Y:S02]  /*2e000*/  @!P2 LEA.HI.X R5, R211, R0.reuse, R8, 0x1, P0 ;  /* 0x00000000d305a211 */ /* 0x082fe400000f0c08 */
[----:B------:R-:W-:-:S03]  /*2e010*/  @!P3 LEA.HI.X R15, R220, R0, R7, 0x1, P1 ;  /* 0x00000000dc0fb211 */ /* 0x000fc600008f0c07 */
[----:B------:R4:W-:Y:S04]  /*2e020*/  @!P2 ST.E.128 desc[UR60][R4.64], RZ ;  /* 0x000000ff0400a985 */ /* 0x0009e8000c101d3c */
[----:B------:R4:W-:Y:S02]  /*2e030*/  @!P3 ST.E.128 desc[UR60][R14.64], RZ ;  /* 0x000000ff0e00b985 */ /* 0x0009e4000c101d3c */
.L_x_1584:
[----:B------:R-:W-:Y:S05]  /*2e040*/  BSYNC B1 ;  /* 0x0000000000017941 */ /* 0x000fea0003800000 */
.L_x_1583:
[----:B------:R-:W-:-:S03]  /*2e050*/  UMOV UR4, 0xffffffff ;  /* 0xffffffff00047882 */ /* 0x000fc60000000000 */
[----:B------:R-:W-:Y:S05]  /*2e060*/  BRA.DIV UR4, `(.L_x_1585) ;  /* 0x000000b2049c7947 */ /* 0x000fea000b800000 */
[----:B-1----:R1:W0:Y:S04]  /*2e070*/  SHFL.IDX PT, R0, R3, 0x1, 0x181f ;  /* 0x00381f0003007f89 */ /* 0x00222800000e0000 */
[----:B---34-:R1:W3:Y:S02]  /*2e080*/  SHFL.IDX PT, R14, R2, 0x1, 0x181f ;  /* 0x00381f00020e7f89 */ /* 0x0182e400000e0000 */
.L_x_1861:
        /* <DEDUP_REMOVED lines=11> */
[-C--:B0-----:R-:W-:Y:S02]  /*2e140*/  @!P2 LEA.HI.X R5, R211, R0.reuse, R8, 0x1, P0 ;  /* 0x00000000d305a211 */ /* 0x081fe400000f0c08 */
[----:B------:R-:W-:-:S03]  /*2e150*/  @!P3 LEA.HI.X R15, R220, R0, R7, 0x1, P1 ;  /* 0x00000000dc0fb211 */ /* 0x000fc600008f0c07 */
[----:B------:R4:W-:Y:S04]  /*2e160*/  @!P2 ST.E.128 desc[UR60][R4.64], RZ ;  /* 0x000000ff0400a985 */ /* 0x0009e8000c101d3c */
[----:B------:R4:W-:Y:S02]  /*2e170*/  @!P3 ST.E.128 desc[UR60][R14.64], RZ ;  /* 0x000000ff0e00b985 */ /* 0x0009e4000c101d3c */
.L_x_1587:
[----:B------:R-:W-:Y:S05]  /*2e180*/  BSYNC B1 ;  /* 0x0000000000017941 */ /* 0x000fea0003800000 */
.L_x_1586:
[----:B------:R-:W-:-:S03]  /*2e190*/  UMOV UR4, 0xffffffff ;  /* 0xffffffff00047882 */ /* 0x000fc60000000000 */
[----:B------:R-:W-:Y:S05]  /*2e1a0*/  BRA.DIV UR4, `(.L_x_1588) ;  /* 0x000000b204947947 */ /* 0x000fea000b800000 */
[----:B0-----:R0:W0:Y:S04]  /*2e1b0*/  SHFL.IDX PT, R0, R3, 0x2, 0x181f ;  /* 0x00581f0003007f89 */ /* 0x00102800000e0000 */
[----:B---34-:R3:W4:Y:S02]  /*2e1c0*/  SHFL.IDX PT, R14, R2, 0x2, 0x181f ;  /* 0x00581f00020e7f89 */ /* 0x01872400000e0000 */
.L_x_1865:
        /* <DEDUP_REMOVED lines=9> */
[CC--:B----4-:R-:W-:Y:S02]  /*2e260*/  @!P2 LEA R4, P0, R211.reuse, R14.reuse, 0x1 ;  /* 0x0000000ed304a211 */ /* 0x0d0fe400078008ff */
[C---:B------:R-:W-:Y:S02]  /*2e270*/  @!P3 LEA R14, P1, R220.reuse, R14, 0x1 ;  /* 0x0000000edc0eb211 */ /* 0x040fe400078208ff */
[-C--:B0-----:R-:W-:Y:S02]  /*2e280*/  @!P2 LEA.HI.X R5, R211, R0.reuse, R8, 0x1, P0 ;  /* 0x00000000d305a211 */ /* 0x081fe400000f0c08 */
[----:B------:R-:W-:-:S03]  /*2e290*/  @!P3 LEA.HI.X R15, R220, R0, R7, 0x1, P1 ;  /* 0x00000000dc0fb211 */ /* 0x000fc600008f0c07 */
[----:B------:R0:W-:Y:S04]  /*2e2a0*/  @!P2 ST.E.128 desc[UR60][R4.64], RZ ;  /* 0x000000ff0400a985 */ /* 0x0001e8000c101d3c */
[----:B------:R0:W-:Y:S02]  /*2e2b0*/  @!P3 ST.E.128 desc[UR60][R14.64], RZ ;  /* 0x000000ff0e00b985 */ /* 0x0001e4000c101d3c */
.L_x_1590:
[----:B------:R-:W-:Y:S05]  /*2e2c0*/  BSYNC B1 ;  /* 0x0000000000017941 */ /* 0x000fea0003800000 */
.L_x_1589:
[----:B------:R-:W-:-:S03]  /*2e2d0*/  UMOV UR4, 0xffffffff ;  /* 0xffffffff00047882 */ /* 0x000fc60000000000 */
[----:B------:R-:W-:Y:S05]  /*2e2e0*/  BRA.DIV UR4, `(.L_x_1591) ;  /* 0x000000b2048c7947 */ /* 0x000fea000b800000 */
[----:B0-----:R0:W0:Y:S04]  /*2e2f0*/  SHFL.IDX PT, R0, R3, 0x3, 0x181f ;  /* 0x00781f0003007f89 */ /* 0x00102800000e0000 */
[----:B----4-:R4:W0:Y:S02]  /*2e300*/  SHFL.IDX PT, R14, R2, 0x3, 0x181f ;  /* 0x00781f00020e7f89 */ /* 0x01082400000e0000 */
.L_x_1869:
[----:B-1-34-:R-:W-:-:S05]  /*2e310*/  VIADD R2, R6, 0x60 ;  /* 0x0000006006027836 */ /* 0x01afca0000000000 */
[----:B------:R-:W-:-:S13]  /*2e320*/  ISETP.GE.AND P0, PT, R2, R25, PT ;  /* 0x000000190200720c */ /* 0x000fda0003f06270 */
[----:B------:R-:W-:Y:S05]  /*2e330*/  @P0 BRA `(.L_x_1574) ;  /* 0x00000000002c0947 */ /* 0x000fea0003800000 */
[----:B------:R-:W-:Y:S01]  /*2e340*/  ULDC UR4, c[0x0][0xac8] ;  /* 0x0002b20000047ab9 */ /* 0x000fe20000000800 */
[----:B------:R-:W-:Y:S02]  /*2e350*/  SHF.R.S32.HI R5, RZ, 0x1f, R211 ;  /* 0x0000001fff057819 */ /* 0x000fe400000114d3 */
[----:B------:R-:W-:Y:S02]  /*2e360*/  ISETP.GE.AND P2, PT, R211, UR4, PT ;  /* 0x00000004d3007c0c */ /* 0x000fe4000bf46270 */
[----:B------:R-:W-:Y:S02]  /*2e370*/  ISETP.GE.AND P3, PT, R220, UR4, PT ;  /* 0x00000004dc007c0c */ /* 0x000fe4000bf66270 */
[----:B------:R-:W-:-:S09]  /*2e380*/  SHF.R.S32.HI R4, RZ, 0x1f, R220 ;  /* 0x0000001fff047819 */ /* 0x000fd200000114dc */
[CC--:B0-----:R-:W-:Y:S02]  /*2e390*/  @!P2 LEA R2, P0, R211.reuse, R14.reuse, 0x1 ;  /* 0x0000000ed302a211 */ /* 0x0c1fe400078008ff */
[C---:B------:R-:W-:Y:S02]  /*2e3a0*/  @!P3 LEA R14, P1, R220.reuse, R14, 0x1 ;  /* 0x0000000edc0eb211 */ /* 0x040fe400078208ff */
[-C--:B------:R-:W-:Y:S02]  /*2e3b0*/  @!P2 LEA.HI.X R3, R211, R0.reuse, R5, 0x1, P0 ;  /* 0x00000000d303a211 */ /* 0x080fe400000f0c05 */
[----:B------:R-:W-:-:S03]  /*2e3c0*/  @!P3 LEA.HI.X R15, R220, R0, R4, 0x1, P1 ;  /* 0x00000000dc0fb211 */ /* 0x000fc600008f0c04 */
[----:B------:R1:W-:Y:S04]  /*2e3d0*/  @!P2 ST.E.128 desc[UR60][R2.64], RZ ;  /* 0x000000ff0200a985 */ /* 0x0003e8000c101d3c */
[----:B------:R1:W-:Y:S02]  /*2e3e0*/  @!P3 ST.E.128 desc[UR60][R14.64], RZ ;  /* 0x000000ff0e00b985 */ /* 0x0003e4000c101d3c */
.L_x_1574:
[----:B------:R-:W-:Y:S05]  /*2e3f0*/  BSYNC B0 ;  /* 0x0000000000007941 */ /* 0x000fea0003800000 */
.L_x_1559:
[----:B------:R-:W-:Y:S02]  /*2e400*/  ULDC UR4, c[0x0][0xc3c] ;  /* 0x00030f0000047ab9 */ /* 0x000fe40000000800 */
[----:B--2---:R-:W-:-:S13]  /*2e410*/  ISETP.GE.AND P0, PT, R215, UR4, PT ;  /* 0x00000004d7007c0c */ /* 0x004fda000bf06270 */
[----:B------:R-:W-:Y:S05]  /*2e420*/  @!P0 BRA `(.L_x_1592) ;  /* 0xfffffd30000c8947 */ /* 0x000fea000383ffff */
[----:B------:R-:W-:Y:S05]  /*2e430*/  BRA `(.L_x_1316) ;  /* 0x0000008000407947 */ /* 0x000fea0003800000 */
.L_x_1314:
        /* <DEDUP_REMOVED lines=14> */
[----:B0-----:R3:W-:Y:S04]  /*2e520*/  STL.64 [R1], R4 ;  /* 0x0000000401007387 */ /* 0x0017e80000100a00 */
[----:B------:R3:W-:Y:S01]  /*2e530*/  STL.64 [R1+0x8], R6 ;  /* 0x0000080601007387 */ /* 0x0007e20000100a00 */
[----:B------:R-:W-:Y:S06]  /*2e540*/  BAR.ARV 0x4, 0x180 ;  /* 0x0106000000007b1d */ /* 0x000fec0000002000 */
[----:B------:R-:W-:Y:S05]  /*2e550*/  BRA `(.L_x_1594) ;  /* 0x0000000c00b47947 */ /* 0x000fea0003800000 */
.L_x_1593:
[----:B------:R-:W0:Y:S01]  /*2e560*/  S2R R0, SR_TID.X ;  /* 0x0000000000007919 */ /* 0x000e220000002100 */
[----:B------:R-:W-:Y:S01]  /*2e570*/  ULDC UR4, c[0x0][0xc3c] ;  /* 0x00030f0000047ab9 */ /* 0x000fe20000000800 */
[----:B------:R-:W1:Y:S01]  /*2e580*/  S2UR UR6, SR_CTAID.X ;  /* 0x00000000000679c3 */ /* 0x000e620000002500 */
[----:B------:R-:W-:Y:S01]  /*2e590*/  ULDC UR5, c[0x0][0xc38] ;  /* 0x00030e0000057ab9 */ /* 0x000fe20000000800 */
[----:B0-----:R-:W-:-:S04]  /*2e5a0*/  LOP3.LUT R0, R0, 0x1f, RZ, 0xc0, !PT ;  /* 0x0000001f00007812 */ /* 0x001fc800078ec0ff */
[----:B------:R-:W-:-:S04]  /*2e5b0*/  ISETP.NE.AND P0, PT, R0, 0x1f, PT ;  /* 0x0000001f0000780c */ /* 0x000fc80003f05270 */
[----:B------:R-:W-:-:S13]  /*2e5c0*/  ISETP.GE.OR P1, PT, R0, UR4, !P0 ;  /* 0x0000000400007c0c */ /* 0x000fda000c726670 */
[----:B------:R-:W0:Y:S08]  /*2e5d0*/  @!P1 LDC.64 R2, c[0x0][0xc80] ;  /* 0x00032000ff029b82 */ /* 0x000e300000000a00 */
[----:B------:R-:W2:Y:S01]  /*2e5e0*/  @!P1 LDC.64 R4, c[0x0][0xc78] ;  /* 0x00031e00ff049b82 */ /* 0x000ea20000000a00 */
[----:B0-----:R-:W-:-:S05]  /*2e5f0*/  @!P1 IMAD.WIDE.U32 R2, R0, 0x4, R2 ;  /* 0x0000000400029825 */ /* 0x001fca00078e0002 */
[----:B------:R2:W3:Y:S02]  /*2e600*/  @!P1 LDG.E R6, desc[UR60][R2.64] ;  /* 0x0000003c02069981 */ /* 0x0004e4000c1e1900 */
[----:B--2---:R-:W-:-:S04]  /*2e610*/  @!P1 IMAD.WIDE.U32 R2, R0, 0x4, R4 ;  /* 0x0000000400029825 */ /* 0x004fc800078e0004 */
[----:B------:R-:W-:-:S06]  /*2e620*/  IMAD.MOV.U32 R5, RZ, RZ, RZ ;  /* 0x000000ffff057224 */ /* 0x000fcc00078e00ff */
        /* <DEDUP_REMOVED lines=26> */
[----:B-1----:R-:W-:-:S13]  /*2e7d0*/  ISETP.GT.AND P6, PT, R7, UR6, PT ;  /* 0x0000000607007c0c */ /* 0x002fda000bfc4270 */
[----:B------:R-:W-:Y:S05]  /*2e7e0*/  @P6 BRA `(.L_x_1595) ;  /* 0x0000000000a86947 */ /* 0x000fea0003800000 */
[----:B------:R-:W-:Y:S01]  /*2e7f0*/  IMAD.MOV.U32 R7, RZ, RZ, R4 ;  /* 0x000000ffff077224 */ /* 0x000fe200078e0004 */
[----:B------:R-:W-:Y:S01]  /*2e800*/  UMOV UR4, URZ ;  /* 0x0000003f00047c82 */ /* 0x000fe20008000000 */
[----:B------:R-:W-:-:S05]  /*2e810*/  ULDC UR5, c[0x0][0xc38] ;  /* 0x00030e0000057ab9 */ /* 0x000fca0000000800 */
.L_x_1597:
[----:B------:R-:W0:Y:S01]  /*2e820*/  LDC R2, c[0x0][0xc3c] ;  /* 0x00030f00ff027b82 */ /* 0x000e220000000800 */
[----:B------:R-:W-:Y:S01]  /*2e830*/  ULDC UR7, c[0x0][0xc3c] ;  /* 0x00030f0000077ab9 */ /* 0x000fe20000000800 */
[----:B------:R-:W-:Y:S01]  /*2e840*/  UIADD3 UR4, UR4, 0x1f, URZ ;  /* 0x0000001f04047890 */ /* 0x000fe2000fffe03f */
[----:B------:R-:W-:-:S05]  /*2e850*/  IMAD.U32 R3, RZ, RZ, UR7 ;  /* 0x00000007ff037e24 */ /* 0x000fca000f8e00ff */
        /* <DEDUP_REMOVED lines=34> */
[----:B------:R-:W-:-:S07]  /*2ea80*/  IMAD.MOV.U32 R3, RZ, RZ, R2 ;  /* 0x000000ffff037224 */ /* 0x000fce00078e0002 */
.L_x_1595:
[----:B------:R-:W-:Y:S02]  /*2ea90*/  IMAD.IADD R9, R7, 0x1, -R4 ;  /* 0x0000000107097824 */ /* 0x000fe400078e0a04 */
[----:B------:R-:W-:Y:S02]  /*2eaa0*/  IMAD.MOV.U32 R8, RZ, RZ, RZ ;  /* 0x000000ffff087224 */ /* 0x000fe400078e00ff */
[----:B------:R-:W-:-:S05]  /*2eab0*/  IMAD R2, R3, UR5, R9 ;  /* 0x0000000503027c24 */ /* 0x000fca000f8e0209 */
[----:B------:R-:W-:-:S13]  /*2eac0*/  ISETP.GT.AND P0, PT, R2, UR6, PT ;  /* 0x0000000602007c0c */ /* 0x000fda000bf04270 */
[----:B------:R-:W-:-:S04]  /*2ead0*/  VOTE.ANY R2, PT, !P0 ;  /* 0x0000000000027806 */ /* 0x000fc800040e0100 */
[----:B------:R-:W0:Y:S01]  /*2eae0*/  POPC R10, R2 ;  /* 0x00000002000a7309 */ /* 0x000e220000000000 */
[----:B------:R-:W-:Y:S01]  /*2eaf0*/  ISETP.NE.AND P0, PT, R2, RZ, PT ;  /* 0x000000ff0200720c */ /* 0x000fe20003f05270 */
[----:B0-----:R0:W1:Y:S04]  /*2eb00*/  SHFL.IDX PT, R7, R5, R10, 0x1f ;  /* 0x00001f0a05077589 */ /* 0x00106800000e0000 */
[----:B------:R0:W2:Y:S08]  /*2eb10*/  SHFL.IDX PT, R4, R6, R10, 0x1f ;  /* 0x00001f0a06047589 */ /* 0x0000b000000e0000 */
[----:B------:R-:W-:Y:S05]  /*2eb20*/  @!P0 BRA `(.L_x_1598) ;  /* 0x0000000000088947 */ /* 0x000fea0003800000 */
[----:B------:R-:W-:-:S06]  /*2eb30*/  VIADD R8, R10, 0xffffffff ;  /* 0xffffffff0a087836 */ /* 0x000fcc0000000000 */
[----:B------:R3:W4:Y:S02]  /*2eb40*/  SHFL.IDX PT, R8, R3, R8, 0x1f ;  /* 0x00001f0803087589 */ /* 0x00072400000e0000 */
.L_x_1598:
[----:B----4-:R-:W-:Y:S01]  /*2eb50*/  IMAD R2, R8, UR5, R9 ;  /* 0x0000000508027c24 */ /* 0x010fe2000f8e0209 */
[----:B-1----:R-:W-:Y:S01]  /*2eb60*/  ISETP.NE.AND P0, PT, R7, 0x1, PT ;  /* 0x000000010700780c */ /* 0x002fe20003f05270 */
[----:B------:R-:W-:-:S03]  /*2eb70*/  VIADD R12, R10, UR4 ;  /* 0x000000040a0c7c36 */ /* 0x000fc60008000000 */
[----:B------:R1:W-:Y:S01]  /*2eb80*/  STL [R1], R2 ;  /* 0x0000000201007387 */ /* 0x0003e20000100800 */
[----:B0-----:R-:W-:-:S03]  /*2eb90*/  IADD3 R5, -R2, UR6, RZ ;  /* 0x0000000602057c10 */ /* 0x001fc6000fffe1ff */
[----:B------:R1:W-:Y:S05]  /*2eba0*/  STL [R1+0xc], R12 ;  /* 0x00000c0c01007387 */ /* 0x0003ea0000100800 */
[----:B------:R-:W-:Y:S05]  /*2ebb0*/  @!P0 BRA `(.L_x_1599) ;  /* 0x0000000000e08947 */ /* 0x000fea0003800000 */
[-C--:B--2---:R-:W-:Y:S02]  /*2ebc0*/  IABS R6, R4.reuse ;  /* 0x0000000400067213 */ /* 0x084fe40000000000 */
[----:B------:R-:W-:Y:S02]  /*2ebd0*/  IABS R8, R7 ;  /* 0x0000000700087213 */ /* 0x000fe40000000000 */
[----:B------:R-:W0:Y:S08]  /*2ebe0*/  I2F.RP R9, R6 ;  /* 0x0000000600097306 */ /* 0x000e300000209400 */
[----:B------:R-:W2:Y:S08]  /*2ebf0*/  I2F.RP R10, R8 ;  /* 0x00000008000a7306 */ /* 0x000eb00000209400 */
[----:B0-----:R-:W1:Y:S08]  /*2ec00*/  MUFU.RCP R9, R9 ;  /* 0x0000000900097308 */ /* 0x001e700000001000 */
[----:B--2---:R-:W-:Y:S01]  /*2ec10*/  MUFU.RCP R10, R10 ;  /* 0x0000000a000a7308 */ /* 0x004fe20000001000 */
[----:B-1----:R-:W-:Y:S01]  /*2ec20*/  VIADD R2, R9, 0xffffffe ;  /* 0x0ffffffe09027836 */ /* 0x002fe20000000000 */
[----:B------:R-:W-:-:S06]  /*2ec30*/  IABS R9, R4 ;  /* 0x0000000400097213 */ /* 0x000fcc0000000000 */
[----:B---3--:R0:W1:Y:S02]  /*2ec40*/  F2I.FTZ.U32.TRUNC.NTZ R3, R2 ;  /* 0x0000000200037305 */ /* 0x008064000021f000 */
[----:B0-----:R-:W-:Y:S02]  /*2ec50*/  IMAD.MOV.U32 R2, RZ, RZ, RZ ;  /* 0x000000ffff027224 */ /* 0x001fe400078e00ff */
[----:B-1----:R-:W-:-:S04]  /*2ec60*/  IMAD.MOV R11, RZ, RZ, -R3 ;  /* 0x000000ffff0b7224 */ /* 0x002fc800078e0a03 */
[----:B------:R-:W-:-:S04]  /*2ec70*/  IMAD R11, R11, R6, RZ ;  /* 0x000000060b0b7224 */ /* 0x000fc800078e02ff */
[----:B------:R-:W-:Y:S01]  /*2ec80*/  IMAD.HI.U32 R3, R3, R11, R2 ;  /* 0x0000000b03037227 */ /* 0x000fe200078e0002 */
[----:B------:R-:W-:-:S03]  /*2ec90*/  IABS R2, R5 ;  /* 0x0000000500027213 */ /* 0x000fc60000000000 */
[----:B------:R-:W-:Y:S02]  /*2eca0*/  IMAD.MOV R11, RZ, RZ, -R9 ;  /* 0x000000ffff0b7224 */ /* 0x000fe400078e0a09 */
[----:B------:R-:W-:-:S04]  /*2ecb0*/  IMAD.HI.U32 R9, R3, R2, RZ ;  /* 0x0000000203097227 */ /* 0x000fc800078e00ff */
[----:B------:R-:W-:Y:S02]  /*2ecc0*/  IMAD R11, R9, R11, R2 ;  /* 0x0000000b090b7224 */ /* 0x000fe400078e0202 */
[----:B------:R-:W-:Y:S02]  /*2ecd0*/  VIADD R3, R10, 0xffffffe ;  /* 0x0ffffffe0a037836 */ /* 0x000fe40000000000 */
[----:B------:R-:W-:Y:S01]  /*2ece0*/  IMAD.MOV.U32 R2, RZ, RZ, RZ ;  /* 0x000000ffff027224 */ /* 0x000fe200078e00ff */
[----:B------:R-:W-:-:S03]  /*2ecf0*/  ISETP.GT.U32.AND P1, PT, R6, R11, PT ;  /* 0x0000000b0600720c */ /* 0x000fc60003f24070 */
[----:B------:R-:W0:Y:S10]  /*2ed00*/  F2I.FTZ.U32.TRUNC.NTZ R3, R3 ;  /* 0x0000000300037305 */ /* 0x000e34000021f000 */
[----:B------:R-:W-:-:S02]  /*2ed10*/  @!P1 IMAD.IADD R11, R11, 0x1, -R6 ;  /* 0x000000010b0b9824 */ /* 0x000fc400078e0a06 */
[----:B------:R-:W-:Y:S01]  /*2ed20*/  @!P1 VIADD R9, R9, 0x1 ;  /* 0x0000000109099836 */ /* 0x000fe20000000000 */
[----:B------:R-:W-:Y:S02]  /*2ed30*/  ISETP.NE.AND P1, PT, R4, RZ, PT ;  /* 0x000000ff0400720c */ /* 0x000fe40003f25270 */
[----:B------:R-:W-:Y:S01]  /*2ed40*/  ISETP.GE.U32.AND P0, PT, R11, R6, PT ;  /* 0x000000060b00720c */ /* 0x000fe20003f06070 */
[----:B0-----:R-:W-:-:S04]  /*2ed50*/  IMAD.MOV R11, RZ, RZ, -R3 ;  /* 0x000000ffff0b7224 */ /* 0x001fc800078e0a03 */
[----:B------:R-:W-:-:S04]  /*2ed60*/  IMAD R11, R11, R8, RZ ;  /* 0x000000080b0b7224 */ /* 0x000fc800078e02ff */
        /* <DEDUP_REMOVED lines=8> */
[----:B------:R-:W-:-:S05]  /*2edf0*/  IABS R3, R9 ;  /* 0x0000000900037213 */ /* 0x000fca0000000000 */
        /* <DEDUP_REMOVED lines=20> */
.L_x_1599:
[----:B-1-3--:R-:W0:Y:S02]  /*2ef40*/  LDC.64 R2, c[0x0][0xc90] ;  /* 0x00032400ff027b82 */ /* 0x00ae240000000a00 */
[----:B0-----:R-:W-:-:S05]  /*2ef50*/  IMAD.WIDE R2, R12, 0x4, R2 ;  /* 0x000000040c027825 */ /* 0x001fca00078e0202 */
        /* <DEDUP_REMOVED lines=30> */
[----:B------:R-:W-:-:S04]  /*2f140*/  VIADDMNMX R7, R10, UR5, R7, PT ;  /* 0x000000050a077c46 */ /* 0x000fc8000b800107 */
        /* <DEDUP_REMOVED lines=28> */
.L_x_1600:
[----:B01----:R-:W-:-:S05]  /*2f310*/  LOP3.LUT R3, RZ, R2, RZ, 0x33, !PT ;  /* 0x00000002ff037212 */ /* 0x003fca00078e33ff */
[----:B------:R-:W-:-:S05]  /*2f320*/  IMAD.IADD R2, R4, 0x1, R3 ;  /* 0x0000000104027824 */ /* 0x000fca00078e0203 */
[----:B------:R1:W-:Y:S01]  /*2f330*/  STL [R1+0x4], R2 ;  /* 0x0000040201007387 */ /* 0x0003e20000100800 */
[----:B------:R-:W-:Y:S05]  /*2f340*/  BRA `(.L_x_1601) ;  /* 0x0000000000107947 */ /* 0x000fea0003800000 */
.L_x_1596:
[----:B------:R-:W-:Y:S01]  /*2f350*/  IMAD.U32 R2, RZ, RZ, UR6 ;  /* 0x00000006ff027e24 */ /* 0x000fe2000f8e00ff */
[----:B------:R0:W-:Y:S04]  /*2f360*/  STL [R1+0x4], RZ ;  /* 0x000004ff01007387 */ /* 0x0001e80000100800 */
[----:B------:R0:W-:Y:S04]  /*2f370*/  STL [R1+0x8], RZ ;  /* 0x000008ff01007387 */ /* 0x0001e80000100800 */
[----:B------:R0:W-:Y:S02]  /*2f380*/  STL [R1], R2 ;  /* 0x0000000201007387 */ /* 0x0001e40000100800 */
.L_x_1601:
[----:B------:R-:W2:Y:S04]  /*2f390*/  LDL R4, [R1] ;  /* 0x0000000001047983 */ /* 0x000ea80000100800 */
[----:B------:R-:W2:Y:S04]  /*2f3a0*/  LDL R5, [R1+0x4] ;  /* 0x0000040001057983 */ /* 0x000ea80000100800 */
[----:B------:R-:W2:Y:S04]  /*2f3b0*/  LDL R6, [R1+0x8] ;  /* 0x0000080001067983 */ /* 0x000ea80000100800 */
[----:B------:R-:W2:Y:S01]  /*2f3c0*/  LDL R7, [R1+0xc] ;  /* 0x00000c0001077983 */ /* 0x000ea20000100800 */
[----:B------:R-:W-:-:S13]  /*2f3d0*/  ISETP.NE.AND P0, PT, R0, RZ, PT ;  /* 0x000000ff0000720c */ /* 0x000fda0003f05270 */
[----:B------:R-:W3:Y:S01]  /*2f3e0*/  @!P0 S2R R3, SR_CgaCtaId ;  /* 0x0000000000038919 */ /* 0x000ee20000008800 */
[----:B------:R-:W-:-:S04]  /*2f3f0*/  @!P0 MOV R0, 0x400 ;  /* 0x0000040000008802 */ /* 0x000fc80000000f00 */
[----:B---3--:R-:W-:-:S05]  /*2f400*/  @!P0 LEA R0, R3, R0, 0x18 ;  /* 0x0000000003008211 */ /* 0x008fca00078ec0ff */
[----:B--2---:R2:W-:Y:S01]  /*2f410*/  @!P0 STS.128 [R0+0x298d0], R4 ;  /* 0x0298d00400008388 */ /* 0x0045e20000000c00 */
[----:B------:R-:W-:Y:S06]  /*2f420*/  BAR.ARV 0x5, 0x180 ;  /* 0x0146000000007b1d */ /* 0x000fec0000002000 */
.L_x_1594:
[----:B--2---:R-:W2:Y:S01]  /*2f430*/  LDL R0, [R1+0xc] ;  /* 0x00000c0001007983 */ /* 0x004ea20000100800 */
[----:B------:R-:W-:-:S03]  /*2f440*/  ULDC UR4, c[0x0][0xc3c] ;  /* 0x00030f0000047ab9 */ /* 0x000fc60000000800 */
[----:B------:R4:W-:Y:S01]  /*2f450*/  STL [R1+0x10], RZ ;  /* 0x000010ff01007387 */ /* 0x0009e20000100800 */
[----:B--2---:R-:W-:Y:S01]  /*2f460*/  ISETP.GE.AND P0, PT, R0, UR4, PT ;  /* 0x0000000400007c0c */ /* 0x004fe2000bf06270 */
[----:B------:R-:W-:-:S05]  /*2f470*/  IMAD.MOV.U32 R0, RZ, RZ, 0x1 ;  /* 0x00000001ff007424 */ /* 0x000fca00078e00ff */
[----:B------:R4:W-:Y:S04]  /*2f480*/  STL [R1+0x18], R0 ;  /* 0x0000180001007387 */ /* 0x0009e80000100800 */
[----:B------:R4:W-:Y:S03]  /*2f490*/  STL [R1+0x50], RZ ;  /* 0x000050ff01007387 */ /* 0x0009e60000100800 */
[----:B------:R-:W-:Y:S05]  /*2f4a0*/  @P0 BRA `(.L_x_1602) ;  /* 0x0000006c00200947 */ /* 0x000fea0003800000 */
[----:B------:R-:W2:Y:S01]  /*2f4b0*/  S2R R11, SR_TID.X ;  /* 0x00000000000b7919 */ /* 0x000ea20000002100 */
[----:B------:R-:W5:Y:S01]  /*2f4c0*/  S2UR UR5, SR_CgaCtaId ;  /* 0x00000000000579c3 */ /* 0x000f620000008800 */
[----:B------:R-:W-:Y:S01]  /*2f4d0*/  UMOV UR4, 0x400 ;  /* 0x0000040000047882 */ /* 0x000fe20000000000 */
[----:B------:R-:W-:Y:S01]  /*2f4e0*/  BSSY B7, `(.L_x_1602) ;  /* 0x00006c4000077945 */ /* 0x000fe20003800000 */
[----:B------:R-:W-:Y:S01]  /*2f4f0*/  ULDC.64 UR40, c[0x0][0x198] ;  /* 0x0000660000287ab9 */ /* 0x000fe20000000a00 */
[----:B------:R-:W-:Y:S02]  /*2f500*/  ULOP3.LUT UR37, UR36, 0x1, URZ, 0xfc, !UPT ;  /* 0x0000000124257892 */ /* 0x000fe4000f8efc3f */
[----:B------:R-:W-:Y:S01]  /*2f510*/  ULOP3.LUT UR39, UR36, 0x2, URZ, 0xfc, !UPT ;  /* 0x0000000224277892 */ /* 0x000fe2000f8efc3f */
[----:B------:R-:W-:Y:S01]  /*2f520*/  ULDC UR38, c[0x0][0xc] ;  /* 0x0000030000267ab9 */ /* 0x000fe20000000800 */
[----:B-----5:R-:W-:-:S06]  /*2f530*/  ULEA UR4, UR5, UR4, 0x18 ;  /* 0x0000000405047291 */ /* 0x020fcc000f8ec03f */
[----:B------:R-:W-:Y:S01]  /*2f540*/  IMAD.U32 R19, RZ, RZ, UR4 ;  /* 0x00000004ff137e24 */ /* 0x000fe2000f8e00ff */
[C---:B--2---:R-:W-:Y:S01]  /*2f550*/  LOP3.LUT R10, R11.reuse, 0x7f, RZ, 0xc0, !PT ;  /* 0x0000007f0b0a7812 */ /* 0x044fe200078ec0ff */
[C---:B---3--:R-:W-:Y:S01]  /*2f560*/  IMAD.SHL.U32 R4, R11.reuse, 0x80, RZ ;  /* 0x000000800b047824 */ /* 0x048fe200078e00ff */
[----:B------:R-:W-:Y:S01]  /*2f570*/  SHF.R.U32.HI R3, RZ, 0x1, R11 ;  /* 0x00000001ff037819 */ /* 0x000fe2000001160b */
[C---:B------:R-:W-:Y:S01]  /*2f580*/  IMAD.SHL.U32 R5, R11.reuse, 0x2, RZ ;  /* 0x000000020b057824 */ /* 0x040fe200078e00ff */
[C---:B------:R-:W-:Y:S01]  /*2f590*/  LOP3.LUT P0, RZ, R11.reuse, 0x4, RZ, 0xc0, !PT ;  /* 0x000000040bff7812 */ /* 0x040fe2000780c0ff */
[----:B----4-:R-:W-:Y:S01]  /*2f5a0*/  IMAD.SHL.U32 R0, R10, 0x10, RZ ;  /* 0x000000100a007824 */ /* 0x010fe200078e00ff */
[----:B------:R-:W-:Y:S01]  /*2f5b0*/  LOP3.LUT R6, R4, 0x380, RZ, 0xc0, !PT ;  /* 0x0000038004067812 */ /* 0x000fe200078ec0ff */
[C---:B01----:R-:W-:Y:S02]  /*2f5c0*/  IMAD.SHL.U32 R2, R11.reuse, 0x20, RZ ;  /* 0x000000200b027824 */ /* 0x043fe400078e00ff */
[C---:B------:R-:W-:Y:S01]  /*2f5d0*/  IMAD.SHL.U32 R8, R11.reuse, 0x4, RZ ;  /* 0x000000040b087824 */ /* 0x040fe200078e00ff */
[----:B------:R-:W-:Y:S01]  /*2f5e0*/  LOP3.LUT R6, R6, 0x30, R3, 0xf8, !PT ;  /* 0x0000003006067812 */ /* 0x000fe200078ef803 */
[----:B------:R-:W-:Y:S01]  /*2f5f0*/  IMAD.SHL.U32 R3, R11, 0x10, RZ ;  /* 0x000000100b037824 */ /* 0x000fe200078e00ff */
[----:B------:R-:W-:-:S04]  /*2f600*/  LOP3.LUT R7, R0, 0x600, RZ, 0xc0, !PT ;  /* 0x0000060000077812 */ /* 0x000fc800078ec0ff */
[----:B------:R-:W-:Y:S02]  /*2f610*/  LOP3.LUT R0, R3, 0x1b0, RZ, 0xc0, !PT ;  /* 0x000001b003007812 */ /* 0x000fe400078ec0ff */
[C---:B------:R-:W-:Y:S02]  /*2f620*/  LOP3.LUT R9, R7.reuse, 0x60, R2, 0xf8, !PT ;  /* 0x0000006007097812 */ /* 0x040fe400078ef802 */
        /* <DEDUP_REMOVED lines=18> */
[----:B------:R-:W-:Y:S02]  /*2f750*/  IMAD.MOV.U32 R0, RZ, RZ, 0x1 ;  /* 0x00000001ff007424 */ /* 0x000fe400078e00ff */
[----:B------:R-:W-:Y:S01]  /*2f760*/  IMAD.MOV.U32 R3, RZ, RZ, 0x1 ;  /* 0x00000001ff037424 */ /* 0x000fe200078e00ff */
[----:B------:R0:W-:Y:S04]  /*2f770*/  STL [R1+0x34], R2 ;  /* 0x0000340201007387 */ /* 0x0001e80000100800 */
[----:B------:R-:W-:Y:S04]  /*2f780*/  STL [R1+0x50], RZ ;  /* 0x000050ff01007387 */ /* 0x000fe80000100800 */
[----:B------:R1:W-:Y:S01]  /*2f790*/  STL [R1+0x1c], R0 ;  /* 0x00001c0001007387 */ /* 0x0003e20000100800 */
[----:B0-----:R-:W-:-:S03]  /*2f7a0*/  LOP3.LUT R2, R4, 0x40, RZ, 0xfc, !PT ;  /* 0x0000004004027812 */ /* 0x001fc600078efcff */
[----:B------:R0:W-:Y:S04]  /*2f7b0*/  STL [R1+0x14], RZ ;  /* 0x000014ff01007387 */ /* 0x0001e80000100800 */
[----:B------:R0:W-:Y:S01]  /*2f7c0*/  STL [R1+0x10], RZ ;  /* 0x000010ff01007387 */ /* 0x0001e20000100800 */
[----:B-1----:R-:W-:-:S03]  /*2f7d0*/  LOP3.LUT R0, R4, 0x80, RZ, 0xfc, !PT ;  /* 0x0000008004007812 */ /* 0x002fc600078efcff */
[----:B------:R0:W-:Y:S04]  /*2f7e0*/  STL [R1+0x18], R3 ;  /* 0x0000180301007387 */ /* 0x0001e80000100800 */
.L_x_1732:
[----:B------:R-:W2:Y:S01]  /*2f7f0*/  LDL R14, [R1+0xc] ;  /* 0x00000c00010e7983 */ /* 0x000ea20000100800 */
[----:B------:R-:W-:Y:S05]  /*2f800*/  YIELD ;  /* 0x0000000000007946 */ /* 0x000fea0003800000 */
[----:B------:R-:W-:Y:S01]  /*2f810*/  ULDC.64 UR4, c[0x0][0xa28] ;  /* 0x00028a0000047ab9 */ /* 0x000fe20000000a00 */
[----:B-1-3--:R-:W-:Y:S02]  /*2f820*/  CS2R R6, SRZ ;  /* 0x0000000000067805 */ /* 0x00afe4000001ff00 */
[----:B------:R-:W-:Y:S01]  /*2f830*/  ISETP.NE.U32.AND P0, PT, RZ, UR4, PT ;  /* 0x00000004ff007c0c */ /* 0x000fe2000bf05070 */
[----:B------:R-:W1:Y:S01]  /*2f840*/  LDC.64 R12, c[0x0][0xa00] ;  /* 0x00028000ff0c7b82 */ /* 0x000e620000000a00 */
[----:B------:R-:W-:Y:S01]  /*2f850*/  ULDC.64 UR6, c[0x0][0xa08] ;  /* 0x0002820000067ab9 */ /* 0x000fe20000000a00 */
[----:B------:R-:W-:Y:S01]  /*2f860*/  ULDC.64 UR8, c[0x0][0xa10] ;  /* 0x0002840000087ab9 */ /* 0x000fe20000000a00 */
[----:B------:R-:W-:Y:S01]  /*2f870*/  ISETP.NE.AND.EX P0, PT, RZ, UR5, PT, P0 ;  /* 0x00000005ff007c0c */ /* 0x000fe2000bf05300 */
[----:B------:R-:W-:-:S04]  /*2f880*/  ULDC.64 UR4, c[0x0][0xa18] ;  /* 0x0002860000047ab9 */ /* 0x000fc80000000a00 */
[----:B------:R-:W3:Y:S08]  /*2f890*/  LDC.64 R4, c[0x0][0xa08] ;  /* 0x00028200ff047b82 */ /* 0x000ef00000000a00 */
[----:B0-----:R-:W2:Y:S02]  /*2f8a0*/  @P0 LDC.64 R2, c[0x0][0xa28] ;  /* 0x00028a00ff020b82 */ /* 0x001ea40000000a00 */
[----:B--2---:R-:W-:-:S05]  /*2f8b0*/  @P0 IMAD.WIDE R2, R14, 0x4, R2 ;  /* 0x000000040e020825 */ /* 0x004fca00078e0202 */
[----:B------:R0:W5:Y:S01]  /*2f8c0*/  @P0 LDG.E R6, desc[UR60][R2.64] ;  /* 0x0000003c02060981 */ /* 0x000162000c1e1900 */
[----:B------:R-:W-:Y:S01]  /*2f8d0*/  ISETP.NE.U32.AND P0, PT, RZ, UR4, PT ;  /* 0x00000004ff007c0c */ /* 0x000fe2000bf05070 */
[----:B-1----:R-:W-:Y:S01]  /*2f8e0*/  IMAD.WIDE R12, R14, 0x4, R12 ;  /* 0x000000040e0c7825 */ /* 0x002fe200078e020c */
[----:B------:R-:W-:Y:S02]  /*2f8f0*/  ISETP.NE.U32.AND P2, PT, RZ, UR6, PT ;  /* 0x00000006ff007c0c */ /* 0x000fe4000bf45070 */
[----:B------:R-:W-:Y:S01]  /*2f900*/  ISETP.NE.AND.EX P0, PT, RZ, UR5, PT, P0 ;  /* 0x00000005ff007c0c */ /* 0x000fe2000bf05300 */
[----:B------:R-:W-:Y:S01]  /*2f910*/  ULDC.64 UR4, c[0x0][0xa00] ;  /* 0x0002800000047ab9 */ /* 0x000fe20000000a00 */
[----:B------:R-:W-:Y:S01]  /*2f920*/  ISETP.NE.U32.AND P4, PT, RZ, UR8, PT ;  /* 0x00000008ff007c0c */ /* 0x000fe2000bf85070 */
[----:B------:R-:W-:Y:S01]  /*2f930*/  IMAD.MOV.U32 R8, RZ, RZ, RZ ;  /* 0x000000ffff087224 */ /* 0x000fe200078e00ff */
[----:B------:R-:W-:Y:S01]  /*2f940*/  ISETP.NE.U32.AND P1, PT, RZ, UR4, PT ;  /* 0x00000004ff007c0c */ /* 0x000fe2000bf25070 */
[----:B0-----:R-:W0:Y:S01]  /*2f950*/  LDC.64 R2, c[0x0][0xa10] ;  /* 0x00028400ff027b82 */ /* 0x001e220000000a00 */
[----:B------:R-:W-:-:S02]  /*2f960*/  IMAD.MOV.U32 R0, RZ, RZ, RZ ;  /* 0x000000ffff007224 */ /* 0x000fc400078e00ff */
[----:B------:R-:W-:Y:S01]  /*2f970*/  ISETP.NE.AND.EX P3, PT, RZ, UR5, PT, P1 ;  /* 0x00000005ff007c0c */ /* 0x000fe2000bf65310 */
[----:B---3--:R-:W-:-:S04]  /*2f980*/  IMAD.WIDE R4, R14, 0x4, R4 ;  /* 0x000000040e047825 */ /* 0x008fc800078e0204 */
[----:B------:R-:W1:Y:S01]  /*2f990*/  @P0 LDC.64 R10, c[0x0][0xa18] ;  /* 0x00028600ff0a0b82 */ /* 0x000e620000000a00 */
[----:B------:R-:W-:Y:S01]  /*2f9a0*/  ULDC UR4, c[0x0][0x288] ;  /* 0x0000a20000047ab9 */ /* 0x000fe20000000800 */
[----:B------:R-:W-:Y:S02]  /*2f9b0*/  ISETP.NE.AND.EX P1, PT, RZ, UR7, PT, P2 ;  /* 0x00000007ff007c0c */ /* 0x000fe4000bf25320 */
[----:B------:R-:W-:-:S04]  /*2f9c0*/  ISETP.NE.AND.EX P2, PT, RZ, UR9, PT, P4 ;  /* 0x00000009ff007c0c */ /* 0x000fc8000bf45340 */
[----:B------:R-:W2:Y:S07]  /*2f9d0*/  @P3 LDG.E R7, desc[UR60][R12.64] ;  /* 0x0000003c0c073981 */ /* 0x000eae000c1e1900 */
[----:B------:R-:W5:Y:S01]  /*2f9e0*/  @P1 LDG.E R8, desc[UR60][R4.64] ;  /* 0x0000003c04081981 */ /* 0x000f62000c1e1900 */
[----:B0-----:R-:W-:-:S05]  /*2f9f0*/  IMAD.WIDE R2, R14, 0x4, R2 ;  /* 0x000000040e027825 */ /* 0x001fca00078e0202 */
[----:B------:R-:W5:Y:S01]  /*2fa00*/  @P2 LDG.E R0, desc[UR60][R2.64] ;  /* 0x0000003c02002981 */ /* 0x000f62000c1e1900 */
[----:B-1----:R-:W-:-:S03]  /*2fa10*/  @P0 IMAD.WIDE R10, R14, 0x4, R10 ;  /* 0x000000040e0a0825 */ /* 0x002fc600078e020a */
        /* <DEDUP_REMOVED lines=12> */
[----:B--2---:R0:W-:Y:S01]  /*2fae0*/  STL [R1+0x38], R7 ;  /* 0x0000380701007387 */ /* 0x0041e20000100800 */
[----:B------:R-:W-:Y:S02]  /*2faf0*/  IMAD.MOV.U32 R15, RZ, RZ, R7 ;  /* 0x000000ffff0f7224 */ /* 0x000fe400078e0007 */
[----:B0-----:R-:W-:Y:S01]  /*2fb00*/  IMAD.U32 R7, RZ, RZ, UR4 ;  /* 0x00000004ff077e24 */ /* 0x001fe2000f8e00ff */
[----:B------:R-:W-:Y:S06]  /*2fb10*/  @P0 BRA `(.L_x_1603) ;  /* 0x0000000000140947 */ /* 0x000fec0003800000 */
[----:B------:R-:W-:Y:S05]  /*2fb20*/  @!P3 BRA `(.L_x_1603) ;  /* 0x000000000010b947 */ /* 0x000fea0003800000 */
[----:B------:R-:W2:Y:S04]  /*2fb30*/  LDG.E R9, desc[UR60][R12.64] ;  /* 0x0000003c0c097981 */ /* 0x000ea8000c1e1900 */
[----:B------:R-:W2:Y:S02]  /*2fb40*/  LDG.E R12, desc[UR60][R12.64+0x4] ;  /* 0x0000043c0c0c7981 */ /* 0x000ea4000c1e1900 */
[----:B--2---:R-:W-:-:S05]  /*2fb50*/  IMAD.IADD R15, R12, 0x1, -R9 ;  /* 0x000000010c0f7824 */ /* 0x004fca00078e0a09 */
[----:B------:R0:W-:Y:S02]  /*2fb60*/  STL [R1+0x38], R15 ;  /* 0x0000380f01007387 */ /* 0x0001e40000100800 */
.L_x_1603:
[----:B------:R-:W2:Y:S01]  /*2fb70*/  LDL.LU R12, [R1+0x8] ;  /* 0x00000800010c7983 */ /* 0x000ea20000300800 */
[----:B-----5:R-:W-:Y:S01]  /*2fb80*/  IMAD.IADD R8, R8, 0x1, R6 ;  /* 0x0000000108087824 */ /* 0x020fe200078e0206 */
[----:B------:R-:W-:Y:S02]  /*2fb90*/  ULDC.64 UR4, c[0x0][0xa20] ;  /* 0x0002880000047ab9 */ /* 0x000fe40000000a00 */
[----:B------:R-:W-:Y:S02]  /*2fba0*/  ISETP.NE.U32.AND P0, PT, RZ, UR4, PT ;  /* 0x00000004ff007c0c */ /* 0x000fe4000bf05070 */
[----:B------:R1:W-:Y:S02]  /*2fbb0*/  STL [R1+0x24], R8 ;  /* 0x0000240801007387 */ /* 0x0003e40000100800 */
[----:B------:R-:W-:Y:S02]  /*2fbc0*/  ISETP.NE.AND.EX P0, PT, RZ, UR5, PT, P0 ;  /* 0x00000005ff007c0c */ /* 0x000fe4000bf05300 */
[----:B--2---:R-:W-:-:S02]  /*2fbd0*/  LOP3.LUT R11, R12, 0xff000000, RZ, 0xc0, !PT ;  /* 0xff0000000c0b7812 */ /* 0x004fc400078ec0ff */
[C---:B------:R-:W-:Y:S02]  /*2fbe0*/  LOP3.LUT R9, R12.reuse, 0xff0000, RZ, 0xc0, !PT ;  /* 0x00ff00000c097812 */ /* 0x040fe400078ec0ff */
[----:B------:R-:W-:Y:S02]  /*2fbf0*/  SHF.R.U32.HI R11, RZ, 0x8, R11 ;  /* 0x00000008ff0b7819 */ /* 0x000fe4000001160b */
[----:B------:R-:W-:Y:S02]  /*2fc00*/  LOP3.LUT R16, R12, 0xffff, RZ, 0xc0, !PT ;  /* 0x0000ffff0c107812 */ /* 0x000fe400078ec0ff */
[----:B------:R-:W-:-:S03]  /*2fc10*/  LEA.HI R11, R9, R11, RZ, 0x10 ;  /* 0x0000000b090b7211 */ /* 0x000fc600078f80ff */
[----:B-1----:R-:W-:Y:S05]  /*2fc20*/  @!P0 BRA `(.L_x_1604) ;  /* 0x0000000000108947 */ /* 0x002fea0003800000 */
[----:B------:R-:W1:Y:S02]  /*2fc30*/  LDC.64 R4, c[0x0][0xa20] ;  /* 0x00028800ff047b82 */ /* 0x000e640000000a00 */
[----:B-1----:R-:W-:-:S05]  /*2fc40*/  IMAD.WIDE R4, R14, 0x4, R4 ;  /* 0x000000040e047825 */ /* 0x002fca00078e0204 */
[----:B------:R1:W5:Y:S01]  /*2fc50*/  LDG.E R7, desc[UR60][R4.64] ;  /* 0x0000003c04077981 */ /* 0x000362000c1e1900 */
[----:B------:R-:W-:Y:S05]  /*2fc60*/  BRA `(.L_x_1605) ;  /* 0x0000000000107947 */ /* 0x000fea0003800000 */
.L_x_1604:
[----:B------:R-:W-:Y:S05]  /*2fc70*/  @!P1 BRA `(.L_x_1605) ;  /* 0x00000000000c9947 */ /* 0x000fea0003800000 */
[----:B------:R-:W2:Y:S04]  /*2fc80*/  LDG.E R7, desc[UR60][R4.64] ;  /* 0x0000003c04077981 */ /* 0x000ea8000c1e1900 */
[----:B------:R-:W2:Y:S02]  /*2fc90*/  LDG.E R4, desc[UR60][R4.64+0x4] ;  /* 0x0000043c04047981 */ /* 0x000ea4000c1e1900 */
[----:B--2---:R-:W-:-:S07]  /*2fca0*/  IMAD.IADD R7, R4, 0x1, -R7 ;  /* 0x0000000104077824 */ /* 0x004fce00078e0a07 */
.L_x_1605:
[----:B------:R-:W2:Y:S04]  /*2fcb0*/  LDL.LU R8, [R1+0x4] ;  /* 0x0000040001087983 */ /* 0x000ea80000300800 */
[----:B-1----:R-:W3:Y:S04]  /*2fcc0*/  @P2 LDG.E R4, desc[UR60][R2.64] ;  /* 0x0000003c02042981 */ /* 0x002ee8000c1e1900 */
[----:B------:R1:W3:Y:S01]  /*2fcd0*/  @P2 LDG.E R2, desc[UR60][R2.64+0x4] ;  /* 0x0000043c02022981 */ /* 0x0002e2000c1e1900 */
[----:B-----5:R-:W-:Y:S01]  /*2fce0*/  IMAD.IADD R9, R7, 0x1, -R6 ;  /* 0x0000000107097824 */ /* 0x020fe200078e0a06 */
[----:B-1----:R-:W1:Y:S02]  /*2fcf0*/  LDC R3, c[0x0][0x448] ;  /* 0x00011200ff037b82 */ /* 0x002e640000000800 */
[----:B-1----:R-:W-:-:S13]  /*2fd00*/  ISETP.NE.AND P1, PT, R3, 0x1, PT ;  /* 0x000000010300780c */ /* 0x002fda0003f25270 */
[----:B------:R-:W1:Y:S08]  /*2fd10*/  @P1 LDC R3, c[0x0][0x44c] ;  /* 0x00011300ff031b82 */ /* 0x000e700000000800 */
[----:B------:R-:W4:Y:S01]  /*2fd20*/  @P1 LDC R5, c[0x0][0x450] ;  /* 0x00011400ff051b82 */ /* 0x000f220000000800 */
[----:B--2---:R-:W-:-:S04]  /*2fd30*/  IMAD.SHL.U32 R12, R8, 0x80, RZ ;  /* 0x00000080080c7824 */ /* 0x004fc800078e00ff */
[----:B------:R-:W-:Y:S01]  /*2fd40*/  VIADD R6, R12, 0x7f ;  /* 0x0000007f0c067836 */ /* 0x000fe20000000000 */
[----:B------:R2:W-:Y:S01]  /*2fd50*/  STL [R1+0x30], R12 ;  /* 0x0000300c01007387 */ /* 0x0005e20000100800 */
[----:B---3--:R-:W-:Y:S02]  /*2fd60*/  @P2 IMAD.IADD R10, R2, 0x1, -R4 ;  /* 0x00000001020a2824 */ /* 0x008fe400078e0a04 */
[----:B-1----:R-:W-:-:S04]  /*2fd70*/  @P1 IMAD.HI.U32 R2, R6, R3, RZ ;  /* 0x0000000306021227 */ /* 0x002fc800078e00ff */
[----:B------:R-:W-:Y:S01]  /*2fd80*/  IMAD.IADD R7, R9, 0x1, R10 ;  /* 0x0000000109077824 */ /* 0x000fe200078e020a */
[----:B----4-:R-:W-:-:S03]  /*2fd90*/  @P1 SHF.R.U32.HI R6, RZ, R5, R2 ;  /* 0x00000005ff061219 */ /* 0x010fc60000011602 */
[C---:B------:R-:W-:Y:S01]  /*2fda0*/  VIADD R2, R7.reuse, 0x9f ;  /* 0x0000009f07027836 */ /* 0x040fe20000000000 */
[----:B------:R-:W-:-:S03]  /*2fdb0*/  IADD3 R18, R7, 0x1, -R15 ;  /* 0x0000000107127810 */ /* 0x000fc60007ffe80f */
[----:B------:R-:W-:-:S04]  /*2fdc0*/  IMAD.HI R2, R2, 0x66666667, RZ ;  /* 0x6666666702027827 */ /* 0x000fc800078e02ff */
[----:B------:R-:W-:Y:S01]  /*2fdd0*/  IMAD.IADD R6, R18, 0x1, R6 ;  /* 0x0000000112067824 */ /* 0x000fe200078e0206 */
[----:B------:R-:W-:-:S04]  /*2fde0*/  SHF.R.U32.HI R21, RZ, 0x1f, R2 ;  /* 0x0000001fff157819 */ /* 0x000fc80000011602 */
[----:B------:R-:W-:Y:S02]  /*2fdf0*/  LEA.HI.SX32 R21, R2, R21, 0x1a ;  /* 0x0000001502157211 */ /* 0x000fe400078fd2ff */
[----:B------:R-:W1:Y:S02]  /*2fe00*/  LDC.64 R2, c[0x0][0x9e0] ;  /* 0x00027800ff027b82 */ /* 0x000e640000000a00 */
[----:B-1----:R-:W-:Y:S01]  /*2fe10*/  ISETP.GE.AND P3, PT, R3, 0x1, PT ;  /* 0x000000010300780c */ /* 0x002fe20003f66270 */
[----:B------:R-:W-:-:S12]  /*2fe20*/  IMAD.IADD R8, R6, 0x1, R2 ;  /* 0x0000000106087824 */ /* 0x000fd800078e0202 */
[----:B--2---:R-:W-:Y:S05]  /*2fe30*/  @!P3 BRA `(.L_x_1606) ;  /* 0x000000000048b947 */ /* 0x004fea0003800000 */
[C---:B------:R-:W-:Y:S01]  /*2fe40*/  ISETP.GT.AND P0, PT, R6.reuse, RZ, PT ;  /* 0x000000ff0600720c */ /* 0x040fe20003f04270 */
[----:B------:R-:W-:Y:S01]  /*2fe50*/  BSSY B0, `(.L_x_1607) ;  /* 0x000000e000007945 */ /* 0x000fe20003800000 */
[----:B------:R-:W-:-:S11]  /*2fe60*/  VIADD R2, R6, 0xffffffff ;  /* 0xffffffff06027836 */ /* 0x000fd60000000000 */
        /* <DEDUP_REMOVED lines=8> */
.L_x_1608:
[----:B------:R-:W-:-:S13]  /*2fef0*/  ISETP.NE.AND P0, PT, R3, 0x1, PT ;  /* 0x000000010300780c */ /* 0x000fda0003f05270 */
[----:B------:R-:W1:Y:S02]  /*2ff00*/  @P0 LDC.64 R4, c[0x0][0x9e8] ;  /* 0x00027a00ff040b82 */ /* 0x000e640000000a00 */
[----:B-1----:R-:W-:-:S05]  /*2ff10*/  @P0 IMAD.HI.U32 R4, R2, R4, RZ ;  /* 0x0000000402040227 */ /* 0x002fca00078e00ff */
[----:B------:R-:W-:-:S07]  /*2ff20*/  @P0 SHF.R.U32.HI R2, RZ, R5, R4 ;  /* 0x00000005ff020219 */ /* 0x000fce0000011604 */
.L_x_1609:
[----:B------:R-:W-:Y:S05]  /*2ff30*/  BSYNC B0 ;  /* 0x0000000000007941 */ /* 0x000fea0003800000 */
.L_x_1607:
[----:B------:R-:W-:-:S05]  /*2ff40*/  IMAD R2, R2, R3, R3 ;  /* 0x0000000302027224 */ /* 0x000fca00078e0203 */
[----:B------:R-:W-:-:S07]  /*2ff50*/  VIMNMX R8, R8, R2, PT ;  /* 0x0000000208087248 */ /* 0x000fce0003fe0100 */
.L_x_1606:
[----:B------:R-:W1:Y:S01]  /*2ff60*/  @P1 LDC R4, c[0x0][0x44c] ;  /* 0x00011300ff041b82 */ /* 0x000e620000000800 */
[----:B------:R-:W-:Y:S01]  /*2ff70*/  VIADD R8, R8, 0x9f ;  /* 0x0000009f08087836 */ /* 0x000fe20000000000 */
[----:B------:R-:W-:Y:S01]  /*2ff80*/  ULDC UR4, c[0x0][0x9dc] ;  /* 0x0002770000047ab9 */ /* 0x000fe20000000800 */
[----:B------:R-:W-:Y:S02]  /*2ff90*/  IMAD.MOV.U32 R2, RZ, RZ, R12 ;  /* 0x000000ffff027224 */ /* 0x000fe400078e000c */
[----:B------:R-:W-:-:S03]  /*2ffa0*/  IMAD.HI R8, R8, 0x66666667, RZ ;  /* 0x6666666708087827 */ /* 0x000fc600078e02ff */
[----:B------:R-:W2:Y:S01]  /*2ffb0*/  @P1 LDC R5, c[0x0][0x450] ;  /* 0x00011400ff051b82 */ /* 0x000ea20000000800 */
[----:B------:R-:W-:Y:S02]  /*2ffc0*/  IMAD.IADD R20, R7, 0x1, -R15 ;  /* 0x0000000107147824 */ /* 0x000fe400078e0a0f */
[----:B-1----:R-:W-:-:S05]  /*2ffd0*/  @P1 IMAD.HI.U32 R4, R12, R4, RZ ;  /* 0x000000040c041227 */ /* 0x002fca00078e00ff */
[----:B--2---:R-:W-:Y:S02]  /*2ffe0*/  @P1 SHF.R.U32.HI R2, RZ, R5, R4 ;  /* 0x00000005ff021219 */ /* 0x004fe40000011604 */
[----:B------:R-:W-:-:S03]  /*2fff0*/  SHF.R.U32.HI R4, RZ, 0x1f, R8 ;  /* 0x0000001fff047819 */ /* 0x000fc60000011608 */
[----:B------:R-:W-:Y:S01]  /*30000*/  IMAD.IADD R2, R20, 0x1, R2 ;  /* 0x0000000114027824 */ /* 0x000fe200078e0202 */
[----:B------:R-:W-:-:S03]  /*30010*/  LEA.HI.SX32 R8, R8, R4, 0x1a ;  /* 0x0000000408087211 */ /* 0x000fc600078fd2ff */
[----:B------:R-:W-:Y:S01]  /*30020*/  VIADD R6, R2, -UR4 ;  /* 0x8000000402067c36 */ /* 0x000fe20008000000 */
[----:B------:R-:W-:Y:S01]  /*30030*/  VIMNMX R8, R21, R8, PT ;  /* 0x0000000815087248 */ /* 0x000fe20003fe0100 */
[----:B------:R-:W-:Y:S06]  /*30040*/  @!P3 BRA `(.L_x_1610) ;  /* 0x000000000044b947 */ /* 0x000fec0003800000 */
[----:B------:R-:W-:Y:S01]  /*30050*/  ISETP.GT.AND P0, PT, R2, -0x1, PT ;  /* 0xffffffff0200780c */ /* 0x000fe20003f04270 */
[----:B------:R-:W-:-:S12]  /*30060*/  BSSY B0, `(.L_x_1611) ;  /* 0x000000d000007945 */ /* 0x000fd80003800000 */
        /* <DEDUP_REMOVED lines=8> */
.L_x_1612:
[----:B------:R-:W-:-:S13]  /*300f0*/  ISETP.NE.AND P0, PT, R3, 0x1, PT ;  /* 0x000000010300780c */ /* 0x000fda0003f05270 */
[----:B------:R-:W1:Y:S02]  /*30100*/  @P0 LDC.64 R4, c[0x0][0x9e8] ;  /* 0x00027a00ff040b82 */ /* 0x000e640000000a00 */
[----:B-1----:R-:W-:-:S05]  /*30110*/  @P0 IMAD.HI.U32 R4, R2, R4, RZ ;  /* 0x0000000402040227 */ /* 0x002fca00078e00ff */
[----:B------:R-:W-:-:S07]  /*30120*/  @P0 SHF.R.U32.HI R2, RZ, R5, R4 ;  /* 0x00000005ff020219 */ /* 0x000fce0000011604 */
.L_x_1613:
[----:B------:R-:W-:Y:S05]  /*30130*/  BSYNC B0 ;  /* 0x0000000000007941 */ /* 0x000fea0003800000 */
.L_x_1611:
[----:B------:R-:W-:-:S05]  /*30140*/  IMAD R2, R2, R3, RZ ;  /* 0x0000000302027224 */ /* 0x000fca00078e02ff */
[----:B------:R-:W-:-:S07]  /*30150*/  VIMNMX R6, R6, R2, !PT ;  /* 0x0000000206067248 */ /* 0x000fce0007fe0100 */
.L_x_1610:
[----:B------:R-:W-:Y:S01]  /*30160*/  IMAD.HI R6, R6, 0x66666667, RZ ;  /* 0x6666666706067827 */ /* 0x000fe200078e02ff */
[----:B------:R-:W-:Y:S01]  /*30170*/  LOP3.LUT R13, R11, 0xff, RZ, 0xc0, !PT ;  /* 0x000000ff0b0d7812 */ /* 0x000fe200078ec0ff */
[----:B------:R-:W-:Y:S01]  /*30180*/  BSSY B0, `(.L_x_1614) ;  /* 0x0000027000007945 */ /* 0x000fe20003800000 */
[----:B------:R-:W-:Y:S01]  /*30190*/  SHF.R.U32.HI R4, RZ, 0x10, R11 ;  /* 0x00000010ff047819 */ /* 0x000fe2000001160b */
[----:B------:R-:W-:Y:S01]  /*301a0*/  IMAD.MOV.U32 R2, RZ, RZ, RZ ;  /* 0x000000ffff027224 */ /* 0x000fe200078e00ff */
[----:B------:R-:W-:Y:S01]  /*301b0*/  SHF.R.U32.HI R7, RZ, 0x1f, R6 ;  /* 0x0000001fff077819 */ /* 0x000fe20000011606 */
[----:B------:R1:W-:Y:S03]  /*301c0*/  STL [R1+0x4], R13 ;  /* 0x0000040d01007387 */ /* 0x0003e60000100800 */
[----:B------:R-:W-:-:S04]  /*301d0*/  LEA.HI.SX32 R7, R6, R7, 0x1a ;  /* 0x0000000706077211 */ /* 0x000fc800078fd2ff */
[----:B------:R-:W-:-:S04]  /*301e0*/  VIMNMX R7, RZ, R7, !PT ;  /* 0x00000007ff077248 */ /* 0x000fc80007fe0100 */
[----:B------:R-:W-:-:S13]  /*301f0*/  ISETP.GT.AND P0, PT, R8, R7, PT ;  /* 0x000000070800720c */ /* 0x000fda0003f04270 */
[----:B-1----:R-:W-:Y:S05]  /*30200*/  @!P0 BRA `(.L_x_1615) ;  /* 0x0000000000788947 */ /* 0x002fea0003800000 */
[----:B------:R-:W-:Y:S01]  /*30210*/  ISETP.NE.AND P0, PT, R4, RZ, PT ;  /* 0x000000ff0400720c */ /* 0x000fe20003f05270 */
[----:B------:R-:W-:-:S03]  /*30220*/  ULDC UR4, c[0x0][0x9f0] ;  /* 0x00027c0000047ab9 */ /* 0x000fc60000000800 */
[----:B------:R-:W-:-:S04]  /*30230*/  SEL R5, R4, UR4, P0 ;  /* 0x0000000404057c07 */ /* 0x000fc80008000000 */
[----:B------:R-:W-:Y:S02]  /*30240*/  IABS R6, R5 ;  /* 0x0000000500067213 */ /* 0x000fe40000000000 */
[----:B------:R-:W-:Y:S02]  /*30250*/  IADD3 R11, R5, -0x1, R8 ;  /* 0xffffffff050b7810 */ /* 0x000fe40007ffe008 */
[----:B------:R-:W1:Y:S03]  /*30260*/  I2F.RP R2, R6 ;  /* 0x0000000600027306 */ /* 0x000e660000209400 */
[----:B------:R-:W-:-:S05]  /*30270*/  IMAD.IADD R11, R11, 0x1, -R7 ;  /* 0x000000010b0b7824 */ /* 0x000fca00078e0a07 */
[----:B-1----:R-:W1:Y:S02]  /*30280*/  MUFU.RCP R2, R2 ;  /* 0x0000000200027308 */ /* 0x002e640000001000 */
[----:B-1----:R-:W-:-:S06]  /*30290*/  VIADD R2, R2, 0xffffffe ;  /* 0x0ffffffe02027836 */ /* 0x002fcc0000000000 */
[----:B------:R1:W2:Y:S02]  /*302a0*/  F2I.FTZ.U32.TRUNC.NTZ R3, R2 ;  /* 0x0000000200037305 */ /* 0x0002a4000021f000 */
[----:B-1----:R-:W-:-:S04]  /*302b0*/  LOP3.LUT R2, R11, R5, RZ, 0x3c, !PT ;  /* 0x000000050b027212 */ /* 0x002fc800078e3cff */
[----:B------:R-:W-:Y:S01]  /*302c0*/  ISETP.GE.AND P3, PT, R2, RZ, PT ;  /* 0x000000ff0200720c */ /* 0x000fe20003f66270 */
[----:B--2---:R-:W-:-:S04]  /*302d0*/  IMAD.MOV R2, RZ, RZ, -R3 ;  /* 0x000000ffff027224 */ /* 0x004fc800078e0a03 */
[----:B------:R-:W-:Y:S02]  /*302e0*/  IMAD R12, R2, R6, RZ ;  /* 0x00000006020c7224 */ /* 0x000fe400078e02ff */
[----:B------:R-:W-:-:S04]  /*302f0*/  IMAD.MOV.U32 R2, RZ, RZ, RZ ;  /* 0x000000ffff027224 */ /* 0x000fc800078e00ff */
[----:B------:R-:W-:Y:S01]  /*30300*/  IMAD.HI.U32 R12, R3, R12, R2 ;  /* 0x0000000c030c7227 */ /* 0x000fe200078e0002 */
[----:B------:R-:W-:Y:S02]  /*30310*/  IABS R2, R5 ;  /* 0x0000000500027213 */ /* 0x000fe40000000000 */
[----:B------:R-:W-:-:S03]  /*30320*/  IABS R3, R11 ;  /* 0x0000000b00037213 */ /* 0x000fc60000000000 */
[----:B------:R-:W-:-:S04]  /*30330*/  IMAD.MOV R2, RZ, RZ, -R2 ;  /* 0x000000ffff027224 */ /* 0x000fc800078e0a02 */
        /* <DEDUP_REMOVED lines=10> */
[----:B------:R-:W-:-:S07]  /*303e0*/  @!P1 LOP3.LUT R2, RZ, R5, RZ, 0x33, !PT ;  /* 0x00000005ff029212 */ /* 0x000fce00078e33ff */
.L_x_1615:
[----:B------:R-:W-:Y:S05]  /*303f0*/  BSYNC B0 ;  /* 0x0000000000007941 */ /* 0x000fea0003800000 */
.L_x_1614:
[-C--:B------:R-:W-:Y:S01]  /*30400*/  IMAD R7, R13, R2.reuse, R7 ;  /* 0x000000020d077224 */ /* 0x080fe200078e0207 */
[----:B------:R-:W-:Y:S04]  /*30410*/  BSSY B0, `(.L_x_1616) ;  /* 0x0000123000007945 */ /* 0x000fe80003800000 */
        /* <DEDUP_REMOVED lines=19> */
[----:B------:R-:W1:Y:S02]  /*30550*/  S2R R5, SR_TID.X ;  /* 0x0000000000057919 */ /* 0x000e640000002100 */
[----:B-1----:R-:W-:-:S04]  /*30560*/  SHF.R.U32.HI R5, RZ, 0x5, R5 ;  /* 0x00000005ff057819 */ /* 0x002fc80000011605 */
[----:B------:R-:W-:-:S05]  /*30570*/  LOP3.LUT R5, R5, 0x3, RZ, 0xc0, !PT ;  /* 0x0000000305057812 */ /* 0x000fca00078ec0ff */
[----:B------:R1:W2:Y:S02]  /*30580*/  SHFL.IDX PT, R14, R5, RZ, 0x1f ;  /* 0x00001fff050e7589 */ /* 0x0002a400000e0000 */
.L_x_1872:
[----:B--2---:R-:W-:Y:S02]  /*30590*/  ISETP.NE.AND P0, PT, R14, RZ, PT ;  /* 0x000000ff0e00720c */ /* 0x004fe40003f05270 */
[----:B------:R-:W-:-:S11]  /*305a0*/  PLOP3.LUT P6, PT, PT, PT, PT, 0x8, 0x0 ;  /* 0x000000000000781c */ /* 0x000fd60003fce170 */
[----:B------:R-:W-:Y:S05]  /*305b0*/  @P0 BRA `(.L_x_1619) ;  /* 0x00000000000c0947 */ /* 0x000fea0003800000 */
[----:B------:R-:W-:-:S03]  /*305c0*/  UMOV UR4, 0xffffffff ;  /* 0xffffffff00047882 */ /* 0x000fc60000000000 */
[----:B------:R-:W-:Y:S05]  /*305d0*/  BRA.DIV UR4, `(.L_x_1620) ;  /* 0x00000092044c7947 */ /* 0x000fea000b800000 */
[----:B------:R-:W-:-:S13]  /*305e0*/  ELECT P6, URZ, PT ;  /* 0x00000000003f782f */ /* 0x000fda00038c0000 */
.L_x_1619:
[----:B-1----:R-:W2:Y:S01]  /*305f0*/  LDL R5, [R1+0x50] ;  /* 0x0000500001057983 */ /* 0x002ea20000100800 */
[----:B------:R-:W-:Y:S01]  /*30600*/  BSSY B1, `(.L_x_1621) ;  /* 0x0000008000017945 */ /* 0x000fe20003800000 */
[----:B--2---:R-:W-:-:S05]  /*30610*/  VIADD R5, R5, 0x1 ;  /* 0x0000000105057836 */ /* 0x004fca0000000000 */
[----:B------:R-:W-:-:S04]  /*30620*/  LEA.HI R6, R5, R5, RZ, 0x1 ;  /* 0x0000000505067211 */ /* 0x000fc800078f08ff */
[----:B------:R-:W-:-:S05]  /*30630*/  LOP3.LUT R6, R6, 0xfffffffe, RZ, 0xc0, !PT ;  /* 0xfffffffe06067812 */ /* 0x000fca00078ec0ff */
[----:B------:R-:W-:-:S05]  /*30640*/  IMAD.IADD R5, R5, 0x1, -R6 ;  /* 0x0000000105057824 */ /* 0x000fca00078e0a06 */
[----:B------:R-:W-:-:S04]  /*30650*/  SHF.L.U32 R5, R5, 0x1f, RZ ;  /* 0x0000001f05057819 */ /* 0x000fc800000006ff */
[----:B------:R-:W1:Y:S02]  /*30660*/  SYNCS.PHASECHK.TRANS64.TRYWAIT P0, [R19+URZ+0x29820], R5 ;  /* 0x02982005130075a7 */ /* 0x000e64000800017f */
[----:B-1----:R-:W-:Y:S05]  /*30670*/  @!P0 BRA `(.L_x_1622) ;  /* 0x0000009000448947 */ /* 0x002fea0003800000 */
.L_x_1875:
[----:B------:R-:W-:Y:S05]  /*30680*/  BSYNC B1 ;  /* 0x0000000000017941 */ /* 0x000fea0003800000 */
.L_x_1621:
[----:B------:R-:W-:Y:S04]  /*30690*/  BSSY B1, `(.L_x_1623) ;  /* 0x0000070000017945 */ /* 0x000fe80003800000 */
[----:B------:R-:W-:Y:S05]  /*306a0*/  @!P6 BRA `(.L_x_1624) ;  /* 0x0000000400b8e947 */ /* 0x000fea0003800000 */
[----:B------:R-:W2:Y:S04]  /*306b0*/  LDL R8, [R1+0x14] ;  /* 0x0000140001087983 */ /* 0x000ea80000100800 */
[----:B------:R-:W3:Y:S01]  /*306c0*/  LDL R7, [R1+0x1c] ;  /* 0x00001c0001077983 */ /* 0x000ee20000100800 */
[----:B------:R-:W4:Y:S01]  /*306d0*/  S2R R6, SR_TID.X ;  /* 0x0000000000067919 */ /* 0x000f220000002100 */
[----:B------:R-:W-:Y:S01]  /*306e0*/  BSSY B2, `(.L_x_1625) ;  /* 0x0000007000027945 */ /* 0x000fe20003800000 */
[----:B----4-:R-:W-:-:S04]  /*306f0*/  LOP3.LUT R6, R6, 0x7f, RZ, 0xc0, !PT ;  /* 0x0000007f06067812 */ /* 0x010fc800078ec0ff */
[----:B------:R-:W-:Y:S01]  /*30700*/  ISETP.NE.AND P1, PT, R6, RZ, PT ;  /* 0x000000ff0600720c */ /* 0x000fe20003f25270 */
[----:B--2---:R-:W-:Y:S01]  /*30710*/  IMAD R8, R8, 0x8, R19 ;  /* 0x0000000808087824 */ /* 0x004fe200078e0213 */
[----:B---3--:R-:W-:-:S04]  /*30720*/  SHF.L.U32 R11, R7, 0x1f, RZ ;  /* 0x0000001f070b7819 */ /* 0x008fc800000006ff */
[----:B------:R-:W2:Y:S02]  /*30730*/  SYNCS.PHASECHK.TRANS64.TRYWAIT P0, [R8+URZ+0x298a0], R11 ;  /* 0x0298a00b080075a7 */ /* 0x000ea4000800017f */
[----:B--2---:R-:W-:Y:S05]  /*30740*/  @!P0 BRA `(.L_x_1626) ;  /* 0x0000009000248947 */ /* 0x004fea0003800000 */
.L_x_1876:
[----:B------:R-:W-:Y:S05]  /*30750*/  BSYNC B2 ;  /* 0x0000000000027941 */ /* 0x000fea0003800000 */
.L_x_1625:
[----:B------:R-:W-:Y:S04]  /*30760*/  BSSY B2, `(.L_x_1627) ;  /* 0x0000009000027945 */ /* 0x000fe80003800000 */
[----:B------:R-:W-:Y:S05]  /*30770*/  @P1 BRA `(.L_x_1628) ;  /* 0x00000000001c1947 */ /* 0x000fea0003800000 */
[----:B-1----:R-:W1:Y:S02]  /*30780*/  S2R R5, SR_TID.X ;  /* 0x0000000000057919 */ /* 0x002e640000002100 */
[----:B-1----:R-:W-:Y:S01]  /*30790*/  LOP3.LUT R6, R5, 0x1f, RZ, 0xc0, !PT ;  /* 0x0000001f05067812 */ /* 0x002fe200078ec0ff */
[----:B------:R-:W-:-:S03]  /*307a0*/  IMAD.MOV.U32 R5, RZ, RZ, 0x7800 ;  /* 0x00007800ff057424 */ /* 0x000fc600078e00ff */
[----:B------:R-:W-:Y:S01]  /*307b0*/  ISETP.NE.AND P0, PT, R6, RZ, PT ;  /* 0x000000ff0600720c */ /* 0x000fe20003f05270 */
[----:B------:R3:W-:-:S12]  /*307c0*/  SYNCS.ARRIVE.TRANS64 RZ, [R8+URZ+0x29890], R5 ;  /* 0x0298900508ff79a7 */ /* 0x0007d8000800003f */
[----:B---3--:R-:W-:Y:S05]  /*307d0*/  @!P0 BRA `(.L_x_1628) ;  /* 0x0000000000048947 */ /* 0x008fea0003800000 */
[----:B------:R-:W-:Y:S01]  /*307e0*/  BPT.TRAP 0x1 ;  /* 0x000000040000795c */ /* 0x000fe20000300000 */
.L_x_1628:
[----:B------:R-:W-:Y:S05]  /*307f0*/  BSYNC B2 ;  /* 0x0000000000027941 */ /* 0x000fea0003800000 */
.L_x_1627:
[----:B-1----:R-:W3:Y:S01]  /*30800*/  LDL R5, [R1+0x14] ;  /* 0x0000140001057983 */ /* 0x002ee20000100800 */
        /* <DEDUP_REMOVED lines=10> */
[----:B------:R-:W-:Y:S02]  /*308b0*/  VIADD R5, R8, 0x29890 ;  /* 0x0002989008057836 */ /* 0x000fe40000000000 */
[----:B------:R-:W-:-:S07]  /*308c0*/  VIADD R7, R10, 0x1a400 ;  /* 0x0001a4000a077836 */ /* 0x000fce0000000000 */
.L_x_1629:
        /* <DEDUP_REMOVED lines=15> */
.L_x_1630:
        /* <DEDUP_REMOVED lines=15> */
.L_x_1631:
        /* <DEDUP_REMOVED lines=13> */
.L_x_1877:
[----:B------:R-:W-:Y:S05]  /*30b80*/  BSYNC B2 ;  /* 0x0000000000027941 */ /* 0x000fea0003800000 */
.L_x_1632:
[----:B------:R-:W-:Y:S01]  /*30b90*/  BSSY B2, `(.L_x_1634) ;  /* 0x000000b000027945 */ /* 0x000fe20003800000 */
[----:B------:R-:W-:Y:S02]  /*30ba0*/  IMAD.MOV.U32 R10, RZ, RZ, 0x0 ;  /* 0x00000000ff0a7424 */ /* 0x000fe400078e00ff */
[----:B-12---:R-:W-:Y:S01]  /*30bb0*/  IMAD.MOV.U32 R11, RZ, RZ, 0x12f00000 ;  /* 0x12f00000ff0b7424 */ /* 0x006fe200078e00ff */
[----:B------:R-:W-:Y:S06]  /*30bc0*/  @P1 BRA `(.L_x_1635) ;  /* 0x00000000001c1947 */ /* 0x000fec0003800000 */
[----:B------:R-:W1:Y:S02]  /*30bd0*/  S2R R5, SR_TID.X ;  /* 0x0000000000057919 */ /* 0x000e640000002100 */
[----:B-1----:R-:W-:Y:S01]  /*30be0*/  LOP3.LUT R7, R5, 0x1f, RZ, 0xc0, !PT ;  /* 0x0000001f05077812 */ /* 0x002fe200078ec0ff */
[----:B------:R-:W-:-:S03]  /*30bf0*/  IMAD.MOV.U32 R5, RZ, RZ, 0x5000 ;  /* 0x00005000ff057424 */ /* 0x000fc600078e00ff */
[----:B------:R-:W-:Y:S01]  /*30c00*/  ISETP.NE.AND P0, PT, R7, RZ, PT ;  /* 0x000000ff0700720c */ /* 0x000fe20003f05270 */
[----:B------:R1:W-:-:S12]  /*30c10*/  SYNCS.ARRIVE.TRANS64 RZ, [R8+URZ+0x298b0], R5 ;  /* 0x0298b00508ff79a7 */ /* 0x0003d8000800003f */
[----:B-1----:R-:W-:Y:S05]  /*30c20*/  @!P0 BRA `(.L_x_1635) ;  /* 0x0000000000048947 */ /* 0x002fea0003800000 */
[----:B------:R-:W-:Y:S01]  /*30c30*/  BPT.TRAP 0x1 ;  /* 0x000000040000795c */ /* 0x000fe20000300000 */
.L_x_1635:
[----:B------:R-:W-:Y:S05]  /*30c40*/  BSYNC B2 ;  /* 0x0000000000027941 */ /* 0x000fea0003800000 */
.L_x_1634:
        /* <DEDUP_REMOVED lines=10> */
.L_x_1636:
        /* <DEDUP_REMOVED lines=10> */
.L_x_1624:
[----:B------:R-:W-:Y:S05]  /*30d90*/  BSYNC B1 ;  /* 0x0000000000017941 */ /* 0x000fea0003800000 */
.L_x_1623:
[----:B------:R-:W1:Y:S04]  /*30da0*/  LDL.LU R10, [R1+0x14] ;  /* 0x00001400010a7983 */ /* 0x000e680000300800 */
[----:B------:R-:W2:Y:S01]  /*30db0*/  LDL.LU R7, [R1+0x1c] ;  /* 0x00001c0001077983 */ /* 0x000ea20000300800 */
[----:B------:R-:W-:Y:S01]  /*30dc0*/  PLOP3.LUT P0, PT, PT, PT, PT, 0x8, 0x0 ;  /* 0x000000000000781c */ /* 0x000fe20003f0e170 */
[----:B-1----:R-:W-:Y:S02]  /*30dd0*/  VIADD R5, R10, 0x1 ;  /* 0x000000010a057836 */ /* 0x002fe40000000000 */
[----:B------:R-:W-:-:S03]  /*30de0*/  VIADD R10, R9, 0xfffffffe ;  /* 0xfffffffe090a7836 */ /* 0x000fc60000000000 */
[C---:B------:R-:W-:Y:S02]  /*30df0*/  ISETP.NE.AND P1, PT, R5.reuse, 0x2, PT ;  /* 0x000000020500780c */ /* 0x040fe40003f25270 */
[----:B------:R-:W-:Y:S02]  /*30e00*/  ISETP.GE.AND P2, PT, R10, R3, PT ;  /* 0x000000030a00720c */ /* 0x000fe40003f46270 */
[----:B------:R-:W-:Y:S02]  /*30e10*/  SEL R6, RZ, 0x1, P1 ;  /* 0x00000001ff067807 */ /* 0x000fe40000800000 */
[----:B------:R-:W-:Y:S02]  /*30e20*/  SEL R5, R5, RZ, P1 ;  /* 0x000000ff05057207 */ /* 0x000fe40000800000 */
[----:B--2---:R-:W-:-:S03]  /*30e30*/  LOP3.LUT R7, R7, R6, RZ, 0x3c, !PT ;  /* 0x0000000607077212 */ /* 0x004fc600078e3cff */
[----:B------:R1:W-:Y:S04]  /*30e40*/  STL [R1+0x14], R5 ;  /* 0x0000140501007387 */ /* 0x0003e80000100800 */
[----:B------:R1:W-:Y:S01]  /*30e50*/  STL [R1+0x1c], R7 ;  /* 0x00001c0701007387 */ /* 0x0003e20000100800 */
[----:B------:R-:W-:Y:S05]  /*30e60*/  @!P2 BRA `(.L_x_1617) ;  /* 0x0000000400f4a947 */ /* 0x000fea0003800000 */
.L_x_1651:
[----:B------:R-:W-:Y:S05]  /*30e70*/  YIELD ;  /* 0x0000000000007946 */ /* 0x000fea0003800000 */
[----:B------:R-:W-:Y:S04]  /*30e80*/  BSSY B1, `(.L_x_1637) ;  /* 0x000006f000017945 */ /* 0x000fe80003800000 */
[----:B--2---:R-:W-:Y:S05]  /*30e90*/  @!P6 BRA `(.L_x_1638) ;  /* 0x0000000400b4e947 */ /* 0x004fea0003800000 */
[----:B-1----:R-:W2:Y:S04]  /*30ea0*/  LDL R7, [R1+0x14] ;  /* 0x0000140001077983 */ /* 0x002ea80000100800 */
        /* <DEDUP_REMOVED lines=9> */
.L_x_1878:
[----:B------:R-:W-:Y:S05]  /*30f40*/  BSYNC B2 ;  /* 0x0000000000027941 */ /* 0x000fea0003800000 */
.L_x_1639:
[----:B------:R-:W-:Y:S04]  /*30f50*/  BSSY B2, `(.L_x_1641) ;  /* 0x0000009000027945 */ /* 0x000fe80003800000 */
        /* <DEDUP_REMOVED lines=8> */
.L_x_1642:
[----:B------:R-:W-:Y:S05]  /*30fe0*/  BSYNC B2 ;  /* 0x0000000000027941 */ /* 0x000fea0003800000 */
.L_x_1641:
        /* <DEDUP_REMOVED lines=9> */
[----:B--2---:R-:W-:Y:S02]  /*31080*/  IMAD R7, R5, 0x7800, R19 ;  /* 0x0000780005077824 */ /* 0x004fe400078e0213 */
[----:B------:R-:W-:-:S02]  /*31090*/  VIADD R5, R9, 0x29890 ;  /* 0x0002989009057836 */ /* 0x000fc40000000000 */
[----:B------:R-:W-:-:S08]  /*310a0*/  VIADD R11, R7, 0x1a400 ;  /* 0x0001a400070b7836 */ /* 0x000fd00000000000 */
.L_x_1643:
        /* <DEDUP_REMOVED lines=10> */
[----:B------:R-:W-:Y:S01]  /*31150*/  PLOP3.LUT P1, PT, PT, PT, PT, 0x80, 0x0 ;  /* 0x000000000000781c */ /* 0x000fe20003f2f070 */
[----:B------:R-:W-:Y:S01]  /*31160*/  VIADD R11, R7, 0x1cc00 ;  /* 0x0001cc00070b7836 */ /* 0x000fe20000000000 */
[----:B------:R-:W-:Y:S01]  /*31170*/  UMOV UR6, 0x0 ;  /* 0x0000000000067882 */ /* 0x000fe20000000000 */
[----:B------:R-:W-:Y:S01]  /*31180*/  UMOV UR7, 0x12f00000 ;  /* 0x12f0000000077882 */ /* 0x000fe20000000000 */
[----:B------:R-:W-:-:S09]  /*31190*/  UMOV UR10, 0x40 ;  /* 0x00000040000a7882 */ /* 0x000fd20000000000 */
.L_x_1644:
        /* <DEDUP_REMOVED lines=15> */
.L_x_1645:
        /* <DEDUP_REMOVED lines=10> */
[----:B------:R-:W2:Y:S01]  /*31330*/  SYNCS.PHASECHK.TRANS64.TRYWAIT P1, [R9+URZ+0x298c0], R8 ;  /* 0x0298c008090075a7 */ /* 0x000ea2000802017f */
[----:B------:R-:W-:Y:S04]  /*31340*/  BSSY B2, `(.L_x_1646) ;  /* 0x0000002000027945 */ /* 0x000fe80003800000 */
[----:B--2---:R-:W-:Y:S05]  /*31350*/  @!P1 BRA `(.L_x_1647) ;  /* 0x00000084005c9947 */ /* 0x004fea0003800000 */
.L_x_1879:
[----:B------:R-:W-:Y:S05]  /*31360*/  BSYNC B2 ;  /* 0x0000000000027941 */ /* 0x000fea0003800000 */
.L_x_1646:
[----:B------:R-:W-:Y:S01]  /*31370*/  BSSY B2, `(.L_x_1648) ;  /* 0x000000b000027945 */ /* 0x000fe20003800000 */
[----:B------:R-:W-:Y:S02]  /*31380*/  IMAD.MOV.U32 R14, RZ, RZ, 0x0 ;  /* 0x00000000ff0e7424 */ /* 0x000fe400078e00ff */
[----:B0-----:R-:W-:Y:S01]  /*31390*/  IMAD.MOV.U32 R15, RZ, RZ, 0x12f00000 ;  /* 0x12f00000ff0f7424 */ /* 0x001fe200078e00ff */
        /* <DEDUP_REMOVED lines=8> */
.L_x_1649:
[----:B------:R-:W-:Y:S05]  /*31420*/  BSYNC B2 ;  /* 0x0000000000027941 */ /* 0x000fea0003800000 */
.L_x_1648:
[----:B------:R-:W3:Y:S01]  /*31430*/  LDL R5, [R1+0x14] ;  /* 0x0000140001057983 */ /* 0x000ee20000100800 */
[----:B------:R-:W-:Y:S01]  /*31440*/  R2UR UR10, R12 ;  /* 0x000000000c0a72ca */ /* 0x000fe200000e0000 */
[----:B------:R-:W-:Y:S01]  /*31450*/  UIADD3 UR4, UP0, UR40, 0x670, URZ ;  /* 0x0000067028047890 */ /* 0x000fe2000ff1e03f */
[----:B------:R-:W-:Y:S01]  /*31460*/  R2UR UR6, R14 ;  /* 0x000000000e0672ca */ /* 0x000fe200000e0000 */
[----:B-12---:R-:W-:Y:S01]  /*31470*/  VIADD R9, R9, 0x298b0 ;  /* 0x000298b009097836 */ /* 0x006fe20000000000 */
[----:B------:R-:W-:Y:S01]  /*31480*/  R2UR UR7, R15 ;  /* 0x000000000f0772ca */ /* 0x000fe200000e0000 */
[----:B------:R-:W-:Y:S01]  /*31490*/  UIADD3.X UR5, URZ, UR41, URZ, UP0, !UPT ;  /* 0x000000293f057290 */ /* 0x000fe200087fe43f */
[----:B------:R-:W-:Y:S01]  /*314a0*/  PLOP3.LUT P1, PT, PT, PT, PT, 0x80, 0x0 ;  /* 0x000000000000781c */ /* 0x000fe20003f2f070 */
[----:B---3--:R-:W-:-:S04]  /*314b0*/  IMAD R5, R5, 0x5000, R19 ;  /* 0x0000500005057824 */ /* 0x008fc800078e0213 */
[----:B------:R-:W-:-:S08]  /*314c0*/  VIADD R5, R5, 0xa400 ;  /* 0x0000a40005057836 */ /* 0x000fd00000000000 */
.L_x_1650:
        /* <DEDUP_REMOVED lines=10> */
.L_x_1638:
[----:B------:R-:W-:Y:S05]  /*31570*/  BSYNC B1 ;  /* 0x0000000000017941 */ /* 0x000fea0003800000 */
.L_x_1637:
[----:B------:R-:W2:Y:S04]  /*31580*/  LDL.LU R8, [R1+0x14] ;  /* 0x0000140001087983 */ /* 0x000ea80000300800 */
[----:B-1----:R-:W3:Y:S01]  /*31590*/  LDL.LU R7, [R1+0x1c] ;  /* 0x00001c0001077983 */ /* 0x002ee20000300800 */
[C---:B------:R-:W-:Y:S01]  /*315a0*/  ISETP.GT.AND P2, PT, R10.reuse, R3, PT ;  /* 0x000000030a00720c */ /* 0x040fe20003f44270 */
[----:B------:R-:W-:Y:S02]  /*315b0*/  VIADD R10, R10, 0xffffffff ;  /* 0xffffffff0a0a7836 */ /* 0x000fe40000000000 */
        /* <DEDUP_REMOVED lines=8> */
.L_x_1617:
[----:B------:R-:W-:Y:S05]  /*31640*/  BSYNC B0 ;  /* 0x0000000000007941 */ /* 0x000fea0003800000 */
.L_x_1616:
[----:B------:R-:W3:Y:S01]  /*31650*/  LDL R8, [R1+0x30] ;  /* 0x0000300001087983 */ /* 0x000ee20000100800 */
[----:B------:R-:W4:Y:S01]  /*31660*/  LDC R0, c[0x0][0x448] ;  /* 0x00011200ff007b82 */ /* 0x000f220000000800 */
[----:B------:R-:W-:Y:S07]  /*31670*/  @!P0 WARPSYNC.ALL ;  /* 0x0000000000008948 */ /* 0x000fee0003800000 */
[----:B------:R-:W-:Y:S01]  /*31680*/  @!P0 BAR.SYNC.DEFER_BLOCKING 0xc, 0x180 ;  /* 0x0306000000008b1d */ /* 0x000fe20000010000 */
[----:B----4-:R-:W-:-:S13]  /*31690*/  ISETP.NE.AND P1, PT, R0, 0x1, PT ;  /* 0x000000010000780c */ /* 0x010fda0003f25270 */
[----:B------:R-:W4:Y:S08]  /*316a0*/  @P1 LDC R2, c[0x0][0x44c] ;  /* 0x00011300ff021b82 */ /* 0x000f300000000800 */
[----:B------:R-:W5:Y:S01]  /*316b0*/  @P1 LDC R3, c[0x0][0x450] ;  /* 0x00011400ff031b82 */ /* 0x000f620000000800 */
[----:B---3--:R-:W-:-:S04]  /*316c0*/  VIADD R0, R8, 0x7f ;  /* 0x0000007f08007836 */ /* 0x008fc80000000000 */
[----:B----4-:R-:W-:-:S05]  /*316d0*/  @P1 IMAD.HI.U32 R2, R0, R2, RZ ;  /* 0x0000000200021227 */ /* 0x010fca00078e00ff */
[----:B-----5:R-:W-:Y:S02]  /*316e0*/  @P1 SHF.R.U32.HI R0, RZ, R3, R2 ;  /* 0x00000003ff001219 */ /* 0x020fe40000011602 */
[----:B------:R-:W3:Y:S03]  /*316f0*/  LDC.64 R2, c[0x0][0x9e0] ;  /* 0x00027800ff027b82 */ /* 0x000ee60000000a00 */
[----:B------:R-:W-:Y:S01]  /*31700*/  IMAD.IADD R0, R18, 0x1, R0 ;  /* 0x0000000112007824 */ /* 0x000fe200078e0200 */
[----:B---3--:R-:W-:-:S03]  /*31710*/  ISETP.GE.AND P2, PT, R3, 0x1, PT ;  /* 0x000000010300780c */ /* 0x008fc60003f46270 */
[----:B-12---:R-:W-:-:S10]  /*31720*/  IMAD.IADD R5, R0, 0x1, R2 ;  /* 0x0000000100057824 */ /* 0x006fd400078e0202 */
[----:B------:R-:W-:Y:S05]  /*31730*/  @!P2 BRA `(.L_x_1652) ;  /* 0x000000000048a947 */ /* 0x000fea0003800000 */
        /* <DEDUP_REMOVED lines=11> */
.L_x_1654:
[----:B------:R-:W-:-:S13]  /*317f0*/  ISETP.NE.AND P0, PT, R3, 0x1, PT ;  /* 0x000000010300780c */ /* 0x000fda0003f05270 */
[----:B------:R-:W1:Y:S02]  /*31800*/  @P0 LDC.64 R6, c[0x0][0x9e8] ;  /* 0x00027a00ff060b82 */ /* 0x000e640000000a00 */
[----:B-1----:R-:W-:-:S05]  /*31810*/  @P0 IMAD.HI.U32 R6, R2, R6, RZ ;  /* 0x0000000602060227 */ /* 0x002fca00078e00ff */
[----:B------:R-:W-:-:S07]  /*31820*/  @P0 SHF.R.U32.HI R2, RZ, R7, R6 ;  /* 0x00000007ff020219 */ /* 0x000fce0000011606 */
.L_x_1655:
[----:B------:R-:W-:Y:S05]  /*31830*/  BSYNC B0 ;  /* 0x0000000000007941 */ /* 0x000fea0003800000 */
.L_x_1653:
[----:B------:R-:W-:-:S05]  /*31840*/  IMAD R2, R2, R3, R3 ;  /* 0x0000000302027224 */ /* 0x000fca00078e0203 */
[----:B------:R-:W-:-:S07]  /*31850*/  VIMNMX R5, R5, R2, PT ;  /* 0x0000000205057248 */ /* 0x000fce0003fe0100 */
.L_x_1652:
[----:B------:R-:W1:Y:S01]  /*31860*/  @P1 LDC R2, c[0x0][0x44c] ;  /* 0x00011300ff021b82 */ /* 0x000e620000000800 */
[----:B------:R-:W-:Y:S01]  /*31870*/  VIADD R5, R5, 0x9f ;  /* 0x0000009f05057836 */ /* 0x000fe20000000000 */
[----:B------:R-:W-:-:S03]  /*31880*/  ULDC UR4, c[0x0][0x9dc] ;  /* 0x0002770000047ab9 */ /* 0x000fc60000000800 */
[----:B------:R-:W-:-:S03]  /*31890*/  IMAD.HI R5, R5, 0x66666667, RZ ;  /* 0x6666666705057827 */ /* 0x000fc600078e02ff */
[----:B------:R-:W2:Y:S02]  /*318a0*/  @P1 LDC R6, c[0x0][0x450] ;  /* 0x00011400ff061b82 */ /* 0x000ea40000000800 */
[----:B------:R-:W-:-:S04]  /*318b0*/  SHF.R.U32.HI R0, RZ, 0x1f, R5 ;  /* 0x0000001fff007819 */ /* 0x000fc80000011605 */
[----:B------:R-:W-:Y:S01]  /*318c0*/  LEA.HI.SX32 R5, R5, R0, 0x1a ;  /* 0x0000000005057211 */ /* 0x000fe200078fd2ff */
[----:B------:R-:W-:-:S03]  /*318d0*/  IMAD.MOV.U32 R0, RZ, RZ, R8 ;  /* 0x000000ffff007224 */ /* 0x000fc600078e0008 */
[----:B------:R-:W-:Y:S01]  /*318e0*/  VIMNMX R5, R21, R5, PT ;  /* 0x0000000515057248 */ /* 0x000fe20003fe0100 */
[----:B-1----:R-:W-:-:S05]  /*318f0*/  @P1 IMAD.HI.U32 R2, R8, R2, RZ ;  /* 0x0000000208021227 */ /* 0x002fca00078e00ff */
[----:B--2---:R-:W-:-:S05]  /*31900*/  @P1 SHF.R.U32.HI R0, RZ, R6, R2 ;  /* 0x00000006ff001219 */ /* 0x004fca0000011602 */
        /* <DEDUP_REMOVED lines=13> */
.L_x_1658:
[----:B------:R-:W-:-:S13]  /*319e0*/  ISETP.NE.AND P0, PT, R3, 0x1, PT ;  /* 0x000000010300780c */ /* 0x000fda0003f05270 */
[----:B------:R-:W1:Y:S02]  /*319f0*/  @P0 LDC.64 R6, c[0x0][0x9e8] ;  /* 0x00027a00ff060b82 */ /* 0x000e640000000a00 */
[----:B-1----:R-:W-:-:S05]  /*31a00*/  @P0 IMAD.HI.U32 R6, R0, R6, RZ ;  /* 0x0000000600060227 */ /* 0x002fca00078e00ff */
[----:B------:R-:W-:-:S07]  /*31a10*/  @P0 SHF.R.U32.HI R0, RZ, R7, R6 ;  /* 0x00000007ff000219 */ /* 0x000fce0000011606 */
.L_x_1659:
[----:B------:R-:W-:Y:S05]  /*31a20*/  BSYNC B0 ;  /* 0x0000000000007941 */ /* 0x000fea0003800000 */
.L_x_1657:
[----:B------:R-:W-:-:S05]  /*31a30*/  IMAD R0, R0, R3, RZ ;  /* 0x0000000300007224 */ /* 0x000fca00078e02ff */
[----:B------:R-:W-:-:S07]  /*31a40*/  VIMNMX R2, R2, R0, !PT ;  /* 0x0000000002027248 */ /* 0x000fce0007fe0100 */
.L_x_1656:
[----:B------:R-:W-:Y:S01]  /*31a50*/  ISETP.NE.AND P1, PT, R4, RZ, PT ;  /* 0x000000ff0400720c */ /* 0x000fe20003f25270 */
[----:B------:R-:W-:Y:S01]  /*31a60*/  IMAD.HI R2, R2, 0x66666667, RZ ;  /* 0x6666666702027827 */ /* 0x000fe200078e02ff */
[----:B------:R-:W-:Y:S04]  /*31a70*/  BSSY B0, `(.L_x_1660) ;  /* 0x0000023000007945 */ /* 0x000fe80003800000 */
[----:B------:R-:W-:-:S04]  /*31a80*/  SHF.R.U32.HI R0, RZ, 0x1f, R2 ;  /* 0x0000001fff007819 */ /* 0x000fc80000011602 */
[----:B------:R-:W-:Y:S01]  /*31a90*/  LEA.HI.SX32 R0, R2, R0, 0x1a ;  /* 0x0000000002007211 */ /* 0x000fe200078fd2ff */
[----:B------:R-:W-:Y:S02]  /*31aa0*/  IMAD.MOV.U32 R2, RZ, RZ, RZ ;  /* 0x000000ffff027224 */ /* 0x000fe400078e00ff */
[----:B------:R-:W1:Y:S01]  /*31ab0*/  @!P1 LDC R4, c[0x0][0x9f0] ;  /* 0x00027c00ff049b82 */ /* 0x000e620000000800 */
[----:B------:R-:W-:-:S04]  /*31ac0*/  VIMNMX R0, RZ, R0, !PT ;  /* 0x00000000ff007248 */ /* 0x000fc80007fe0100 */
[----:B------:R-:W-:-:S13]  /*31ad0*/  ISETP.GT.AND P0, PT, R5, R0, PT ;  /* 0x000000000500720c */ /* 0x000fda0003f04270 */
[----:B------:R-:W-:Y:S05]  /*31ae0*/  @!P0 BRA `(.L_x_1661) ;  /* 0x00000000006c8947 */ /* 0x000fea0003800000 */
[----:B-1----:R-:W-:-:S04]  /*31af0*/  IABS R6, R4 ;  /* 0x0000000400067213 */ /* 0x002fc80000000000 */
[----:B------:R-:W1:Y:S08]  /*31b00*/  I2F.RP R2, R6 ;  /* 0x0000000600027306 */ /* 0x000e700000209400 */
[----:B-1----:R-:W1:Y:S02]  /*31b10*/  MUFU.RCP R2, R2 ;  /* 0x0000000200027308 */ /* 0x002e640000001000 */
[----:B-1----:R-:W-:-:S06]  /*31b20*/  VIADD R2, R2, 0xffffffe ;  /* 0x0ffffffe02027836 */ /* 0x002fcc0000000000 */
[----:B------:R-:W1:Y:S02]  /*31b30*/  F2I.FTZ.U32.TRUNC.NTZ R3, R2 ;  /* 0x0000000200037305 */ /* 0x000e64000021f000 */
[----:B-1----:R-:W-:-:S04]  /*31b40*/  IMAD.MOV R2, RZ, RZ, -R3 ;  /* 0x000000ffff027224 */ /* 0x002fc800078e0a03 */
[----:B------:R-:W-:Y:S02]  /*31b50*/  IMAD R7, R2, R6, RZ ;  /* 0x0000000602077224 */ /* 0x000fe400078e02ff */
[----:B------:R-:W-:-:S04]  /*31b60*/  IMAD.MOV.U32 R2, RZ, RZ, RZ ;  /* 0x000000ffff027224 */ /* 0x000fc800078e00ff */
[----:B------:R-:W-:Y:S01]  /*31b70*/  IMAD.HI.U32 R9, R3, R7, R2 ;  /* 0x0000000703097227 */ /* 0x000fe200078e0002 */
[----:B------:R-:W-:Y:S02]  /*31b80*/  IADD3 R7, R4, -0x1, R5 ;  /* 0xffffffff04077810 */ /* 0x000fe40007ffe005 */
[----:B------:R-:W-:-:S03]  /*31b90*/  IABS R2, R4 ;  /* 0x0000000400027213 */ /* 0x000fc60000000000 */
[----:B------:R-:W-:Y:S02]  /*31ba0*/  IMAD.IADD R7, R7, 0x1, -R0 ;  /* 0x0000000107077824 */ /* 0x000fe400078e0a00 */
[----:B------:R-:W-:-:S03]  /*31bb0*/  IMAD.MOV R2, RZ, RZ, -R2 ;  /* 0x000000ffff027224 */ /* 0x000fc600078e0a02 */
[----:B------:R-:W-:Y:S01]  /*31bc0*/  IABS R3, R7 ;  /* 0x0000000700037213 */ /* 0x000fe20000000000 */
[----:B------:R-:W-:Y:S01]  /*31bd0*/  IMAD.MOV.U32 R8, RZ, RZ, R2 ;  /* 0x000000ffff087224 */ /* 0x000fe200078e0002 */
        /* <DEDUP_REMOVED lines=12> */
.L_x_1661:
[----:B------:R-:W-:Y:S05]  /*31ca0*/  BSYNC B0 ;  /* 0x0000000000007941 */ /* 0x000fea0003800000 */
.L_x_1660:
[----:B------:R-:W2:Y:S02]  /*31cb0*/  LDL.LU R3, [R1+0x4] ;  /* 0x0000040001037983 */ /* 0x000ea40000300800 */
[----:B--2---:R-:W-:-:S05]  /*31cc0*/  IMAD R0, R3, R2, R0 ;  /* 0x0000000203007224 */ /* 0x004fca00078e0200 */
        /* <DEDUP_REMOVED lines=11> */
[----:B-1----:R-:W1:Y:S01]  /*31d80*/  LDC.64 R4, c[0x0][0xc60] ;  /* 0x00031800ff047b82 */ /* 0x002e620000000a00 */
[----:B------:R-:W2:Y:S02]  /*31d90*/  FLO.U32 R0, UR4 ;  /* 0x0000000400007d00 */ /* 0x000ea400080e0000 */
[----:B--2---:R-:W-:-:S06]  /*31da0*/  ISETP.EQ.U32.AND P0, PT, R0, R2, PT ;  /* 0x000000020000720c */ /* 0x004fcc0003f02070 */
[----:B------:R-:W1:Y:S07]  /*31db0*/  POPC R2, UR4 ;  /* 0x0000000400027d09 */ /* 0x000e6e0008000000 */
[----:B-1----:R-:W2:Y:S04]  /*31dc0*/  @P0 ATOMG.E.ADD.STRONG.GPU PT, R2, desc[UR60][R4.64], R2 ;  /* 0x00000002040209a8 */ /* 0x002ea800081ee1fc */
[----:B--2---:R1:W2:Y:S02]  /*31dd0*/  SHFL.IDX PT, R2, R2, R0, 0x1f ;  /* 0x00001f0002027589 */ /* 0x0042a400000e0000 */
[----:B-1----:R-:W1:Y:S02]  /*31de0*/  S2R R0, SR_LTMASK ;  /* 0x0000000000007919 */ /* 0x002e640000003900 */
[----:B-1----:R-:W-:-:S06]  /*31df0*/  LOP3.LUT R0, R0, UR4, RZ, 0xc0, !PT ;  /* 0x0000000400007c12 */ /* 0x002fcc000f8ec0ff */
[----:B------:R-:W2:Y:S02]  /*31e00*/  POPC R0, R0 ;  /* 0x0000000000007309 */ /* 0x000ea40000000000 */
[----:B--2---:R-:W-:-:S05]  /*31e10*/  IADD3 R0, R2, UR38, R0 ;  /* 0x0000002602007c10 */ /* 0x004fca000fffe000 */
[----:B------:R2:W-:Y:S01]  /*31e20*/  STL [R1], R0 ;  /* 0x0000000001007387 */ /* 0x0005e20000100800 */
[----:B------:R-:W-:Y:S05]  /*31e30*/  BRA `(.L_x_1663) ;  /* 0x0000003000387947 */ /* 0x000fea0003800000 */
.L_x_1662:
        /* <DEDUP_REMOVED lines=8> */
[----:B-1----:R-:W-:Y:S02]  /*31ec0*/  IMAD.U32 R4, RZ, RZ, UR6 ;  /* 0x00000006ff047e24 */ /* 0x002fe4000f8e00ff */
        /* <DEDUP_REMOVED lines=11> */
.L_x_1665:
[----:B------:R-:W-:Y:S05]  /*31f80*/  BSYNC B6 ;  /* 0x0000000000067941 */ /* 0x000fea0003800000 */
.L_x_1664:
        /* <DEDUP_REMOVED lines=22> */
.L_x_1667:
[----:B------:R-:W-:Y:S05]  /*320f0*/  BSYNC B6 ;  /* 0x0000000000067941 */ /* 0x000fea0003800000 */
.L_x_1666:
        /* <DEDUP_REMOVED lines=20> */
.L_x_1669:
[----:B------:R-:W-:Y:S05]  /*32240*/  BSYNC B6 ;  /* 0x0000000000067941 */ /* 0x000fea0003800000 */
.L_x_1668:
[----:B------:R-:W-:Y:S01]  /*32250*/  LOP3.LUT P6, RZ, R17, 0x1, RZ, 0xc0, !PT ;  /* 0x0000000111ff7812 */ /* 0x000fe200078cc0ff */
[----:B------:R-:W-:-:S12]  /*32260*/  BSSY B6, `(.L_x_1670) ;  /* 0x0000012000067945 */ /* 0x000fd80003800000 */
        /* <DEDUP_REMOVED lines=17> */
.L_x_1671:
[----:B------:R-:W-:Y:S05]  /*32380*/  BSYNC B6 ;  /* 0x0000000000067941 */ /* 0x000fea0003800000 */
.L_x_1670:
[----:B------:R-:W2:Y:S01]  /*32390*/  LDL R18, [R1+0xc] ;  /* 0x00000c0001127983 */ /* 0x000ea20000100800 */
[----:B------:R-:W-:Y:S02]  /*323a0*/  ULDC.64 UR4, c[0x0][0x9f8] ;  /* 0x00027e0000047ab9 */ /* 0x000fe40000000a00 */
[----:B------:R-:W-:-:S04]  /*323b0*/  ISETP.NE.U32.AND P0, PT, RZ, UR4, PT ;  /* 0x00000004ff007c0c */ /* 0x000fc8000bf05070 */
[----:B------:R-:W-:Y:S01]  /*323c0*/  ISETP.NE.AND.EX P0, PT, RZ, UR5, PT, P0 ;  /* 0x00000005ff007c0c */ /* 0x000fe2000bf05300 */
[----:B------:R-:W-:-:S12]  /*323d0*/  ULDC.64 UR4, c[0x0][0xa08] ;  /* 0x0002820000047ab9 */ /* 0x000fd80000000a00 */
[----:B------:R-:W3:Y:S01]  /*323e0*/  @P0 LDC.64 R2, c[0x0][0x9f8] ;  /* 0x00027e00ff020b82 */ /* 0x000ee20000000a00 */
[----:B--2---:R-:W-:Y:S02]  /*323f0*/  IMAD.MOV.U32 R8, RZ, RZ, R18 ;  /* 0x000000ffff087224 */ /* 0x004fe400078e0012 */
[----:B---3--:R-:W-:-:S05]  /*32400*/  @P0 IMAD.WIDE R2, R18, 0x4, R2 ;  /* 0x0000000412020825 */ /* 0x008fca00078e0202 */
[----:B------:R2:W3:Y:S02]  /*32410*/  @P0 LDG.E R8, desc[UR60][R2.64] ;  /* 0x0000003c02080981 */ /* 0x0004e4000c1e1900 */
[----:B--2---:R-:W2:Y:S02]  /*32420*/  LDC.64 R2, c[0x0][0x418] ;  /* 0x00010600ff027b82 */ /* 0x004ea40000000a00 */
[----:B--2---:R-:W-:Y:S01]  /*32430*/  LOP3.LUT P0, RZ, R2, UR4, RZ, 0xfc, !PT ;  /* 0x0000000402ff7c12 */ /* 0x004fe2000f80fcff */
[----:B------:R-:W-:-:S03]  /*32440*/  UMOV UR4, 0xffffffff ;  /* 0xffffffff00047882 */ /* 0x000fc60000000000 */
[----:B------:R-:W-:Y:S02]  /*32450*/  LOP3.LUT P0, RZ, R3, UR5, RZ, 0xfc, P0 ;  /* 0x0000000503ff7c12 */ /* 0x000fe4000800fcff */
[----:B---3--:R-:W-:Y:S01]  /*32460*/  SHF.R.S32.HI R9, RZ, 0x1f, R8 ;  /* 0x0000001fff097819 */ /* 0x008fe20000011408 */
[----:B------:R2:W-:Y:S01]  /*32470*/  STL [R1+0x4], R8 ;  /* 0x0000040801007387 */ /* 0x0005e20000100800 */
[----:B------:R-:W-:-:S03]  /*32480*/  SEL R18, R8, RZ, !P0 ;  /* 0x000000ff08127207 */ /* 0x000fc60004000000 */
[----:B------:R2:W-:Y:S01]  /*32490*/  STL [R1+0x20], R9 ;  /* 0x0000200901007387 */ /* 0x0005e20000100800 */
[----:B------:R-:W-:Y:S05]  /*324a0*/  BRA.DIV UR4, `(.L_x_1672) ;  /* 0x00000076041c7947 */ /* 0x000fea000b800000 */
[----:B------:R-:W3:Y:S02]  /*324b0*/  S2R R0, SR_TID.X ;  /* 0x0000000000007919 */ /* 0x000ee40000002100 */
[----:B---3--:R-:W-:-:S04]  /*324c0*/  SHF.R.U32.HI R0, RZ, 0x5, R0 ;  /* 0x00000005ff007819 */ /* 0x008fc80000011600 */
[----:B------:R-:W-:-:S05]  /*324d0*/  LOP3.LUT R0, R0, 0x3, RZ, 0xc0, !PT ;  /* 0x0000000300007812 */ /* 0x000fca00078ec0ff */
[----:B------:R3:W4:Y:S02]  /*324e0*/  SHFL.IDX PT, R14, R0, RZ, 0x1f ;  /* 0x00001fff000e7589 */ /* 0x00072400000e0000 */
.L_x_1882:
[----:B----4-:R-:W-:Y:S02]  /*324f0*/  ISETP.NE.AND P0, PT, R14, RZ, PT ;  /* 0x000000ff0e00720c */ /* 0x010fe40003f05270 */
[----:B------:R-:W-:Y:S02]  /*32500*/  PLOP3.LUT P1, PT, PT, PT, PT, 0x8, 0x0 ;  /* 0x000000000000781c */ /* 0x000fe40003f2e170 */
[----:B------:R-:W-:-:S11]  /*32510*/  LOP3.LUT R17, R17, 0xfffffffe, RZ, 0xc0, !PT ;  /* 0xfffffffe11117812 */ /* 0x000fd600078ec0ff */
[----:B------:R-:W-:Y:S01]  /*32520*/  @P1 LOP3.LUT R17, R17, 0x1, RZ, 0xfc, !PT ;  /* 0x0000000111111812 */ /* 0x000fe200078efcff */
[----:B------:R-:W-:Y:S06]  /*32530*/  @P0 BRA `(.L_x_1673) ;  /* 0x0000000400900947 */ /* 0x000fec0003800000 */
[----:B------:R-:W-:-:S03]  /*32540*/  UMOV UR4, 0xffffffff ;  /* 0xffffffff00047882 */ /* 0x000fc60000000000 */
[----:B------:R-:W-:Y:S05]  /*32550*/  BRA.DIV UR4, `(.L_x_1674) ;  /* 0x0000007604247947 */ /* 0x000fea000b800000 */
[----:B------:R-:W-:-:S13]  /*32560*/  ELECT P6, URZ, PT ;  /* 0x00000000003f782f */ /* 0x000fda00038c0000 */
.L_x_1885:
[----:B------:R-:W-:Y:S05]  /*32570*/  @!P6 BRA `(.L_x_1673) ;  /* 0x000000040080e947 */ /* 0x000fea0003800000 */
[----:B---3--:R-:W3:Y:S01]  /*32580*/  LDL R0, [R1+0x40] ;  /* 0x0000400001007983 */ /* 0x008ee20000100800 */
[----:B------:R-:W-:-:S04]  /*32590*/  ISETP.NE.U32.AND P0, PT, R2, RZ, PT ;  /* 0x000000ff0200720c */ /* 0x000fc80003f05070 */
[----:B------:R-:W-:Y:S01]  /*325a0*/  ISETP.NE.AND.EX P0, PT, R3, RZ, PT, P0 ;  /* 0x000000ff0300720c */ /* 0x000fe20003f05300 */
[----:B---3--:R-:W-:-:S12]  /*325b0*/  VIADD R0, R0, 0xffffffff ;  /* 0xffffffff00007836 */ /* 0x008fd80000000000 */
[----:B------:R-:W-:Y:S05]  /*325c0*/  @!P0 BRA `(.L_x_1675) ;  /* 0x0000000000448947 */ /* 0x000fea0003800000 */
[----:B------:R-:W3:Y:S01]  /*325d0*/  LDC R7, c[0x0][0x43c] ;  /* 0x00010f00ff077b82 */ /* 0x000ee20000000800 */
[----:B------:R-:W-:Y:S01]  /*325e0*/  ULDC.64 UR4, c[0x0][0x428] ;  /* 0x00010a0000047ab9 */ /* 0x000fe20000000a00 */
[----:B---3--:R-:W-:-:S13]  /*325f0*/  ISETP.NE.AND P0, PT, R7, 0x1, PT ;  /* 0x000000010700780c */ /* 0x008fda0003f05270 */
        /* <DEDUP_REMOVED lines=14> */
.L_x_1675:
[----:B---3--:R-:W3:Y:S04]  /*326e0*/  LDL R2, [R1+0x10] ;  /* 0x0000100001027983 */ /* 0x008ee80000100800 */
[----:B------:R-:W4:Y:S01]  /*326f0*/  LDL R3, [R1+0x18] ;  /* 0x0000180001037983 */ /* 0x000f220000100800 */
[----:B--2---:R-:W2:Y:S02]  /*32700*/  S2R R8, SR_TID.X ;  /* 0x0000000000087919 */ /* 0x004ea40000002100 */
[----:B--2---:R-:W-:-:S04]  /*32710*/  LOP3.LUT R8, R8, 0x7f, RZ, 0xc0, !PT ;  /* 0x0000007f08087812 */ /* 0x004fc800078ec0ff */
[----:B------:R-:W-:Y:S01]  /*32720*/  ISETP.NE.AND P1, PT, R8, RZ, PT ;  /* 0x000000ff0800720c */ /* 0x000fe20003f25270 */
[----:B---3--:R-:W-:Y:S01]  /*32730*/  IMAD R2, R2, 0x8, R19 ;  /* 0x0000000802027824 */ /* 0x008fe200078e0213 */
[----:B----4-:R-:W-:-:S04]  /*32740*/  SHF.L.U32 R3, R3, 0x1f, RZ ;  /* 0x0000001f03037819 */ /* 0x010fc800000006ff */
[----:B------:R-:W2:Y:S02]  /*32750*/  SYNCS.PHASECHK.TRANS64.TRYWAIT P0, [R2+URZ+0x29880], R3 ;  /* 0x02988003020075a7 */ /* 0x000ea4000800017f */
[----:B--2---:R-:W-:Y:S05]  /*32760*/  @!P0 BRA `(.L_x_1676) ;  /* 0x0000007000c08947 */ /* 0x004fea0003800000 */
.L_x_1886:
        /* <DEDUP_REMOVED lines=8> */
.L_x_1677:
[----:B-1----:R-:W3:Y:S04]  /*327f0*/  LDL R4, [R1+0x10] ;  /* 0x0000100001047983 */ /* 0x002ee80000100800 */
[----:B------:R-:W4:Y:S01]  /*32800*/  LDL R5, [R1+0x24] ;  /* 0x0000240001057983 */ /* 0x000f220000100800 */
[----:B------:R-:W-:Y:S01]  /*32810*/  R2UR UR9, R2 ;  /* 0x00000000020972ca */ /* 0x000fe200000e0000 */
[----:B------:R-:W-:Y:S01]  /*32820*/  UIADD3 UR4, UP0, UR40, 0x470, URZ ;  /* 0x0000047028047890 */ /* 0x000fe2000ff1e03f */
[----:B------:R-:W-:Y:S01]  /*32830*/  R2UR UR12, R16 ;  /* 0x00000000100c72ca */ /* 0x000fe200000e0000 */
[----:B------:R-:W-:Y:S01]  /*32840*/  UMOV UR6, 0x0 ;  /* 0x0000000000067882 */ /* 0x000fe20000000000 */
[----:B-----5:R-:W-:Y:S01]  /*32850*/  R2UR UR13, R18 ;  /* 0x00000000120d72ca */ /* 0x020fe200000e0000 */
[----:B------:R-:W-:Y:S01]  /*32860*/  UIADD3.X UR5, URZ, UR41, URZ, UP0, !UPT ;  /* 0x000000293f057290 */ /* 0x000fe200087fe43f */
[----:B------:R-:W-:Y:S01]  /*32870*/  UMOV UR7, 0x14f00000 ;  /* 0x14f0000000077882 */ /* 0x000fe20000000000 */
[----:B------:R-:W-:-:S06]  /*32880*/  UMOV UR10, URZ ;  /* 0x0000003f000a7c82 */ /* 0x000fcc0008000000 */
[----:B------:R-:W-:Y:S01]  /*32890*/  UIADD3 UR9, UR9, 0x29870, URZ ;  /* 0x0002987009097890 */ /* 0x000fe2000fffe03f */
[----:B---3--:R-:W-:Y:S02]  /*328a0*/  IMAD R4, R4, 0x5000, R19 ;  /* 0x0000500004047824 */ /* 0x008fe400078e0213 */
[----:B----4-:R-:W-:-:S03]  /*328b0*/  IMAD R0, R0, 0xa0, R5 ;  /* 0x000000a000007824 */ /* 0x010fc600078e0205 */
[----:B------:R-:W-:Y:S02]  /*328c0*/  R2UR UR8, R4 ;  /* 0x00000000040872ca */ /* 0x000fe400000e0000 */
[----:B------:R-:W-:-:S11]  /*328d0*/  R2UR UR11, R0 ;  /* 0x00000000000b72ca */ /* 0x000fd600000e0000 */
[----:B------:R-:W-:-:S09]  /*328e0*/  UIADD3 UR8, UR8, 0xa400, URZ ;  /* 0x0000a40008087890 */ /* 0x000fd2000fffe03f */
[----:B------:R1:W-:Y:S01]  /*328f0*/  UTMALDG.4D [UR8], [UR4], desc[UR6] ;  /* 0x00000608040075b4 */ /* 0x0003e20008019000 */
[----:B------:R-:W3:Y:S02]  /*32900*/  SYNCS.PHASECHK.TRANS64.TRYWAIT P0, [R2+URZ+0x29840], R3 ;  /* 0x02984003020075a7 */ /* 0x000ee4000800017f */
[----:B-1-3--:R-:W-:Y:S05]  /*32910*/  @!P0 BRA `(.L_x_1678) ;  /* 0x0000007000688947 */ /* 0x00afea0003800000 */
.L_x_1887:
[----:B------:R-:W-:Y:S05]  /*32920*/  @P1 BRA `(.L_x_1679) ;  /* 0x00000000001c1947 */ /* 0x000fea0003800000 */
[----:B------:R-:W3:Y:S01]  /*32930*/  S2R R4, SR_TID.X ;  /* 0x0000000000047919 */ /* 0x000ee20000002100 */
[----:B-12---:R-:W-:-:S04]  /*32940*/  IMAD.MOV.U32 R3, RZ, RZ, 0x7800 ;  /* 0x00007800ff037424 */ /* 0x006fc800078e00ff */
[----:B------:R4:W-:Y:S01]  /*32950*/  SYNCS.ARRIVE.TRANS64 RZ, [R2+URZ+0x29830], R3 ;  /* 0x0298300302ff79a7 */ /* 0x0009e2000800003f */
[----:B---3--:R-:W-:-:S04]  /*32960*/  LOP3.LUT R4, R4, 0x1f, RZ, 0xc0, !PT ;  /* 0x0000001f04047812 */ /* 0x008fc800078ec0ff */
[----:B------:R-:W-:-:S13]  /*32970*/  ISETP.NE.AND P0, PT, R4, RZ, PT ;  /* 0x000000ff0400720c */ /* 0x000fda0003f05270 */
[----:B----4-:R-:W-:Y:S05]  /*32980*/  @!P0 BRA `(.L_x_1679) ;  /* 0x0000000000048947 */ /* 0x010fea0003800000 */
[----:B------:R-:W-:Y:S01]  /*32990*/  BPT.TRAP 0x1 ;  /* 0x000000040000795c */ /* 0x000fe20000300000 */
.L_x_1679:
[----:B-12---:R-:W2:Y:S01]  /*329a0*/  LDL R3, [R1+0x10] ;  /* 0x0000100001037983 */ /* 0x006ea20000100800 */
        /* <DEDUP_REMOVED lines=8> */
[----:B------:R-:W-:Y:S01]  /*32a30*/  UMOV UR7, 0x14f00000 ;  /* 0x14f0000000077882 */ /* 0x000fe20000000000 */
[----:B------:R-:W-:Y:S01]  /*32a40*/  UMOV UR17, 0x40 ;  /* 0x0000004000117882 */ /* 0x000fe20000000000 */
[----:B------:R-:W-:-:S02]  /*32a50*/  PLOP3.LUT P0, PT, PT, PT, PT, 0x80, 0x0 ;  /* 0x000000000000781c */ /* 0x000fc40003f0f070 */
[----:B------:R-:W-:-:S03]  /*32a60*/  LOP3.LUT R17, R17, 0xfffffffe, RZ, 0xc0, !PT ;  /* 0xfffffffe11117812 */ /* 0x000fc600078ec0ff */
[----:B------:R-:W-:-:S08]  /*32a70*/  UIADD3 UR9, UR9, 0x29830, URZ ;  /* 0x0002983009097890 */ /* 0x000fd0000fffe03f */
[----:B------:R-:W-:Y:S01]  /*32a80*/  @P0 LOP3.LUT R17, R17, 0x1, RZ, 0xfc, !PT ;  /* 0x0000000111110812 */ /* 0x000fe200078efcff */
[----:B--2---:R-:W-:-:S05]  /*32a90*/  IMAD R0, R3, 0x7800, R19 ;  /* 0x0000780003007824 */ /* 0x004fca00078e0213 */
[----:B------:R-:W-:-:S13]  /*32aa0*/  R2UR UR8, R0 ;  /* 0x00000000000872ca */ /* 0x000fda00000e0000 */
[----:B------:R-:W-:Y:S02]  /*32ab0*/  UIADD3 UR14, UR8, 0x1a400, URZ ;  /* 0x0001a400080e7890 */ /* 0x000fe4000fffe03f */
[----:B------:R-:W-:Y:S02]  /*32ac0*/  UIADD3 UR15, UR8, 0x1cc00, URZ ;  /* 0x0001cc00080f7890 */ /* 0x000fe4000fffe03f */
[----:B------:R-:W-:-:S03]  /*32ad0*/  UIADD3 UR16, UR8, 0x1f400, URZ ;  /* 0x0001f40008107890 */ /* 0x000fc6000fffe03f */
[----:B------:R-:W-:Y:S01]  /*32ae0*/  UMOV UR8, UR14 ;  /* 0x0000000e00087c82 */ /* 0x000fe20008000000 */
[----:B------:R-:W-:Y:S01]  /*32af0*/  UMOV UR14, 0x80 ;  /* 0x00000080000e7882 */ /* 0x000fe20000000000 */
[----:B------:R1:W-:Y:S02]  /*32b00*/  UTMALDG.4D [UR8], [UR4], desc[UR6] ;  /* 0x00000608040075b4 */ /* 0x0003e40008019000 */
[----:B-1----:R-:W-:Y:S01]  /*32b10*/  UMOV UR8, UR15 ;  /* 0x0000000f00087c82 */ /* 0x002fe20008000000 */
[----:B------:R-:W-:Y:S02]  /*32b20*/  UMOV UR10, UR17 ;  /* 0x00000011000a7c82 */ /* 0x000fe40008000000 */
[----:B------:R1:W-:Y:S02]  /*32b30*/  UTMALDG.4D [UR8], [UR4], desc[UR6] ;  /* 0x00000608040075b4 */ /* 0x0003e40008019000 */
[----:B-1----:R-:W-:Y:S01]  /*32b40*/  UMOV UR8, UR16 ;  /* 0x0000001000087c82 */ /* 0x002fe20008000000 */
[----:B------:R-:W-:-:S02]  /*32b50*/  UMOV UR10, UR14 ;  /* 0x0000000e000a7c82 */ /* 0x000fc40008000000 */
[----:B------:R4:W-:Y:S02]  /*32b60*/  UTMALDG.4D [UR8], [UR4], desc[UR6] ;  /* 0x00000608040075b4 */ /* 0x0009e40008019000 */
[----:B----4-:R-:W-:Y:S01]  /*32b70*/  NOP ;  /* 0x0000000000007918 */ /* 0x010fe20000000000 */
.L_x_1673:
[----:B------:R-:W3:Y:S01]  /*32b80*/  LDL.LU R3, [R1+0x3c] ;  /* 0x00003c0001037983 */ /* 0x000ee20000300800 */
[----:B------:R-:W-:Y:S05]  /*32b90*/  WARPSYNC.ALL ;  /* 0x0000000000007948 */ /* 0x000fea0003800000 */
[----:B------:R-:W-:Y:S01]  /*32ba0*/  ULDC.64 UR4, c[0x0][0x298] ;  /* 0x0000a60000047ab9 */ /* 0x000fe20000000a00 */
[----:B------:R-:W-:Y:S01]  /*32bb0*/  BSSY B6, `(.L_x_1680) ;  /* 0x000001c000067945 */ /* 0x000fe20003800000 */
[----:B------:R-:W-:Y:S01]  /*32bc0*/  BAR.SYNC.DEFER_BLOCKING 0x8, 0x180 ;  /* 0x0206000000007b1d */ /* 0x000fe20000010000 */
[----:B---3--:R-:W-:Y:S01]  /*32bd0*/  SHF.R.S32.HI R0, RZ, 0x1f, R3 ;  /* 0x0000001fff007819 */ /* 0x008fe20000011403 */
[----:B-1----:R-:W-:-:S04]  /*32be0*/  IMAD.WIDE.U32 R4, R3, UR4, RZ ;  /* 0x0000000403047c25 */ /* 0x002fc8000f8e00ff */
[----:B------:R-:W-:Y:S01]  /*32bf0*/  IMAD R2, R0, UR4, RZ ;  /* 0x0000000400027c24 */ /* 0x000fe2000f8e02ff */
[----:B------:R1:W-:Y:S01]  /*32c00*/  STL.64 [R1+0x48], R4 ;  /* 0x0000480401007387 */ /* 0x0003e20000100a00 */
[----:B------:R-:W-:Y:S02]  /*32c10*/  VIADD R0, R19, 0x14400 ;  /* 0x0001440013007836 */ /* 0x000fe40000000000 */
[----:B------:R-:W-:-:S03]  /*32c20*/  IMAD R2, R3, UR5, R2 ;  /* 0x0000000503027c24 */ /* 0x000fc6000f8e0202 */
[----:B------:R-:W-:Y:S01]  /*32c30*/  LOP3.LUT P0, RZ, R0, 0x1bf, RZ, 0xc0, !PT ;  /* 0x000001bf00ff7812 */ /* 0x000fe2000780c0ff */
[----:B------:R-:W-:-:S05]  /*32c40*/  IMAD.IADD R0, R5, 0x1, R2 ;  /* 0x0000000105007824 */ /* 0x000fca00078e0202 */
[----:B------:R1:W-:Y:S07]  /*32c50*/  STL [R1+0x3c], R0 ;  /* 0x00003c0001007387 */ /* 0x0003ee0000100800 */
        /* <DEDUP_REMOVED lines=16> */
[----:B01----:R-:W-:Y:S05]  /*32d60*/  CALL.ABS.NOINC R2 ;  /* 0x0000000002007343 */ /* 0x003fea0003c00000 */
.L_x_1681:
[----:B------:R-:W-:Y:S05]  /*32d70*/  BSYNC B6 ;  /* 0x0000000000067941 */ /* 0x000fea0003800000 */
.L_x_1680:
[----:B-1----:R-:W3:Y:S01]  /*32d80*/  LDL.LU R0, [R1+0x3c] ;  /* 0x00003c0001007983 */ /* 0x002ee20000300800 */
[----:B------:R-:W-:Y:S01]  /*32d90*/  ULDC.64 UR6, c[0x0][0xa00] ;  /* 0x0002800000067ab9 */ /* 0x000fe20000000a00 */
[----:B------:R-:W1:Y:S01]  /*32da0*/  LDC R7, c[0x0][0x448] ;  /* 0x00011200ff077b82 */ /* 0x000e620000000800 */
[----:B------:R-:W-:Y:S01]  /*32db0*/  ULDC.64 UR4, c[0x0][0x2d8] ;  /* 0x0000b60000047ab9 */ /* 0x000fe20000000a00 */
[----:B------:R-:W3:Y:S04]  /*32dc0*/  LDL.LU.64 R2, [R1+0x48] ;  /* 0x0000480001027983 */ /* 0x000ee80000300a00 */
[----:B------:R-:W4:Y:S04]  /*32dd0*/  LDL R6, [R1+0xc] ;  /* 0x00000c0001067983 */ /* 0x000f280000100800 */
[----:B------:R-:W2:Y:S01]  /*32de0*/  LDL R12, [R1+0x30] ;  /* 0x00003000010c7983 */ /* 0x000ea20000100800 */
[----:B------:R-:W-:-:S04]  /*32df0*/  ISETP.NE.U32.AND P0, PT, RZ, UR6, PT ;  /* 0x00000006ff007c0c */ /* 0x000fc8000bf05070 */
[----:B------:R-:W-:Y:S01]  /*32e00*/  ISETP.NE.AND.EX P0, PT, RZ, UR7, PT, P0 ;  /* 0x00000007ff007c0c */ /* 0x000fe2000bf05300 */
[----:B------:R-:W0:Y:S01]  /*32e10*/  S2R R5, SR_TID.X ;  /* 0x0000000000057919 */ /* 0x000e220000002100 */
[----:B------:R-:W-:Y:S01]  /*32e20*/  ULDC.64 UR6, c[0x0][0x280] ;  /* 0x0000a00000067ab9 */ /* 0x000fe20000000a00 */
[----:B------:R-:W1:Y:S01]  /*32e30*/  S2R R10, SR_TID.X ;  /* 0x00000000000a7919 */ /* 0x000e620000002100 */
[----:B0-----:R-:W-:-:S04]  /*32e40*/  LOP3.LUT R5, R5, 0x7f, RZ, 0xc0, !PT ;  /* 0x0000007f05057812 */ /* 0x001fc800078ec0ff */
[----:B------:R-:W-:Y:S01]  /*32e50*/  SHF.R.U32.HI R5, RZ, 0x2, R5 ;  /* 0x00000002ff057819 */ /* 0x000fe20000011605 */
[----:B-1----:R-:W-:-:S05]  /*32e60*/  IMAD.SHL.U32 R10, R10, 0x10, RZ ;  /* 0x000000100a0a7824 */ /* 0x002fca00078e00ff */
[----:B------:R-:W-:-:S04]  /*32e70*/  LOP3.LUT R10, R10, 0x30, RZ, 0xc0, !PT ;  /* 0x000000300a0a7812 */ /* 0x000fc800078ec0ff */
[C---:B------:R-:W-:Y:S02]  /*32e80*/  LOP3.LUT R11, R10.reuse, 0x40, RZ, 0xfc, !PT ;  /* 0x000000400a0b7812 */ /* 0x040fe400078efcff */
[----:B------:R-:W-:Y:S01]  /*32e90*/  LOP3.LUT R10, R10, 0x80, RZ, 0xfc, !PT ;  /* 0x000000800a0a7812 */ /* 0x000fe200078efcff */
[----:B---3--:R-:W-:Y:S01]  /*32ea0*/  IMAD.MOV.U32 R3, RZ, RZ, R0 ;  /* 0x000000ffff037224 */ /* 0x008fe200078e0000 */
[----:B----4-:R-:W-:-:S04]  /*32eb0*/  SHF.R.S32.HI R0, RZ, 0x1f, R6 ;  /* 0x0000001fff007819 */ /* 0x010fc80000011406 */
[----:B------:R-:W-:Y:S02]  /*32ec0*/  SEL R4, R0, RZ, !P0 ;  /* 0x000000ff00047207 */ /* 0x000fe40004000000 */
[----:B------:R-:W-:Y:S02]  /*32ed0*/  SEL R0, R6, RZ, !P0 ;  /* 0x000000ff06007207 */ /* 0x000fe40004000000 */
[----:B------:R-:W2:Y:S01]  /*32ee0*/  S2R R6, SR_TID.X ;  /* 0x0000000000067919 */ /* 0x000ea20000002100 */
[----:B------:R-:W-:Y:S01]  /*32ef0*/  ISETP.NE.AND P0, PT, R7, 0x1, PT ;  /* 0x000000010700780c */ /* 0x000fe20003f05270 */
[----:B------:R-:W-:-:S04]  /*32f00*/  IMAD.WIDE.U32 R2, R16, UR4, R2 ;  /* 0x0000000410027c25 */ /* 0x000fc8000f8e0002 */
[----:B------:R-:W-:Y:S01]  /*32f10*/  IMAD R3, R16, UR5, R3 ;  /* 0x0000000510037c24 */ /* 0x000fe2000f8e0203 */
[----:B------:R-:W-:Y:S02]  /*32f20*/  ULDC.64 UR4, c[0x0][0x2e0] ;  /* 0x0000b80000047ab9 */ /* 0x000fe40000000a00 */
[----:B------:R-:W-:Y:S02]  /*32f30*/  IMAD R4, R4, UR4, RZ ;  /* 0x0000000404047c24 */ /* 0x000fe4000f8e02ff */
[----:B--2---:R-:W-:-:S03]  /*32f40*/  IMAD.SHL.U32 R8, R6, 0x20, RZ ;  /* 0x0000002006087824 */ /* 0x004fc600078e00ff */
[----:B------:R-:W0:Y:S02]  /*32f50*/  @P0 LDC R6, c[0x0][0x450] ;  /* 0x00011400ff060b82 */ /* 0x000e240000000800 */
[----:B------:R-:W-:-:S06]  /*32f60*/  LOP3.LUT R8, R5, 0x60, R8, 0xf8, !PT ;  /* 0x0000006005087812 */ /* 0x000fcc00078ef808 */
[----:B------:R-:W1:Y:S01]  /*32f70*/  @P0 LDC R5, c[0x0][0x44c] ;  /* 0x00011300ff050b82 */ /* 0x000e620000000800 */
[----:B------:R-:W-:-:S04]  /*32f80*/  IMAD.WIDE.U32 R2, R0, UR4, R2 ;  /* 0x0000000400027c25 */ /* 0x000fc8000f8e0002 */
[----:B------:R-:W-:Y:S01]  /*32f90*/  IMAD R0, R0, UR5, R4 ;  /* 0x0000000500007c24 */ /* 0x000fe2000f8e0204 */
[----:B------:R-:W-:Y:S01]  /*32fa0*/  ULDC.64 UR4, c[0x0][0x2d0] ;  /* 0x0000b40000047ab9 */ /* 0x000fe20000000a00 */
[----:B------:R-:W-:Y:S02]  /*32fb0*/  IMAD.IADD R4, R8, 0x1, R12 ;  /* 0x0000000108047824 */ /* 0x000fe400078e020c */
[----:B------:R-:W-:Y:S02]  /*32fc0*/  IMAD.IADD R3, R3, 0x1, R0 ;  /* 0x0000000103037824 */ /* 0x000fe400078e0200 */
[----:B------:R-:W-:Y:S01]  /*32fd0*/  IMAD.MOV.U32 R0, RZ, RZ, R4 ;  /* 0x000000ffff007224 */ /* 0x000fe200078e0004 */
[----:B------:R-:W2:Y:S01]  /*32fe0*/  S2R R8, SR_TID.X ;  /* 0x0000000000087919 */ /* 0x000ea20000002100 */
[----:B-1----:R-:W-:-:S05]  /*32ff0*/  @P0 IMAD.HI.U32 R5, R4, R5, RZ ;  /* 0x0000000504050227 */ /* 0x002fca00078e00ff */
[----:B0-----:R-:W-:-:S05]  /*33000*/  @P0 SHF.R.U32.HI R0, RZ, R6, R5 ;  /* 0x00000006ff000219 */ /* 0x001fca0000011605 */
        /* <DEDUP_REMOVED lines=11> */
[----:B------:R-:W-:Y:S01]  /*330c0*/  ULDC UR4, c[0x0][0x2b8] ;  /* 0x0000ae0000047ab9 */ /* 0x000fe20000000800 */
[----:B--2---:R-:W-:Y:S01]  /*330d0*/  IMAD.SHL.U32 R9, R8, 0x10, RZ ;  /* 0x0000001008097824 */ /* 0x004fe200078e00ff */
[----:B------:R-:W-:Y:S02]  /*330e0*/  ISETP.GE.AND P2, PT, R10, UR4, PT ;  /* 0x000000040a007c0c */ /* 0x000fe4000bf46270 */
[----:B------:R-:W-:Y:S02]  /*330f0*/  LOP3.LUT R10, R8, 0x7f, RZ, 0xc0, !PT ;  /* 0x0000007f080a7812 */ /* 0x000fe400078ec0ff */
[----:B------:R0:W5:Y:S01]  /*33100*/  LDL R8, [R1+0x34] ;  /* 0x0000340001087983 */ /* 0x0001620000100800 */
[----:B------:R-:W-:Y:S01]  /*33110*/  LOP3.LUT R9, R9, 0x30, RZ, 0xc0, !PT ;  /* 0x0000003009097812 */ /* 0x000fe200078ec0ff */
[----:B------:R-:W-:Y:S01]  /*33120*/  IMAD R0, R4, UR5, R0 ;  /* 0x0000000504007c24 */ /* 0x000fe2000f8e0200 */
[----:B------:R-:W-:-:S02]  /*33130*/  IADD3 R4, P3, R2, UR6, RZ ;  /* 0x0000000602047c10 */ /* 0x000fc4000ff7e0ff */
[----:B------:R-:W-:Y:S02]  /*33140*/  ISETP.GE.AND P0, PT, R9, UR4, PT ;  /* 0x0000000409007c0c */ /* 0x000fe4000bf06270 */
[----:B------:R-:W-:Y:S01]  /*33150*/  ISETP.GE.AND P1, PT, R11, UR4, PT ;  /* 0x000000040b007c0c */ /* 0x000fe2000bf26270 */
[----:B------:R-:W-:Y:S01]  /*33160*/  UMOV UR4, 0xffffffff ;  /* 0xffffffff00047882 */ /* 0x000fe20000000000 */
[----:B------:R-:W-:Y:S02]  /*33170*/  IADD3.X R3, R3, UR7, R0, P3, !PT ;  /* 0x0000000703037c10 */ /* 0x000fe40009ffe400 */
[----:B------:R-:W-:Y:S01]  /*33180*/  SHF.R.U32.HI R10, RZ, 0x2, R10 ;  /* 0x00000002ff0a7819 */ /* 0x000fe2000001160a */
[----:B0-----:R-:W-:Y:S08]  /*33190*/  BRA.DIV UR4, `(.L_x_1682) ;  /* 0x0000006a045c7947 */ /* 0x001ff0000b800000 */
[----:B------:R-:W2:Y:S04]  /*331a0*/  LDL.LU R6, [R1+0x38] ;  /* 0x0000380001067983 */ /* 0x000ea80000300800 */
[----:B------:R-:W3:Y:S01]  /*331b0*/  LDL.LU R11, [R1+0x30] ;  /* 0x00003000010b7983 */ /* 0x000ee20000300800 */
[----:B--2---:R-:W-:-:S03]  /*331c0*/  IMAD R2, R6, R7, RZ ;  /* 0x0000000706027224 */ /* 0x004fc600078e02ff */
[----:B------:R-:W0:Y:S01]  /*331d0*/  SHFL.IDX PT, R7, R4, RZ, 0x1c1f ;  /* 0x001c1fff04077589 */ /* 0x000e2200000e0000 */
[----:B---3--:R-:W-:-:S03]  /*331e0*/  IMAD.IADD R0, R10, 0x1, R11 ;  /* 0x000000010a007824 */ /* 0x008fc600078e020b */
[----:B------:R-:W1:Y:S01]  /*331f0*/  SHFL.IDX PT, R6, R3, RZ, 0x1c1f ;  /* 0x001c1fff03067589 */ /* 0x000e6200000e0000 */
[C---:B------:R-:W-:Y:S01]  /*33200*/  VIADD R5, R0.reuse, 0x20 ;  /* 0x0000002000057836 */ /* 0x040fe20000000000 */
        /* <DEDUP_REMOVED lines=13> */
[----:B0-----:R-:W-:-:S04]  /*332e0*/  @!P3 IMAD.X R6, RZ, RZ, R6, P4 ;  /* 0x000000ffff06b224 */ /* 0x001fc800020e0606 */
        /* <DEDUP_REMOVED lines=10> */
[----:B0-----:R-:W-:-:S04]  /*33390*/  @!P3 IMAD.X R6, RZ, RZ, R6, P4 ;  /* 0x000000ffff06b224 */ /* 0x001fc800020e0606 */
[----:B------:R-:W-:Y:S02]  /*333a0*/  @!P3 IMAD.MOV.U32 R7, RZ, RZ, R6 ;  /* 0x000000ffff07b224 */ /* 0x000fe400078e0006 */
[----:B------:R-:W-:Y:S02]  /*333b0*/  @!P3 IMAD.MOV.U32 R6, RZ, RZ, R5 ;  /* 0x000000ffff06b224 */ /* 0x000fe400078e0005 */
[----:B------:R1:W2:Y:S04]  /*333c0*/  SHFL.IDX PT, R5, R3, 0x3, 0x1c1f ;  /* 0x007c1f0003057f89 */ /* 0x0002a800000e0000 */
[----:B------:R1:W-:Y:S04]  /*333d0*/  @!P3 LDGSTS.E.BYPASS.LTC128B.128 [R8+0x15400], desc[UR60][R6.64], !P0 ;  /* 0x154000000608bfae */ /* 0x0003e8000c101d7c */
[----:B------:R1:W-:Y:S04]  /*333e0*/  @!P3 LDGSTS.E.BYPASS.LTC128B.128 [R8+0x17400], desc[UR60][R6.64+0x40], !P1 ;  /* 0x174000400608bfae */ /* 0x0003e8000c901d7c */
[----:B------:R1:W-:Y:S04]  /*333f0*/  @!P3 LDGSTS.E.BYPASS.LTC128B.128 [R8+0x19400], desc[UR60][R6.64+0x80], !P2 ;  /* 0x194000800608bfae */ /* 0x0003e8000d101d7c */
[----:B------:R1:W3:Y:S02]  /*33400*/  SHFL.IDX PT, R3, R4, 0x3, 0x1c1f ;  /* 0x007c1f0004037f89 */ /* 0x0002e400000e0000 */
.L_x_1896:
        /* <DEDUP_REMOVED lines=12> */
.L_x_1684:
[----:B------:R-:W-:Y:S05]  /*334d0*/  BSYNC B0 ;  /* 0x0000000000007941 */ /* 0x000fea0003800000 */
.L_x_1683:
[----:B------:R-:W-:Y:S01]  /*334e0*/  NOP ;  /* 0x0000000000007918 */ /* 0x000fe20000000000 */
[----:B------:R-:W-:-:S13]  /*334f0*/  PLOP3.LUT P0, PT, PT, PT, PT, 0x80, 0x0 ;  /* 0x000000000000781c */ /* 0x000fda0003f0f070 */
.L_x_1685:
        /* <DEDUP_REMOVED lines=16> */
[----:B------:R-:W5:Y:S03]  /*33600*/  SYNCS.PHASECHK.TRANS64.TRYWAIT P0, [R19+URZ+0x29820], R0 ;  /* 0x02982000130075a7 */ /* 0x000f66000800017f */
[----:B----45:R-:W-:Y:S05]  /*33610*/  @!P0 BRA `(.L_x_1687) ;  /* 0x0000006800a48947 */ /* 0x030fea0003800000 */
.L_x_1897:
[----:B------:R-:W-:Y:S05]  /*33620*/  BSYNC B0 ;  /* 0x0000000000007941 */ /* 0x000fea0003800000 */
.L_x_1686:
[----:B------:R-:W5:Y:S04]  /*33630*/  LDL.LU R2, [R1+0x40] ;  /* 0x0000400001027983 */ /* 0x000f680000300800 */
[----:B-1-3--:R-:W3:Y:S01]  /*33640*/  LDL R3, [R1+0x8] ;  /* 0x0000080001037983 */ /* 0x00aee20000100800 */
[----:B-----5:R-:W-:-:S05]  /*33650*/  VIADD R2, R2, 0xfffffffe ;  /* 0xfffffffe02027836 */ /* 0x020fca0000000000 */
[----:B---3--:R-:W-:-:S13]  /*33660*/  ISETP.GE.AND P0, PT, R2, R3, PT ;  /* 0x000000030200720c */ /* 0x008fda0003f06270 */
[----:B------:R-:W-:Y:S05]  /*33670*/  @!P0 BRA `(.L_x_1688) ;  /* 0x00000010000c8947 */ /* 0x000fea0003800000 */
[----:B----4-:R1:W5:Y:S04]  /*33680*/  LDL.LU R0, [R1+0x10] ;  /* 0x0000100001007983 */ /* 0x0103680000300800 */
[----:B------:R1:W5:Y:S02]  /*33690*/  LDL.LU R3, [R1+0x18] ;  /* 0x0000180001037983 */ /* 0x0003640000300800 */
.L_x_1710:
[----:B--2--5:R-:W-:Y:S01]  /*336a0*/  VIADD R5, R0, 0x1 ;  /* 0x0000000100057836 */ /* 0x024fe20000000000 */
[----:B------:R-:W-:Y:S01]  /*336b0*/  LOP3.LUT P1, RZ, R17, 0x1, RZ, 0xc0, !PT ;  /* 0x0000000111ff7812 */ /* 0x000fe2000782c0ff */
[----:B------:R-:W-:Y:S05]  /*336c0*/  YIELD ;  /* 0x0000000000007946 */ /* 0x000fea0003800000 */
[----:B------:R-:W-:Y:S01]  /*336d0*/  ISETP.NE.AND P0, PT, R5, 0x2, PT ;  /* 0x000000020500780c */ /* 0x000fe20003f05270 */
[----:B------:R-:W-:Y:S03]  /*336e0*/  BSSY B0, `(.L_x_1689) ;  /* 0x000008b000007945 */ /* 0x000fe60003800000 */
[----:B------:R-:W-:-:S02]  /*336f0*/  SEL R4, RZ, 0x1, P0 ;  /* 0x00000001ff047807 */ /* 0x000fc40000000000 */
[----:B------:R-:W-:Y:S02]  /*33700*/  SEL R10, R5, RZ, P0 ;  /* 0x000000ff050a7207 */ /* 0x000fe40000000000 */
[----:B------:R-:W-:-:S05]  /*33710*/  LOP3.LUT R9, R3, R4, RZ, 0x3c, !PT ;  /* 0x0000000403097212 */ /* 0x000fca00078e3cff */
[----:B------:R2:W-:Y:S04]  /*33720*/  STL [R1+0x18], R9 ;  /* 0x0000180901007387 */ /* 0x0005e80000100800 */
[----:B------:R2:W-:Y:S01]  /*33730*/  STL [R1+0x10], R10 ;  /* 0x0000100a01007387 */ /* 0x0005e20000100800 */
[----:B------:R-:W-:Y:S05]  /*33740*/  @!P1 BRA `(.L_x_1690) ;  /* 0x0000000800109947 */ /* 0x000fea0003800000 */
[----:B------:R-:W-:Y:S01]  /*33750*/  ULDC.64 UR4, c[0x0][0x418] ;  /* 0x0001060000047ab9 */ /* 0x000fe20000000a00 */
[----:B0-----:R-:W-:Y:S01]  /*33760*/  IMAD.MOV.U32 R8, RZ, RZ, R2 ;  /* 0x000000ffff087224 */ /* 0x001fe200078e0002 */
[----:B------:R-:W-:-:S04]  /*33770*/  ISETP.NE.U32.AND P0, PT, RZ, UR4, PT ;  /* 0x00000004ff007c0c */ /* 0x000fc8000bf05070 */
[----:B------:R-:W-:-:S13]  /*33780*/  ISETP.NE.AND.EX P0, PT, RZ, UR5, PT, P0 ;  /* 0x00000005ff007c0c */ /* 0x000fda000bf05300 */
[----:B------:R-:W-:Y:S05]  /*33790*/  @!P0 BRA `(.L_x_1691) ;  /* 0x00000000004c8947 */ /* 0x000fea0003800000 */
[----:B------:R-:W3:Y:S01]  /*337a0*/  LDL R12, [R1+0x20] ;  /* 0x00002000010c7983 */ /* 0x000ee20000100800 */
[----:B------:R-:W0:Y:S01]  /*337b0*/  LDC R7, c[0x0][0x43c] ;  /* 0x00010f00ff077b82 */ /* 0x000e220000000800 */
[----:B------:R-:W-:Y:S02]  /*337c0*/  ULDC.64 UR6, c[0x0][0x428] ;  /* 0x00010a0000067ab9 */ /* 0x000fe40000000a00 */
[----:B------:R-:W4:Y:S01]  /*337d0*/  LDL R11, [R1+0x4] ;  /* 0x00000400010b7983 */ /* 0x000f220000100800 */
        /* <DEDUP_REMOVED lines=8> */
[----:B---3--:R-:W-:-:S04]  /*33860*/  IMAD R6, R12, UR6, RZ ;  /* 0x000000060c067c24 */ /* 0x008fc8000f8e02ff */
[C---:B----4-:R-:W-:Y:S02]  /*33870*/  IMAD R6, R11.reuse, UR7, R6 ;  /* 0x000000070b067c24 */ /* 0x050fe4000f8e0206 */
[----:B------:R-:W-:-:S04]  /*33880*/  IMAD.WIDE.U32 R4, R11, UR6, R4 ;  /* 0x000000060b047c25 */ /* 0x000fc8000f8e0004 */
[----:B------:R-:W-:Y:S01]  /*33890*/  IMAD.IADD R5, R6, 0x1, R5 ;  /* 0x0000000106057824 */ /* 0x000fe200078e0205 */
[----:B------:R-:W-:-:S04]  /*338a0*/  LEA R6, P0, R4, UR4, 0x2 ;  /* 0x0000000404067c11 */ /* 0x000fc8000f8010ff */
[----:B------:R-:W-:-:S05]  /*338b0*/  LEA.HI.X R7, R4, UR5, R5, 0x2, P0 ;  /* 0x0000000504077c11 */ /* 0x000fca00080f1405 */
[----:B------:R0:W5:Y:S04]  /*338c0*/  LDG.E R18, desc[UR60][R6.64] ;  /* 0x0000003c06127981 */ /* 0x000168000c1e1900 */
.L_x_1691:
[----:B------:R-:W0:Y:S01]  /*338d0*/  S2R R4, SR_TID.X ;  /* 0x0000000000047919 */ /* 0x000e220000002100 */
[----:B------:R-:W-:Y:S01]  /*338e0*/  IMAD R5, R10, 0x8, R19 ;  /* 0x000000080a057824 */ /* 0x000fe200078e0213 */
[----:B------:R-:W-:Y:S01]  /*338f0*/  BSSY B1, `(.L_x_1692) ;  /* 0x0000006000017945 */ /* 0x000fe20003800000 */
[----:B0-----:R-:W-:Y:S02]  /*33900*/  LOP3.LUT R6, R4, 0x7f, RZ, 0xc0, !PT ;  /* 0x0000007f04067812 */ /* 0x001fe400078ec0ff */
[----:B------:R-:W-:Y:S02]  /*33910*/  SHF.L.U32 R4, R9, 0x1f, RZ ;  /* 0x0000001f09047819 */ /* 0x000fe400000006ff */
[----:B------:R-:W-:Y:S02]  /*33920*/  ISETP.NE.AND P1, PT, R6, RZ, PT ;  /* 0x000000ff0600720c */ /* 0x000fe40003f25270 */
[----:B------:R-:W0:Y:S02]  /*33930*/  SYNCS.PHASECHK.TRANS64.TRYWAIT P0, [R5+URZ+0x29880], R4 ;  /* 0x02988004050075a7 */ /* 0x000e24000800017f */
[----:B0-----:R-:W-:Y:S09]  /*33940*/  @!P0 BRA `(.L_x_1693) ;  /* 0x0000006400ec8947 */ /* 0x001ff20003800000 */
.L_x_1898:
[----:B------:R-:W-:Y:S05]  /*33950*/  BSYNC B1 ;  /* 0x0000000000017941 */ /* 0x000fea0003800000 */
.L_x_1692:
        /* <DEDUP_REMOVED lines=9> */
.L_x_1695:
[----:B------:R-:W-:Y:S05]  /*339f0*/  BSYNC B1 ;  /* 0x0000000000017941 */ /* 0x000fea0003800000 */
.L_x_1694:
[----:B------:R-:W3:Y:S04]  /*33a00*/  LDL R7, [R1+0x10] ;  /* 0x0000100001077983 */ /* 0x000ee80000100800 */
[----:B------:R-:W4:Y:S01]  /*33a10*/  LDL R6, [R1+0x24] ;  /* 0x0000240001067983 */ /* 0x000f220000100800 */
[----:B--2---:R-:W-:Y:S01]  /*33a20*/  IMAD.MOV.U32 R10, RZ, RZ, RZ ;  /* 0x000000ffff0a7224 */ /* 0x004fe200078e00ff */
[----:B------:R-:W-:Y:S01]  /*33a30*/  UIADD3 UR4, UP0, UR40, 0x470, URZ ;  /* 0x0000047028047890 */ /* 0x000fe2000ff1e03f */
[----:B------:R-:W-:Y:S01]  /*33a40*/  PLOP3.LUT P0, PT, PT, PT, PT, 0x80, 0x0 ;  /* 0x000000000000781c */ /* 0x000fe20003f0f070 */
[----:B------:R-:W-:Y:S01]  /*33a50*/  UMOV UR6, 0x0 ;  /* 0x0000000000067882 */ /* 0x000fe20000000000 */
[----:B------:R-:W-:Y:S01]  /*33a60*/  UMOV UR7, 0x14f00000 ;  /* 0x14f0000000077882 */ /* 0x000fe20000000000 */
[----:B------:R-:W-:Y:S01]  /*33a70*/  R2UR UR10, R10 ;  /* 0x000000000a0a72ca */ /* 0x000fe200000e0000 */
[----:B------:R-:W-:Y:S01]  /*33a80*/  UIADD3.X UR5, URZ, UR41, URZ, UP0, !UPT ;  /* 0x000000293f057290 */ /* 0x000fe200087fe43f */
[----:B---3--:R-:W-:-:S02]  /*33a90*/  IMAD R7, R7, 0x5000, R19 ;  /* 0x0000500007077824 */ /* 0x008fc400078e0213 */
[----:B----4-:R-:W-:Y:S02]  /*33aa0*/  IMAD R6, R8, 0xa0, R6 ;  /* 0x000000a008067824 */ /* 0x010fe400078e0206 */
[----:B------:R-:W-:Y:S02]  /*33ab0*/  VIADD R7, R7, 0xa400 ;  /* 0x0000a40007077836 */ /* 0x000fe40000000000 */
[----:B------:R-:W-:-:S07]  /*33ac0*/  VIADD R8, R5, 0x29870 ;  /* 0x0002987005087836 */ /* 0x000fce0000000000 */
.L_x_1696:
        /* <DEDUP_REMOVED lines=13> */
.L_x_1899:
[----:B------:R-:W-:Y:S05]  /*33ba0*/  BSYNC B1 ;  /* 0x0000000000017941 */ /* 0x000fea0003800000 */
.L_x_1697:
[----:B------:R-:W-:Y:S01]  /*33bb0*/  BSSY B1, `(.L_x_1699) ;  /* 0x000000b000017945 */ /* 0x000fe20003800000 */
[----:B------:R-:W-:Y:S02]  /*33bc0*/  IMAD.MOV.U32 R8, RZ, RZ, 0x0 ;  /* 0x00000000ff087424 */ /* 0x000fe400078e00ff */
[----:B------:R-:W-:Y:S01]  /*33bd0*/  IMAD.MOV.U32 R9, RZ, RZ, 0x14f00000 ;  /* 0x14f00000ff097424 */ /* 0x000fe200078e00ff */
[----:B------:R-:W-:Y:S06]  /*33be0*/  @P1 BRA `(.L_x_1700) ;  /* 0x00000000001c1947 */ /* 0x000fec0003800000 */
[----:B------:R-:W3:Y:S01]  /*33bf0*/  S2R R7, SR_TID.X ;  /* 0x0000000000077919 */ /* 0x000ee20000002100 */
[----:B0-2---:R-:W-:-:S04]  /*33c00*/  IMAD.MOV.U32 R4, RZ, RZ, 0x7800 ;  /* 0x00007800ff047424 */ /* 0x005fc800078e00ff */
[----:B------:R4:W-:Y:S01]  /*33c10*/  SYNCS.ARRIVE.TRANS64 RZ, [R5+URZ+0x29830], R4 ;  /* 0x0298300405ff79a7 */ /* 0x0009e2000800003f */
[----:B---3--:R-:W-:-:S04]  /*33c20*/  LOP3.LUT R7, R7, 0x1f, RZ, 0xc0, !PT ;  /* 0x0000001f07077812 */ /* 0x008fc800078ec0ff */
[----:B------:R-:W-:-:S13]  /*33c30*/  ISETP.NE.AND P0, PT, R7, RZ, PT ;  /* 0x000000ff0700720c */ /* 0x000fda0003f05270 */
[----:B----4-:R-:W-:Y:S05]  /*33c40*/  @!P0 BRA `(.L_x_1700) ;  /* 0x0000000000048947 */ /* 0x010fea0003800000 */
[----:B------:R-:W-:Y:S01]  /*33c50*/  BPT.TRAP 0x1 ;  /* 0x000000040000795c */ /* 0x000fe20000300000 */
.L_x_1700:
[----:B------:R-:W-:Y:S05]  /*33c60*/  BSYNC B1 ;  /* 0x0000000000017941 */ /* 0x000fea0003800000 */
.L_x_1699:
[----:B0-2---:R-:W2:Y:S01]  /*33c70*/  LDL R4, [R1+0x10] ;  /* 0x0000100001047983 */ /* 0x005ea20000100800 */
        /* <DEDUP_REMOVED lines=9> */
.L_x_1701:
        /* <DEDUP_REMOVED lines=15> */
.L_x_1702:
        /* <DEDUP_REMOVED lines=15> */
.L_x_1703:
        /* <DEDUP_REMOVED lines=10> */
.L_x_1690:
[----:B------:R-:W-:Y:S05]  /*33f90*/  BSYNC B0 ;  /* 0x0000000000007941 */ /* 0x000fea0003800000 */
.L_x_1689:
[----:B------:R-:W-:-:S06]  /*33fa0*/  UISETP.NE.AND UP0, UPT, UR37, 0x3, UPT ;  /* 0x000000032500788c */ /* 0x000fcc000bf05270 */
[----:B------:R-:W-:-:S13]  /*33fb0*/  PLOP3.LUT P0, PT, PT, PT, UP0, 0x80, 0x0 ;  /* 0x000000000000781c */ /* 0x000fda0003f0f008 */
[----:B------:R-:W-:Y:S05]  /*33fc0*/  @!P0 BRA `(.L_x_1704) ;  /* 0x0000000000048947 */ /* 0x000fea0003800000 */
[----:B------:R-:W-:Y:S01]  /*33fd0*/  BPT.TRAP 0x1 ;  /* 0x000000040000795c */ /* 0x000fe20000300000 */
.L_x_1704:
[----:B------:R-:W-:Y:S01]  /*33fe0*/  IMAD.U32 R4, RZ, RZ, UR39 ;  /* 0x00000027ff047e24 */ /* 0x000fe2000f8e00ff */
[----:B------:R-:W-:Y:S01]  /*33ff0*/  BSSY B0, `(.L_x_1705) ;  /* 0x0000007000007945 */ /* 0x000fe20003800000 */
[----:B------:R-:W-:-:S03]  /*34000*/  IMAD R20, R0, 0x8, R19 ;  /* 0x0000000800147824 */ /* 0x000fc600078e0213 */
[----:B------:R-:W-:Y:S02]  /*34010*/  ISETP.NE.AND P1, PT, R4, 0x3, PT ;  /* 0x000000030400780c */ /* 0x000fe40003f25270 */
[----:B------:R-:W-:-:S04]  /*34020*/  LOP3.LUT R4, R3, 0x1, RZ, 0x3c, !PT ;  /* 0x0000000103047812 */ /* 0x000fc800078e3cff */
[----:B------:R-:W-:-:S04]  /*34030*/  SHF.L.U32 R4, R4, 0x1f, RZ ;  /* 0x0000001f04047819 */ /* 0x000fc800000006ff */
[----:B------:R-:W3:Y:S02]  /*34040*/  SYNCS.PHASECHK.TRANS64.TRYWAIT P0, [R20+URZ+0x29870], R4 ;  /* 0x02987004140075a7 */ /* 0x000ee4000800017f */
[----:B---3--:R-:W-:Y:S05]  /*34050*/  @!P0 BRA `(.L_x_1706) ;  /* 0x0000006000508947 */ /* 0x008fea0003800000 */
.L_x_1900:
[----:B------:R-:W-:Y:S05]  /*34060*/  BSYNC B0 ;  /* 0x0000000000007941 */ /* 0x000fea0003800000 */
.L_x_1705:
[----:B------:R-:W-:Y:S05]  /*34070*/  @!P1 BRA `(.L_x_1707) ;  /* 0x0000000000049947 */ /* 0x000fea0003800000 */
[----:B------:R-:W-:Y:S01]  /*34080*/  BPT.TRAP 0x1 ;  /* 0x000000040000795c */ /* 0x000fe20000300000 */
.L_x_1707:
[----:B------:R-:W-:Y:S01]  /*34090*/  SHF.L.U32 R3, R3, 0x1f, RZ ;  /* 0x0000001f03037819 */ /* 0x000fe200000006ff */
[----:B------:R-:W-:-:S03]  /*340a0*/  IMAD R12, R0, 0x5000, RZ ;  /* 0x00005000000c7824 */ /* 0x000fc600078e02ff */
[----:B------:R-:W4:Y:S02]  /*340b0*/  SYNCS.PHASECHK.TRANS64.TRYWAIT P0, [R20+URZ+0x29860], R3 ;  /* 0x02986003140075a7 */ /* 0x000f24000800017f */
[----:B----4-:R-:W-:Y:S05]  /*340c0*/  @!P0 BRA `(.L_x_1708) ;  /* 0x0000006000488947 */ /* 0x010fea0003800000 */
.L_x_1901:
[----:B------:R-:W5:Y:S04]  /*340d0*/  LDL R0, [R1+0x2c] ;  /* 0x00002c0001007983 */ /* 0x000f680000100800 */
[----:B------:R-:W3:Y:S01]  /*340e0*/  LDL R13, [R1+0x28] ;  /* 0x00002800010d7983 */ /* 0x000ee20000100800 */
[----:B------:R-:W-:Y:S05]  /*340f0*/  WARPSYNC.ALL ;  /* 0x0000000000007948 */ /* 0x000fea0003800000 */
[----:B--2---:R-:W2:Y:S01]  /*34100*/  S2R R9, SR_TID.X ;  /* 0x0000000000097919 */ /* 0x004ea20000002100 */
[----:B------:R-:W-:Y:S01]  /*34110*/  IMAD.MOV.U32 R14, RZ, RZ, 0x40 ;  /* 0x00000040ff0e7424 */ /* 0x000fe200078e00ff */
[----:B--2---:R-:W-:-:S04]  /*34120*/  LOP3.LUT P0, RZ, R9, 0x4, RZ, 0xc0, !PT ;  /* 0x0000000409ff7812 */ /* 0x004fc8000780c0ff */
[----:B------:R-:W-:Y:S02]  /*34130*/  SEL R14, R14, 0xffffffc0, !P0 ;  /* 0xffffffc00e0e7807 */ /* 0x000fe40004000000 */
[C---:B-----5:R-:W-:Y:S02]  /*34140*/  LOP3.LUT R0, R12.reuse, R0, RZ, 0xfc, !PT ;  /* 0x000000000c007212 */ /* 0x060fe400078efcff */
[----:B---3--:R-:W-:-:S03]  /*34150*/  LOP3.LUT R21, R12, R13, RZ, 0xfc, !PT ;  /* 0x0000000d0c157212 */ /* 0x008fc600078efcff */
[----:B------:R-:W-:-:S04]  /*34160*/  IMAD.IADD R0, R19, 0x1, R0 ;  /* 0x0000000113007824 */ /* 0x000fc800078e0200 */
[----:B----4-:R-:W-:Y:S01]  /*34170*/  IMAD.IADD R3, R14, 0x1, R0 ;  /* 0x000000010e037824 */ /* 0x010fe200078e0200 */
[----:B0-----:R-:W0:Y:S01]  /*34180*/  LDSM.16.MT88.4 R4, [R0+0xa400] ;  /* 0x00a400000004783b */ /* 0x001e220000004200 */
        /* <DEDUP_REMOVED lines=68> */
.L_x_1709:
[----:B------:R-:W3:Y:S01]  /*345d0*/  S2R R0, SR_TID.X ;  /* 0x0000000000007919 */ /* 0x000ee20000002100 */
[----:B0-----:R0:W-:Y:S01]  /*345e0*/  SYNCS.ARRIVE.TRANS64.A1T0 RZ, [R20+URZ+0x29850], RZ ;  /* 0x029850ff14ff79a7 */ /* 0x0011e2000810003f */
[----:B---3--:R-:W-:Y:S02]  /*345f0*/  LOP3.LUT R3, R0, 0x7f, RZ, 0xc0, !PT ;  /* 0x0000007f00037812 */ /* 0x008fe400078ec0ff */
[----:B------:R-:W3:Y:S01]  /*34600*/  LDL R0, [R1+0x8] ;  /* 0x0000080001007983 */ /* 0x000ee20000100800 */
[----:B------:R-:W-:Y:S01]  /*34610*/  BAR.SYNC.DEFER_BLOCKING 0x2, 0x80 ;  /* 0x0082000000007b1d */ /* 0x000fe20000010000 */
[----:B------:R-:W-:-:S05]  /*34620*/  ISETP.NE.AND P0, PT, R3, RZ, PT ;  /* 0x000000ff0300720c */ /* 0x000fca0003f05270 */
[----:B------:R4:W5:Y:S08]  /*34630*/  LDL R3, [R1+0x18] ;  /* 0x0000180001037983 */ /* 0x0009700000100800 */
[----:B0-----:R-:W-:-:S05]  /*34640*/  @!P0 VIADD R20, R20, 0x29880 ;  /* 0x0002988014148836 */ /* 0x001fca0000000000 */
[----:B------:R-:W-:-:S04]  /*34650*/  @!P0 PRMT R20, RZ, 0x654, R20 ;  /* 0x00000654ff148816 */ /* 0x000fc80000000014 */
[----:B------:R4:W-:Y:S01]  /*34660*/  @!P0 SYNCS.ARRIVE.TRANS64.RED.A1T0 RZ, [R20+URZ], RZ ;  /* 0x000000ff14ff89a7 */ /* 0x0009e2000810043f */
[C---:B---3--:R-:W-:Y:S01]  /*34670*/  ISETP.GT.AND P0, PT, R2.reuse, R0, PT ;  /* 0x000000000200720c */ /* 0x048fe20003f04270 */
[----:B------:R-:W-:Y:S01]  /*34680*/  VIADD R2, R2, 0xffffffff ;  /* 0xffffffff02027836 */ /* 0x000fe20000000000 */
[----:B------:R4:W5:Y:S11]  /*34690*/  LDL R0, [R1+0x10] ;  /* 0x0000100001007983 */ /* 0x0009760000100800 */
[----:B----4-:R-:W-:Y:S05]  /*346a0*/  @P0 BRA `(.L_x_1710) ;  /* 0xffffffec00fc0947 */ /* 0x010fea000383ffff */
.L_x_1688:
        /* <DEDUP_REMOVED lines=8> */
[----:B----45:R-:W3:Y:S02]  /*34730*/  FLO.U32 R0, UR4 ;  /* 0x0000000400007d00 */ /* 0x030ee400080e0000 */
        /* <DEDUP_REMOVED lines=9> */
.L_x_1712:
[----:B------:R-:W-:Y:S05]  /*347d0*/  BSYNC B0 ;  /* 0x0000000000007941 */ /* 0x000fea0003800000 */
.L_x_1711:
[----:B------:R-:W-:-:S06]  /*347e0*/  UISETP.NE.AND UP0, UPT, UR37, 0x3, UPT ;  /* 0x000000032500788c */ /* 0x000fcc000bf05270 */
[----:B------:R-:W-:-:S13]  /*347f0*/  PLOP3.LUT P1, PT, PT, PT, UP0, 0x80, 0x0 ;  /* 0x000000000000781c */ /* 0x000fda0003f2f008 */
[----:B------:R-:W-:Y:S05]  /*34800*/  @!P1 BRA `(.L_x_1713) ;  /* 0x0000000000049947 */ /* 0x000fea0003800000 */
[----:B------:R-:W-:Y:S01]  /*34810*/  BPT.TRAP 0x1 ;  /* 0x000000040000795c */ /* 0x000fe20000300000 */
.L_x_1713:
[----:B-----5:R-:W2:Y:S04]  /*34820*/  LDL R3, [R1+0x18] ;  /* 0x0000180001037983 */ /* 0x020ea80000100800 */
[----:B------:R-:W2:Y:S01]  /*34830*/  LDL R2, [R1+0x10] ;  /* 0x0000100001027983 */ /* 0x000ea20000100800 */
[----:B---34-:R-:W-:Y:S01]  /*34840*/  IMAD.U32 R0, RZ, RZ, UR39 ;  /* 0x00000027ff007e24 */ /* 0x018fe2000f8e00ff */
[----:B------:R-:W-:Y:S04]  /*34850*/  BSSY B0, `(.L_x_1714) ;  /* 0x0000007000007945 */ /* 0x000fe80003800000 */
[----:B------:R-:W-:-:S02]  /*34860*/  ISETP.NE.AND P2, PT, R0, 0x3, PT ;  /* 0x000000030000780c */ /* 0x000fc40003f45270 */
[----:B--2---:R-:W-:-:S04]  /*34870*/  LOP3.LUT R0, R3, 0x1, RZ, 0x3c, !PT ;  /* 0x0000000103007812 */ /* 0x004fc800078e3cff */
[----:B------:R-:W-:Y:S01]  /*34880*/  SHF.L.U32 R0, R0, 0x1f, RZ ;  /* 0x0000001f00007819 */ /* 0x000fe200000006ff */
[----:B------:R-:W-:-:S04]  /*34890*/  IMAD R16, R2, 0x8, R19 ;  /* 0x0000000802107824 */ /* 0x000fc800078e0213 */
[----:B------:R-:W2:Y:S02]  /*348a0*/  SYNCS.PHASECHK.TRANS64.TRYWAIT P1, [R16+URZ+0x29870], R0 ;  /* 0x02987000100075a7 */ /* 0x000ea4000802017f */
[----:B--2---:R-:W-:Y:S05]  /*348b0*/  @!P1 BRA `(.L_x_1715) ;  /* 0x0000005800609947 */ /* 0x004fea0003800000 */
.L_x_1902:
[----:B------:R-:W-:Y:S05]  /*348c0*/  BSYNC B0 ;  /* 0x0000000000007941 */ /* 0x000fea0003800000 */
.L_x_1714:
[----:B------:R-:W-:Y:S05]  /*348d0*/  @!P2 BRA `(.L_x_1716) ;  /* 0x000000000004a947 */ /* 0x000fea0003800000 */
[----:B------:R-:W-:Y:S01]  /*348e0*/  BPT.TRAP 0x1 ;  /* 0x000000040000795c */ /* 0x000fe20000300000 */
.L_x_1716:
[----:B--2---:R-:W2:Y:S02]  /*348f0*/  LDL R0, [R1+0x18] ;  /* 0x0000180001007983 */ /* 0x004ea40000100800 */
[----:B--2---:R-:W-:-:S04]  /*34900*/  SHF.L.U32 R0, R0, 0x1f, RZ ;  /* 0x0000001f00007819 */ /* 0x004fc800000006ff */
[----:B------:R-:W2:Y:S02]  /*34910*/  SYNCS.PHASECHK.TRANS64.TRYWAIT P1, [R16+URZ+0x29860], R0 ;  /* 0x02986000100075a7 */ /* 0x000ea4000802017f */
[----:B--2---:R-:W-:Y:S05]  /*34920*/  @!P1 BRA `(.L_x_1717) ;  /* 0x0000005800589947 */ /* 0x004fea0003800000 */
.L_x_1903:
[----:B------:R-:W2:Y:S04]  /*34930*/  LDL R18, [R1+0x10] ;  /* 0x0000100001127983 */ /* 0x000ea80000100800 */
[----:B------:R-:W3:Y:S04]  /*34940*/  LDL R2, [R1+0x2c] ;  /* 0x00002c0001027983 */ /* 0x000ee80000100800 */
[----:B------:R-:W4:Y:S01]  /*34950*/  LDL R12, [R1+0x28] ;  /* 0x00002800010c7983 */ /* 0x000f220000100800 */
[----:B------:R-:W5:Y:S01]  /*34960*/  S2R R3, SR_TID.X ;  /* 0x0000000000037919 */ /* 0x000f620000002100 */
[----:B------:R-:W-:Y:S05]  /*34970*/  WARPSYNC.ALL ;  /* 0x0000000000007948 */ /* 0x000fea0003800000 */
[----:B-----5:R-:W-:Y:S01]  /*34980*/  LOP3.LUT P1, RZ, R3, 0x4, RZ, 0xc0, !PT ;  /* 0x0000000403ff7812 */ /* 0x020fe2000782c0ff */
[----:B------:R-:W-:-:S05]  /*34990*/  IMAD.MOV.U32 R3, RZ, RZ, 0x40 ;  /* 0x00000040ff037424 */ /* 0x000fca00078e00ff */
[----:B------:R-:W-:Y:S01]  /*349a0*/  SEL R3, R3, 0xffffffc0, !P1 ;  /* 0xffffffc003037807 */ /* 0x000fe20004800000 */
[----:B--2---:R-:W-:-:S05]  /*349b0*/  IMAD R0, R18, 0x5000, RZ ;  /* 0x0000500012007824 */ /* 0x004fca00078e02ff */
[----:B---3--:R-:W-:-:S05]  /*349c0*/  LOP3.LUT R2, R0, R2, RZ, 0xfc, !PT ;  /* 0x0000000200027212 */ /* 0x008fca00078efcff */
[----:B------:R-:W-:-:S05]  /*349d0*/  IMAD.IADD R2, R19, 0x1, R2 ;  /* 0x0000000113027824 */ /* 0x000fca00078e0202 */
[----:B0-----:R-:W0:Y:S01]  /*349e0*/  LDSM.16.MT88.4 R4, [R2+0xa400] ;  /* 0x00a400000204783b */ /* 0x001e220000004200 */
[----:B------:R-:W-:Y:S01]  /*349f0*/  IMAD.IADD R3, R3, 0x1, R2 ;  /* 0x0000000103037824 */ /* 0x000fe200078e0202 */
[----:B----4-:R-:W-:Y:S02]  /*34a00*/  LOP3.LUT R0, R0, R12, RZ, 0xfc, !PT ;  /* 0x0000000c00007212 */ /* 0x010fe400078efcff */
[C-C-:B0-----:R-:W-:Y:S02]  /*34a10*/  PRMT R8, R4.reuse, 0x6420, R5.reuse ;  /* 0x0000642004087816 */ /* 0x141fe40000000005 */
[----:B------:R-:W-:Y:S02]  /*34a20*/  PRMT R9, R4, 0x7531, R5 ;  /* 0x0000753104097816 */ /* 0x000fe40000000005 */
[C-C-:B------:R-:W-:Y:S02]  /*34a30*/  PRMT R10, R6.reuse, 0x6420, R7.reuse ;  /* 0x00006420060a7816 */ /* 0x140fe40000000007 */
[----:B------:R-:W-:-:S02]  /*34a40*/  PRMT R11, R6, 0x7531, R7 ;  /* 0x00007531060b7816 */ /* 0x000fc40000000007 */
[----:B------:R-:W0:Y:S01]  /*34a50*/  LDSM.16.MT88.4 R4, [R3+0xa400] ;  /* 0x00a400000304783b */ /* 0x000e220000004200 */
[----:B------:R-:W-:-:S05]  /*34a60*/  IMAD.IADD R0, R19, 0x1, R0 ;  /* 0x0000000113007824 */ /* 0x000fca00078e0200 */
[----:B------:R0:W-:Y:S02]  /*34a70*/  STSM.16.M88.4 [R0+0x400], R8 ;  /* 0x0004000800007844 */ /* 0x0001e40000000200 */
[C-C-:B0-----:R-:W-:Y:S02]  /*34a80*/  PRMT R8, R4.reuse, 0x6420, R5.reuse ;  /* 0x0000642004087816 */ /* 0x141fe40000000005 */
        /* <DEDUP_REMOVED lines=60> */
.L_x_1718:
[----:B------:R-:W3:Y:S01]  /*34e50*/  LDL.LU R3, [R1+0x18] ;  /* 0x0000180001037983 */ /* 0x000ee20000300800 */
[----:B0-----:R0:W-:Y:S01]  /*34e60*/  SYNCS.ARRIVE.TRANS64.A1T0 RZ, [R16+URZ+0x29850], RZ ;  /* 0x029850ff10ff79a7 */ /* 0x0011e2000810003f */
[----:B--2---:R-:W-:Y:S02]  /*34e70*/  VIADD R0, R18, 0x1 ;  /* 0x0000000112007836 */ /* 0x004fe40000000000 */
[----:B0-----:R-:W-:-:S05]  /*34e80*/  @!P0 VIADD R16, R16, 0x29880 ;  /* 0x0002988010108836 */ /* 0x001fca0000000000 */
[----:B------:R-:W-:Y:S01]  /*34e90*/  @!P0 PRMT R16, RZ, 0x654, R16 ;  /* 0x00000654ff108816 */ /* 0x000fe20000000010 */
[----:B------:R-:W-:Y:S06]  /*34ea0*/  BAR.SYNC.DEFER_BLOCKING 0x2, 0x80 ;  /* 0x0082000000007b1d */ /* 0x000fec0000010000 */
[----:B------:R4:W-:Y:S01]  /*34eb0*/  @!P0 SYNCS.ARRIVE.TRANS64.RED.A1T0 RZ, [R16+URZ], RZ ;  /* 0x000000ff10ff89a7 */ /* 0x0009e2000810043f */
[----:B------:R-:W-:-:S04]  /*34ec0*/  ISETP.NE.AND P0, PT, R0, 0x2, PT ;  /* 0x000000020000780c */ /* 0x000fc80003f05270 */
[----:B------:R-:W-:Y:S02]  /*34ed0*/  SEL R2, RZ, 0x1, P0 ;  /* 0x00000001ff027807 */ /* 0x000fe40000000000 */
[----:B------:R-:W-:-:S05]  /*34ee0*/  SEL R0, R0, RZ, P0 ;  /* 0x000000ff00007207 */ /* 0x000fca0000000000 */
[----:B------:R4:W-:Y:S01]  /*34ef0*/  STL [R1+0x10], R0 ;  /* 0x0000100001007387 */ /* 0x0009e20000100800 */
[----:B---3--:R-:W-:-:S05]  /*34f00*/  LOP3.LUT R3, R3, R2, RZ, 0x3c, !PT ;  /* 0x0000000203037212 */ /* 0x008fca00078e3cff */
[----:B------:R4:W-:Y:S02]  /*34f10*/  STL [R1+0x18], R3 ;  /* 0x0000180301007387 */ /* 0x0009e40000100800 */
.L_x_1663:
[----:B------:R-:W-:-:S13]  /*34f20*/  LOP3.LUT P0, RZ, R17, 0x2, RZ, 0xc0, !PT ;  /* 0x0000000211ff7812 */ /* 0x000fda000780c0ff */
[----:B------:R-:W-:Y:S05]  /*34f30*/  @!P0 BRA `(.L_x_1719) ;  /* 0x00000000002c8947 */ /* 0x000fea0003800000 */
[----:B------:R-:W-:Y:S05]  /*34f40*/  WARPSYNC.ALL ;  /* 0x0000000000007948 */ /* 0x000fea0003800000 */
[----:B------:R-:W3:Y:S08]  /*34f50*/  S2UR UR5, SR_CgaCtaId ;  /* 0x00000000000579c3 */ /* 0x000ef00000008800 */
[----:B------:R-:W-:Y:S06]  /*34f60*/  BAR.SYNC.DEFER_BLOCKING 0x5, 0x180 ;  /* 0x0146000000007b1d */ /* 0x000fec0000010000 */
[----:B------:R-:W-:-:S02]  /*34f70*/  UMOV UR4, 0x400 ;  /* 0x0000040000047882 */ /* 0x000fc40000000000 */
[----:B---3--:R-:W-:-:S06]  /*34f80*/  ULEA UR4, UR5, UR4, 0x18 ;  /* 0x0000000405047291 */ /* 0x008fcc000f8ec03f */
[----:B------:R-:W-:-:S05]  /*34f90*/  IMAD.U32 R19, RZ, RZ, UR4 ;  /* 0x00000004ff137e24 */ /* 0x000fca000f8e00ff */
[----:B-1----:R-:W1:Y:S04]  /*34fa0*/  LDS.128 R4, [R19+0x298d0] ;  /* 0x0298d00013047984 */ /* 0x002e680000000c00 */
[----:B-1----:R3:W-:Y:S04]  /*34fb0*/  STL.64 [R1], R4 ;  /* 0x0000000401007387 */ /* 0x0027e80000100a00 */
[----:B------:R3:W-:Y:S01]  /*34fc0*/  STL.64 [R1+0x8], R6 ;  /* 0x0000080601007387 */ /* 0x0007e20000100a00 */
[----:B------:R-:W-:Y:S06]  /*34fd0*/  BAR.ARV 0x4, 0x180 ;  /* 0x0106000000007b1d */ /* 0x000fec0000002000 */
[----:B------:R-:W-:Y:S05]  /*34fe0*/  BRA `(.L_x_1720) ;  /* 0x00000010003c7947 */ /* 0x000fea0003800000 */
.L_x_1719:
[----:B--2-4-:R-:W2:Y:S01]  /*34ff0*/  S2R R0, SR_TID.X ;  /* 0x0000000000007919 */ /* 0x014ea20000002100 */
[----:B------:R-:W-:Y:S01]  /*35000*/  UMOV UR4, 0xffffffff ;  /* 0xffffffff00047882 */ /* 0x000fe20000000000 */
[----:B--2---:R-:W-:-:S04]  /*35010*/  LOP3.LUT R16, R0, 0x1f, RZ, 0xc0, !PT ;  /* 0x0000001f00107812 */ /* 0x004fc800078ec0ff */
        /* <DEDUP_REMOVED lines=8> */
[----:B------:R-:W2:Y:S08]  /*350a0*/  @!P1 LDC.64 R2, c[0x0][0xc80] ;  /* 0x00032000ff029b82 */ /* 0x000eb00000000a00 */
[----:B------:R-:W3:Y:S01]  /*350b0*/  @!P1 LDC.64 R6, c[0x0][0xc78] ;  /* 0x00031e00ff069b82 */ /* 0x000ee20000000a00 */
[----:B--2---:R-:W-:-:S05]  /*350c0*/  @!P1 IMAD.WIDE R2, R0, 0x4, R2 ;  /* 0x0000000400029825 */ /* 0x004fca00078e0202 */
[----:B------:R3:W2:Y:S02]  /*350d0*/  @!P1 LDG.E R8, desc[UR60][R2.64] ;  /* 0x0000003c02089981 */ /* 0x0006a4000c1e1900 */
[----:B---3--:R-:W-:-:S06]  /*350e0*/  @!P1 IMAD.WIDE R2, R0, 0x4, R6 ;  /* 0x0000000400029825 */ /* 0x008fcc00078e0206 */
[----:B------:R-:W3:Y:S01]  /*350f0*/  @!P1 LDG.E R2, desc[UR60][R2.64] ;  /* 0x0000003c02029981 */ /* 0x000ee2000c1e1900 */
[----:B-1----:R-:W-:Y:S01]  /*35100*/  IMAD.MOV.U32 R4, RZ, RZ, RZ ;  /* 0x000000ffff047224 */ /* 0x002fe200078e00ff */
[C---:B------:R-:W-:Y:S01]  /*35110*/  ISETP.GE.U32.AND P2, PT, R16.reuse, 0x2, PT ;  /* 0x000000021000780c */ /* 0x040fe20003f46070 */
[----:B------:R-:W-:Y:S01]  /*35120*/  IMAD.MOV.U32 R6, RZ, RZ, RZ ;  /* 0x000000ffff067224 */ /* 0x000fe200078e00ff */
[C---:B------:R-:W-:Y:S01]  /*35130*/  ISETP.GE.U32.AND P3, PT, R16.reuse, 0x4, PT ;  /* 0x000000041000780c */ /* 0x040fe20003f66070 */
[----:B------:R-:W-:Y:S01]  /*35140*/  SHFL.IDX PT, R5, R10, RZ, 0x1f ;  /* 0x00001fff0a057589 */ /* 0x000fe200000e0000 */
[C---:B------:R-:W-:Y:S02]  /*35150*/  ISETP.GE.U32.AND P4, PT, R16.reuse, 0x8, PT ;  /* 0x000000081000780c */ /* 0x040fe40003f86070 */
[----:B------:R-:W-:Y:S01]  /*35160*/  ISETP.GE.U32.AND P5, PT, R16, 0x10, PT ;  /* 0x000000101000780c */ /* 0x000fe20003fa6070 */
[----:B------:R-:W-:Y:S01]  /*35170*/  SHFL.IDX PT, R0, R10, 0x1, 0x1f ;  /* 0x00201f000a007f89 */ /* 0x000fe200000e0000 */
[----:B--2---:R-:W-:-:S02]  /*35180*/  @!P1 IMAD.MOV.U32 R4, RZ, RZ, R8 ;  /* 0x000000ffff049224 */ /* 0x004fc400078e0008 */
[----:B------:R-:W-:Y:S02]  /*35190*/  IMAD.MOV.U32 R8, RZ, RZ, RZ ;  /* 0x000000ffff087224 */ /* 0x000fe400078e00ff */
[----:B---3--:R-:W-:Y:S01]  /*351a0*/  @!P1 IMAD.MOV.U32 R6, RZ, RZ, R2 ;  /* 0x000000ffff069224 */ /* 0x008fe200078e0002 */
[----:B------:R-:W-:-:S03]  /*351b0*/  ISETP.NE.AND P1, PT, R16, RZ, PT ;  /* 0x000000ff1000720c */ /* 0x000fc60003f25270 */
[----:B------:R-:W-:-:S05]  /*351c0*/  IMAD R2, R6, R4, RZ ;  /* 0x0000000406027224 */ /* 0x000fca00078e02ff */
        /* <DEDUP_REMOVED lines=15> */
[----:B------:R1:W2:Y:S02]  /*352c0*/  SHFL.IDX PT, R9, R3, 0x1f, 0x1f ;  /* 0x03e01f0003097f89 */ /* 0x0002a400000e0000 */
.L_x_1913:
[----:B------:R-:W-:Y:S01]  /*352d0*/  ULDC UR4, c[0x0][0xc38] ;  /* 0x00030e0000047ab9 */ /* 0x000fe20000000800 */
[----:B------:R-:W-:Y:S02]  /*352e0*/  IMAD.MOV.U32 R7, RZ, RZ, R3 ;  /* 0x000000ffff077224 */ /* 0x000fe400078e0003 */
[----:B------:R-:W-:-:S04]  /*352f0*/  IMAD.U32 R2, RZ, RZ, UR4 ;  /* 0x00000004ff027e24 */ /* 0x000fc8000f8e00ff */
[----:B--2---:R-:W-:-:S04]  /*35300*/  IMAD R9, R9, R2, RZ ;  /* 0x0000000209097224 */ /* 0x004fc800078e02ff */
[----:B------:R-:W-:-:S05]  /*35310*/  IMAD.IADD R0, R0, 0x1, R9 ;  /* 0x0000000100007824 */ /* 0x000fca00078e0209 */
[----:B------:R-:W-:-:S13]  /*35320*/  ISETP.GT.AND P6, PT, R0, R5, PT ;  /* 0x000000050000720c */ /* 0x000fda0003fc4270 */
[----:B------:R-:W-:Y:S05]  /*35330*/  @P6 BRA `(.L_x_1722) ;  /* 0x0000000000ac6947 */ /* 0x000fea0003800000 */
.L_x_1725:
[----:B-1----:R-:W2:Y:S01]  /*35340*/  LDL.LU R3, [R1+0xc] ;  /* 0x00000c0001037983 */ /* 0x002ea20000300800 */
[----:B------:R-:W1:Y:S01]  /*35350*/  LDC R2, c[0x0][0xc3c] ;  /* 0x00030f00ff027b82 */ /* 0x000e620000000800 */
[----:B--2---:R-:W-:-:S05]  /*35360*/  VIADD R3, R3, 0x1f ;  /* 0x0000001f03037836 */ /* 0x004fca0000000000 */
[----:B-1----:R-:W-:-:S13]  /*35370*/  ISETP.GE.AND P6, PT, R3, R2, PT ;  /* 0x000000020300720c */ /* 0x002fda0003fc6270 */
[----:B------:R-:W-:Y:S05]  /*35380*/  @P6 BRA `(.L_x_1723) ;  /* 0x0000000800ec6947 */ /* 0x000fea0003800000 */
[----:B------:R-:W1:Y:S01]  /*35390*/  S2R R4, SR_TID.X ;  /* 0x0000000000047919 */ /* 0x000e620000002100 */
[----:B------:R2:W-:Y:S01]  /*353a0*/  STL [R1+0xc], R3 ;  /* 0x00000c0301007387 */ /* 0x0005e20000100800 */
[----:B-1----:R-:W-:-:S05]  /*353b0*/  LOP3.LUT R4, R4, 0x1f, RZ, 0xc0, !PT ;  /* 0x0000001f04047812 */ /* 0x002fca00078ec0ff */
[----:B------:R-:W-:Y:S02]  /*353c0*/  IMAD.IADD R6, R3, 0x1, R4 ;  /* 0x0000000103067824 */ /* 0x000fe400078e0204 */
[----:B------:R-:W-:-:S03]  /*353d0*/  IMAD.MOV.U32 R4, RZ, RZ, RZ ;  /* 0x000000ffff047224 */ /* 0x000fc600078e00ff */
[----:B------:R-:W-:-:S13]  /*353e0*/  ISETP.GE.OR P6, PT, R6, R2, !P0 ;  /* 0x000000020600720c */ /* 0x000fda00047c6670 */
[----:B--2---:R-:W1:Y:S02]  /*353f0*/  @!P6 LDC.64 R2, c[0x0][0xc80] ;  /* 0x00032000ff02eb82 */ /* 0x004e640000000a00 */
[----:B-1----:R-:W-:-:S05]  /*35400*/  @!P6 IMAD.WIDE R2, R6, 0x4, R2 ;  /* 0x000000040602e825 */ /* 0x002fca00078e0202 */
[----:B------:R1:W2:Y:S02]  /*35410*/  @!P6 LDG.E R4, desc[UR60][R2.64] ;  /* 0x0000003c0204e981 */ /* 0x0002a4000c1e1900 */
[----:B-1----:R-:W1:Y:S02]  /*35420*/  @!P6 LDC.64 R2, c[0x0][0xc78] ;  /* 0x00031e00ff02eb82 */ /* 0x002e640000000a00 */
[----:B-1----:R-:W-:-:S04]  /*35430*/  @!P6 IMAD.WIDE R2, R6, 0x4, R2 ;  /* 0x000000040602e825 */ /* 0x002fc800078e0202 */
[----:B------:R-:W-:-:S06]  /*35440*/  IMAD.MOV.U32 R6, RZ, RZ, RZ ;  /* 0x000000ffff067224 */ /* 0x000fcc00078e00ff */
[----:B------:R-:W2:Y:S01]  /*35450*/  @!P6 LDG.E R6, desc[UR60][R2.64] ;  /* 0x0000003c0206e981 */ /* 0x000ea2000c1e1900 */
[----:B------:R-:W-:Y:S01]  /*35460*/  UMOV UR4, 0xffffffff ;  /* 0xffffffff00047882 */ /* 0x000fe20000000000 */
[----:B--2---:R-:W-:Y:S02]  /*35470*/  IMAD R2, R6, R4, RZ ;  /* 0x0000000406027224 */ /* 0x004fe400078e02ff */
[----:B------:R-:W-:Y:S05]  /*35480*/  BRA.DIV UR4, `(.L_x_1724) ;  /* 0x0000005204f47947 */ /* 0x000fea000b800000 */
        /* <DEDUP_REMOVED lines=16> */
.L_x_1921:
[----:B------:R-:W-:Y:S02]  /*35590*/  ULDC UR4, c[0x0][0xc38] ;  /* 0x00030e0000047ab9 */ /* 0x000fe40000000800 */
[----:B------:R-:W-:-:S04]  /*355a0*/  IMAD.U32 R2, RZ, RZ, UR4 ;  /* 0x00000004ff027e24 */ /* 0x000fc8000f8e00ff */
[----:B--2---:R-:W-:-:S04]  /*355b0*/  IMAD R9, R9, R2, RZ ;  /* 0x0000000209097224 */ /* 0x004fc800078e02ff */
[----:B------:R-:W-:-:S05]  /*355c0*/  IMAD.IADD R0, R9, 0x1, R0 ;  /* 0x0000000109007824 */ /* 0x000fca00078e0200 */
[----:B------:R-:W-:-:S13]  /*355d0*/  ISETP.GT.AND P6, PT, R0, R5, PT ;  /* 0x000000050000720c */ /* 0x000fda0003fc4270 */
[----:B------:R-:W-:Y:S05]  /*355e0*/  @!P6 BRA `(.L_x_1725) ;  /* 0xfffffffc0054e947 */ /* 0x000fea000383ffff */
.L_x_1722:
[----:B------:R-:W-:Y:S01]  /*355f0*/  IMAD.IADD R9, R0, 0x1, -R9 ;  /* 0x0000000100097824 */ /* 0x000fe200078e0a09 */
[----:B------:R-:W-:-:S03]  /*35600*/  UMOV UR4, 0xffffffff ;  /* 0xffffffff00047882 */ /* 0x000fc60000000000 */
[----:B------:R-:W-:-:S05]  /*35610*/  IMAD R0, R7, R2, R9 ;  /* 0x0000000207007224 */ /* 0x000fca00078e0209 */
[----:B------:R-:W-:Y:S01]  /*35620*/  ISETP.GT.AND P6, PT, R0, R5, PT ;  /* 0x000000050000720c */ /* 0x000fe20003fc4270 */
[----:B------:R-:W-:-:S12]  /*35630*/  BRA.DIV UR4, `(.L_x_1726) ;  /* 0x0000005604607947 */ /* 0x000fd8000b800000 */
[----:B------:R-:W2:Y:S01]  /*35640*/  LDL.LU R10, [R1+0xc] ;  /* 0x00000c00010a7983 */ /* 0x000ea20000300800 */
[----:B-1----:R-:W-:-:S04]  /*35650*/  VOTE.ANY R3, PT, !P6 ;  /* 0x0000000000037806 */ /* 0x002fc800070e0100 */
[----:B------:R-:W1:Y:S02]  /*35660*/  POPC R0, R3 ;  /* 0x0000000300007309 */ /* 0x000e640000000000 */
[----:B-1----:R1:W3:Y:S04]  /*35670*/  SHFL.IDX PT, R4, R4, R0, 0x1f ;  /* 0x00001f0004047589 */ /* 0x0022e800000e0000 */
[----:B------:R1:W4:Y:S01]  /*35680*/  SHFL.IDX PT, R6, R6, R0, 0x1f ;  /* 0x00001f0006067589 */ /* 0x00032200000e0000 */
[----:B--2---:R-:W-:-:S05]  /*35690*/  IMAD.IADD R10, R0, 0x1, R10 ;  /* 0x00000001000a7824 */ /* 0x004fca00078e020a */
[----:B---34-:R1:W-:Y:S02]  /*356a0*/  STL [R1+0xc], R10 ;  /* 0x00000c0a01007387 */ /* 0x0183e40000100800 */
.L_x_1926:
[----:B------:R-:W-:-:S13]  /*356b0*/  ISETP.NE.AND P0, PT, R3, RZ, PT ;  /* 0x000000ff0300720c */ /* 0x000fda0003f05270 */
[----:B------:R-:W-:Y:S05]  /*356c0*/  @!P0 BRA `(.L_x_1727) ;  /* 0x0000000000148947 */ /* 0x000fea0003800000 */
[----:B------:R-:W-:Y:S01]  /*356d0*/  UMOV UR4, 0xffffffff ;  /* 0xffffffff00047882 */ /* 0x000fe20000000000 */
[----:B-1----:R-:W-:Y:S02]  /*356e0*/  VIADD R0, R0, 0xffffffff ;  /* 0xffffffff00007836 */ /* 0x002fe40000000000 */
[----:B------:R-:W-:Y:S05]  /*356f0*/  BRA.DIV UR4, `(.L_x_1728) ;  /* 0x0000005604987947 */ /* 0x000fea000b800000 */
[----:B------:R1:W3:Y:S02]  /*35700*/  SHFL.IDX PT, R0, R7, R0, 0x1f ;  /* 0x00001f0007007589 */ /* 0x0002e400000e0000 */
.L_x_1929:
[----:B---3--:R-:W-:-:S07]  /*35710*/  IMAD.MOV.U32 R8, RZ, RZ, R0 ;  /* 0x000000ffff087224 */ /* 0x008fce00078e0000 */
.L_x_1727:
[----:B------:R-:W-:Y:S01]  /*35720*/  ISETP.NE.AND P0, PT, R6, 0x1, PT ;  /* 0x000000010600780c */ /* 0x000fe20003f05270 */
[----:B-1----:R-:W-:-:S05]  /*35730*/  IMAD R0, R8, R2, R9 ;  /* 0x0000000208007224 */ /* 0x002fca00078e0209 */
[----:B------:R1:W-:Y:S02]  /*35740*/  STL [R1], R0 ;  /* 0x0000000001007387 */ /* 0x0003e40000100800 */
[----:B-1----:R-:W-:-:S05]  /*35750*/  IMAD.IADD R0, R5, 0x1, -R0 ;  /* 0x0000000105007824 */ /* 0x002fca00078e0a00 */
[----:B------:R-:W-:Y:S05]  /*35760*/  @!P0 BRA `(.L_x_1729) ;  /* 0x0000000000e48947 */ /* 0x000fea0003800000 */
[----:B------:R-:W-:-:S04]  /*35770*/  IABS R5, R4 ;  /* 0x0000000400057213 */ /* 0x000fc80000000000 */
        /* <DEDUP_REMOVED lines=19> */
[----:B------:R-:W1:Y:S07]  /*358b0*/  I2F.RP R2, R5 ;  /* 0x0000000500027306 */ /* 0x000e6e0000209400 */
[----:B------:R-:W-:Y:S01]  /*358c0*/  @P0 VIADD R8, R8, 0x1 ;  /* 0x0000000108080836 */ /* 0x000fe20000000000 */
[----:B-1----:R-:W1:Y:S02]  /*358d0*/  MUFU.RCP R2, R2 ;  /* 0x0000000200027308 */ /* 0x002e640000001000 */
[----:B-1----:R-:W-:-:S06]  /*358e0*/  VIADD R2, R2, 0xffffffe ;  /* 0x0ffffffe02027836 */ /* 0x002fcc0000000000 */
[----:B------:R-:W1:Y:S02]  /*358f0*/  F2I.FTZ.U32.TRUNC.NTZ R3, R2 ;  /* 0x0000000200037305 */ /* 0x000e64000021f000 */
[----:B-1----:R-:W-:-:S04]  /*35900*/  IMAD.MOV R2, RZ, RZ, -R3 ;  /* 0x000000ffff027224 */ /* 0x002fc800078e0a03 */
        /* <DEDUP_REMOVED lines=25> */
[----:B------:R-:W-:-:S04]  /*35aa0*/  IMAD.MOV R2, RZ, RZ, -R7 ;  /* 0x000000ffff027224 */ /* 0x000fc800078e0a07 */
[C---:B------:R-:W-:Y:S02]  /*35ab0*/  IMAD R2, R6.reuse, R2, R3 ;  /* 0x0000000206027224 */ /* 0x040fe400078e0203 */
[----:B------:R-:W-:-:S04]  /*35ac0*/  IMAD R6, R6, 0x1000000, R7 ;  /* 0x0100000006067824 */ /* 0x000fc800078e0207 */
[----:B------:R-:W-:-:S05]  /*35ad0*/  IMAD R2, R2, 0x10000, R6 ;  /* 0x0001000002027824 */ /* 0x000fca00078e0206 */
[----:B------:R3:W-:Y:S01]  /*35ae0*/  STL [R1+0x8], R2 ;  /* 0x0000080201007387 */ /* 0x0007e20000100800 */
[----:B------:R-:W-:Y:S05]  /*35af0*/  BRA `(.L_x_1730) ;  /* 0x0000000400007947 */ /* 0x000fea0003800000 */
.L_x_1729:
[----:B------:R-:W3:Y:S01]  /*35b00*/  LDL R3, [R1+0xc] ;  /* 0x00000c0001037983 */ /* 0x000ee20000100800 */
[----:B------:R-:W3:Y:S02]  /*35b10*/  LDC.64 R6, c[0x0][0xc90] ;  /* 0x00032400ff067b82 */ /* 0x000ee40000000a00 */
[----:B---3--:R-:W-:-:S05]  /*35b20*/  IMAD.WIDE R6, R3, 0x4, R6 ;  /* 0x0000000403067825 */ /* 0x008fca00078e0206 */
[----:B------:R-:W3:Y:S02]  /*35b30*/  LDG.E R3, desc[UR60][R6.64] ;  /* 0x0000003c06037981 */ /* 0x000ee4000c1e1900 */
[----:B---3--:R-:W-:-:S05]  /*35b40*/  IMAD R5, R4, R3, RZ ;  /* 0x0000000304057224 */ /* 0x008fca00078e02ff */
        /* <DEDUP_REMOVED lines=21> */
[----:B------:R-:W-:-:S04]  /*35ca0*/  @P0 VIADD R7, R7, 0x1 ;  /* 0x0000000107070836 */ /* 0x000fc80000000000 */
[----:B------:R-:W-:-:S04]  /*35cb0*/  IMAD.MOV.U32 R6, RZ, RZ, R7 ;  /* 0x000000ffff067224 */ /* 0x000fc800078e0007 */
        /* <DEDUP_REMOVED lines=8> */
[----:B------:R-:W1:Y:S08]  /*35d40*/  I2F.RP R2, R9 ;  /* 0x0000000900027306 */ /* 0x000e700000209400 */
[----:B-1----:R-:W1:Y:S02]  /*35d50*/  MUFU.RCP R2, R2 ;  /* 0x0000000200027308 */ /* 0x002e640000001000 */
[----:B-1----:R-:W-:-:S06]  /*35d60*/  VIADD R2, R2, 0xffffffe ;  /* 0x0ffffffe02027836 */ /* 0x002fcc0000000000 */
[----:B------:R1:W3:Y:S02]  /*35d70*/  F2I.FTZ.U32.TRUNC.NTZ R3, R2 ;  /* 0x0000000200037305 */ /* 0x0002e4000021f000 */
[----:B-1----:R-:W-:Y:S02]  /*35d80*/  IMAD.MOV.U32 R2, RZ, RZ, RZ ;  /* 0x000000ffff027224 */ /* 0x002fe400078e00ff */
[----:B---3--:R-:W-:-:S04]  /*35d90*/  IMAD.MOV R0, RZ, RZ, -R3 ;  /* 0x000000ffff007224 */ /* 0x008fc800078e0a03 */
        /* <DEDUP_REMOVED lines=15> */
[----:B------:R-:W-:-:S04]  /*35e90*/  @P0 VIADD R2, R2, 0x1 ;  /* 0x0000000102020836 */ /* 0x000fc80000000000 */
[----:B------:R-:W-:-:S04]  /*35ea0*/  IMAD.MOV.U32 R0, RZ, RZ, R2 ;  /* 0x000000ffff007224 */ /* 0x000fc800078e0002 */
[----:B------:R-:W-:Y:S01]  /*35eb0*/  @!P2 IMAD.MOV R0, RZ, RZ, -R0 ;  /* 0x000000ffff00a224 */ /* 0x000fe200078e0a00 */
[----:B------:R-:W-:Y:S01]  /*35ec0*/  @!P1 LOP3.LUT R0, RZ, R8, RZ, 0x33, !PT ;  /* 0x00000008ff009212 */ /* 0x000fe200078e33ff */
[----:B------:R-:W-:-:S04]  /*35ed0*/  IMAD.MOV R8, RZ, RZ, -R8 ;  /* 0x000000ffff087224 */ /* 0x000fc800078e0a08 */
[----:B------:R-:W-:-:S05]  /*35ee0*/  IMAD R2, R0, R8, R6 ;  /* 0x0000000800027224 */ /* 0x000fca00078e0206 */
[----:B------:R1:W-:Y:S02]  /*35ef0*/  STL [R1+0x8], R2 ;  /* 0x0000080201007387 */ /* 0x0003e40000100800 */
.L_x_1730:
[----:B------:R-:W-:-:S05]  /*35f00*/  LOP3.LUT R0, RZ, R0, RZ, 0x33, !PT ;  /* 0x00000000ff007212 */ /* 0x000fca00078e33ff */
[----:B------:R-:W-:-:S05]  /*35f10*/  IMAD.IADD R0, R4, 0x1, R0 ;  /* 0x0000000104007824 */ /* 0x000fca00078e0200 */
[----:B------:R4:W-:Y:S01]  /*35f20*/  STL [R1+0x4], R0 ;  /* 0x0000040001007387 */ /* 0x0009e20000100800 */
[----:B------:R-:W-:Y:S05]  /*35f30*/  BRA `(.L_x_1731) ;  /* 0x0000000000287947 */ /* 0x000fea0003800000 */
.L_x_1723:
        /* <DEDUP_REMOVED lines=10> */
.L_x_1731:
[----:B-1-3--:R-:W3:Y:S04]  /*35fe0*/  LDL R2, [R1+0xc] ;  /* 0x00000c0001027983 */ /* 0x00aee80000100800 */
[----:B------:R-:W5:Y:S04]  /*35ff0*/  LDL R3, [R1+0x8] ;  /* 0x0000080001037983 */ /* 0x000f680000100800 */
[----:B------:R-:W2:Y:S04]  /*36000*/  LDL R4, [R1] ;  /* 0x0000000001047983 */ /* 0x000ea80000100800 */
[----:B------:R-:W2:Y:S01]  /*36010*/  LDL R5, [R1+0x4] ;  /* 0x0000040001057983 */ /* 0x000ea20000100800 */
[----:B----4-:R-:W1:Y:S01]  /*36020*/  S2R R0, SR_TID.X ;  /* 0x0000000000007919 */ /* 0x010e620000002100 */
[----:B------:R-:W-:Y:S05]  /*36030*/  WARPSYNC.ALL ;  /* 0x0000000000007948 */ /* 0x000fea0003800000 */
[----:B-1----:R-:W-:Y:S01]  /*36040*/  LOP3.LUT R0, R0, 0x1f, RZ, 0xc0, !PT ;  /* 0x0000001f00007812 */ /* 0x002fe200078ec0ff */
[----:B------:R-:W-:Y:S03]  /*36050*/  BAR.SYNC.DEFER_BLOCKING 0x4, 0x180 ;  /* 0x0106000000007b1d */ /* 0x000fe60000010000 */
[----:B------:R-:W-:-:S13]  /*36060*/  ISETP.NE.AND P0, PT, R0, RZ, PT ;  /* 0x000000ff0000720c */ /* 0x000fda0003f05270 */
[----:B------:R-:W1:Y:S01]  /*36070*/  @!P0 S2R R0, SR_CgaCtaId ;  /* 0x0000000000008919 */ /* 0x000e620000008800 */
[----:B---3--:R-:W-:Y:S01]  /*36080*/  IMAD.MOV.U32 R7, RZ, RZ, R2 ;  /* 0x000000ffff077224 */ /* 0x008fe200078e0002 */
[----:B------:R-:W-:Y:S01]  /*36090*/  @!P0 MOV R2, 0x400 ;  /* 0x0000040000028802 */ /* 0x000fe20000000f00 */
[----:B-----5:R-:W-:-:S03]  /*360a0*/  IMAD.MOV.U32 R6, RZ, RZ, R3 ;  /* 0x000000ffff067224 */ /* 0x020fc600078e0003 */
[----:B-1----:R-:W-:-:S05]  /*360b0*/  @!P0 LEA R19, R0, R2, 0x18 ;  /* 0x0000000200138211 */ /* 0x002fca00078ec0ff */
[----:B--2---:R1:W-:Y:S01]  /*360c0*/  @!P0 STS.128 [R19+0x298d0], R4 ;  /* 0x0298d00413008388 */ /* 0x0043e20000000c00 */
[----:B------:R-:W-:Y:S06]  /*360d0*/  BAR.ARV 0x5, 0x180 ;  /* 0x0146000000007b1d */ /* 0x000fec0000002000 */
.L_x_1720:
[----:B--2-4-:R-:W2:Y:S01]  /*360e0*/  LDL R0, [R1+0xc] ;  /* 0x00000c0001007983 */ /* 0x014ea20000100800 */
[----:B------:R-:W-:Y:S02]  /*360f0*/  ULDC UR4, c[0x0][0xc3c] ;  /* 0x00030f0000047ab9 */ /* 0x000fe40000000800 */
[----:B--2---:R-:W-:-:S13]  /*36100*/  ISETP.GE.AND P0, PT, R0, UR4, PT ;  /* 0x0000000400007c0c */ /* 0x004fda000bf06270 */
[----:B------:R-:W-:Y:S05]  /*36110*/  @!P0 BRA `(.L_x_1732) ;  /* 0xffffff9400b48947 */ /* 0x000fea000383ffff */
[----:B------:R-:W-:Y:S05]  /*36120*/  BSYNC B7 ;  /* 0x0000000000077941 */ /* 0x000fea0003800000 */
.L_x_1602:
[----:B----4-:R-:W2:Y:S01]  /*36130*/  LDL.LU R0, [R1+0x50] ;  /* 0x0000500001007983 */ /* 0x010ea20000300800 */
[----:B------:R-:W-:Y:S01]  /*36140*/  BSSY B0, `(.L_x_1733) ;  /* 0x000000b000007945 */ /* 0x000fe20003800000 */
[----:B-1-3--:R-:W1:Y:S01]  /*36150*/  S2R R5, SR_CgaCtaId ;  /* 0x0000000000057919 */ /* 0x00ae620000008800 */
[----:B--2---:R-:W-:-:S05]  /*36160*/  VIADD R0, R0, 0x1 ;  /* 0x0000000100007836 */ /* 0x004fca0000000000 */
        /* <DEDUP_REMOVED lines=8> */
.L_x_1930:
[----:B------:R-:W-:Y:S05]  /*361f0*/  BSYNC B0 ;  /* 0x0000000000007941 */ /* 0x000fea0003800000 */
.L_x_1733:
[----:B------:R-:W-:-:S03]  /*36200*/  UMOV UR4, 0xffffffff ;  /* 0xffffffff00047882 */ /* 0x000fc60000000000 */
[----:B------:R-:W-:Y:S05]  /*36210*/  BRA.DIV UR4, `(.L_x_1735) ;  /* 0x0000004e04107947 */ /* 0x000fea000b800000 */
[----:B------:R-:W1:Y:S02]  /*36220*/  S2R R2, SR_TID.X ;  /* 0x0000000000027919 */ /* 0x000e640000002100 */
[----:B-1----:R-:W-:-:S04]  /*36230*/  SHF.R.U32.HI R2, RZ, 0x5, R2 ;  /* 0x00000005ff027819 */ /* 0x002fc80000011602 */
[----:B------:R-:W-:-:S05]  /*36240*/  LOP3.LUT R2, R2, 0x3, RZ, 0xc0, !PT ;  /* 0x0000000302027812 */ /* 0x000fca00078ec0ff */
[----:B------:R1:W2:Y:S02]  /*36250*/  SHFL.IDX PT, R14, R2, RZ, 0x1f ;  /* 0x00001fff020e7589 */ /* 0x0002a400000e0000 */
.L_x_1933:
[----:B--2---:R-:W-:-:S13]  /*36260*/  ISETP.NE.AND P0, PT, R14, RZ, PT ;  /* 0x000000ff0e00720c */ /* 0x004fda0003f05270 */
[----:B------:R-:W-:Y:S05]  /*36270*/  @P0 BRA `(.L_x_1316) ;  /* 0x0000000000b00947 */ /* 0x000fea0003800000 */
[----:B------:R-:W-:-:S03]  /*36280*/  UMOV UR4, 0xffffffff ;  /* 0xffffffff00047882 */ /* 0x000fc60000000000 */
[----:B------:R-:W-:Y:S05]  /*36290*/  BRA.DIV UR4, `(.L_x_1736) ;  /* 0x0000004e04247947 */ /* 0x000fea000b800000 */
[----:B------:R-:W-:-:S13]  /*362a0*/  ELECT P6, URZ, PT ;  /* 0x00000000003f782f */ /* 0x000fda00038c0000 */
.L_x_1936:
[----:B------:R-:W-:Y:S05]  /*362b0*/  @!P6 BRA `(.L_x_1316) ;  /* 0x0000000000a0e947 */ /* 0x000fea0003800000 */
[----:B------:R-:W-:-:S06]  /*362c0*/  ULOP3.LUT UR4, UR36, 0x2, URZ, 0xfc, !UPT ;  /* 0x0000000224047892 */ /* 0x000fcc000f8efc3f */
[----:B-1----:R-:W-:-:S05]  /*362d0*/  IMAD.U32 R2, RZ, RZ, UR4 ;  /* 0x00000004ff027e24 */ /* 0x002fca000f8e00ff */
[----:B------:R-:W-:-:S13]  /*362e0*/  ISETP.NE.AND P0, PT, R2, 0x3, PT ;  /* 0x000000030200780c */ /* 0x000fda0003f05270 */
[----:B------:R-:W-:Y:S05]  /*362f0*/  @!P0 BRA `(.L_x_1737) ;  /* 0x0000000000048947 */ /* 0x000fea0003800000 */
[----:B------:R-:W-:Y:S01]  /*36300*/  BPT.TRAP 0x1 ;  /* 0x000000040000795c */ /* 0x000fe20000300000 */
.L_x_1737:
[----:B0-----:R-:W2:Y:S04]  /*36310*/  LDL R3, [R1+0x10] ;  /* 0x0000100001037983 */ /* 0x001ea80000100800 */
[----:B------:R-:W3:Y:S01]  /*36320*/  LDL.LU R7, [R1+0x18] ;  /* 0x0000180001077983 */ /* 0x000ee20000300800 */
[----:B------:R-:W-:-:S04]  /*36330*/  VIADD R2, R0, 0x29840 ;  /* 0x0002984000027836 */ /* 0x000fc80000000000 */
[C---:B--2---:R-:W-:Y:S02]  /*36340*/  IMAD R6, R3.reuse, 0x8, R2 ;  /* 0x0000000803067824 */ /* 0x044fe400078e0202 */
[----:B------:R-:W-:Y:S01]  /*36350*/  VIADD R3, R3, 0x1 ;  /* 0x0000000103037836 */ /* 0x000fe20000000000 */
[----:B---3--:R-:W-:-:S04]  /*36360*/  SHF.L.U32 R5, R7, 0x1f, RZ ;  /* 0x0000001f07057819 */ /* 0x008fc800000006ff */
[C---:B------:R-:W-:Y:S01]  /*36370*/  ISETP.NE.AND P2, PT, R3.reuse, 0x2, PT ;  /* 0x000000020300780c */ /* 0x040fe20003f45270 */
[----:B------:R-:W0:Y:S03]  /*36380*/  SYNCS.PHASECHK.TRANS64.TRYWAIT P1, [R6+URZ], R5 ;  /* 0x00000005060075a7 */ /* 0x000e26000802017f */
[----:B------:R-:W-:Y:S02]  /*36390*/  SEL R4, RZ, 0x1, P2 ;  /* 0x00000001ff047807 */ /* 0x000fe40001000000 */
[----:B------:R-:W-:Y:S02]  /*363a0*/  SEL R3, R3, RZ, P2 ;  /* 0x000000ff03037207 */ /* 0x000fe40001000000 */
[----:B------:R-:W-:-:S03]  /*363b0*/  LOP3.LUT R4, R7, R4, RZ, 0x3c, !PT ;  /* 0x0000000407047212 */ /* 0x000fc600078e3cff */
[----:B------:R-:W-:Y:S01]  /*363c0*/  IMAD R7, R3, 0x8, R2 ;  /* 0x0000000803077824 */ /* 0x000fe200078e0202 */
[----:B------:R-:W-:Y:S01]  /*363d0*/  SHF.L.U32 R2, R4, 0x1f, RZ ;  /* 0x0000001f04027819 */ /* 0x000fe200000006ff */
[----:B0-----:R-:W-:Y:S06]  /*363e0*/  @!P1 BRA `(.L_x_1738) ;  /* 0x0000004800f09947 */ /* 0x001fec0003800000 */
.L_x_1937:
[----:B------:R-:W1:Y:S02]  /*363f0*/  SYNCS.PHASECHK.TRANS64.TRYWAIT P1, [R7+URZ], R2 ;  /* 0x00000002070075a7 */ /* 0x000e64000802017f */
[----:B-1----:R-:W-:Y:S05]  /*36400*/  @!P1 BRA `(.L_x_1739) ;  /* 0x0000004800fc9947 */ /* 0x002fea0003800000 */
.L_x_1938:
[----:B------:R-:W-:Y:S05]  /*36410*/  @!P0 BRA `(.L_x_1740) ;  /* 0x0000000000048947 */ /* 0x000fea0003800000 */
[----:B------:R-:W-:Y:S01]  /*36420*/  BPT.TRAP 0x1 ;  /* 0x000000040000795c */ /* 0x000fe20000300000 */
.L_x_1740:
[----:B------:R-:W2:Y:S02]  /*36430*/  LDL.LU R4, [R1+0x10] ;  /* 0x0000100001047983 */ /* 0x000ea40000300800 */
[----:B--2---:R-:W-:-:S04]  /*36440*/  IMAD R4, R4, 0x8, R0 ;  /* 0x0000000804047824 */ /* 0x004fc800078e0200 */
[----:B------:R-:W2:Y:S02]  /*36450*/  SYNCS.PHASECHK.TRANS64.TRYWAIT P1, [R4+URZ+0x29860], R5 ;  /* 0x02986005040075a7 */ /* 0x000ea4000802017f */
[----:B--2---:R-:W-:Y:S05]  /*36460*/  @!P1 BRA `(.L_x_1741) ;  /* 0x0000004800f89947 */ /* 0x004fea0003800000 */
.L_x_1939:
[----:B------:R-:W-:Y:S05]  /*36470*/  @!P0 BRA `(.L_x_1742) ;  /* 0x0000000000048947 */ /* 0x000fea0003800000 */
[----:B------:R-:W-:Y:S01]  /*36480*/  BPT.TRAP 0x1 ;  /* 0x000000040000795c */ /* 0x000fe20000300000 */
.L_x_1742:
[----:B------:R-:W-:-:S04]  /*36490*/  IMAD R3, R3, 0x8, R0 ;  /* 0x0000000803037824 */ /* 0x000fc800078e0200 */
[----:B------:R-:W3:Y:S02]  /*364a0*/  SYNCS.PHASECHK.TRANS64.TRYWAIT P1, [R3+URZ+0x29860], R2 ;  /* 0x02986002030075a7 */ /* 0x000ee4000802017f */
[----:B---3--:R-:W-:Y:S05]  /*364b0*/  @!P1 BRA `(.L_x_1743) ;  /* 0x0000004800f89947 */ /* 0x008fea0003800000 */
.L_x_1940:
[----:B------:R-:W-:Y:S05]  /*364c0*/  @!P0 BRA `(.L_x_1744) ;  /* 0x0000000000048947 */ /* 0x000fea0003800000 */
[----:B------:R-:W-:Y:S01]  /*364d0*/  BPT.TRAP 0x1 ;  /* 0x000000040000795c */ /* 0x000fe20000300000 */
.L_x_1744:
[----:B------:R-:W4:Y:S02]  /*364e0*/  SYNCS.PHASECHK.TRANS64.TRYWAIT P0, [R4+URZ+0x29880], R5 ;  /* 0x02988005040075a7 */ /* 0x000f24000800017f */
[----:B----4-:R-:W-:Y:S05]  /*364f0*/  @!P0 BRA `(.L_x_1745) ;  /* 0x0000004800fc8947 */ /* 0x010fea0003800000 */
.L_x_1746:
[----:B------:R0:W0:Y:S02]  /*36500*/  SYNCS.PHASECHK.TRANS64.TRYWAIT P0, [R3+URZ+0x29880], R2 ;  /* 0x02988002030075a7 */ /* 0x000024000800017f */
[----:B0-----:R-:W-:Y:S05]  /*36510*/  @!P0 NANOSLEEP.SYNCS 0x989680 ;  /* 0x009896800000895d */ /* 0x001fea0003900000 */
[----:B------:R-:W0:Y:S02]  /*36520*/  @!P0 SYNCS.PHASECHK.TRANS64 P0, [R3+URZ+0x29880], R2 ;  /* 0x02988002030085a7 */ /* 0x000e24000800007f */
[----:B0-----:R-:W-:Y:S05]  /*36530*/  @!P0 BRA `(.L_x_1746) ;  /* 0xfffffffc00f08947 */ /* 0x001fea000383ffff */
.L_x_1316:
[----:B------:R-:W-:Y:S05]  /*36540*/  BSYNC B8 ;  /* 0x0000000000087941 */ /* 0x000fea0003800000 */
.L_x_1313:
[----:B------:R-:W-:Y:S05]  /*36550*/  EXIT ;  /* 0x000000000000794d */ /* 0x000fea0003800000 */
.L_x_1344:
[----:B--2---:R2:W3:Y:S02]  /*36560*/  SYNCS.PHASECHK.TRANS64.TRYWAIT P5, [R97+URZ+0x29890], R98 ;  /* 0x02989062610075a7 */ /* 0x0044e400080a017f */
[----:B---3--:R-:W-:Y:S05]  /*36570*/  @!P5 NANOSLEEP.SYNCS 0x989680 ;  /* 0x009896800000d95d */ /* 0x008fea0003900000 */
[----:B------:R-:W3:Y:S02]  /*36580*/  @!P5 SYNCS.PHASECHK.TRANS64 P5, [R97+URZ+0x29890], R98 ;  /* 0x029890626100d5a7 */ /* 0x000ee400080a007f */
[----:B---3--:R-:W-:Y:S05]  /*36590*/  @!P5 BRA `(.L_x_1344) ;  /* 0xfffffffc00f0d947 */ /* 0x008fea000383ffff */
[----:B------:R-:W-:Y:S05]  /*365a0*/  BRA `(.L_x_1747) ;  /* 0xfffffcd400507947 */ /* 0x000fea000383ffff */
.L_x_1398:
[----:B--2---:R2:W4:Y:S02]  /*365b0*/  SYNCS.PHASECHK.TRANS64.TRYWAIT P5, [R97+URZ+0x29890], R98 ;  /* 0x02989062610075a7 */ /* 0x00452400080a017f */
[----:B----4-:R-:W-:Y:S05]  /*365c0*/  @!P5 NANOSLEEP.SYNCS 0x989680 ;  /* 0x009896800000d95d */ /* 0x010fea0003900000 */
[----:B------:R-:W4:Y:S02]  /*365d0*/  @!P5 SYNCS.PHASECHK.TRANS64 P5, [R97+URZ+0x29890], R98 ;  /* 0x029890626100d5a7 */ /* 0x000f2400080a007f */
[----:B----4-:R-:W-:Y:S05]  /*365e0*/  @!P5 BRA `(.L_x_1398) ;  /* 0xfffffffc00f0d947 */ /* 0x010fea000383ffff */
[----:B------:R-:W-:Y:S05]  /*365f0*/  BRA `(.L_x_1748) ;  /* 0xfffffd3000907947 */ /* 0x000fea000383ffff */
.L_x_1423:
[----:B0-----:R0:W1:Y:S02]  /*36600*/  SYNCS.PHASECHK.TRANS64.TRYWAIT P2, [R97+URZ+0x29890], R98 ;  /* 0x02989062610075a7 */ /* 0x001064000804017f */
[----:B-1----:R-:W-:Y:S05]  /*36610*/  @!P2 NANOSLEEP.SYNCS 0x989680 ;  /* 0x009896800000a95d */ /* 0x002fea0003900000 */
[----:B------:R-:W1:Y:S02]  /*36620*/  @!P2 SYNCS.PHASECHK.TRANS64 P2, [R97+URZ+0x29890], R98 ;  /* 0x029890626100a5a7 */ /* 0x000e64000804007f */
[----:B-1----:R-:W-:Y:S05]  /*36630*/  @!P2 BRA `(.L_x_1423) ;  /* 0xfffffffc00f0a947 */ /* 0x002fea000383ffff */
[----:B------:R-:W-:Y:S05]  /*36640*/  BRA `(.L_x_1749) ;  /* 0xfffffd90003c7947 */ /* 0x000fea000383ffff */
.L_x_1429:
[----:B-1----:R1:W2:Y:S02]  /*36650*/  SYNCS.PHASECHK.TRANS64.TRYWAIT P1, [R97+URZ+0x298b0], R98 ;  /* 0x0298b062610075a7 */ /* 0x0022a4000802017f */
[----:B--2---:R-:W-:Y:S05]  /*36660*/  @!P1 NANOSLEEP.SYNCS 0x989680 ;  /* 0x009896800000995d */ /* 0x004fea0003900000 */
[----:B------:R-:W2:Y:S02]  /*36670*/  @!P1 SYNCS.PHASECHK.TRANS64 P1, [R97+URZ+0x298b0], R98 ;  /* 0x0298b062610095a7 */ /* 0x000ea4000802007f */
[----:B--2---:R-:W-:Y:S05]  /*36680*/  @!P1 BRA `(.L_x_1429) ;  /* 0xfffffffc00f09947 */ /* 0x004fea000383ffff */
[----:B------:R-:W-:Y:S05]  /*36690*/  BRA `(.L_x_1750) ;  /* 0xfffffd94003c7947 */ /* 0x000fea000383ffff */
.L_x_1447:
[----:B------:R-:W0:Y:S01]  /*366a0*/  S2R R4, SR_TID.X ;  /* 0x0000000000047919 */ /* 0x000e220000002100 */
[----:B------:R-:W-:Y:S01]  /*366b0*/  BSSY B0, `(.L_x_1751) ;  /* 0x000000d000007945 */ /* 0x000fe20003800000 */
[----:B------:R-:W-:Y:S02]  /*366c0*/  IMAD.MOV.U32 R12, RZ, RZ, RZ ;  /* 0x000000ffff0c7224 */ /* 0x000fe400078e00ff */
[----:B------:R-:W-:Y:S02]  /*366d0*/  IMAD.MOV.U32 R11, RZ, RZ, 0x1f ;  /* 0x0000001fff0b7424 */ /* 0x000fe400078e00ff */
[----:B------:R-:W-:Y:S02]  /*366e0*/  IMAD.MOV.U32 R15, RZ, RZ, -0x1 ;  /* 0xffffffffff0f7424 */ /* 0x000fe400078e00ff */
[C---:B0-----:R-:W-:Y:S02]  /*366f0*/  VIADD R5, R4.reuse, 0xffffff80 ;  /* 0xffffff8004057836 */ /* 0x041fe40000000000 */
[----:B------:R-:W-:-:S05]  /*36700*/  VIADD R4, R4, 0xffffff80 ;  /* 0xffffff8004047836 */ /* 0x000fca0000000000 */
[----:B------:R-:W-:-:S04]  /*36710*/  SHF.R.S32.HI R4, RZ, 0x1f, R4 ;  /* 0x0000001fff047819 */ /* 0x000fc80000011404 */
[----:B------:R-:W-:-:S04]  /*36720*/  LEA.HI R4, R4, R5, RZ, 0x7 ;  /* 0x0000000504047211 */ /* 0x000fc800078f38ff */
[----:B------:R-:W-:-:S05]  /*36730*/  SHF.R.S32.HI R4, RZ, 0x7, R4 ;  /* 0x00000007ff047819 */ /* 0x000fca0000011404 */
[----:B------:R-:W-:-:S07]  /*36740*/  IMAD.MOV.U32 R13, RZ, RZ, R4 ;  /* 0x000000ffff0d7224 */ /* 0x000fce00078e0004 */
[----:B----45:R-:W-:Y:S05]  /*36750*/  WARPSYNC.COLLECTIVE R15, `(.L_x_1752) ;  /* 0x000000000f087348 */ /* 0x030fea0003c00000 */
[----:B------:R0:W1:Y:S02]  /*36760*/  SHFL.IDX P6, R14, R13, R12, R11 ;  /* 0x0000000c0d0e7389 */ /* 0x00006400000c000b */
[----:B01--45:R-:W-:Y:S01]  /*36770*/  ENDCOLLECTIVE ;  /* 0x000000000000791b */ /* 0x033fe20003800000 */
.L_x_1752:
[----:B------:R-:W-:Y:S05]  /*36780*/  BSYNC B0 ;  /* 0x0000000000007941 */ /* 0x000fea0003800000 */
.L_x_1751:
[----:B------:R-:W-:Y:S01]  /*36790*/  IMAD.MOV.U32 R196, RZ, RZ, R14 ;  /* 0x000000ffffc47224 */ /* 0x000fe200078e000e */
[----:B------:R-:W-:Y:S06]  /*367a0*/  BRA `(.L_x_1753) ;  /* 0xfffffda400407947 */ /* 0x000fec000383ffff */
.L_x_1457:
[----:B------:R-:W-:Y:S01]  /*367b0*/  BSSY B1, `(.L_x_1754) ;  /* 0x0000007000017945 */ /* 0x000fe20003800000 */
[----:B------:R-:W-:Y:S02]  /*367c0*/  IMAD.MOV.U32 R12, RZ, RZ, RZ ;  /* 0x000000ffff0c7224 */ /* 0x000fe400078e00ff */
[----:B------:R-:W-:Y:S02]  /*367d0*/  IMAD.MOV.U32 R11, RZ, RZ, 0x1e1f ;  /* 0x00001e1fff0b7424 */ /* 0x000fe400078e00ff */
[----:B------:R-:W-:-:S07]  /*367e0*/  IMAD.MOV.U32 R15, RZ, RZ, -0x1 ;  /* 0xffffffffff0f7424 */ /* 0x000fce00078e00ff */
[----:B----4-:R-:W-:Y:S05]  /*367f0*/  WARPSYNC.COLLECTIVE R15, `(.L_x_1755) ;  /* 0x000000000f087348 */ /* 0x010fea0003c00000 */
[----:B------:R0:W1:Y:S02]  /*36800*/  SHFL.IDX P6, R14, R13, R12, R11 ;  /* 0x0000000c0d0e7389 */ /* 0x00006400000c000b */
[----:B01--4-:R-:W-:Y:S01]  /*36810*/  ENDCOLLECTIVE ;  /* 0x000000000000791b */ /* 0x013fe20003800000 */
.L_x_1755:
[----:B------:R-:W-:Y:S05]  /*36820*/  BSYNC B1 ;  /* 0x0000000000017941 */ /* 0x000fea0003800000 */
.L_x_1754:
[----:B------:R-:W-:Y:S02]  /*36830*/  IMAD.MOV.U32 R13, RZ, RZ, R3 ;  /* 0x000000ffff0d7224 */ /* 0x000fe400078e0003 */
[----:B------:R-:W-:Y:S02]  /*36840*/  IMAD.MOV.U32 R12, RZ, RZ, RZ ;  /* 0x000000ffff0c7224 */ /* 0x000fe400078e00ff */
[----:B------:R-:W-:Y:S02]  /*36850*/  IMAD.MOV.U32 R11, RZ, RZ, 0x1e1f ;  /* 0x00001e1fff0b7424 */ /* 0x000fe400078e00ff */
[----:B------:R-:W-:Y:S02]  /*36860*/  IMAD.MOV.U32 R15, RZ, RZ, -0x1 ;  /* 0xffffffffff0f7424 */ /* 0x000fe400078e00ff */
[----:B------:R-:W-:-:S07]  /*36870*/  IMAD.MOV.U32 R0, RZ, RZ, R14 ;  /* 0x000000ffff007224 */ /* 0x000fce00078e000e */
[----:B------:R-:W-:Y:S05]  /*36880*/  WARPSYNC.COLLECTIVE R15, `(.L_x_1756) ;  /* 0x000000000f087348 */ /* 0x000fea0003c00000 */
[----:B------:R0:W1:Y:S02]  /*36890*/  SHFL.IDX P6, R14, R13, R12, R11 ;  /* 0x0000000c0d0e7389 */ /* 0x00006400000c000b */
[----:B01----:R-:W-:Y:S01]  /*368a0*/  ENDCOLLECTIVE ;  /* 0x000000000000791b */ /* 0x003fe20003800000 */
.L_x_1756:
[----:B------:R-:W-:Y:S02]  /*368b0*/  IMAD.MOV.U32 R13, RZ, RZ, R4 ;  /* 0x000000ffff0d7224 */ /* 0x000fe400078e0004 */
[----:B------:R-:W-:-:S07]  /*368c0*/  IMAD.MOV.U32 R3, RZ, RZ, R14 ;  /* 0x000000ffff037224 */ /* 0x000fce00078e000e */
[----:B------:R-:W-:Y:S05]  /*368d0*/  WARPSYNC.COLLECTIVE R15, `(.L_x_1757) ;  /* 0x000000000f087348 */ /* 0x000fea0003c00000 */
[----:B------:R0:W1:Y:S02]  /*368e0*/  SHFL.IDX P6, R14, R13, R12, R11 ;  /* 0x0000000c0d0e7389 */ /* 0x00006400000c000b */
[----:B01----:R-:W-:Y:S01]  /*368f0*/  ENDCOLLECTIVE ;  /* 0x000000000000791b */ /* 0x003fe20003800000 */
.L_x_1757:
[----:B------:R-:W-:Y:S02]  /*36900*/  IMAD.MOV.U32 R13, RZ, RZ, R5 ;  /* 0x000000ffff0d7224 */ /* 0x000fe400078e0005 */
[----:B------:R-:W-:-:S07]  /*36910*/  IMAD.MOV.U32 R4, RZ, RZ, R14 ;  /* 0x000000ffff047224 */ /* 0x000fce00078e000e */
[----:B------:R-:W-:Y:S05]  /*36920*/  WARPSYNC.COLLECTIVE R15, `(.L_x_1758) ;  /* 0x000000000f087348 */ /* 0x000fea0003c00000 */
[----:B------:R0:W1:Y:S02]  /*36930*/  SHFL.IDX P6, R14, R13, R12, R11 ;  /* 0x0000000c0d0e7389 */ /* 0x00006400000c000b */
[----:B01----:R-:W-:Y:S01]  /*36940*/  ENDCOLLECTIVE ;  /* 0x000000000000791b */ /* 0x003fe20003800000 */
.L_x_1758:
[----:B------:R-:W-:Y:S05]  /*36950*/  BRA `(.L_x_1759) ;  /* 0xfffffda800907947 */ /* 0x000fea000383ffff */
.L_x_1461:
[----:B--2---:R2:W0:Y:S02]  /*36960*/  SYNCS.PHASECHK.TRANS64.TRYWAIT P0, [R16+URZ+0x29800], R5 ;  /* 0x02980005100075a7 */ /* 0x004424000800017f */
[----:B0-----:R-:W-:Y:S05]  /*36970*/  @!P0 NANOSLEEP.SYNCS 0x989680 ;  /* 0x009896800000895d */ /* 0x001fea0003900000 */
[----:B------:R-:W0:Y:S02]  /*36980*/  @!P0 SYNCS.PHASECHK.TRANS64 P0, [R16+URZ+0x29800], R5 ;  /* 0x02980005100085a7 */ /* 0x000e24000800007f */
[----:B0-----:R-:W-:Y:S05]  /*36990*/  @!P0 BRA `(.L_x_1461) ;  /* 0xfffffffc00f08947 */ /* 0x001fea000383ffff */
[----:B------:R-:W-:Y:S05]  /*369a0*/  BRA `(.L_x_1760) ;  /* 0xfffffdac00dc7947 */ /* 0x000fea000383ffff */
.L_x_1473:
[----:B------:R-:W-:Y:S01]  /*369b0*/  BSSY B1, `(.L_x_1761) ;  /* 0x0000007000017945 */ /* 0x000fe20003800000 */
[----:B------:R-:W-:Y:S02]  /*369c0*/  IMAD.MOV.U32 R12, RZ, RZ, RZ ;  /* 0x000000ffff0c7224 */ /* 0x000fe400078e00ff */
[----:B------:R-:W-:Y:S02]  /*369d0*/  IMAD.MOV.U32 R11, RZ, RZ, 0x1e1f ;  /* 0x00001e1fff0b7424 */ /* 0x000fe400078e00ff */
[----:B------:R-:W-:-:S07]  /*369e0*/  IMAD.MOV.U32 R15, RZ, RZ, -0x1 ;  /* 0xffffffffff0f7424 */ /* 0x000fce00078e00ff */
[----:B----4-:R-:W-:Y:S05]  /*369f0*/  WARPSYNC.COLLECTIVE R15, `(.L_x_1762) ;  /* 0x000000000f087348 */ /* 0x010fea0003c00000 */
[----:B------:R0:W1:Y:S02]  /*36a00*/  SHFL.IDX P6, R14, R13, R12, R11 ;  /* 0x0000000c0d0e7389 */ /* 0x00006400000c000b */
[----:B01--4-:R-:W-:Y:S01]  /*36a10*/  ENDCOLLECTIVE ;  /* 0x000000000000791b */ /* 0x013fe20003800000 */
.L_x_1762:
[----:B------:R-:W-:Y:S05]  /*36a20*/  BSYNC B1 ;  /* 0x0000000000017941 */ /* 0x000fea0003800000 */
.L_x_1761:
        /* <DEDUP_REMOVED lines=8> */
.L_x_1763:
[----:B------:R-:W-:Y:S02]  /*36ab0*/  IMAD.MOV.U32 R13, RZ, RZ, R20 ;  /* 0x000000ffff0d7224 */ /* 0x000fe400078e0014 */
[----:B------:R-:W-:-:S07]  /*36ac0*/  IMAD.MOV.U32 R3, RZ, RZ, R14 ;  /* 0x000000ffff037224 */ /* 0x000fce00078e000e */
[----:B------:R-:W-:Y:S05]  /*36ad0*/  WARPSYNC.COLLECTIVE R15, `(.L_x_1764) ;  /* 0x000000000f087348 */ /* 0x000fea0003c00000 */
[----:B------:R0:W1:Y:S02]  /*36ae0*/  SHFL.IDX P6, R14, R13, R12, R11 ;  /* 0x0000000c0d0e7389 */ /* 0x00006400000c000b */
[----:B01----:R-:W-:Y:S01]  /*36af0*/  ENDCOLLECTIVE ;  /* 0x000000000000791b */ /* 0x003fe20003800000 */
.L_x_1764:
[----:B------:R-:W-:Y:S02]  /*36b00*/  IMAD.MOV.U32 R13, RZ, RZ, R21 ;  /* 0x000000ffff0d7224 */ /* 0x000fe400078e0015 */
[----:B------:R-:W-:-:S07]  /*36b10*/  IMAD.MOV.U32 R20, RZ, RZ, R14 ;  /* 0x000000ffff147224 */ /* 0x000fce00078e000e */
[----:B------:R-:W-:Y:S05]  /*36b20*/  WARPSYNC.COLLECTIVE R15, `(.L_x_1765) ;  /* 0x000000000f087348 */ /* 0x000fea0003c00000 */
[----:B------:R0:W1:Y:S02]  /*36b30*/  SHFL.IDX P6, R14, R13, R12, R11 ;  /* 0x0000000c0d0e7389 */ /* 0x00006400000c000b */
[----:B01----:R-:W-:Y:S01]  /*36b40*/  ENDCOLLECTIVE ;  /* 0x000000000000791b */ /* 0x003fe20003800000 */
.L_x_1765:
[----:B------:R-:W-:Y:S01]  /*36b50*/  IMAD.MOV.U32 R21, RZ, RZ, R14 ;  /* 0x000000ffff157224 */ /* 0x000fe200078e000e */
[----:B------:R-:W-:Y:S06]  /*36b60*/  BRA `(.L_x_1766) ;  /* 0xfffffddc00987947 */ /* 0x000fec000383ffff */
.L_x_1477:
[----:B--2---:R2:W0:Y:S02]  /*36b70*/  SYNCS.PHASECHK.TRANS64.TRYWAIT P0, [R16+URZ+0x29800], R21 ;  /* 0x02980015100075a7 */ /* 0x004424000800017f */
[----:B0-----:R-:W-:Y:S05]  /*36b80*/  @!P0 NANOSLEEP.SYNCS 0x989680 ;  /* 0x009896800000895d */ /* 0x001fea0003900000 */
[----:B------:R-:W0:Y:S02]  /*36b90*/  @!P0 SYNCS.PHASECHK.TRANS64 P0, [R16+URZ+0x29800], R21 ;  /* 0x02980015100085a7 */ /* 0x000e24000800007f */
[----:B0-----:R-:W-:Y:S05]  /*36ba0*/  @!P0 BRA `(.L_x_1477) ;  /* 0xfffffffc00f08947 */ /* 0x001fea000383ffff */
[----:B------:R-:W-:Y:S05]  /*36bb0*/  BRA `(.L_x_1767) ;  /* 0xfffffde000947947 */ /* 0x000fea000383ffff */
.L_x_1485:
[----:B-1----:R1:W2:Y:S02]  /*36bc0*/  SYNCS.PHASECHK.TRANS64.TRYWAIT P1, [R7+URZ+0x29830], R0 ;  /* 0x02983000070075a7 */ /* 0x0022a4000802017f */
[----:B--2---:R-:W-:Y:S05]  /*36bd0*/  @!P1 NANOSLEEP.SYNCS 0x989680 ;  /* 0x009896800000995d */ /* 0x004fea0003900000 */
[----:B------:R-:W2:Y:S02]  /*36be0*/  @!P1 SYNCS.PHASECHK.TRANS64 P1, [R7+URZ+0x29830], R0 ;  /* 0x02983000070095a7 */ /* 0x000ea4000802007f */
[----:B--2---:R-:W-:Y:S05]  /*36bf0*/  @!P1 BRA `(.L_x_1485) ;  /* 0xfffffffc00f09947 */ /* 0x004fea000383ffff */
[----:B------:R-:W-:Y:S05]  /*36c00*/  BRA `(.L_x_1484) ;  /* 0xfffffe1000d47947 */ /* 0x000fea000383ffff */
.L_x_1503:
[----:B-1----:R1:W2:Y:S02]  /*36c10*/  SYNCS.PHASECHK.TRANS64.TRYWAIT P2, [R12+URZ+0x29830], R7 ;  /* 0x029830070c0075a7 */ /* 0x0022a4000804017f */
[----:B--2---:R-:W-:Y:S05]  /*36c20*/  @!P2 NANOSLEEP.SYNCS 0x989680 ;  /* 0x009896800000a95d */ /* 0x004fea0003900000 */
[----:B------:R-:W2:Y:S02]  /*36c30*/  @!P2 SYNCS.PHASECHK.TRANS64 P2, [R12+URZ+0x29830], R7 ;  /* 0x029830070c00a5a7 */ /* 0x000ea4000804007f */
[----:B--2---:R-:W-:Y:S05]  /*36c40*/  @!P2 BRA `(.L_x_1503) ;  /* 0xfffffffc00f0a947 */ /* 0x004fea000383ffff */
[----:B------:R-:W-:Y:S05]  /*36c50*/  BRA `(.L_x_1502) ;  /* 0xfffffe5c00447947 */ /* 0x000fea000383ffff */
.L_x_1507:
[----:B-1----:R1:W2:Y:S02]  /*36c60*/  SYNCS.PHASECHK.TRANS64.TRYWAIT P1, [R12+URZ+0x29850], R7 ;  /* 0x029850070c0075a7 */ /* 0x0022a4000802017f */
[----:B--2---:R-:W-:Y:S05]  /*36c70*/  @!P1 NANOSLEEP.SYNCS 0x989680 ;  /* 0x009896800000995d */ /* 0x004fea0003900000 */
[----:B------:R-:W2:Y:S02]  /*36c80*/  @!P1 SYNCS.PHASECHK.TRANS64 P1, [R12+URZ+0x29850], R7 ;  /* 0x029850070c0095a7 */ /* 0x000ea4000802007f */
[----:B--2---:R-:W-:Y:S05]  /*36c90*/  @!P1 BRA `(.L_x_1507) ;  /* 0xfffffffc00f09947 */ /* 0x004fea000383ffff */
[----:B------:R-:W-:Y:S05]  /*36ca0*/  BRA `(.L_x_1504) ;  /* 0xfffffe6c00787947 */ /* 0x000fea000383ffff */
.L_x_1527:
[----:B-1----:R1:W2:Y:S02]  /*36cb0*/  SYNCS.PHASECHK.TRANS64.TRYWAIT P2, [R3+URZ+0x29830], R0 ;  /* 0x02983000030075a7 */ /* 0x0022a4000804017f */
[----:B--2---:R-:W-:Y:S05]  /*36cc0*/  @!P2 NANOSLEEP.SYNCS 0x989680 ;  /* 0x009896800000a95d */ /* 0x004fea0003900000 */
[----:B------:R-:W2:Y:S02]  /*36cd0*/  @!P2 SYNCS.PHASECHK.TRANS64 P2, [R3+URZ+0x29830], R0 ;  /* 0x029830000300a5a7 */ /* 0x000ea4000804007f */
[----:B--2---:R-:W-:Y:S05]  /*36ce0*/  @!P2 BRA `(.L_x_1527) ;  /* 0xfffffffc00f0a947 */ /* 0x004fea000383ffff */
[----:B------:R-:W-:Y:S05]  /*36cf0*/  BRA `(.L_x_1526) ;  /* 0xfffffeac007c7947 */ /* 0x000fea000383ffff */
.L_x_1531:
[----:B-1----:R1:W2:Y:S02]  /*36d00*/  SYNCS.PHASECHK.TRANS64.TRYWAIT P1, [R3+URZ+0x29850], R0 ;  /* 0x02985000030075a7 */ /* 0x0022a4000802017f */
[----:B--2---:R-:W-:Y:S05]  /*36d10*/  @!P1 NANOSLEEP.SYNCS 0x989680 ;  /* 0x009896800000995d */ /* 0x004fea0003900000 */
[----:B------:R-:W2:Y:S02]  /*36d20*/  @!P1 SYNCS.PHASECHK.TRANS64 P1, [R3+URZ+0x29850], R0 ;  /* 0x02985000030095a7 */ /* 0x000ea4000802007f */
[----:B--2---:R-:W-:Y:S05]  /*36d30*/  @!P1 BRA `(.L_x_1531) ;  /* 0xfffffffc00f09947 */ /* 0x004fea000383ffff */
[----:B------:R-:W-:Y:S05]  /*36d40*/  BRA `(.L_x_1528) ;  /* 0xfffffebc00bc7947 */ /* 0x000fea000383ffff */
.L_x_1539:
[----:B-1----:R1:W2:Y:S02]  /*36d50*/  SYNCS.PHASECHK.TRANS64.TRYWAIT P2, [R3+URZ+0x29830], R0 ;  /* 0x02983000030075a7 */ /* 0x0022a4000804017f */
[----:B--2---:R-:W-:Y:S05]  /*36d60*/  @!P2 NANOSLEEP.SYNCS 0x989680 ;  /* 0x009896800000a95d */ /* 0x004fea0003900000 */
[----:B------:R-:W2:Y:S02]  /*36d70*/  @!P2 SYNCS.PHASECHK.TRANS64 P2, [R3+URZ+0x29830], R0 ;  /* 0x029830000300a5a7 */ /* 0x000ea4000804007f */
[----:B--2---:R-:W-:Y:S05]  /*36d80*/  @!P2 BRA `(.L_x_1539) ;  /* 0xfffffffc00f0a947 */ /* 0x004fea000383ffff */
[----:B------:R-:W-:Y:S05]  /*36d90*/  BRA `(.L_x_1538) ;  /* 0xfffffedc00f07947 */ /* 0x000fea000383ffff */
.L_x_1543:
[----:B-1----:R1:W2:Y:S02]  /*36da0*/  SYNCS.PHASECHK.TRANS64.TRYWAIT P1, [R3+URZ+0x29850], R0 ;  /* 0x02985000030075a7 */ /* 0x0022a4000802017f */
[----:B--2---:R-:W-:Y:S05]  /*36db0*/  @!P1 NANOSLEEP.SYNCS 0x989680 ;  /* 0x009896800000995d */ /* 0x004fea0003900000 */
[----:B------:R-:W2:Y:S02]  /*36dc0*/  @!P1 SYNCS.PHASECHK.TRANS64 P1, [R3+URZ+0x29850], R0 ;  /* 0x02985000030095a7 */ /* 0x000ea4000802007f */
[----:B--2---:R-:W-:Y:S05]  /*36dd0*/  @!P1 BRA `(.L_x_1543) ;  /* 0xfffffffc00f09947 */ /* 0x004fea000383ffff */
[----:B------:R-:W-:Y:S05]  /*36de0*/  BRA `(.L_x_1540) ;  /* 0xfffffef000307947 */ /* 0x000fea000383ffff */
.L_x_1557:
[----:B-1----:R1:W2:Y:S02]  /*36df0*/  SYNCS.PHASECHK.TRANS64.TRYWAIT P0, [R15+URZ+0x29850], R4 ;  /* 0x029850040f0075a7 */ /* 0x0022a4000800017f */
[----:B--2---:R-:W-:Y:S05]  /*36e00*/  @!P0 NANOSLEEP.SYNCS 0x989680 ;  /* 0x009896800000895d */ /* 0x004fea0003900000 */
[----:B------:R-:W2:Y:S02]  /*36e10*/  @!P0 SYNCS.PHASECHK.TRANS64 P0, [R15+URZ+0x29850], R4 ;  /* 0x029850040f0085a7 */ /* 0x000ea4000800007f */
[----:B--2---:R-:W-:Y:S05]  /*36e20*/  @!P0 BRA `(.L_x_1557) ;  /* 0xfffffffc00f08947 */ /* 0x004fea000383ffff */
[----:B------:R-:W-:Y:S05]  /*36e30*/  BRA `(.L_x_1556) ;  /* 0xffffff2c00607947 */ /* 0x000fea000383ffff */
.L_x_1561:
[----:B------:R-:W-:Y:S01]  /*36e40*/  SEL R104, R44, R69, P0 ;  /* 0x000000452c687207 */ /* 0x000fe20000000000 */
[----:B------:R-:W-:Y:S01]  /*36e50*/  IMAD.MOV.U32 R11, RZ, RZ, 0x1c1f ;  /* 0x00001c1fff0b7424 */ /* 0x000fe200078e00ff */
[----:B------:R-:W-:Y:S01]  /*36e60*/  SEL R46, R69, R44, P0 ;  /* 0x0000002c452e7207 */ /* 0x000fe20000000000 */
[----:B------:R-:W-:Y:S01]  /*36e70*/  IMAD.MOV.U32 R15, RZ, RZ, -0x1 ;  /* 0xffffffffff0f7424 */ /* 0x000fe200078e00ff */
[----:B------:R-:W-:Y:S02]  /*36e80*/  SEL R100, R56, R57, P0 ;  /* 0x0000003938647207 */ /* 0x000fe40000000000 */
[----:B------:R-:W-:Y:S02]  /*36e90*/  SEL R38, R57, R56, P0 ;  /* 0x0000003839267207 */ /* 0x000fe40000000000 */
[----:B------:R-:W-:Y:S02]  /*36ea0*/  SEL R106, R72, R73, P0 ;  /* 0x00000049486a7207 */ /* 0x000fe40000000000 */
[----:B------:R-:W-:-:S02]  /*36eb0*/  SEL R44, R73, R72, P0 ;  /* 0x00000048492c7207 */ /* 0x000fc40000000000 */
[----:B------:R-:W-:Y:S02]  /*36ec0*/  SEL R72, R12, R55, P0 ;  /* 0x000000370c487207 */ /* 0x000fe40000000000 */
[----:B------:R-:W-:Y:S01]  /*36ed0*/  SEL R56, R55, R12, P0 ;  /* 0x0000000c37387207 */ /* 0x000fe20000000000 */
[----:B-----5:R-:W-:Y:S01]  /*36ee0*/  IMAD.MOV.U32 R12, RZ, RZ, R7 ;  /* 0x000000ffff0c7224 */ /* 0x020fe200078e0007 */
[----:B------:R-:W-:Y:S02]  /*36ef0*/  LOP3.LUT R5, R7, 0x2, RZ, 0x3c, !PT ;  /* 0x0000000207057812 */ /* 0x000fe400078e3cff */
[----:B------:R-:W-:-:S07]  /*36f00*/  SEL R138, R105, R90, P0 ;  /* 0x0000005a698a7207 */ /* 0x000fce0000000000 */
[----:B-12---:R-:W-:Y:S05]  /*36f10*/  WARPSYNC.COLLECTIVE R15, `(.L_x_1768) ;  /* 0x000000000f087348 */ /* 0x006fea0003c00000 */
[----:B------:R0:W3:Y:S02]  /*36f20*/  SHFL.IDX P6, R14, R13, R12, R11 ;  /* 0x0000000c0d0e7389 */ /* 0x0000e400000c000b */
[----:B0123--:R-:W-:Y:S01]  /*36f30*/  ENDCOLLECTIVE ;  /* 0x000000000000791b */ /* 0x00ffe20003800000 */
.L_x_1768:
        /* <DEDUP_REMOVED lines=18> */
.L_x_1769:
        /* <DEDUP_REMOVED lines=8> */
[----:B------:R-:W-:Y:S01]  /*370e0*/  SEL R128, R41, R108, P0 ;  /* 0x0000006c29807207 */ /* 0x000fe20000000000 */
[----:B------:R-:W-:Y:S01]  /*370f0*/  IMAD.MOV.U32 R12, RZ, RZ, R5 ;  /* 0x000000ffff0c7224 */ /* 0x000fe200078e0005 */
        /* <DEDUP_REMOVED lines=9> */
.L_x_1770:
        /* <DEDUP_REMOVED lines=18> */
.L_x_1771:
        /* <DEDUP_REMOVED lines=19> */
.L_x_1772:
[----:B------:R-:W-:Y:S01]  /*373e0*/  SEL R21, R2, R21, P0 ;  /* 0x0000001502157207 */ /* 0x000fe20000000000 */
[----:B------:R-:W-:Y:S02]  /*373f0*/  IMAD.MOV.U32 R13, RZ, RZ, R136 ;  /* 0x000000ffff0d7224 */ /* 0x000fe400078e0088 */
[----:B------:R-:W-:-:S07]  /*37400*/  IMAD.MOV.U32 R25, RZ, RZ, R14 ;  /* 0x000000ffff197224 */ /* 0x000fce00078e000e */
[----:B------:R-:W-:Y:S05]  /*37410*/  WARPSYNC.COLLECTIVE R15, `(.L_x_1773) ;  /* 0x000000000f087348 */ /* 0x000fea0003c00000 */
[----:B------:R0:W1:Y:S02]  /*37420*/  SHFL.IDX P6, R14, R13, R12, R11 ;  /* 0x0000000c0d0e7389 */ /* 0x00006400000c000b */
[----:B01----:R-:W-:Y:S01]  /*37430*/  ENDCOLLECTIVE ;  /* 0x000000000000791b */ /* 0x003fe20003800000 */
.L_x_1773:
[----:B------:R-:W-:Y:S02]  /*37440*/  IMAD.MOV.U32 R13, RZ, RZ, R90 ;  /* 0x000000ffff0d7224 */ /* 0x000fe400078e005a */
[----:B------:R-:W-:Y:S02]  /*37450*/  IMAD.MOV.U32 R12, RZ, RZ, R5 ;  /* 0x000000ffff0c7224 */ /* 0x000fe400078e0005 */
[----:B------:R-:W-:-:S07]  /*37460*/  IMAD.MOV.U32 R27, RZ, RZ, R14 ;  /* 0x000000ffff1b7224 */ /* 0x000fce00078e000e */
[----:B------:R-:W-:Y:S05]  /*37470*/  WARPSYNC.COLLECTIVE R15, `(.L_x_1774) ;  /* 0x000000000f087348 */ /* 0x000fea0003c00000 */
[----:B------:R0:W1:Y:S02]  /*37480*/  SHFL.IDX P6, R14, R13, R12, R11 ;  /* 0x0000000c0d0e7389 */ /* 0x00006400000c000b */
[----:B01----:R-:W-:Y:S01]  /*37490*/  ENDCOLLECTIVE ;  /* 0x000000000000791b */ /* 0x003fe20003800000 */
.L_x_1774:
[----:B------:R-:W-:Y:S02]  /*374a0*/  IMAD.MOV.U32 R13, RZ, RZ, R80 ;  /* 0x000000ffff0d7224 */ /* 0x000fe400078e0050 */
[----:B------:R-:W-:-:S07]  /*374b0*/  IMAD.MOV.U32 R90, RZ, RZ, R14 ;  /* 0x000000ffff5a7224 */ /* 0x000fce00078e000e */
[----:B------:R-:W-:Y:S05]  /*374c0*/  WARPSYNC.COLLECTIVE R15, `(.L_x_1775) ;  /* 0x000000000f087348 */ /* 0x000fea0003c00000 */
[----:B------:R0:W1:Y:S02]  /*374d0*/  SHFL.IDX P6, R14, R13, R12, R11 ;  /* 0x0000000c0d0e7389 */ /* 0x00006400000c000b */
[----:B01----:R-:W-:Y:S01]  /*374e0*/  ENDCOLLECTIVE ;  /* 0x000000000000791b */ /* 0x003fe20003800000 */
.L_x_1775:
[----:B------:R-:W-:Y:S02]  /*374f0*/  SEL R121, R25, R90, P0 ;  /* 0x0000005a19797207 */ /* 0x000fe40000000000 */
[----:B------:R-:W-:Y:S01]  /*37500*/  SEL R91, R90, R25, P0 ;  /* 0x000000195a5b7207 */ /* 0x000fe20000000000 */
[----:B------:R-:W-:Y:S02]  /*37510*/  IMAD.MOV.U32 R13, RZ, RZ, R134 ;  /* 0x000000ffff0d7224 */ /* 0x000fe400078e0086 */
[----:B------:R-:W-:Y:S02]  /*37520*/  IMAD.MOV.U32 R12, RZ, RZ, R7 ;  /* 0x000000ffff0c7224 */ /* 0x000fe400078e0007 */
[----:B------:R-:W-:-:S07]  /*37530*/  IMAD.MOV.U32 R80, RZ, RZ, R14 ;  /* 0x000000ffff507224 */ /* 0x000fce00078e000e */
[----:B------:R-:W-:Y:S05]  /*37540*/  WARPSYNC.COLLECTIVE R15, `(.L_x_1776) ;  /* 0x000000000f087348 */ /* 0x000fea0003c00000 */
[----:B------:R0:W1:Y:S02]  /*37550*/  SHFL.IDX P6, R14, R13, R12, R11 ;  /* 0x0000000c0d0e7389 */ /* 0x00006400000c000b */
[----:B01----:R-:W-:Y:S01]  /*37560*/  ENDCOLLECTIVE ;  /* 0x000000000000791b */ /* 0x003fe20003800000 */
.L_x_1776:
[----:B------:R-:W-:Y:S01]  /*37570*/  IMAD.MOV.U32 R13, RZ, RZ, R120 ;  /* 0x000000ffff0d7224 */ /* 0x000fe200078e0078 */
[----:B------:R-:W-:Y:S02]  /*37580*/  SEL R120, R27, R80, P0 ;  /* 0x000000501b787207 */ /* 0x000fe40000000000 */
[----:B------:R-:W-:Y:S01]  /*37590*/  SEL R80, R80, R27, P0 ;  /* 0x0000001b50507207 */ /* 0x000fe20000000000 */
[----:B------:R-:W-:-:S07]  /*375a0*/  IMAD.MOV.U32 R37, RZ, RZ, R14 ;  /* 0x000000ffff257224 */ /* 0x000fce00078e000e */
[----:B------:R-:W-:Y:S05]  /*375b0*/  WARPSYNC.COLLECTIVE R15, `(.L_x_1777) ;  /* 0x000000000f087348 */ /* 0x000fea0003c00000 */
[----:B------:R0:W1:Y:S02]  /*375c0*/  SHFL.IDX P6, R14, R13, R12, R11 ;  /* 0x0000000c0d0e7389 */ /* 0x00006400000c000b */
[----:B01----:R-:W-:Y:S01]  /*375d0*/  ENDCOLLECTIVE ;  /* 0x000000000000791b */ /* 0x003fe20003800000 */
.L_x_1777:
[----:B------:R-:W-:Y:S02]  /*375e0*/  IMAD.MOV.U32 R13, RZ, RZ, R92 ;  /* 0x000000ffff0d7224 */ /* 0x000fe400078e005c */
[----:B------:R-:W-:Y:S02]  /*375f0*/  IMAD.MOV.U32 R12, RZ, RZ, R5 ;  /* 0x000000ffff0c7224 */ /* 0x000fe400078e0005 */
[----:B------:R-:W-:-:S07]  /*37600*/  IMAD.MOV.U32 R29, RZ, RZ, R14 ;  /* 0x000000ffff1d7224 */ /* 0x000fce00078e000e */
[----:B------:R-:W-:Y:S05]  /*37610*/  WARPSYNC.COLLECTIVE R15, `(.L_x_1778) ;  /* 0x000000000f087348 */ /* 0x000fea0003c00000 */
[----:B------:R0:W1:Y:S02]  /*37620*/  SHFL.IDX P6, R14, R13, R12, R11 ;  /* 0x0000000c0d0e7389 */ /* 0x00006400000c000b */
[----:B01----:R-:W-:Y:S01]  /*37630*/  ENDCOLLECTIVE ;  /* 0x000000000000791b */ /* 0x003fe20003800000 */
.L_x_1778:
[----:B------:R-:W-:Y:S02]  /*37640*/  IMAD.MOV.U32 R13, RZ, RZ, R94 ;  /* 0x000000ffff0d7224 */ /* 0x000fe400078e005e */
[----:B------:R-:W-:-:S07]  /*37650*/  IMAD.MOV.U32 R92, RZ, RZ, R14 ;  /* 0x000000ffff5c7224 */ /* 0x000fce00078e000e */
[----:B------:R-:W-:Y:S05]  /*37660*/  WARPSYNC.COLLECTIVE R15, `(.L_x_1779) ;  /* 0x000000000f087348 */ /* 0x000fea0003c00000 */
[----:B------:R0:W1:Y:S02]  /*37670*/  SHFL.IDX P6, R14, R13, R12, R11 ;  /* 0x0000000c0d0e7389 */ /* 0x00006400000c000b */
[----:B01----:R-:W-:Y:S01]  /*37680*/  ENDCOLLECTIVE ;  /* 0x000000000000791b */ /* 0x003fe20003800000 */
.L_x_1779:
[----:B------:R-:W-:Y:S02]  /*37690*/  SEL R93, R37, R92, P0 ;  /* 0x0000005c255d7207 */ /* 0x000fe40000000000 */
[----:B------:R-:W-:Y:S01]  /*376a0*/  SEL R37, R92, R37, P0 ;  /* 0x000000255c257207 */ /* 0x000fe20000000000 */
[----:B------:R-:W-:Y:S01]  /*376b0*/  IMAD.MOV.U32 R13, RZ, RZ, R118 ;  /* 0x000000ffff0d7224 */ /* 0x000fe200078e0076 */
[----:B------:R-:W-:Y:S01]  /*376c0*/  SEL R118, R86, R9, P0 ;  /* 0x0000000956767207 */ /* 0x000fe20000000000 */
[----:B------:R-:W-:Y:S01]  /*376d0*/  IMAD.MOV.U32 R12, RZ, RZ, R7 ;  /* 0x000000ffff0c7224 */ /* 0x000fe200078e0007 */
[----:B------:R-:W-:Y:S01]  /*376e0*/  SEL R86, R9, R86, P0 ;  /* 0x0000005609567207 */ /* 0x000fe20000000000 */
[----:B------:R-:W-:-:S07]  /*376f0*/  IMAD.MOV.U32 R94, RZ, RZ, R14 ;  /* 0x000000ffff5e7224 */ /* 0x000fce00078e000e */
[----:B------:R-:W-:Y:S05]  /*37700*/  WARPSYNC.COLLECTIVE R15, `(.L_x_1780) ;  /* 0x000000000f087348 */ /* 0x000fea0003c00000 */
[----:B------:R0:W1:Y:S02]  /*37710*/  SHFL.IDX P6, R14, R13, R12, R11 ;  /* 0x0000000c0d0e7389 */ /* 0x00006400000c000b */
[----:B01----:R-:W-:Y:S01]  /*37720*/  ENDCOLLECTIVE ;  /* 0x000000000000791b */ /* 0x003fe20003800000 */
.L_x_1780:
[----:B------:R-:W-:Y:S01]  /*37730*/  SEL R0, R29, R94, P0 ;  /* 0x0000005e1d007207 */ /* 0x000fe20000000000 */
[----:B------:R-:W-:Y:S02]  /*37740*/  IMAD.MOV.U32 R13, RZ, RZ, R98 ;  /* 0x000000ffff0d7224 */ /* 0x000fe400078e0062 */
[----:B------:R-:W-:-:S07]  /*37750*/  IMAD.MOV.U32 R41, RZ, RZ, R14 ;  /* 0x000000ffff297224 */ /* 0x000fce00078e000e */
[----:B------:R-:W-:Y:S05]  /*37760*/  WARPSYNC.COLLECTIVE R15, `(.L_x_1781) ;  /* 0x000000000f087348 */ /* 0x000fea0003c00000 */
[----:B------:R0:W1:Y:S02]  /*37770*/  SHFL.IDX P6, R14, R13, R12, R11 ;  /* 0x0000000c0d0e7389 */ /* 0x00006400000c000b */
[----:B01----:R-:W-:Y:S01]  /*37780*/  ENDCOLLECTIVE ;  /* 0x000000000000791b */ /* 0x003fe20003800000 */
.L_x_1781:
[----:B------:R-:W-:Y:S02]  /*37790*/  IMAD.MOV.U32 R13, RZ, RZ, R96 ;  /* 0x000000ffff0d7224 */ /* 0x000fe400078e0060 */
[----:B------:R-:W-:Y:S02]  /*377a0*/  IMAD.MOV.U32 R12, RZ, RZ, R5 ;  /* 0x000000ffff0c7224 */ /* 0x000fe400078e0005 */
[----:B------:R-:W-:-:S07]  /*377b0*/  IMAD.MOV.U32 R31, RZ, RZ, R14 ;  /* 0x000000ffff1f7224 */ /* 0x000fce00078e000e */
[----:B------:R-:W-:Y:S05]  /*377c0*/  WARPSYNC.COLLECTIVE R15, `(.L_x_1782) ;  /* 0x000000000f087348 */ /* 0x000fea0003c00000 */
[----:B------:R0:W1:Y:S02]  /*377d0*/  SHFL.IDX P6, R14, R13, R12, R11 ;  /* 0x0000000c0d0e7389 */ /* 0x00006400000c000b */
[----:B01----:R-:W-:Y:S01]  /*377e0*/  ENDCOLLECTIVE ;  /* 0x000000000000791b */ /* 0x003fe20003800000 */
.L_x_1782:
[----:B------:R-:W-:Y:S01]  /*377f0*/  IMAD.MOV.U32 R13, RZ, RZ, R36 ;  /* 0x000000ffff0d7224 */ /* 0x000fe200078e0024 */
[----:B------:R-:W-:Y:S01]  /*37800*/  SEL R36, R94, R29, P0 ;  /* 0x0000001d5e247207 */ /* 0x000fe20000000000 */
[----:B------:R-:W-:-:S07]  /*37810*/  IMAD.MOV.U32 R96, RZ, RZ, R14 ;  /* 0x000000ffff607224 */ /* 0x000fce00078e000e */
[----:B------:R-:W-:Y:S05]  /*37820*/  WARPSYNC.COLLECTIVE R15, `(.L_x_1783) ;  /* 0x000000000f087348 */ /* 0x000fea0003c00000 */
[----:B------:R0:W1:Y:S02]  /*37830*/  SHFL.IDX P6, R14, R13, R12, R11 ;  /* 0x0000000c0d0e7389 */ /* 0x00006400000c000b */
[----:B01----:R-:W-:Y:S01]  /*37840*/  ENDCOLLECTIVE ;  /* 0x000000000000791b */ /* 0x003fe20003800000 */
.L_x_1783:
        /* <DEDUP_REMOVED lines=8> */
.L_x_1784:
[----:B------:R-:W-:Y:S02]  /*378d0*/  IMAD.MOV.U32 R13, RZ, RZ, R100 ;  /* 0x000000ffff0d7224 */ /* 0x000fe400078e0064 */
[----:B------:R-:W-:-:S07]  /*378e0*/  IMAD.MOV.U32 R45, RZ, RZ, R14 ;  /* 0x000000ffff2d7224 */ /* 0x000fce00078e000e */
[----:B------:R-:W-:Y:S05]  /*378f0*/  WARPSYNC.COLLECTIVE R15, `(.L_x_1785) ;  /* 0x000000000f087348 */ /* 0x000fea0003c00000 */
[----:B------:R0:W1:Y:S02]  /*37900*/  SHFL.IDX P6, R14, R13, R12, R11 ;  /* 0x0000000c0d0e7389 */ /* 0x00006400000c000b */
[----:B01----:R-:W-:Y:S01]  /*37910*/  ENDCOLLECTIVE ;  /* 0x000000000000791b */ /* 0x003fe20003800000 */
.L_x_1785:
[----:B------:R-:W-:Y:S02]  /*37920*/  IMAD.MOV.U32 R13, RZ, RZ, R82 ;  /* 0x000000ffff0d7224 */ /* 0x000fe400078e0052 */
[----:B------:R-:W-:Y:S02]  /*37930*/  IMAD.MOV.U32 R12, RZ, RZ, R5 ;  /* 0x000000ffff0c7224 */ /* 0x000fe400078e0005 */
[----:B------:R-:W-:-:S07]  /*37940*/  IMAD.MOV.U32 R33, RZ, RZ, R14 ;  /* 0x000000ffff217224 */ /* 0x000fce00078e000e */
[----:B------:R-:W-:Y:S05]  /*37950*/  WARPSYNC.COLLECTIVE R15, `(.L_x_1786) ;  /* 0x000000000f087348 */ /* 0x000fea0003c00000 */
[----:B------:R0:W1:Y:S02]  /*37960*/  SHFL.IDX P6, R14, R13, R12, R11 ;  /* 0x0000000c0d0e7389 */ /* 0x00006400000c000b */
[----:B01----:R-:W-:Y:S01]  /*37970*/  ENDCOLLECTIVE ;  /* 0x000000000000791b */ /* 0x003fe20003800000 */
.L_x_1786:
[----:B------:R-:W-:Y:S01]  /*37980*/  IMAD.MOV.U32 R13, RZ, RZ, R38 ;  /* 0x000000ffff0d7224 */ /* 0x000fe200078e0026 */
[----:B------:R-:W-:Y:S01]  /*37990*/  SEL R38, R31, R98, P0 ;  /* 0x000000621f267207 */ /* 0x000fe20000000000 */
[----:B------:R-:W-:-:S07]  /*379a0*/  IMAD.MOV.U32 R82, RZ, RZ, R14 ;  /* 0x000000ffff527224 */ /* 0x000fce00078e000e */
[----:B------:R-:W-:Y:S05]  /*379b0*/  WARPSYNC.COLLECTIVE R15, `(.L_x_1787) ;  /* 0x000000000f087348 */ /* 0x000fea0003c00000 */
[----:B------:R0:W1:Y:S02]  /*379c0*/  SHFL.IDX P6, R14, R13, R12, R11 ;  /* 0x0000000c0d0e7389 */ /* 0x00006400000c000b */
[----:B01----:R-:W-:Y:S01]  /*379d0*/  ENDCOLLECTIVE ;  /* 0x000000000000791b */ /* 0x003fe20003800000 */
.L_x_1787:
        /* <DEDUP_REMOVED lines=8> */
.L_x_1788:
[----:B------:R-:W-:Y:S02]  /*37a60*/  IMAD.MOV.U32 R13, RZ, RZ, R102 ;  /* 0x000000ffff0d7224 */ /* 0x000fe400078e0066 */
[----:B------:R-:W-:-:S07]  /*37a70*/  IMAD.MOV.U32 R49, RZ, RZ, R14 ;  /* 0x000000ffff317224 */ /* 0x000fce00078e000e */
[----:B------:R-:W-:Y:S05]  /*37a80*/  WARPSYNC.COLLECTIVE R15, `(.L_x_1789) ;  /* 0x000000000f087348 */ /* 0x000fea0003c00000 */
[----:B------:R0:W1:Y:S02]  /*37a90*/  SHFL.IDX P6, R14, R13, R12, R11 ;  /* 0x0000000c0d0e7389 */ /* 0x00006400000c000b */
[----:B01----:R-:W-:Y:S01]  /*37aa0*/  ENDCOLLECTIVE ;  /* 0x000000000000791b */ /* 0x003fe20003800000 */
.L_x_1789:
[----:B------:R-:W-:Y:S02]  /*37ab0*/  IMAD.MOV.U32 R13, RZ, RZ, R46 ;  /* 0x000000ffff0d7224 */ /* 0x000fe400078e002e */
[----:B------:R-:W-:Y:S02]  /*37ac0*/  IMAD.MOV.U32 R12, RZ, RZ, R5 ;  /* 0x000000ffff0c7224 */ /* 0x000fe400078e0005 */
[----:B------:R-:W-:-:S07]  /*37ad0*/  IMAD.MOV.U32 R35, RZ, RZ, R14 ;  /* 0x000000ffff237224 */ /* 0x000fce00078e000e */
[----:B------:R-:W-:Y:S05]  /*37ae0*/  WARPSYNC.COLLECTIVE R15, `(.L_x_1790) ;  /* 0x000000000f087348 */ /* 0x000fea0003c00000 */
[----:B------:R0:W1:Y:S02]  /*37af0*/  SHFL.IDX P6, R14, R13, R12, R11 ;  /* 0x0000000c0d0e7389 */ /* 0x00006400000c000b */
[----:B01----:R-:W-:Y:S01]  /*37b00*/  ENDCOLLECTIVE ;  /* 0x000000000000791b */ /* 0x003fe20003800000 */
.L_x_1790:
[----:B------:R-:W-:Y:S01]  /*37b10*/  IMAD.MOV.U32 R13, RZ, RZ, R40 ;  /* 0x000000ffff0d7224 */ /* 0x000fe200078e0028 */
[----:B------:R-:W-:Y:S01]  /*37b20*/  SEL R40, R98, R31, P0 ;  /* 0x0000001f62287207 */ /* 0x000fe20000000000 */
[----:B------:R-:W-:-:S07]  /*37b30*/  IMAD.MOV.U32 R102, RZ, RZ, R14 ;  /* 0x000000ffff667224 */ /* 0x000fce00078e000e */
[----:B------:R-:W-:Y:S05]  /*37b40*/  WARPSYNC.COLLECTIVE R15, `(.L_x_1791) ;  /* 0x000000000f087348 */ /* 0x000fea0003c00000 */
[----:B------:R0:W1:Y:S02]  /*37b50*/  SHFL.IDX P6, R14, R13, R12, R11 ;  /* 0x0000000c0d0e7389 */ /* 0x00006400000c000b */
[----:B01----:R-:W-:Y:S01]  /*37b60*/  ENDCOLLECTIVE ;  /* 0x000000000000791b */ /* 0x003fe20003800000 */
.L_x_1791:
        /* <DEDUP_REMOVED lines=8> */
.L_x_1792:
[----:B------:R-:W-:Y:S02]  /*37bf0*/  SEL R46, R35, R104, P0 ;  /* 0x00000068232e7207 */ /* 0x000fe40000000000 */
[----:B------:R-:W-:Y:S01]  /*37c00*/  SEL R2, R104, R35, P0 ;  /* 0x0000002368027207 */ /* 0x000fe20000000000 */
[----:B------:R-:W-:Y:S02]  /*37c10*/  IMAD.MOV.U32 R13, RZ, RZ, R106 ;  /* 0x000000ffff0d7224 */ /* 0x000fe400078e006a */
[----:B------:R-:W-:-:S07]  /*37c20*/  IMAD.MOV.U32 R53, RZ, RZ, R14 ;  /* 0x000000ffff357224 */ /* 0x000fce00078e000e */
[----:B------:R-:W-:Y:S05]  /*37c30*/  WARPSYNC.COLLECTIVE R15, `(.L_x_1793) ;  /* 0x000000000f087348 */ /* 0x000fea0003c00000 */
[----:B------:R0:W1:Y:S02]  /*37c40*/  SHFL.IDX P6, R14, R13, R12, R11 ;  /* 0x0000000c0d0e7389 */ /* 0x00006400000c000b */
[----:B01----:R-:W-:Y:S01]  /*37c50*/  ENDCOLLECTIVE ;  /* 0x000000000000791b */ /* 0x003fe20003800000 */
.L_x_1793:
[----:B------:R-:W-:Y:S02]  /*37c60*/  IMAD.MOV.U32 R13, RZ, RZ, R84 ;  /* 0x000000ffff0d7224 */ /* 0x000fe400078e0054 */
[----:B------:R-:W-:Y:S02]  /*37c70*/  IMAD.MOV.U32 R12, RZ, RZ, R5 ;  /* 0x000000ffff0c7224 */ /* 0x000fe400078e0005 */
[----:B------:R-:W-:-:S07]  /*37c80*/  IMAD.MOV.U32 R55, RZ, RZ, R14 ;  /* 0x000000ffff377224 */ /* 0x000fce00078e000e */
[----:B------:R-:W-:Y:S05]  /*37c90*/  WARPSYNC.COLLECTIVE R15, `(.L_x_1794) ;  /* 0x000000000f087348 */ /* 0x000fea0003c00000 */
[----:B------:R0:W1:Y:S02]  /*37ca0*/  SHFL.IDX P6, R14, R13, R12, R11 ;  /* 0x0000000c0d0e7389 */ /* 0x00006400000c000b */
[----:B01----:R-:W-:Y:S01]  /*37cb0*/  ENDCOLLECTIVE ;  /* 0x000000000000791b */ /* 0x003fe20003800000 */
.L_x_1794:
[----:B------:R-:W-:Y:S01]  /*37cc0*/  IMAD.MOV.U32 R13, RZ, RZ, R44 ;  /* 0x000000ffff0d7224 */ /* 0x000fe200078e002c */
[----:B------:R-:W-:Y:S01]  /*37cd0*/  SEL R44, R100, R33, P0 ;  /* 0x00000021642c7207 */ /* 0x000fe20000000000 */
[----:B------:R-:W-:-:S07]  /*37ce0*/  IMAD.MOV.U32 R84, RZ, RZ, R14 ;  /* 0x000000ffff547224 */ /* 0x000fce00078e000e */
[----:B------:R-:W-:Y:S05]  /*37cf0*/  WARPSYNC.COLLECTIVE R15, `(.L_x_1795) ;  /* 0x000000000f087348 */ /* 0x000fea0003c00000 */
[----:B------:R0:W1:Y:S02]  /*37d00*/  SHFL.IDX P6, R14, R13, R12, R11 ;  /* 0x0000000c0d0e7389 */ /* 0x00006400000c000b */
[----:B01----:R-:W-:Y:S01]  /*37d10*/  ENDCOLLECTIVE ;  /* 0x000000000000791b */ /* 0x003fe20003800000 */
.L_x_1795:
        /* <DEDUP_REMOVED lines=8> */
.L_x_1796:
[----:B------:R-:W-:Y:S02]  /*37da0*/  IMAD.MOV.U32 R13, RZ, RZ, R110 ;  /* 0x000000ffff0d7224 */ /* 0x000fe400078e006e */
[----:B------:R-:W-:-:S07]  /*37db0*/  IMAD.MOV.U32 R57, RZ, RZ, R14 ;  /* 0x000000ffff397224 */ /* 0x000fce00078e000e */
[----:B------:R-:W-:Y:S05]  /*37dc0*/  WARPSYNC.COLLECTIVE R15, `(.L_x_1797) ;  /* 0x000000000f087348 */ /* 0x000fea0003c00000 */
[----:B------:R0:W1:Y:S02]  /*37dd0*/  SHFL.IDX P6, R14, R13, R12, R11 ;  /* 0x0000000c0d0e7389 */ /* 0x00006400000c000b */
[----:B01----:R-:W-:Y:S01]  /*37de0*/  ENDCOLLECTIVE ;  /* 0x000000000000791b */ /* 0x003fe20003800000 */
.L_x_1797:
[----:B------:R-:W-:Y:S02]  /*37df0*/  IMAD.MOV.U32 R13, RZ, RZ, R108 ;  /* 0x000000ffff0d7224 */ /* 0x000fe400078e006c */
[----:B------:R-:W-:Y:S02]  /*37e00*/  IMAD.MOV.U32 R12, RZ, RZ, R5 ;  /* 0x000000ffff0c7224 */ /* 0x000fe400078e0005 */
[----:B------:R-:W-:-:S07]  /*37e10*/  IMAD.MOV.U32 R61, RZ, RZ, R14 ;  /* 0x000000ffff3d7224 */ /* 0x000fce00078e000e */
[----:B------:R-:W-:Y:S05]  /*37e20*/  WARPSYNC.COLLECTIVE R15, `(.L_x_1798) ;  /* 0x000000000f087348 */ /* 0x000fea0003c00000 */
[----:B------:R0:W1:Y:S02]  /*37e30*/  SHFL.IDX P6, R14, R13, R12, R11 ;  /* 0x0000000c0d0e7389 */ /* 0x00006400000c000b */
[----:B01----:R-:W-:Y:S01]  /*37e40*/  ENDCOLLECTIVE ;  /* 0x000000000000791b */ /* 0x003fe20003800000 */
.L_x_1798:
[----:B------:R-:W-:Y:S01]  /*37e50*/  IMAD.MOV.U32 R13, RZ, RZ, R50 ;  /* 0x000000ffff0d7224 */ /* 0x000fe200078e0032 */
[----:B------:R-:W-:Y:S02]  /*37e60*/  SEL R50, R55, R106, P0 ;  /* 0x0000006a37327207 */ /* 0x000fe40000000000 */
[----:B------:R-:W-:Y:S01]  /*37e70*/  SEL R106, R106, R55, P0 ;  /* 0x000000376a6a7207 */ /* 0x000fe20000000000 */
[----:B------:R-:W-:-:S07]  /*37e80*/  IMAD.MOV.U32 R108, RZ, RZ, R14 ;  /* 0x000000ffff6c7224 */ /* 0x000fce00078e000e */
[----:B------:R-:W-:Y:S05]  /*37e90*/  WARPSYNC.COLLECTIVE R15, `(.L_x_1799) ;  /* 0x000000000f087348 */ /* 0x000fea0003c00000 */
[----:B------:R0:W1:Y:S02]  /*37ea0*/  SHFL.IDX P6, R14, R13, R12, R11 ;  /* 0x0000000c0d0e7389 */ /* 0x00006400000c000b */
[----:B01----:R-:W-:Y:S01]  /*37eb0*/  ENDCOLLECTIVE ;  /* 0x000000000000791b */ /* 0x003fe20003800000 */
.L_x_1799:
        /* <DEDUP_REMOVED lines=8> */
.L_x_1800:
[----:B------:R-:W-:Y:S02]  /*37f40*/  SEL R82, R61, R110, P0 ;  /* 0x0000006e3d527207 */ /* 0x000fe40000000000 */
[----:B------:R-:W-:Y:S01]  /*37f50*/  SEL R104, R110, R61, P0 ;  /* 0x0000003d6e687207 */ /* 0x000fe20000000000 */
[----:B------:R-:W-:Y:S02]  /*37f60*/  IMAD.MOV.U32 R13, RZ, RZ, R114 ;  /* 0x000000ffff0d7224 */ /* 0x000fe400078e0072 */
[----:B------:R-:W-:-:S07]  /*37f70*/  IMAD.MOV.U32 R63, RZ, RZ, R14 ;  /* 0x000000ffff3f7224 */ /* 0x000fce00078e000e */
[----:B------:R-:W-:Y:S05]  /*37f80*/  WARPSYNC.COLLECTIVE R15, `(.L_x_1801) ;  /* 0x000000000f087348 */ /* 0x000fea0003c00000 */
[----:B------:R0:W1:Y:S02]  /*37f90*/  SHFL.IDX P6, R14, R13, R12, R11 ;  /* 0x0000000c0d0e7389 */ /* 0x00006400000c000b */
[----:B01----:R-:W-:Y:S01]  /*37fa0*/  ENDCOLLECTIVE ;  /* 0x000000000000791b */ /* 0x003fe20003800000 */
.L_x_1801:
[----:B------:R-:W-:Y:S02]  /*37fb0*/  IMAD.MOV.U32 R13, RZ, RZ, R112 ;  /* 0x000000ffff0d7224 */ /* 0x000fe400078e0070 */
[----:B------:R-:W-:Y:S02]  /*37fc0*/  IMAD.MOV.U32 R12, RZ, RZ, R5 ;  /* 0x000000ffff0c7224 */ /* 0x000fe400078e0005 */
[----:B------:R-:W-:-:S07]  /*37fd0*/  IMAD.MOV.U32 R65, RZ, RZ, R14 ;  /* 0x000000ffff417224 */ /* 0x000fce00078e000e */
[----:B------:R-:W-:Y:S05]  /*37fe0*/  WARPSYNC.COLLECTIVE R15, `(.L_x_1802) ;  /* 0x000000000f087348 */ /* 0x000fea0003c00000 */
[----:B------:R0:W1:Y:S02]  /*37ff0*/  SHFL.IDX P6, R14, R13, R12, R11 ;  /* 0x0000000c0d0e7389 */ /* 0x00006400000c000b */
[----:B01----:R-:W-:Y:S01]  /*38000*/  ENDCOLLECTIVE ;  /* 0x000000000000791b */ /* 0x003fe20003800000 */
.L_x_1802:
[----:B------:R-:W-:Y:S01]  /*38010*/  IMAD.MOV.U32 R13, RZ, RZ, R42 ;  /* 0x000000ffff0d7224 */ /* 0x000fe200078e002a */
[----:B------:R-:W-:Y:S01]  /*38020*/  SEL R42, R33, R100, P0 ;  /* 0x00000064212a7207 */ /* 0x000fe20000000000 */
[----:B------:R-:W-:-:S07]  /*38030*/  IMAD.MOV.U32 R112, RZ, RZ, R14 ;  /* 0x000000ffff707224 */ /* 0x000fce00078e000e */
[----:B------:R-:W-:Y:S05]  /*38040*/  WARPSYNC.COLLECTIVE R15, `(.L_x_1803) ;  /* 0x000000000f087348 */ /* 0x000fea0003c00000 */
[----:B------:R0:W1:Y:S02]  /*38050*/  SHFL.IDX P6, R14, R13, R12, R11 ;  /* 0x0000000c0d0e7389 */ /* 0x00006400000c000b */
[----:B01----:R-:W-:Y:S01]  /*38060*/  ENDCOLLECTIVE ;  /* 0x000000000000791b */ /* 0x003fe20003800000 */
.L_x_1803:
        /* <DEDUP_REMOVED lines=8> */
.L_x_1804:
[----:B------:R-:W-:Y:S02]  /*380f0*/  IMAD.MOV.U32 R13, RZ, RZ, R122 ;  /* 0x000000ffff0d7224 */ /* 0x000fe400078e007a */
[----:B------:R-:W-:-:S07]  /*38100*/  IMAD.MOV.U32 R67, RZ, RZ, R14 ;  /* 0x000000ffff437224 */ /* 0x000fce00078e000e */
[----:B------:R-:W-:Y:S05]  /*38110*/  WARPSYNC.COLLECTIVE R15, `(.L_x_1805) ;  /* 0x000000000f087348 */ /* 0x000fea0003c00000 */
[----:B------:R0:W1:Y:S02]  /*38120*/  SHFL.IDX P6, R14, R13, R12, R11 ;  /* 0x0000000c0d0e7389 */ /* 0x00006400000c000b */
[----:B01----:R-:W-:Y:S01]  /*38130*/  ENDCOLLECTIVE ;  /* 0x000000000000791b */ /* 0x003fe20003800000 */
.L_x_1805:
[----:B------:R-:W-:Y:S02]  /*38140*/  IMAD.MOV.U32 R13, RZ, RZ, R116 ;  /* 0x000000ffff0d7224 */ /* 0x000fe400078e0074 */
[----:B------:R-:W-:Y:S02]  /*38150*/  IMAD.MOV.U32 R12, RZ, RZ, R5 ;  /* 0x000000ffff0c7224 */ /* 0x000fe400078e0005 */
[----:B------:R-:W-:-:S07]  /*38160*/  IMAD.MOV.U32 R69, RZ, RZ, R14 ;  /* 0x000000ffff457224 */ /* 0x000fce00078e000e */
[----:B------:R-:W-:Y:S05]  /*38170*/  WARPSYNC.COLLECTIVE R15, `(.L_x_1806) ;  /* 0x000000000f087348 */ /* 0x000fea0003c00000 */
[----:B------:R0:W1:Y:S02]  /*38180*/  SHFL.IDX P6, R14, R13, R12, R11 ;  /* 0x0000000c0d0e7389 */ /* 0x00006400000c000b */
[----:B01----:R-:W-:Y:S01]  /*38190*/  ENDCOLLECTIVE ;  /* 0x000000000000791b */ /* 0x003fe20003800000 */
.L_x_1806:
[----:B------:R-:W-:Y:S02]  /*381a0*/  IMAD.MOV.U32 R13, RZ, RZ, R70 ;  /* 0x000000ffff0d7224 */ /* 0x000fe400078e0046 */
[----:B------:R-:W-:-:S07]  /*381b0*/  IMAD.MOV.U32 R116, RZ, RZ, R14 ;  /* 0x000000ffff747224 */ /* 0x000fce00078e000e */
[----:B------:R-:W-:Y:S05]  /*381c0*/  WARPSYNC.COLLECTIVE R15, `(.L_x_1807) ;  /* 0x000000000f087348 */ /* 0x000fea0003c00000 */
[----:B------:R0:W1:Y:S02]  /*381d0*/  SHFL.IDX P6, R14, R13, R12, R11 ;  /* 0x0000000c0d0e7389 */ /* 0x00006400000c000b */
[----:B01----:R-:W-:Y:S01]  /*381e0*/  ENDCOLLECTIVE ;  /* 0x000000000000791b */ /* 0x003fe20003800000 */
.L_x_1807:
        /* <DEDUP_REMOVED lines=8> */
.L_x_1808:
[----:B------:R-:W-:Y:S02]  /*38270*/  IMAD.MOV.U32 R13, RZ, RZ, R76 ;  /* 0x000000ffff0d7224 */ /* 0x000fe400078e004c */
[----:B------:R-:W-:-:S07]  /*38280*/  IMAD.MOV.U32 R78, RZ, RZ, R14 ;  /* 0x000000ffff4e7224 */ /* 0x000fce00078e000e */
[----:B------:R-:W-:Y:S05]  /*38290*/  WARPSYNC.COLLECTIVE R15, `(.L_x_1809) ;  /* 0x000000000f087348 */ /* 0x000fea0003c00000 */
[----:B------:R0:W1:Y:S02]  /*382a0*/  SHFL.IDX P6, R14, R13, R12, R11 ;  /* 0x0000000c0d0e7389 */ /* 0x00006400000c000b */
[----:B01----:R-:W-:Y:S01]  /*382b0*/  ENDCOLLECTIVE ;  /* 0x000000000000791b */ /* 0x003fe20003800000 */
.L_x_1809:
[----:B------:R-:W-:Y:S01]  /*382c0*/  IMAD.MOV.U32 R13, RZ, RZ, R20 ;  /* 0x000000ffff0d7224 */ /* 0x000fe200078e0014 */
[----:B------:R-:W-:Y:S01]  /*382d0*/  SEL R20, R65, R114, P0 ;  /* 0x0000007241147207 */ /* 0x000fe20000000000 */
[----:B------:R-:W-:Y:S02]  /*382e0*/  IMAD.MOV.U32 R12, RZ, RZ, R5 ;  /* 0x000000ffff0c7224 */ /* 0x000fe400078e0005 */
[----:B------:R-:W-:-:S07]  /*382f0*/  IMAD.MOV.U32 R76, RZ, RZ, R14 ;  /* 0x000000ffff4c7224 */ /* 0x000fce00078e000e */
[----:B------:R-:W-:Y:S05]  /*38300*/  WARPSYNC.COLLECTIVE R15, `(.L_x_1810) ;  /* 0x000000000f087348 */ /* 0x000fea0003c00000 */
[----:B------:R0:W1:Y:S02]  /*38310*/  SHFL.IDX P6, R14, R13, R12, R11 ;  /* 0x0000000c0d0e7389 */ /* 0x00006400000c000b */
[----:B01----:R-:W-:Y:S01]  /*38320*/  ENDCOLLECTIVE ;  /* 0x000000000000791b */ /* 0x003fe20003800000 */
.L_x_1810:
[----:B------:R-:W-:Y:S01]  /*38330*/  IMAD.MOV.U32 R13, RZ, RZ, R48 ;  /* 0x000000ffff0d7224 */ /* 0x000fe200078e0030 */
[----:B------:R-:W-:Y:S01]  /*38340*/  SEL R48, R114, R65, P0 ;  /* 0x0000004172307207 */ /* 0x000fe20000000000 */
[----:B------:R-:W-:-:S07]  /*38350*/  IMAD.MOV.U32 R71, RZ, RZ, R14 ;  /* 0x000000ffff477224 */ /* 0x000fce00078e000e */
[----:B------:R-:W-:Y:S05]  /*38360*/  WARPSYNC.COLLECTIVE R15, `(.L_x_1811) ;  /* 0x000000000f087348 */ /* 0x000fea0003c00000 */
[----:B------:R0:W1:Y:S02]  /*38370*/  SHFL.IDX P6, R14, R13, R12, R11 ;  /* 0x0000000c0d0e7389 */ /* 0x00006400000c000b */
[----:B01----:R-:W-:Y:S01]  /*38380*/  ENDCOLLECTIVE ;  /* 0x000000000000791b */ /* 0x003fe20003800000 */
.L_x_1811:
        /* <DEDUP_REMOVED lines=8> */
.L_x_1812:
[----:B------:R-:W-:Y:S02]  /*38410*/  IMAD.MOV.U32 R13, RZ, RZ, R72 ;  /* 0x000000ffff0d7224 */ /* 0x000fe400078e0048 */
[----:B------:R-:W-:-:S07]  /*38420*/  IMAD.MOV.U32 R74, RZ, RZ, R14 ;  /* 0x000000ffff4a7224 */ /* 0x000fce00078e000e */
[----:B------:R-:W-:Y:S05]  /*38430*/  WARPSYNC.COLLECTIVE R15, `(.L_x_1813) ;  /* 0x000000000f087348 */ /* 0x000fea0003c00000 */
[----:B------:R0:W1:Y:S02]  /*38440*/  SHFL.IDX P6, R14, R13, R12, R11 ;  /* 0x0000000c0d0e7389 */ /* 0x00006400000c000b */
[----:B01----:R-:W-:Y:S01]  /*38450*/  ENDCOLLECTIVE ;  /* 0x000000000000791b */ /* 0x003fe20003800000 */
.L_x_1813:
[----:B------:R-:W-:Y:S02]  /*38460*/  IMAD.MOV.U32 R13, RZ, RZ, R60 ;  /* 0x000000ffff0d7224 */ /* 0x000fe400078e003c */
[----:B------:R-:W-:Y:S02]  /*38470*/  IMAD.MOV.U32 R12, RZ, RZ, R5 ;  /* 0x000000ffff0c7224 */ /* 0x000fe400078e0005 */
[----:B------:R-:W-:-:S07]  /*38480*/  IMAD.MOV.U32 R72, RZ, RZ, R14 ;  /* 0x000000ffff487224 */ /* 0x000fce00078e000e */
[----:B------:R-:W-:Y:S05]  /*38490*/  WARPSYNC.COLLECTIVE R15, `(.L_x_1814) ;  /* 0x000000000f087348 */ /* 0x000fea0003c00000 */
[----:B------:R0:W1:Y:S02]  /*384a0*/  SHFL.IDX P6, R14, R13, R12, R11 ;  /* 0x0000000c0d0e7389 */ /* 0x00006400000c000b */
[----:B01----:R-:W-:Y:S01]  /*384b0*/  ENDCOLLECTIVE ;  /* 0x000000000000791b */ /* 0x003fe20003800000 */
.L_x_1814:
[----:B------:R-:W-:Y:S01]  /*384c0*/  IMAD.MOV.U32 R13, RZ, RZ, R56 ;  /* 0x000000ffff0d7224 */ /* 0x000fe200078e0038 */
[----:B------:R-:W-:Y:S01]  /*384d0*/  SEL R56, R70, R69, P0 ;  /* 0x0000004546387207 */ /* 0x000fe20000000000 */
[----:B------:R-:W-:-:S07]  /*384e0*/  IMAD.MOV.U32 R75, RZ, RZ, R14 ;  /* 0x000000ffff4b7224 */ /* 0x000fce00078e000e */
[----:B------:R-:W-:Y:S05]  /*384f0*/  WARPSYNC.COLLECTIVE R15, `(.L_x_1815) ;  /* 0x000000000f087348 */ /* 0x000fea0003c00000 */
[----:B------:R0:W1:Y:S02]  /*38500*/  SHFL.IDX P6, R14, R13, R12, R11 ;  /* 0x0000000c0d0e7389 */ /* 0x00006400000c000b */
[----:B01----:R-:W-:Y:S01]  /*38510*/  ENDCOLLECTIVE ;  /* 0x000000000000791b */ /* 0x003fe20003800000 */
.L_x_1815:
        /* <DEDUP_REMOVED lines=8> */
.L_x_1816:
[----:B------:R-:W-:Y:S01]  /*385a0*/  IMAD.MOV.U32 R13, RZ, RZ, R66 ;  /* 0x000000ffff0d7224 */ /* 0x000fe200078e0042 */
[----:B------:R-:W-:Y:S01]  /*385b0*/  SEL R66, R77, R72, P0 ;  /* 0x000000484d427207 */ /* 0x000fe20000000000 */
[----:B------:R-:W-:-:S07]  /*385c0*/  IMAD.MOV.U32 R68, RZ, RZ, R14 ;  /* 0x000000ffff447224 */ /* 0x000fce00078e000e */
[----:B------:R-:W-:Y:S05]  /*385d0*/  WARPSYNC.COLLECTIVE R15, `(.L_x_1817) ;  /* 0x000000000f087348 */ /* 0x000fea0003c00000 */
[----:B------:R0:W1:Y:S02]  /*385e0*/  SHFL.IDX P6, R14, R13, R12, R11 ;  /* 0x0000000c0d0e7389 */ /* 0x00006400000c000b */
[----:B01----:R-:W-:Y:S01]  /*385f0*/  ENDCOLLECTIVE ;  /* 0x000000000000791b */ /* 0x003fe20003800000 */
.L_x_1817:
[----:B------:R-:W-:Y:S01]  /*38600*/  IMAD.MOV.U32 R13, RZ, RZ, R54 ;  /* 0x000000ffff0d7224 */ /* 0x000fe200078e0036 */
[----:B------:R-:W-:Y:S01]  /*38610*/  SEL R54, R69, R70, P0 ;  /* 0x0000004645367207 */ /* 0x000fe20000000000 */
[----:B------:R-:W-:Y:S02]  /*38620*/  IMAD.MOV.U32 R12, RZ, RZ, R5 ;  /* 0x000000ffff0c7224 */ /* 0x000fe400078e0005 */
[----:B------:R-:W-:-:S07]  /*38630*/  IMAD.MOV.U32 R79, RZ, RZ, R14 ;  /* 0x000000ffff4f7224 */ /* 0x000fce00078e000e */
[----:B------:R-:W-:Y:S05]  /*38640*/  WARPSYNC.COLLECTIVE R15, `(.L_x_1818) ;  /* 0x000000000f087348 */ /* 0x000fea0003c00000 */
[----:B------:R0:W1:Y:S02]  /*38650*/  SHFL.IDX P6, R14, R13, R12, R11 ;  /* 0x0000000c0d0e7389 */ /* 0x00006400000c000b */
[----:B01----:R-:W-:Y:S01]  /*38660*/  ENDCOLLECTIVE ;  /* 0x000000000000791b */ /* 0x003fe20003800000 */
.L_x_1818:
[----:B------:R-:W-:Y:S01]  /*38670*/  IMAD.MOV.U32 R13, RZ, RZ, R52 ;  /* 0x000000ffff0d7224 */ /* 0x000fe200078e0034 */
[----:B------:R-:W-:Y:S01]  /*38680*/  SEL R52, R76, R73, P0 ;  /* 0x000000494c347207 */ /* 0x000fe20000000000 */
[----:B------:R-:W-:-:S07]  /*38690*/  IMAD.MOV.U32 R111, RZ, RZ, R14 ;  /* 0x000000ffff6f7224 */ /* 0x000fce00078e000e */
[----:B------:R-:W-:Y:S05]  /*386a0*/  WARPSYNC.COLLECTIVE R15, `(.L_x_1819) ;  /* 0x000000000f087348 */ /* 0x000fea0003c00000 */
[----:B------:R0:W1:Y:S02]  /*386b0*/  SHFL.IDX P6, R14, R13, R12, R11 ;  /* 0x0000000c0d0e7389 */ /* 0x00006400000c000b */
[----:B01----:R-:W-:Y:S01]  /*386c0*/  ENDCOLLECTIVE ;  /* 0x000000000000791b */ /* 0x003fe20003800000 */
.L_x_1819:
[----:B------:R-:W-:Y:S01]  /*386d0*/  SEL R75, R111, R68, P0 ;  /* 0x000000446f4b7207 */ /* 0x000fe20000000000 */
[----:B------:R-:W-:Y:S01]  /*386e0*/  IMAD.MOV.U32 R13, RZ, RZ, R64 ;  /* 0x000000ffff0d7224 */ /* 0x000fe200078e0040 */
[----:B------:R-:W-:Y:S01]  /*386f0*/  SEL R64, R72, R77, P0 ;  /* 0x0000004d48407207 */ /* 0x000fe20000000000 */
[----:B------:R-:W-:Y:S02]  /*38700*/  IMAD.MOV.U32 R12, RZ, RZ, R7 ;  /* 0x000000ffff0c7224 */ /* 0x000fe400078e0007 */
[----:B------:R-:W-:-:S07]  /*38710*/  IMAD.MOV.U32 R122, RZ, RZ, R14 ;  /* 0x000000ffff7a7224 */ /* 0x000fce00078e000e */
[----:B------:R-:W-:Y:S05]  /*38720*/  WARPSYNC.COLLECTIVE R15, `(.L_x_1820) ;  /* 0x000000000f087348 */ /* 0x000fea0003c00000 */
[----:B------:R0:W1:Y:S02]  /*38730*/  SHFL.IDX P6, R14, R13, R12, R11 ;  /* 0x0000000c0d0e7389 */ /* 0x00006400000c000b */
[----:B01----:R-:W-:Y:S01]  /*38740*/  ENDCOLLECTIVE ;  /* 0x000000000000791b */ /* 0x003fe20003800000 */
.L_x_1820:
[----:B------:R-:W-:Y:S02]  /*38750*/  SEL R60, R79, R122, P0 ;  /* 0x0000007a4f3c7207 */ /* 0x000fe40000000000 */
[----:B------:R-:W-:Y:S01]  /*38760*/  SEL R72, R122, R79, P0 ;  /* 0x0000004f7a487207 */ /* 0x000fe20000000000 */
[----:B------:R-:W-:Y:S01]  /*38770*/  IMAD.MOV.U32 R13, RZ, RZ, R62 ;  /* 0x000000ffff0d7224 */ /* 0x000fe200078e003e */
[----:B------:R-:W-:Y:S02]  /*38780*/  SEL R62, R73, R76, P0 ;  /* 0x0000004c493e7207 */ /* 0x000fe40000000000 */
[----:B------:R-:W-:Y:S01]  /*38790*/  SEL R73, R68, R111, P0 ;  /* 0x0000006f44497207 */ /* 0x000fe20000000000 */
[----:B------:R-:W-:Y:S02]  /*387a0*/  IMAD.MOV.U32 R111, RZ, RZ, RZ ;  /* 0x000000ffff6f7224 */ /* 0x000fe400078e00ff */
[----:B------:R-:W-:-:S07]  /*387b0*/  IMAD.MOV.U32 R113, RZ, RZ, R14 ;  /* 0x000000ffff717224 */ /* 0x000fce00078e000e */
[----:B------:R-:W-:Y:S05]  /*387c0*/  WARPSYNC.COLLECTIVE R15, `(.L_x_1821) ;  /* 0x000000000f087348 */ /* 0x000fea0003c00000 */
[----:B------:R0:W1:Y:S02]  /*387d0*/  SHFL.IDX P6, R14, R13, R12, R11 ;  /* 0x0000000c0d0e7389 */ /* 0x00006400000c000b */
[----:B01----:R-:W-:Y:S01]  /*387e0*/  ENDCOLLECTIVE ;  /* 0x000000000000791b */ /* 0x003fe20003800000 */
.L_x_1821:
[----:B------:R-:W-:Y:S02]  /*387f0*/  IMAD.MOV.U32 R13, RZ, RZ, R30 ;  /* 0x000000ffff0d7224 */ /* 0x000fe400078e001e */
[----:B------:R-:W-:Y:S02]  /*38800*/  IMAD.MOV.U32 R12, RZ, RZ, R5 ;  /* 0x000000ffff0c7224 */ /* 0x000fe400078e0005 */
[----:B------:R-:W-:-:S07]  /*38810*/  IMAD.MOV.U32 R115, RZ, RZ, R14 ;  /* 0x000000ffff737224 */ /* 0x000fce00078e000e */
[----:B------:R-:W-:Y:S05]  /*38820*/  WARPSYNC.COLLECTIVE R15, `(.L_x_1822) ;  /* 0x000000000f087348 */ /* 0x000fea0003c00000 */
[----:B------:R0:W1:Y:S02]  /*38830*/  SHFL.IDX P6, R14, R13, R12, R11 ;  /* 0x0000000c0d0e7389 */ /* 0x00006400000c000b */
[----:B01----:R-:W-:Y:S01]  /*38840*/  ENDCOLLECTIVE ;  /* 0x000000000000791b */ /* 0x003fe20003800000 */
.L_x_1822:
[----:B------:R-:W-:Y:S02]  /*38850*/  IMAD.MOV.U32 R13, RZ, RZ, R28 ;  /* 0x000000ffff0d7224 */ /* 0x000fe400078e001c */
[----:B------:R-:W-:-:S07]  /*38860*/  IMAD.MOV.U32 R30, RZ, RZ, R14 ;  /* 0x000000ffff1e7224 */ /* 0x000fce00078e000e */
[----:B------:R-:W-:Y:S05]  /*38870*/  WARPSYNC.COLLECTIVE R15, `(.L_x_1823) ;  /* 0x000000000f087348 */ /* 0x000fea0003c00000 */
[----:B------:R0:W1:Y:S02]  /*38880*/  SHFL.IDX P6, R14, R13, R12, R11 ;  /* 0x0000000c0d0e7389 */ /* 0x00006400000c000b */
[----:B01----:R-:W-:Y:S01]  /*38890*/  ENDCOLLECTIVE ;  /* 0x000000000000791b */ /* 0x003fe20003800000 */
.L_x_1823:
        /* <DEDUP_REMOVED lines=8> */
.L_x_1824:
[----:B------:R-:W-:Y:S02]  /*38920*/  SEL R76, R115, R28, P0 ;  /* 0x0000001c734c7207 */ /* 0x000fe40000000000 */
[----:B------:R-:W-:Y:S01]  /*38930*/  SEL R112, R28, R115, P0 ;  /* 0x000000731c707207 */ /* 0x000fe20000000000 */
[----:B------:R-:W-:Y:S02]  /*38940*/  IMAD.MOV.U32 R13, RZ, RZ, R32 ;  /* 0x000000ffff0d7224 */ /* 0x000fe400078e0020 */
[----:B------:R-:W-:-:S07]  /*38950*/  IMAD.MOV.U32 R34, RZ, RZ, R14 ;  /* 0x000000ffff227224 */ /* 0x000fce00078e000e */
[----:B------:R-:W-:Y:S05]  /*38960*/  WARPSYNC.COLLECTIVE R15, `(.L_x_1825) ;  /* 0x000000000f087348 */ /* 0x000fea0003c00000 */
[----:B------:R0:W1:Y:S02]  /*38970*/  SHFL.IDX P6, R14, R13, R12, R11 ;  /* 0x0000000c0d0e7389 */ /* 0x00006400000c000b */
[----:B01----:R-:W-:Y:S01]  /*38980*/  ENDCOLLECTIVE ;  /* 0x000000000000791b */ /* 0x003fe20003800000 */
.L_x_1825:
[----:B------:R-:W-:Y:S02]  /*38990*/  IMAD.MOV.U32 R13, RZ, RZ, R26 ;  /* 0x000000ffff0d7224 */ /* 0x000fe400078e001a */
[----:B------:R-:W-:Y:S02]  /*389a0*/  IMAD.MOV.U32 R12, RZ, RZ, R5 ;  /* 0x000000ffff0c7224 */ /* 0x000fe400078e0005 */
[----:B------:R-:W-:-:S07]  /*389b0*/  IMAD.MOV.U32 R32, RZ, RZ, R14 ;  /* 0x000000ffff207224 */ /* 0x000fce00078e000e */
[----:B------:R-:W-:Y:S05]  /*389c0*/  WARPSYNC.COLLECTIVE R15, `(.L_x_1826) ;  /* 0x000000000f087348 */ /* 0x000fea0003c00000 */
[----:B------:R0:W1:Y:S02]  /*389d0*/  SHFL.IDX P6, R14, R13, R12, R11 ;  /* 0x0000000c0d0e7389 */ /* 0x00006400000c000b */
[----:B01----:R-:W-:Y:S01]  /*389e0*/  ENDCOLLECTIVE ;  /* 0x000000000000791b */ /* 0x003fe20003800000 */
.L_x_1826:
[----:B------:R-:W-:Y:S02]  /*389f0*/  IMAD.MOV.U32 R13, RZ, RZ, R24 ;  /* 0x000000ffff0d7224 */ /* 0x000fe400078e0018 */
[----:B------:R-:W-:-:S07]  /*38a00*/  IMAD.MOV.U32 R117, RZ, RZ, R14 ;  /* 0x000000ffff757224 */ /* 0x000fce00078e000e */
[----:B------:R-:W-:Y:S05]  /*38a10*/  WARPSYNC.COLLECTIVE R15, `(.L_x_1827) ;  /* 0x000000000f087348 */ /* 0x000fea0003c00000 */
[----:B------:R0:W1:Y:S02]  /*38a20*/  SHFL.IDX P6, R14, R13, R12, R11 ;  /* 0x0000000c0d0e7389 */ /* 0x00006400000c000b */
[----:B01----:R-:W-:Y:S01]  /*38a30*/  ENDCOLLECTIVE ;  /* 0x000000000000791b */ /* 0x003fe20003800000 */
.L_x_1827:
        /* <DEDUP_REMOVED lines=8> */
.L_x_1828:
[----:B------:R-:W-:Y:S02]  /*38ac0*/  SEL R114, R32, R119, P0 ;  /* 0x0000007720727207 */ /* 0x000fe40000000000 */
[----:B------:R-:W-:Y:S01]  /*38ad0*/  SEL R74, R119, R32, P0 ;  /* 0x00000020774a7207 */ /* 0x000fe20000000000 */
[----:B------:R-:W-:Y:S02]  /*38ae0*/  IMAD.MOV.U32 R13, RZ, RZ, R4 ;  /* 0x000000ffff0d7224 */ /* 0x000fe400078e0004 */
[----:B------:R-:W-:-:S07]  /*38af0*/  IMAD.MOV.U32 R10, RZ, RZ, R14 ;  /* 0x000000ffff0a7224 */ /* 0x000fce00078e000e */
[----:B------:R-:W-:Y:S05]  /*38b00*/  WARPSYNC.COLLECTIVE R15, `(.L_x_1829) ;  /* 0x000000000f087348 */ /* 0x000fea0003c00000 */
[----:B------:R0:W1:Y:S02]  /*38b10*/  SHFL.IDX P6, R14, R13, R12, R11 ;  /* 0x0000000c0d0e7389 */ /* 0x00006400000c000b */
[----:B01----:R-:W-:Y:S01]  /*38b20*/  ENDCOLLECTIVE ;  /* 0x000000000000791b */ /* 0x003fe20003800000 */
.L_x_1829:
[----:B------:R-:W-:Y:S02]  /*38b30*/  IMAD.MOV.U32 R13, RZ, RZ, R8 ;  /* 0x000000ffff0d7224 */ /* 0x000fe400078e0008 */
[----:B------:R-:W-:Y:S02]  /*38b40*/  IMAD.MOV.U32 R12, RZ, RZ, R5 ;  /* 0x000000ffff0c7224 */ /* 0x000fe400078e0005 */
[----:B------:R-:W-:-:S07]  /*38b50*/  IMAD.MOV.U32 R4, RZ, RZ, R14 ;  /* 0x000000ffff047224 */ /* 0x000fce00078e000e */
[----:B------:R-:W-:Y:S05]  /*38b60*/  WARPSYNC.COLLECTIVE R15, `(.L_x_1830) ;  /* 0x000000000f087348 */ /* 0x000fea0003c00000 */
[----:B------:R0:W1:Y:S02]  /*38b70*/  SHFL.IDX P6, R14, R13, R12, R11 ;  /* 0x0000000c0d0e7389 */ /* 0x00006400000c000b */
[----:B01----:R-:W-:Y:S01]  /*38b80*/  ENDCOLLECTIVE ;  /* 0x000000000000791b */ /* 0x003fe20003800000 */
.L_x_1830:
[----:B------:R-:W-:Y:S02]  /*38b90*/  IMAD.MOV.U32 R13, RZ, RZ, R6 ;  /* 0x000000ffff0d7224 */ /* 0x000fe400078e0006 */
[----:B------:R-:W-:-:S07]  /*38ba0*/  IMAD.MOV.U32 R7, RZ, RZ, R14 ;  /* 0x000000ffff077224 */ /* 0x000fce00078e000e */
[----:B------:R-:W-:Y:S05]  /*38bb0*/  WARPSYNC.COLLECTIVE R15, `(.L_x_1831) ;  /* 0x000000000f087348 */ /* 0x000fea0003c00000 */
[----:B------:R0:W1:Y:S02]  /*38bc0*/  SHFL.IDX P6, R14, R13, R12, R11 ;  /* 0x0000000c0d0e7389 */ /* 0x00006400000c000b */
[----:B01----:R-:W-:Y:S01]  /*38bd0*/  ENDCOLLECTIVE ;  /* 0x000000000000791b */ /* 0x003fe20003800000 */
.L_x_1831:
[----:B------:R-:W-:Y:S05]  /*38be0*/  BRA `(.L_x_1832) ;  /* 0xffffff2800947947 */ /* 0x000fea000383ffff */
.L_x_1564:
[----:B------:R-:W-:Y:S02]  /*38bf0*/  IMAD.MOV.U32 R13, RZ, RZ, R3 ;  /* 0x000000ffff0d7224 */ /* 0x000fe400078e0003 */
[----:B------:R-:W-:Y:S02]  /*38c00*/  IMAD.MOV.U32 R12, RZ, RZ, RZ ;  /* 0x000000ffff0c7224 */ /* 0x000fe400078e00ff */
[----:B------:R-:W-:Y:S02]  /*38c10*/  IMAD.MOV.U32 R11, RZ, RZ, 0x181f ;  /* 0x0000181fff0b7424 */ /* 0x000fe400078e00ff */
[----:B------:R-:W-:-:S07]  /*38c20*/  IMAD.MOV.U32 R15, RZ, RZ, -0x1 ;  /* 0xffffffffff0f7424 */ /* 0x000fce00078e00ff */
[----:B-----5:R-:W-:Y:S05]  /*38c30*/  WARPSYNC.COLLECTIVE R15, `(.L_x_1833) ;  /* 0x000000000f087348 */ /* 0x020fea0003c00000 */
[----:B------:R0:W1:Y:S02]  /*38c40*/  SHFL.IDX P6, R14, R13, R12, R11 ;  /* 0x0000000c0d0e7389 */ /* 0x00006400000c000b */
[----:B01---5:R-:W-:Y:S01]  /*38c50*/  ENDCOLLECTIVE ;  /* 0x000000000000791b */ /* 0x023fe20003800000 */
.L_x_1833:
[----:B------:R-:W-:Y:S02]  /*38c60*/  IMAD.MOV.U32 R13, RZ, RZ, R2 ;  /* 0x000000ffff0d7224 */ /* 0x000fe400078e0002 */
[----:B------:R-:W-:-:S07]  /*38c70*/  IMAD.MOV.U32 R0, RZ, RZ, R14 ;  /* 0x000000ffff007224 */ /* 0x000fce00078e000e */
[----:B------:R-:W-:Y:S05]  /*38c80*/  WARPSYNC.COLLECTIVE R15, `(.L_x_1834) ;  /* 0x000000000f087348 */ /* 0x000fea0003c00000 */
[----:B------:R0:W1:Y:S02]  /*38c90*/  SHFL.IDX P6, R14, R13, R12, R11 ;  /* 0x0000000c0d0e7389 */ /* 0x00006400000c000b */
[----:B01----:R-:W-:Y:S01]  /*38ca0*/  ENDCOLLECTIVE ;  /* 0x000000000000791b */ /* 0x003fe20003800000 */
.L_x_1834:
[----:B------:R-:W-:Y:S05]  /*38cb0*/  BRA `(.L_x_1835) ;  /* 0xffffff3400f07947 */ /* 0x000fea000383ffff */
.L_x_1567:
        /* <DEDUP_REMOVED lines=8> */
.L_x_1837:
[----:B------:R-:W-:Y:S05]  /*38d40*/  BSYNC B1 ;  /* 0x0000000000017941 */ /* 0x000fea0003800000 */
.L_x_1836:
[----:B------:R-:W-:Y:S02]  /*38d50*/  IMAD.MOV.U32 R13, RZ, RZ, R2 ;  /* 0x000000ffff0d7224 */ /* 0x000fe400078e0002 */
[----:B------:R-:W-:Y:S02]  /*38d60*/  IMAD.MOV.U32 R12, RZ, RZ, 0x1 ;  /* 0x00000001ff0c7424 */ /* 0x000fe400078e00ff */
[----:B------:R-:W-:Y:S02]  /*38d70*/  IMAD.MOV.U32 R11, RZ, RZ, 0x181f ;  /* 0x0000181fff0b7424 */ /* 0x000fe400078e00ff */
[----:B------:R-:W-:Y:S02]  /*38d80*/  IMAD.MOV.U32 R15, RZ, RZ, -0x1 ;  /* 0xffffffffff0f7424 */ /* 0x000fe400078e00ff */
[----:B------:R-:W-:-:S07]  /*38d90*/  IMAD.MOV.U32 R0, RZ, RZ, R14 ;  /* 0x000000ffff007224 */ /* 0x000fce00078e000e */
[----:B------:R-:W-:Y:S05]  /*38da0*/  WARPSYNC.COLLECTIVE R15, `(.L_x_1838) ;  /* 0x000000000f087348 */ /* 0x000fea0003c00000 */
[----:B------:R0:W1:Y:S02]  /*38db0*/  SHFL.IDX P6, R14, R13, R12, R11 ;  /* 0x0000000c0d0e7389 */ /* 0x00006400000c000b */
[----:B01----:R-:W-:Y:S01]  /*38dc0*/  ENDCOLLECTIVE ;  /* 0x000000000000791b */ /* 0x003fe20003800000 */
.L_x_1838:
[----:B------:R-:W-:Y:S05]  /*38dd0*/  BRA `(.L_x_1839) ;  /* 0xffffff3400f87947 */ /* 0x000fea000383ffff */
.L_x_1570:
[----:B------:R-:W-:Y:S01]  /*38de0*/  BSSY B1, `(.L_x_1840) ;  /* 0x0000008000017945 */ /* 0x000fe20003800000 */
[----:B------:R-:W-:Y:S02]  /*38df0*/  IMAD.MOV.U32 R13, RZ, RZ, R3 ;  /* 0x000000ffff0d7224 */ /* 0x000fe400078e0003 */
[----:B------:R-:W-:Y:S02]  /*38e00*/  IMAD.MOV.U32 R12, RZ, RZ, 0x2 ;  /* 0x00000002ff0c7424 */ /* 0x000fe400078e00ff */
[----:B------:R-:W-:Y:S02]  /*38e10*/  IMAD.MOV.U32 R11, RZ, RZ, 0x181f ;  /* 0x0000181fff0b7424 */ /* 0x000fe400078e00ff */
[----:B---3--:R-:W-:-:S07]  /*38e20*/  IMAD.MOV.U32 R15, RZ, RZ, -0x1 ;  /* 0xffffffffff0f7424 */ /* 0x008fce00078e00ff */
[----:B012-4-:R-:W-:Y:S05]  /*38e30*/  WARPSYNC.COLLECTIVE R15, `(.L_x_1841) ;  /* 0x000000000f087348 */ /* 0x017fea0003c00000 */
[----:B--2---:R2:W3:Y:S02]  /*38e40*/  SHFL.IDX P6, R14, R13, R12, R11 ;  /* 0x0000000c0d0e7389 */ /* 0x0044e400000c000b */
[----:B01234-:R-:W-:Y:S01]  /*38e50*/  ENDCOLLECTIVE ;  /* 0x000000000000791b */ /* 0x01ffe20003800000 */
.L_x_1841:
[----:B------:R-:W-:Y:S05]  /*38e60*/  BSYNC B1 ;  /* 0x0000000000017941 */ /* 0x000fea0003800000 */
.L_x_1840:
        /* <DEDUP_REMOVED lines=8> */
.L_x_1842:
[----:B------:R-:W-:Y:S05]  /*38ef0*/  BRA `(.L_x_1843) ;  /* 0xffffff3800007947 */ /* 0x000fea000383ffff */
.L_x_1573:
        /* <DEDUP_REMOVED lines=8> */
.L_x_1845:
[----:B------:R-:W-:Y:S05]  /*38f80*/  BSYNC B1 ;  /* 0x0000000000017941 */ /* 0x000fea0003800000 */
.L_x_1844:
        /* <DEDUP_REMOVED lines=8> */
.L_x_1846:
[----:B------:R-:W-:Y:S05]  /*39010*/  BRA `(.L_x_1847) ;  /* 0xffffff3800087947 */ /* 0x000fea000383ffff */
.L_x_1575:
[----:B------:R-:W-:Y:S02]  /*39020*/  IMAD.MOV.U32 R13, RZ, RZ, R24 ;  /* 0x000000ffff0d7224 */ /* 0x000fe400078e0018 */
[----:B------:R-:W-:Y:S02]  /*39030*/  IMAD.MOV.U32 R12, RZ, RZ, RZ ;  /* 0x000000ffff0c7224 */ /* 0x000fe400078e00ff */
[----:B------:R-:W-:Y:S02]  /*39040*/  IMAD.MOV.U32 R11, RZ, RZ, 0x1c1f ;  /* 0x00001c1fff0b7424 */ /* 0x000fe400078e00ff */
[----:B------:R-:W-:-:S07]  /*39050*/  IMAD.MOV.U32 R15, RZ, RZ, -0x1 ;  /* 0xffffffffff0f7424 */ /* 0x000fce00078e00ff */
[----:B------:R-:W-:Y:S05]  /*39060*/  WARPSYNC.COLLECTIVE R15, `(.L_x_1848) ;  /* 0x000000000f087348 */ /* 0x000fea0003c00000 */
[----:B------:R0:W1:Y:S02]  /*39070*/  SHFL.IDX P6, R14, R13, R12, R11 ;  /* 0x0000000c0d0e7389 */ /* 0x00006400000c000b */
[----:B01----:R-:W-:Y:S01]  /*39080*/  ENDCOLLECTIVE ;  /* 0x000000000000791b */ /* 0x003fe20003800000 */
.L_x_1848:
[----:B------:R-:W-:Y:S02]  /*39090*/  IMAD.MOV.U32 R13, RZ, RZ, R4 ;  /* 0x000000ffff0d7224 */ /* 0x000fe400078e0004 */
[----:B------:R-:W-:-:S07]  /*390a0*/  IMAD.MOV.U32 R5, RZ, RZ, R14 ;  /* 0x000000ffff057224 */ /* 0x000fce00078e000e */
[----:B------:R-:W-:Y:S05]  /*390b0*/  WARPSYNC.COLLECTIVE R15, `(.L_x_1849) ;  /* 0x000000000f087348 */ /* 0x000fea0003c00000 */
[----:B------:R0:W1:Y:S02]  /*390c0*/  SHFL.IDX P6, R14, R13, R12, R11 ;  /* 0x0000000c0d0e7389 */ /* 0x00006400000c000b */
[----:B01----:R-:W-:Y:S01]  /*390d0*/  ENDCOLLECTIVE ;  /* 0x000000000000791b */ /* 0x003fe20003800000 */
.L_x_1849:
[----:B------:R-:W-:Y:S05]  /*390e0*/  BRA `(.L_x_1850) ;  /* 0xffffff3c00347947 */ /* 0x000fea000383ffff */
.L_x_1578:
[----:B------:R-:W-:Y:S01]  /*390f0*/  BSSY B1, `(.L_x_1851) ;  /* 0x0000008000017945 */ /* 0x000fe20003800000 */
[----:B---3--:R-:W-:Y:S02]  /*39100*/  IMAD.MOV.U32 R13, RZ, RZ, R24 ;  /* 0x000000ffff0d7224 */ /* 0x008fe400078e0018 */
[----:B------:R-:W-:Y:S02]  /*39110*/  IMAD.MOV.U32 R12, RZ, RZ, 0x1 ;  /* 0x00000001ff0c7424 */ /* 0x000fe400078e00ff */
[----:B------:R-:W-:Y:S02]  /*39120*/  IMAD.MOV.U32 R11, RZ, RZ, 0x1c1f ;  /* 0x00001c1fff0b7424 */ /* 0x000fe400078e00ff */
[----:B------:R-:W-:-:S07]  /*39130*/  IMAD.MOV.U32 R15, RZ, RZ, -0x1 ;  /* 0xffffffffff0f7424 */ /* 0x000fce00078e00ff */
[----:B012---:R-:W-:Y:S05]  /*39140*/  WARPSYNC.COLLECTIVE R15, `(.L_x_1852) ;  /* 0x000000000f087348 */ /* 0x007fea0003c00000 */
[----:B--2---:R2:W3:Y:S02]  /*39150*/  SHFL.IDX P6, R14, R13, R12, R11 ;  /* 0x0000000c0d0e7389 */ /* 0x0044e400000c000b */
[----:B0123--:R-:W-:Y:S01]  /*39160*/  ENDCOLLECTIVE ;  /* 0x000000000000791b */ /* 0x00ffe20003800000 */
.L_x_1852:
[----:B------:R-:W-:Y:S05]  /*39170*/  BSYNC B1 ;  /* 0x0000000000017941 */ /* 0x000fea0003800000 */
.L_x_1851:
        /* <DEDUP_REMOVED lines=8> */
.L_x_1853:
[----:B------:R-:W-:Y:S05]  /*39200*/  BRA `(.L_x_1854) ;  /* 0xffffff4000347947 */ /* 0x000fea000383ffff */
.L_x_1582:
[----:B------:R-:W-:Y:S02]  /*39210*/  IMAD.MOV.U32 R13, RZ, RZ, R3 ;  /* 0x000000ffff0d7224 */ /* 0x000fe400078e0003 */
[----:B------:R-:W-:Y:S02]  /*39220*/  IMAD.MOV.U32 R12, RZ, RZ, RZ ;  /* 0x000000ffff0c7224 */ /* 0x000fe400078e00ff */
[----:B------:R-:W-:Y:S02]  /*39230*/  IMAD.MOV.U32 R11, RZ, RZ, 0x181f ;  /* 0x0000181fff0b7424 */ /* 0x000fe400078e00ff */
[----:B------:R-:W-:-:S07]  /*39240*/  IMAD.MOV.U32 R15, RZ, RZ, -0x1 ;  /* 0xffffffffff0f7424 */ /* 0x000fce00078e00ff */
[----:B--2---:R-:W-:Y:S05]  /*39250*/  WARPSYNC.COLLECTIVE R15, `(.L_x_1855) ;  /* 0x000000000f087348 */ /* 0x004fea0003c00000 */
[----:B------:R0:W1:Y:S02]  /*39260*/  SHFL.IDX P6, R14, R13, R12, R11 ;  /* 0x0000000c0d0e7389 */ /* 0x00006400000c000b */
[----:B012---:R-:W-:Y:S01]  /*39270*/  ENDCOLLECTIVE ;  /* 0x000000000000791b */ /* 0x007fe20003800000 */
.L_x_1855:
[----:B------:R-:W-:Y:S02]  /*39280*/  IMAD.MOV.U32 R13, RZ, RZ, R2 ;  /* 0x000000ffff0d7224 */ /* 0x000fe400078e0002 */
[----:B------:R-:W-:-:S07]  /*39290*/  IMAD.MOV.U32 R0, RZ, RZ, R14 ;  /* 0x000000ffff007224 */ /* 0x000fce00078e000e */
[----:B------:R-:W-:Y:S05]  /*392a0*/  WARPSYNC.COLLECTIVE R15, `(.L_x_1856) ;  /* 0x000000000f087348 */ /* 0x000fea0003c00000 */
[----:B------:R0:W1:Y:S02]  /*392b0*/  SHFL.IDX P6, R14, R13, R12, R11 ;  /* 0x0000000c0d0e7389 */ /* 0x00006400000c000b */
[----:B01----:R-:W-:Y:S01]  /*392c0*/  ENDCOLLECTIVE ;  /* 0x000000000000791b */ /* 0x003fe20003800000 */
.L_x_1856:
[----:B------:R-:W-:Y:S05]  /*392d0*/  BRA `(.L_x_1857) ;  /* 0xffffff4c00187947 */ /* 0x000fea000383ffff */
.L_x_1585:
[----:B------:R-:W-:Y:S01]  /*392e0*/  BSSY B1, `(.L_x_1858) ;  /* 0x0000008000017945 */ /* 0x000fe20003800000 */
[----:B------:R-:W-:Y:S02]  /*392f0*/  IMAD.MOV.U32 R13, RZ, RZ, R3 ;  /* 0x000000ffff0d7224 */ /* 0x000fe400078e0003 */
[----:B------:R-:W-:Y:S02]  /*39300*/  IMAD.MOV.U32 R12, RZ, RZ, 0x1 ;  /* 0x00000001ff0c7424 */ /* 0x000fe400078e00ff */
[----:B------:R-:W-:Y:S02]  /*39310*/  IMAD.MOV.U32 R11, RZ, RZ, 0x181f ;  /* 0x0000181fff0b7424 */ /* 0x000fe400078e00ff */
[----:B----4-:R-:W-:-:S07]  /*39320*/  IMAD.MOV.U32 R15, RZ, RZ, -0x1 ;  /* 0xffffffffff0f7424 */ /* 0x010fce00078e00ff */
[----:B0123--:R-:W-:Y:S05]  /*39330*/  WARPSYNC.COLLECTIVE R15, `(.L_x_1859) ;  /* 0x000000000f087348 */ /* 0x00ffea0003c00000 */
[----:B---3--:R3:W4:Y:S02]  /*39340*/  SHFL.IDX P6, R14, R13, R12, R11 ;  /* 0x0000000c0d0e7389 */ /* 0x00872400000c000b */
[----:B01234-:R-:W-:Y:S01]  /*39350*/  ENDCOLLECTIVE ;  /* 0x000000000000791b */ /* 0x01ffe20003800000 */
.L_x_1859:
[----:B------:R-:W-:Y:S05]  /*39360*/  BSYNC B1 ;  /* 0x0000000000017941 */ /* 0x000fea0003800000 */
.L_x_1858:
        /* <DEDUP_REMOVED lines=8> */
.L_x_1860:
[----:B------:R-:W-:Y:S05]  /*393f0*/  BRA `(.L_x_1861) ;  /* 0xffffff4c00247947 */ /* 0x000fea000383ffff */
.L_x_1588:
        /* <DEDUP_REMOVED lines=8> */
.L_x_1863:
[----:B------:R-:W-:Y:S05]  /*39480*/  BSYNC B1 ;  /* 0x0000000000017941 */ /* 0x000fea0003800000 */
.L_x_1862:
        /* <DEDUP_REMOVED lines=8> */
.L_x_1864:
[----:B------:R-:W-:Y:S05]  /*39510*/  BRA `(.L_x_1865) ;  /* 0xffffff4c002c7947 */ /* 0x000fea000383ffff */
.L_x_1591:
[----:B------:R-:W-:Y:S01]  /*39520*/  BSSY B1, `(.L_x_1866) ;  /* 0x0000008000017945 */ /* 0x000fe20003800000 */
[----:B------:R-:W-:Y:S02]  /*39530*/  IMAD.MOV.U32 R13, RZ, RZ, R3 ;  /* 0x000000ffff0d7224 */ /* 0x000fe400078e0003 */
[----:B------:R-:W-:Y:S02]  /*39540*/  IMAD.MOV.U32 R12, RZ, RZ, 0x3 ;  /* 0x00000003ff0c7424 */ /* 0x000fe400078e00ff */
[----:B------:R-:W-:Y:S02]  /*39550*/  IMAD.MOV.U32 R11, RZ, RZ, 0x181f ;  /* 0x0000181fff0b7424 */ /* 0x000fe400078e00ff */
[----:B0-----:R-:W-:-:S07]  /*39560*/  IMAD.MOV.U32 R15, RZ, RZ, -0x1 ;  /* 0xffffffffff0f7424 */ /* 0x001fce00078e00ff */
[----:B-1234-:R-:W-:Y:S05]  /*39570*/  WARPSYNC.COLLECTIVE R15, `(.L_x_1867) ;  /* 0x000000000f087348 */ /* 0x01efea0003c00000 */
[----:B----4-:R0:W4:Y:S02]  /*39580*/  SHFL.IDX P6, R14, R13, R12, R11 ;  /* 0x0000000c0d0e7389 */ /* 0x01012400000c000b */
[----:B01234-:R-:W-:Y:S01]  /*39590*/  ENDCOLLECTIVE ;  /* 0x000000000000791b */ /* 0x01ffe20003800000 */
.L_x_1867:
[----:B------:R-:W-:Y:S05]  /*395a0*/  BSYNC B1 ;  /* 0x0000000000017941 */ /* 0x000fea0003800000 */
.L_x_1866:
        /* <DEDUP_REMOVED lines=8> */
.L_x_1868:
[----:B------:R-:W-:Y:S05]  /*39630*/  BRA `(.L_x_1869) ;  /* 0xffffff4c00347947 */ /* 0x000fea000383ffff */
.L_x_1618:
[----:B------:R-:W1:Y:S01]  /*39640*/  S2R R11, SR_TID.X ;  /* 0x00000000000b7919 */ /* 0x000e620000002100 */
[----:B------:R-:W-:Y:S01]  /*39650*/  BSSY B1, `(.L_x_1870) ;  /* 0x000000a000017945 */ /* 0x000fe20003800000 */
[----:B------:R-:W-:Y:S02]  /*39660*/  IMAD.MOV.U32 R12, RZ, RZ, RZ ;  /* 0x000000ffff0c7224 */ /* 0x000fe400078e00ff */
[----:B0-----:R-:W-:Y:S01]  /*39670*/  IMAD.MOV.U32 R15, RZ, RZ, -0x1 ;  /* 0xffffffffff0f7424 */ /* 0x001fe200078e00ff */
[----:B-1----:R-:W-:-:S04]  /*39680*/  SHF.R.U32.HI R11, RZ, 0x5, R11 ;  /* 0x00000005ff0b7819 */ /* 0x002fc8000001160b */
[----:B------:R-:W-:-:S05]  /*39690*/  LOP3.LUT R11, R11, 0x3, RZ, 0xc0, !PT ;  /* 0x000000030b0b7812 */ /* 0x000fca00078ec0ff */
[----:B------:R-:W-:Y:S02]  /*396a0*/  IMAD.MOV.U32 R13, RZ, RZ, R11 ;  /* 0x000000ffff0d7224 */ /* 0x000fe400078e000b */
[----:B------:R-:W-:-:S07]  /*396b0*/  IMAD.MOV.U32 R11, RZ, RZ, 0x1f ;  /* 0x0000001fff0b7424 */ /* 0x000fce00078e00ff */
[----:B------:R-:W-:Y:S05]  /*396c0*/  WARPSYNC.COLLECTIVE R15, `(.L_x_1871) ;  /* 0x000000000f087348 */ /* 0x000fea0003c00000 */
[----:B------:R0:W1:Y:S02]  /*396d0*/  SHFL.IDX P6, R14, R13, R12, R11 ;  /* 0x0000000c0d0e7389 */ /* 0x00006400000c000b */
[----:B01----:R-:W-:Y:S01]  /*396e0*/  ENDCOLLECTIVE ;  /* 0x000000000000791b */ /* 0x003fe20003800000 */
.L_x_1871:
[----:B------:R-:W-:Y:S05]  /*396f0*/  BSYNC B1 ;  /* 0x0000000000017941 */ /* 0x000fea0003800000 */
.L_x_1870:
[----:B------:R-:W-:Y:S05]  /*39700*/  BRA `(.L_x_1872) ;  /* 0xffffff6c00a07947 */ /* 0x000fea000383ffff */
.L_x_1620:
[----:B------:R-:W-:Y:S01]  /*39710*/  BSSY B1, `(.L_x_1873) ;  /* 0x0000006000017945 */ /* 0x000fe20003800000 */
[----:B0-----:R-:W-:-:S07]  /*39720*/  IMAD.MOV.U32 R15, RZ, RZ, -0x1 ;  /* 0xffffffffff0f7424 */ /* 0x001fce00078e00ff */
[----:B-1----:R-:W-:Y:S05]  /*39730*/  WARPSYNC.COLLECTIVE R15, `(.L_x_1874) ;  /* 0x000000000f0c7348 */ /* 0x002fea0003c00000 */
[----:B------:R-:W-:Y:S02]  /*39740*/  ELECT P6, UR62, PT ;  /* 0x00000000003e782f */ /* 0x000fe400038c0000 */
[----:B------:R-:W-:Y:S01]  /*39750*/  MOV R14, UR62 ;  /* 0x0000003e000e7c02 */ /* 0x000fe20008000f00 */
[----:B-1----:R-:W-:Y:S10]  /*39760*/  ENDCOLLECTIVE ;  /* 0x000000000000791b */ /* 0x002ff40003800000 */
.L_x_1874:
[----:B------:R-:W-:Y:S05]  /*39770*/  BSYNC B1 ;  /* 0x0000000000017941 */ /* 0x000fea0003800000 */
.L_x_1873:
[----:B------:R-:W-:Y:S05]  /*39780*/  BRA `(.L_x_1619) ;  /* 0xffffff6c00987947 */ /* 0x000fea000383ffff */
.L_x_1622:
[----:B-1----:R1:W2:Y:S02]  /*39790*/  SYNCS.PHASECHK.TRANS64.TRYWAIT P0, [R19+URZ+0x29820], R5 ;  /* 0x02982005130075a7 */ /* 0x0022a4000800017f */
[----:B--2---:R-:W-:Y:S05]  /*397a0*/  @!P0 NANOSLEEP.SYNCS 0x989680 ;  /* 0x009896800000895d */ /* 0x004fea0003900000 */
[----:B------:R-:W2:Y:S02]  /*397b0*/  @!P0 SYNCS.PHASECHK.TRANS64 P0, [R19+URZ+0x29820], R5 ;  /* 0x02982005130085a7 */ /* 0x000ea4000800007f */
[----:B--2---:R-:W-:Y:S05]  /*397c0*/  @!P0 BRA `(.L_x_1622) ;  /* 0xfffffffc00f08947 */ /* 0x004fea000383ffff */
[----:B------:R-:W-:Y:S05]  /*397d0*/  BRA `(.L_x_1875) ;  /* 0xffffff6c00a87947 */ /* 0x000fea000383ffff */
.L_x_1626:
[----:B--2---:R2:W3:Y:S02]  /*397e0*/  SYNCS.PHASECHK.TRANS64.TRYWAIT P0, [R8+URZ+0x298a0], R11 ;  /* 0x0298a00b080075a7 */ /* 0x0044e4000800017f */
[----:B---3--:R-:W-:Y:S05]  /*397f0*/  @!P0 NANOSLEEP.SYNCS 0x989680 ;  /* 0x009896800000895d */ /* 0x008fea0003900000 */
[----:B------:R-:W3:Y:S02]  /*39800*/  @!P0 SYNCS.PHASECHK.TRANS64 P0, [R8+URZ+0x298a0], R11 ;  /* 0x0298a00b080085a7 */ /* 0x000ee4000800007f */
[----:B---3--:R-:W-:Y:S05]  /*39810*/  @!P0 BRA `(.L_x_1626) ;  /* 0xfffffffc00f08947 */ /* 0x008fea000383ffff */
[----:B------:R-:W-:Y:S05]  /*39820*/  BRA `(.L_x_1876) ;  /* 0xffffff6c00c87947 */ /* 0x000fea000383ffff */
.L_x_1633:
[----:B-1----:R1:W3:Y:S02]  /*39830*/  SYNCS.PHASECHK.TRANS64.TRYWAIT P0, [R8+URZ+0x298c0], R11 ;  /* 0x0298c00b080075a7 */ /* 0x0022e4000800017f */
[----:B---3--:R-:W-:Y:S05]  /*39840*/  @!P0 NANOSLEEP.SYNCS 0x989680 ;  /* 0x009896800000895d */ /* 0x008fea0003900000 */
[----:B------:R-:W3:Y:S02]  /*39850*/  @!P0 SYNCS.PHASECHK.TRANS64 P0, [R8+URZ+0x298c0], R11 ;  /* 0x0298c00b080085a7 */ /* 0x000ee4000800007f */
[----:B---3--:R-:W-:Y:S05]  /*39860*/  @!P0 BRA `(.L_x_1633) ;  /* 0xfffffffc00f08947 */ /* 0x008fea000383ffff */
[----:B------:R-:W-:Y:S05]  /*39870*/  BRA `(.L_x_1877) ;  /* 0xffffff7000c07947 */ /* 0x000fea000383ffff */
.L_x_1640:
[----:B-1----:R1:W2:Y:S02]  /*39880*/  SYNCS.PHASECHK.TRANS64.TRYWAIT P1, [R9+URZ+0x298a0], R8 ;  /* 0x0298a008090075a7 */ /* 0x0022a4000802017f */
[----:B--2---:R-:W-:Y:S05]  /*39890*/  @!P1 NANOSLEEP.SYNCS 0x989680 ;  /* 0x009896800000995d */ /* 0x004fea0003900000 */
[----:B------:R-:W2:Y:S02]  /*398a0*/  @!P1 SYNCS.PHASECHK.TRANS64 P1, [R9+URZ+0x298a0], R8 ;  /* 0x0298a008090095a7 */ /* 0x000ea4000802007f */
[----:B--2---:R-:W-:Y:S05]  /*398b0*/  @!P1 BRA `(.L_x_1640) ;  /* 0xfffffffc00f09947 */ /* 0x004fea000383ffff */
[----:B------:R-:W-:Y:S05]  /*398c0*/  BRA `(.L_x_1878) ;  /* 0xffffff74009c7947 */ /* 0x000fea000383ffff */
.L_x_1647:
[----:B--2---:R2:W3:Y:S02]  /*398d0*/  SYNCS.PHASECHK.TRANS64.TRYWAIT P1, [R9+URZ+0x298c0], R8 ;  /* 0x0298c008090075a7 */ /* 0x0044e4000802017f */
[----:B---3--:R-:W-:Y:S05]  /*398e0*/  @!P1 NANOSLEEP.SYNCS 0x989680 ;  /* 0x009896800000995d */ /* 0x008fea0003900000 */
[----:B------:R-:W3:Y:S02]  /*398f0*/  @!P1 SYNCS.PHASECHK.TRANS64 P1, [R9+URZ+0x298c0], R8 ;  /* 0x0298c008090095a7 */ /* 0x000ee4000802007f */
[----:B---3--:R-:W-:Y:S05]  /*39900*/  @!P1 BRA `(.L_x_1647) ;  /* 0xfffffffc00f09947 */ /* 0x008fea000383ffff */
[----:B------:R-:W-:Y:S05]  /*39910*/  BRA `(.L_x_1879) ;  /* 0xffffff7800907947 */ /* 0x000fea000383ffff */
.L_x_1672:
[----:B------:R-:W3:Y:S01]  /*39920*/  S2R R0, SR_TID.X ;  /* 0x0000000000007919 */ /* 0x000ee20000002100 */
[----:B------:R-:W-:Y:S01]  /*39930*/  BSSY B0, `(.L_x_1880) ;  /* 0x000000a000007945 */ /* 0x000fe20003800000 */
[----:B------:R-:W-:Y:S02]  /*39940*/  IMAD.MOV.U32 R12, RZ, RZ, RZ ;  /* 0x000000ffff0c7224 */ /* 0x000fe400078e00ff */
[----:B------:R-:W-:Y:S02]  /*39950*/  IMAD.MOV.U32 R11, RZ, RZ, 0x1f ;  /* 0x0000001fff0b7424 */ /* 0x000fe400078e00ff */
[----:B0-----:R-:W-:Y:S01]  /*39960*/  IMAD.MOV.U32 R15, RZ, RZ, -0x1 ;  /* 0xffffffffff0f7424 */ /* 0x001fe200078e00ff */
[----:B---3--:R-:W-:-:S04]  /*39970*/  SHF.R.U32.HI R0, RZ, 0x5, R0 ;  /* 0x00000005ff007819 */ /* 0x008fc80000011600 */
[----:B------:R-:W-:-:S05]  /*39980*/  LOP3.LUT R0, R0, 0x3, RZ, 0xc0, !PT ;  /* 0x0000000300007812 */ /* 0x000fca00078ec0ff */
[----:B------:R-:W-:-:S07]  /*39990*/  IMAD.MOV.U32 R13, RZ, RZ, R0 ;  /* 0x000000ffff0d7224 */ /* 0x000fce00078e0000 */
[----:B-12---:R-:W-:Y:S05]  /*399a0*/  WARPSYNC.COLLECTIVE R15, `(.L_x_1881) ;  /* 0x000000000f087348 */ /* 0x006fea0003c00000 */
[----:B------:R0:W3:Y:S02]  /*399b0*/  SHFL.IDX P6, R14, R13, R12, R11 ;  /* 0x0000000c0d0e7389 */ /* 0x0000e400000c000b */
[----:B0123--:R-:W-:Y:S01]  /*399c0*/  ENDCOLLECTIVE ;  /* 0x000000000000791b */ /* 0x00ffe20003800000 */
.L_x_1881:
[----:B------:R-:W-:Y:S05]  /*399d0*/  BSYNC B0 ;  /* 0x0000000000007941 */ /* 0x000fea0003800000 */
.L_x_1880:
[----:B------:R-:W-:Y:S05]  /*399e0*/  BRA `(.L_x_1882) ;  /* 0xffffff8800c07947 */ /* 0x000fea000383ffff */
.L_x_1674:
[----:B------:R-:W-:Y:S01]  /*399f0*/  BSSY B0, `(.L_x_1883) ;  /* 0x0000006000007945 */ /* 0x000fe20003800000 */
[----:B0-----:R-:W-:-:S07]  /*39a00*/  IMAD.MOV.U32 R15, RZ, RZ, -0x1 ;  /* 0xffffffffff0f7424 */ /* 0x001fce00078e00ff */
[----:B-123--:R-:W-:Y:S05]  /*39a10*/  WARPSYNC.COLLECTIVE R15, `(.L_x_1884) ;  /* 0x000000000f0c7348 */ /* 0x00efea0003c00000 */
[----:B------:R-:W-:Y:S02]  /*39a20*/  ELECT P6, UR62, PT ;  /* 0x00000000003e782f */ /* 0x000fe400038c0000 */
[----:B------:R-:W-:Y:S01]  /*39a30*/  MOV R14, UR62 ;  /* 0x0000003e000e7c02 */ /* 0x000fe20008000f00 */
[----:B-123--:R-:W-:Y:S10]  /*39a40*/  ENDCOLLECTIVE ;  /* 0x000000000000791b */ /* 0x00eff40003800000 */
.L_x_1884:
[----:B------:R-:W-:Y:S05]  /*39a50*/  BSYNC B0 ;  /* 0x0000000000007941 */ /* 0x000fea0003800000 */
.L_x_1883:
[----:B------:R-:W-:Y:S05]  /*39a60*/  BRA `(.L_x_1885) ;  /* 0xffffff8800c07947 */ /* 0x000fea000383ffff */
.L_x_1676:
[----:B--2---:R2:W3:Y:S02]  /*39a70*/  SYNCS.PHASECHK.TRANS64.TRYWAIT P0, [R2+URZ+0x29880], R3 ;  /* 0x02988003020075a7 */ /* 0x0044e4000800017f */
[----:B---3--:R-:W-:Y:S05]  /*39a80*/  @!P0 NANOSLEEP.SYNCS 0x989680 ;  /* 0x009896800000895d */ /* 0x008fea0003900000 */
[----:B------:R-:W3:Y:S02]  /*39a90*/  @!P0 SYNCS.PHASECHK.TRANS64 P0, [R2+URZ+0x29880], R3 ;  /* 0x02988003020085a7 */ /* 0x000ee4000800007f */
[----:B---3--:R-:W-:Y:S05]  /*39aa0*/  @!P0 BRA `(.L_x_1676) ;  /* 0xfffffffc00f08947 */ /* 0x008fea000383ffff */
[----:B------:R-:W-:Y:S05]  /*39ab0*/  BRA `(.L_x_1886) ;  /* 0xffffff8c002c7947 */ /* 0x000fea000383ffff */
.L_x_1678:
[----:B-1----:R1:W3:Y:S02]  /*39ac0*/  SYNCS.PHASECHK.TRANS64.TRYWAIT P0, [R2+URZ+0x29840], R3 ;  /* 0x02984003020075a7 */ /* 0x0022e4000800017f */
[----:B---3--:R-:W-:Y:S05]  /*39ad0*/  @!P0 NANOSLEEP.SYNCS 0x989680 ;  /* 0x009896800000895d */ /* 0x008fea0003900000 */
[----:B------:R-:W3:Y:S02]  /*39ae0*/  @!P0 SYNCS.PHASECHK.TRANS64 P0, [R2+URZ+0x29840], R3 ;  /* 0x02984003020085a7 */ /* 0x000ee4000800007f */
[----:B---3--:R-:W-:Y:S05]  /*39af0*/  @!P0 BRA `(.L_x_1678) ;  /* 0xfffffffc00f08947 */ /* 0x008fea000383ffff */
[----:B------:R-:W-:Y:S05]  /*39b00*/  BRA `(.L_x_1887) ;  /* 0xffffff8c00847947 */ /* 0x000fea000383ffff */
.L_x_1682:
[----:B------:R-:W2:Y:S01]  /*39b10*/  LDL.LU R11, [R1+0x38] ;  /* 0x00003800010b7983 */ /* 0x000ea20000300800 */
[----:B------:R-:W-:Y:S02]  /*39b20*/  IMAD.MOV.U32 R5, RZ, RZ, R12 ;  /* 0x000000ffff057224 */ /* 0x000fe400078e000c */
[----:B------:R-:W-:Y:S02]  /*39b30*/  IMAD.MOV.U32 R13, RZ, RZ, R3 ;  /* 0x000000ffff0d7224 */ /* 0x000fe400078e0003 */
[----:B------:R-:W-:Y:S02]  /*39b40*/  IMAD.MOV.U32 R12, RZ, RZ, RZ ;  /* 0x000000ffff0c7224 */ /* 0x000fe400078e00ff */
[----:B------:R-:W-:Y:S02]  /*39b50*/  IMAD.MOV.U32 R15, RZ, RZ, -0x1 ;  /* 0xffffffffff0f7424 */ /* 0x000fe400078e00ff */
[----:B------:R-:W-:-:S04]  /*39b60*/  IMAD.IADD R0, R10, 0x1, R5 ;  /* 0x000000010a007824 */ /* 0x000fc800078e0205 */
[----:B------:R-:W-:Y:S02]  /*39b70*/  VIADD R5, R0, 0x20 ;  /* 0x0000002000057836 */ /* 0x000fe40000000000 */
[----:B--2---:R-:W-:Y:S02]  /*39b80*/  IMAD R2, R11, R7, RZ ;  /* 0x000000070b027224 */ /* 0x004fe400078e02ff */
[----:B------:R-:W-:-:S03]  /*39b90*/  IMAD.MOV.U32 R11, RZ, RZ, 0x1c1f ;  /* 0x00001c1fff0b7424 */ /* 0x000fc600078e00ff */
[----:B------:R-:W-:-:S13]  /*39ba0*/  ISETP.GE.AND P4, PT, R0, R2, PT ;  /* 0x000000020000720c */ /* 0x000fda0003f86270 */
[----:B-----5:R-:W-:Y:S05]  /*39bb0*/  WARPSYNC.COLLECTIVE R15, `(.L_x_1888) ;  /* 0x000000000f087348 */ /* 0x020fea0003c00000 */
[----:B------:R0:W1:Y:S02]  /*39bc0*/  SHFL.IDX P6, R14, R13, R12, R11 ;  /* 0x0000000c0d0e7389 */ /* 0x00006400000c000b */
[----:B01---5:R-:W-:Y:S01]  /*39bd0*/  ENDCOLLECTIVE ;  /* 0x000000000000791b */ /* 0x023fe20003800000 */
.L_x_1888:
[----:B------:R-:W-:Y:S02]  /*39be0*/  IMAD.MOV.U32 R13, RZ, RZ, R4 ;  /* 0x000000ffff0d7224 */ /* 0x000fe400078e0004 */
[----:B------:R-:W-:-:S07]  /*39bf0*/  IMAD.MOV.U32 R6, RZ, RZ, R14 ;  /* 0x000000ffff067224 */ /* 0x000fce00078e000e */
[----:B------:R-:W-:Y:S05]  /*39c00*/  WARPSYNC.COLLECTIVE R15, `(.L_x_1889) ;  /* 0x000000000f087348 */ /* 0x000fea0003c00000 */
[----:B------:R0:W1:Y:S02]  /*39c10*/  SHFL.IDX P6, R14, R13, R12, R11 ;  /* 0x0000000c0d0e7389 */ /* 0x00006400000c000b */
[----:B01----:R-:W-:Y:S01]  /*39c20*/  ENDCOLLECTIVE ;  /* 0x000000000000791b */ /* 0x003fe20003800000 */
.L_x_1889:
[----:B------:R-:W-:Y:S02]  /*39c30*/  IMAD.MOV.U32 R13, RZ, RZ, R3 ;  /* 0x000000ffff0d7224 */ /* 0x000fe400078e0003 */
[----:B------:R-:W-:Y:S02]  /*39c40*/  IMAD.MOV.U32 R12, RZ, RZ, 0x1 ;  /* 0x00000001ff0c7424 */ /* 0x000fe400078e00ff */
[----:B------:R-:W-:-:S07]  /*39c50*/  IMAD.MOV.U32 R7, RZ, RZ, R14 ;  /* 0x000000ffff077224 */ /* 0x000fce00078e000e */
[----:B------:R-:W-:Y:S05]  /*39c60*/  WARPSYNC.COLLECTIVE R15, `(.L_x_1890) ;  /* 0x000000000f087348 */ /* 0x000fea0003c00000 */
[----:B------:R0:W1:Y:S02]  /*39c70*/  SHFL.IDX P6, R14, R13, R12, R11 ;  /* 0x0000000c0d0e7389 */ /* 0x00006400000c000b */
[----:B01----:R-:W-:Y:S01]  /*39c80*/  ENDCOLLECTIVE ;  /* 0x000000000000791b */ /* 0x003fe20003800000 */
.L_x_1890:
        /* <DEDUP_REMOVED lines=17> */
.L_x_1891:
[----:B------:R-:W-:Y:S02]  /*39da0*/  IMAD.MOV.U32 R13, RZ, RZ, R3 ;  /* 0x000000ffff0d7224 */ /* 0x000fe400078e0003 */
[----:B------:R-:W-:Y:S02]  /*39db0*/  IMAD.MOV.U32 R12, RZ, RZ, 0x2 ;  /* 0x00000002ff0c7424 */ /* 0x000fe400078e00ff */
[----:B------:R-:W-:-:S07]  /*39dc0*/  IMAD.MOV.U32 R5, RZ, RZ, R14 ;  /* 0x000000ffff057224 */ /* 0x000fce00078e000e */
[----:B------:R-:W-:Y:S05]  /*39dd0*/  WARPSYNC.COLLECTIVE R15, `(.L_x_1892) ;  /* 0x000000000f087348 */ /* 0x000fea0003c00000 */
[----:B------:R0:W1:Y:S02]  /*39de0*/  SHFL.IDX P6, R14, R13, R12, R11 ;  /* 0x0000000c0d0e7389 */ /* 0x00006400000c000b */
[----:B01----:R-:W-:Y:S01]  /*39df0*/  ENDCOLLECTIVE ;  /* 0x000000000000791b */ /* 0x003fe20003800000 */
.L_x_1892:
        /* <DEDUP_REMOVED lines=17> */
.L_x_1893:
[----:B------:R-:W-:Y:S02]  /*39f10*/  IMAD.MOV.U32 R13, RZ, RZ, R3 ;  /* 0x000000ffff0d7224 */ /* 0x000fe400078e0003 */
[----:B------:R-:W-:Y:S02]  /*39f20*/  IMAD.MOV.U32 R12, RZ, RZ, 0x3 ;  /* 0x00000003ff0c7424 */ /* 0x000fe400078e00ff */
[----:B------:R-:W-:-:S07]  /*39f30*/  IMAD.MOV.U32 R5, RZ, RZ, R14 ;  /* 0x000000ffff057224 */ /* 0x000fce00078e000e */
[----:B------:R-:W-:Y:S05]  /*39f40*/  WARPSYNC.COLLECTIVE R15, `(.L_x_1894) ;  /* 0x000000000f087348 */ /* 0x000fea0003c00000 */
[----:B------:R0:W1:Y:S02]  /*39f50*/  SHFL.IDX P6, R14, R13, R12, R11 ;  /* 0x0000000c0d0e7389 */ /* 0x00006400000c000b */
[----:B01----:R-:W-:Y:S01]  /*39f60*/  ENDCOLLECTIVE ;  /* 0x000000000000791b */ /* 0x003fe20003800000 */
.L_x_1894:
[----:B------:R-:W-:-:S05]  /*39f70*/  @!P3 IADD3 R5, P4, R9, R5, RZ ;  /* 0x000000050905b210 */ /* 0x000fca0007f9e0ff */
[----:B------:R-:W-:-:S04]  /*39f80*/  @!P3 IMAD.X R6, RZ, RZ, R6, P4 ;  /* 0x000000ffff06b224 */ /* 0x000fc800020e0606 */
[----:B------:R-:W-:Y:S02]  /*39f90*/  @!P3 IMAD.MOV.U32 R7, RZ, RZ, R6 ;  /* 0x000000ffff07b224 */ /* 0x000fe400078e0006 */
[----:B------:R-:W-:Y:S02]  /*39fa0*/  IMAD.MOV.U32 R13, RZ, RZ, R4 ;  /* 0x000000ffff0d7224 */ /* 0x000fe400078e0004 */
[----:B------:R-:W-:-:S05]  /*39fb0*/  @!P3 IMAD.MOV.U32 R6, RZ, RZ, R5 ;  /* 0x000000ffff06b224 */ /* 0x000fca00078e0005 */
[----:B------:R-:W-:Y:S01]  /*39fc0*/  @!PT LDS RZ, [RZ] ;  /* 0x00000000fffff984 */ /* 0x000fe20000000800 */
[----:B------:R-:W-:Y:S01]  /*39fd0*/  @!PT LDS RZ, [RZ] ;  /* 0x00000000fffff984 */ /* 0x000fe20000000800 */
[----:B------:R-:W-:Y:S01]  /*39fe0*/  @!PT LDS RZ, [RZ] ;  /* 0x00000000fffff984 */ /* 0x000fe20000000800 */
[----:B------:R0:W-:Y:S01]  /*39ff0*/  @!P3 LDGSTS.E.BYPASS.LTC128B.128 [R8+0x15400], desc[UR60][R6.64], !P0 ;  /* 0x154000000608bfae */ /* 0x0001e2000c101d7c */
[----:B------:R-:W-:-:S03]  /*3a000*/  IMAD.MOV.U32 R5, RZ, RZ, R14 ;  /* 0x000000ffff057224 */ /* 0x000fc600078e000e */
[----:B------:R0:W-:Y:S04]  /*3a010*/  @!P3 LDGSTS.E.BYPASS.LTC128B.128 [R8+0x17400], desc[UR60][R6.64+0x40], !P1 ;  /* 0x174000400608bfae */ /* 0x0001e8000c901d7c */
[----:B0-----:R-:W-:Y:S05]  /*3a020*/  WARPSYNC.COLLECTIVE R15, `(.L_x_1895) ;  /* 0x000000000f087348 */ /* 0x001fea0003c00000 */
[----:B------:R1:W2:Y:S02]  /*3a030*/  SHFL.IDX P6, R14, R13, R12, R11 ;  /* 0x0000000c0d0e7389 */ /* 0x0002a400000c000b */
[----:B012---:R-:W-:Y:S01]  /*3a040*/  ENDCOLLECTIVE ;  /* 0x000000000000791b */ /* 0x007fe20003800000 */
.L_x_1895:
[----:B------:R-:W-:Y:S01]  /*3a050*/  @!PT LDS RZ, [RZ] ;  /* 0x00000000fffff984 */ /* 0x000fe20000000800 */
[----:B------:R-:W-:Y:S01]  /*3a060*/  @!PT LDS RZ, [RZ] ;  /* 0x00000000fffff984 */ /* 0x000fe20000000800 */
[----:B------:R-:W-:Y:S01]  /*3a070*/  @!PT LDS RZ, [RZ] ;  /* 0x00000000fffff984 */ /* 0x000fe20000000800 */
[----:B------:R0:W-:Y:S01]  /*3a080*/  @!P3 LDGSTS.E.BYPASS.LTC128B.128 [R8+0x19400], desc[UR60][R6.64+0x80], !P2 ;  /* 0x194000800608bfae */ /* 0x0001e2000d101d7c */
[----:B------:R-:W-:Y:S01]  /*3a090*/  IMAD.MOV.U32 R3, RZ, RZ, R14 ;  /* 0x000000ffff037224 */ /* 0x000fe200078e000e */
[----:B------:R-:W-:Y:S06]  /*3a0a0*/  BRA `(.L_x_1896) ;  /* 0xffffff9000d87947 */ /* 0x000fec000383ffff */
.L_x_1687:
[----:B----4-:R4:W0:Y:S02]  /*3a0b0*/  SYNCS.PHASECHK.TRANS64.TRYWAIT P0, [R19+URZ+0x29820], R0 ;  /* 0x02982000130075a7 */ /* 0x010824000800017f */
[----:B0-----:R-:W-:Y:S05]  /*3a0c0*/  @!P0 NANOSLEEP.SYNCS 0x989680 ;  /* 0x009896800000895d */ /* 0x001fea0003900000 */
[----:B------:R-:W0:Y:S02]  /*3a0d0*/  @!P0 SYNCS.PHASECHK.TRANS64 P0, [R19+URZ+0x29820], R0 ;  /* 0x02982000130085a7 */ /* 0x000e24000800007f */
[----:B0-----:R-:W-:Y:S05]  /*3a0e0*/  @!P0 BRA `(.L_x_1687) ;  /* 0xfffffffc00f08947 */ /* 0x001fea000383ffff */
[----:B------:R-:W-:Y:S05]  /*3a0f0*/  BRA `(.L_x_1897) ;  /* 0xffffff9400487947 */ /* 0x000fea000383ffff */
.L_x_1693:
[----:B0-----:R0:W3:Y:S02]  /*3a100*/  SYNCS.PHASECHK.TRANS64.TRYWAIT P0, [R5+URZ+0x29880], R4 ;  /* 0x02988004050075a7 */ /* 0x0010e4000800017f */
[----:B---3--:R-:W-:Y:S05]  /*3a110*/  @!P0 NANOSLEEP.SYNCS 0x989680 ;  /* 0x009896800000895d */ /* 0x008fea0003900000 */
[----:B------:R-:W3:Y:S02]  /*3a120*/  @!P0 SYNCS.PHASECHK.TRANS64 P0, [R5+URZ+0x29880], R4 ;  /* 0x02988004050085a7 */ /* 0x000ee4000800007f */
[----:B---3--:R-:W-:Y:S05]  /*3a130*/  @!P0 BRA `(.L_x_1693) ;  /* 0xfffffffc00f08947 */ /* 0x008fea000383ffff */
[----:B------:R-:W-:Y:S05]  /*3a140*/  BRA `(.L_x_1898) ;  /* 0xffffff9800007947 */ /* 0x000fea000383ffff */
.L_x_1698:
[----:B--2---:R2:W3:Y:S02]  /*3a150*/  SYNCS.PHASECHK.TRANS64.TRYWAIT P0, [R5+URZ+0x29840], R4 ;  /* 0x02984004050075a7 */ /* 0x0044e4000800017f */
[----:B---3--:R-:W-:Y:S05]  /*3a160*/  @!P0 NANOSLEEP.SYNCS 0x989680 ;  /* 0x009896800000895d */ /* 0x008fea0003900000 */
[----:B------:R-:W3:Y:S02]  /*3a170*/  @!P0 SYNCS.PHASECHK.TRANS64 P0, [R5+URZ+0x29840], R4 ;  /* 0x02984004050085a7 */ /* 0x000ee4000800007f */
[----:B---3--:R-:W-:Y:S05]  /*3a180*/  @!P0 BRA `(.L_x_1698) ;  /* 0xfffffffc00f08947 */ /* 0x008fea000383ffff */
[----:B------:R-:W-:Y:S05]  /*3a190*/  BRA `(.L_x_1899) ;  /* 0xffffff9800807947 */ /* 0x000fea000383ffff */
.L_x_1706:
[----:B---3--:R3:W4:Y:S02]  /*3a1a0*/  SYNCS.PHASECHK.TRANS64.TRYWAIT P0, [R20+URZ+0x29870], R4 ;  /* 0x02987004140075a7 */ /* 0x008724000800017f */
[----:B----4-:R-:W-:Y:S05]  /*3a1b0*/  @!P0 NANOSLEEP.SYNCS 0x989680 ;  /* 0x009896800000895d */ /* 0x010fea0003900000 */
[----:B------:R-:W4:Y:S02]  /*3a1c0*/  @!P0 SYNCS.PHASECHK.TRANS64 P0, [R20+URZ+0x29870], R4 ;  /* 0x02987004140085a7 */ /* 0x000f24000800007f */
[----:B----4-:R-:W-:Y:S05]  /*3a1d0*/  @!P0 BRA `(.L_x_1706) ;  /* 0xfffffffc00f08947 */ /* 0x010fea000383ffff */
[----:B------:R-:W-:Y:S05]  /*3a1e0*/  BRA `(.L_x_1900) ;  /* 0xffffff9c009c7947 */ /* 0x000fea000383ffff */
.L_x_1708:
[----:B----4-:R4:W0:Y:S02]  /*3a1f0*/  SYNCS.PHASECHK.TRANS64.TRYWAIT P0, [R20+URZ+0x29860], R3 ;  /* 0x02986003140075a7 */ /* 0x010824000800017f */
[----:B0-----:R-:W-:Y:S05]  /*3a200*/  @!P0 NANOSLEEP.SYNCS 0x989680 ;  /* 0x009896800000895d */ /* 0x001fea0003900000 */
[----:B------:R-:W0:Y:S02]  /*3a210*/  @!P0 SYNCS.PHASECHK.TRANS64 P0, [R20+URZ+0x29860], R3 ;  /* 0x02986003140085a7 */ /* 0x000e24000800007f */
[----:B0-----:R-:W-:Y:S05]  /*3a220*/  @!P0 BRA `(.L_x_1708) ;  /* 0xfffffffc00f08947 */ /* 0x001fea000383ffff */
[----:B------:R-:W-:Y:S05]  /*3a230*/  BRA `(.L_x_1901) ;  /* 0xffffff9c00a47947 */ /* 0x000fea000383ffff */
.L_x_1715:
[----:B--2---:R2:W3:Y:S02]  /*3a240*/  SYNCS.PHASECHK.TRANS64.TRYWAIT P1, [R16+URZ+0x29870], R0 ;  /* 0x02987000100075a7 */ /* 0x0044e4000802017f */
[----:B---3--:R-:W-:Y:S05]  /*3a250*/  @!P1 NANOSLEEP.SYNCS 0x989680 ;  /* 0x009896800000995d */ /* 0x008fea0003900000 */
[----:B------:R-:W3:Y:S02]  /*3a260*/  @!P1 SYNCS.PHASECHK.TRANS64 P1, [R16+URZ+0x29870], R0 ;  /* 0x02987000100095a7 */ /* 0x000ee4000802007f */
[----:B---3--:R-:W-:Y:S05]  /*3a270*/  @!P1 BRA `(.L_x_1715) ;  /* 0xfffffffc00f09947 */ /* 0x008fea000383ffff */
[----:B------:R-:W-:Y:S05]  /*3a280*/  BRA `(.L_x_1902) ;  /* 0xffffffa4008c7947 */ /* 0x000fea000383ffff */
.L_x_1717:
[----:B--2---:R2:W3:Y:S02]  /*3a290*/  SYNCS.PHASECHK.TRANS64.TRYWAIT P1, [R16+URZ+0x29860], R0 ;  /* 0x02986000100075a7 */ /* 0x0044e4000802017f */
[----:B---3--:R-:W-:Y:S05]  /*3a2a0*/  @!P1 NANOSLEEP.SYNCS 0x989680 ;  /* 0x009896800000995d */ /* 0x008fea0003900000 */
[----:B------:R-:W3:Y:S02]  /*3a2b0*/  @!P1 SYNCS.PHASECHK.TRANS64 P1, [R16+URZ+0x29860], R0 ;  /* 0x02986000100095a7 */ /* 0x000ee4000802007f */
[----:B---3--:R-:W-:Y:S05]  /*3a2c0*/  @!P1 BRA `(.L_x_1717) ;  /* 0xfffffffc00f09947 */ /* 0x008fea000383ffff */
[----:B------:R-:W-:Y:S05]  /*3a2d0*/  BRA `(.L_x_1903) ;  /* 0xffffffa400947947 */ /* 0x000fea000383ffff */
.L_x_1721:
[----:B------:R-:W2:Y:S01]  /*3a2e0*/  LDL R0, [R1] ;  /* 0x0000000001007983 */ /* 0x000ea20000100800 */
[----:B------:R-:W-:Y:S01]  /*3a2f0*/  BSSY B0, `(.L_x_1904) ;  /* 0x0000008000007945 */ /* 0x000fe20003800000 */
[----:B------:R-:W-:Y:S02]  /*3a300*/  IMAD.MOV.U32 R12, RZ, RZ, RZ ;  /* 0x000000ffff0c7224 */ /* 0x000fe400078e00ff */
[----:B------:R-:W-:Y:S02]  /*3a310*/  IMAD.MOV.U32 R11, RZ, RZ, 0x1f ;  /* 0x0000001fff0b7424 */ /* 0x000fe400078e00ff */
[----:B0-----:R-:W-:Y:S02]  /*3a320*/  IMAD.MOV.U32 R15, RZ, RZ, -0x1 ;  /* 0xffffffffff0f7424 */ /* 0x001fe400078e00ff */
[----:B--2---:R-:W-:-:S07]  /*3a330*/  IMAD.MOV.U32 R13, RZ, RZ, R0 ;  /* 0x000000ffff0d7224 */ /* 0x004fce00078e0000 */
[----:B-1----:R-:W-:Y:S05]  /*3a340*/  WARPSYNC.COLLECTIVE R15, `(.L_x_1905) ;  /* 0x000000000f087348 */ /* 0x002fea0003c00000 */
[----:B------:R0:W2:Y:S02]  /*3a350*/  SHFL.IDX P6, R14, R13, R12, R11 ;  /* 0x0000000c0d0e7389 */ /* 0x0000a400000c000b */
[----:B012---:R-:W-:Y:S01]  /*3a360*/  ENDCOLLECTIVE ;  /* 0x000000000000791b */ /* 0x007fe20003800000 */
.L_x_1905:
[----:B------:R-:W-:Y:S05]  /*3a370*/  BSYNC B0 ;  /* 0x0000000000007941 */ /* 0x000fea0003800000 */
.L_x_1904:
[----:B------:R0:W5:Y:S01]  /*3a380*/  LDL R2, [R1+0xc] ;  /* 0x00000c0001027983 */ /* 0x0001620000100800 */
[----:B------:R-:W-:Y:S02]  /*3a390*/  IMAD.MOV.U32 R13, RZ, RZ, R0 ;  /* 0x000000ffff0d7224 */ /* 0x000fe400078e0000 */
[----:B------:R-:W-:Y:S02]  /*3a3a0*/  IMAD.MOV.U32 R12, RZ, RZ, 0x1 ;  /* 0x00000001ff0c7424 */ /* 0x000fe400078e00ff */
[----:B------:R-:W-:Y:S02]  /*3a3b0*/  IMAD.MOV.U32 R11, RZ, RZ, 0x1f ;  /* 0x0000001fff0b7424 */ /* 0x000fe400078e00ff */
[----:B------:R-:W-:Y:S02]  /*3a3c0*/  IMAD.MOV.U32 R15, RZ, RZ, -0x1 ;  /* 0xffffffffff0f7424 */ /* 0x000fe400078e00ff */
[----:B0-----:R-:W-:-:S07]  /*3a3d0*/  IMAD.MOV.U32 R5, RZ, RZ, R14 ;  /* 0x000000ffff057224 */ /* 0x001fce00078e000e */
[----:B-----5:R-:W-:Y:S05]  /*3a3e0*/  WARPSYNC.COLLECTIVE R15, `(.L_x_1906) ;  /* 0x000000000f087348 */ /* 0x020fea0003c00000 */
[----:B------:R0:W1:Y:S02]  /*3a3f0*/  SHFL.IDX P6, R14, R13, R12, R11 ;  /* 0x0000000c0d0e7389 */ /* 0x00006400000c000b */
[----:B01---5:R-:W-:Y:S01]  /*3a400*/  ENDCOLLECTIVE ;  /* 0x000000000000791b */ /* 0x023fe20003800000 */
.L_x_1906:
        /* <DEDUP_REMOVED lines=16> */
[----:B------:R-:W-:Y:S01]  /*3a510*/  ISETP.GE.U32.AND P5, PT, R16, 0x10, PT ;  /* 0x000000101000780c */ /* 0x000fe20003fa6070 */
[----:B--2---:R-:W-:Y:S02]  /*3a520*/  @!P1 IMAD.MOV.U32 R4, RZ, RZ, R8 ;  /* 0x000000ffff049224 */ /* 0x004fe400078e0008 */
        /* <DEDUP_REMOVED lines=8> */
.L_x_1907:
        /* <DEDUP_REMOVED lines=8> */
.L_x_1908:
        /* <DEDUP_REMOVED lines=8> */
.L_x_1909:
        /* <DEDUP_REMOVED lines=8> */
.L_x_1910:
        /* <DEDUP_REMOVED lines=8> */
.L_x_1911:
[----:B------:R-:W-:Y:S02]  /*3a7b0*/  IMAD.MOV.U32 R12, RZ, RZ, 0x1f ;  /* 0x0000001fff0c7424 */ /* 0x000fe400078e00ff */
[----:B------:R-:W-:Y:S02]  /*3a7c0*/  IMAD.MOV.U32 R11, RZ, RZ, 0x1f ;  /* 0x0000001fff0b7424 */ /* 0x000fe400078e00ff */
[----:B------:R-:W-:-:S05]  /*3a7d0*/  IMAD.MOV.U32 R3, RZ, RZ, R14 ;  /* 0x000000ffff037224 */ /* 0x000fca00078e000e */
[----:B------:R-:W-:-:S05]  /*3a7e0*/  SEL R3, R3, RZ, P5 ;  /* 0x000000ff03037207 */ /* 0x000fca0002800000 */
[----:B------:R-:W-:-:S04]  /*3a7f0*/  IMAD.IADD R3, R2, 0x1, R3 ;  /* 0x0000000102037824 */ /* 0x000fc800078e0203 */
[----:B------:R-:W-:-:S07]  /*3a800*/  IMAD.MOV.U32 R13, RZ, RZ, R3 ;  /* 0x000000ffff0d7224 */ /* 0x000fce00078e0003 */
[----:B------:R-:W-:Y:S05]  /*3a810*/  WARPSYNC.COLLECTIVE R15, `(.L_x_1912) ;  /* 0x000000000f087348 */ /* 0x000fea0003c00000 */
[----:B------:R0:W1:Y:S02]  /*3a820*/  SHFL.IDX P6, R14, R13, R12, R11 ;  /* 0x0000000c0d0e7389 */ /* 0x00006400000c000b */
[----:B01----:R-:W-:Y:S01]  /*3a830*/  ENDCOLLECTIVE ;  /* 0x000000000000791b */ /* 0x003fe20003800000 */
.L_x_1912:
[----:B------:R-:W-:Y:S01]  /*3a840*/  IMAD.MOV.U32 R9, RZ, RZ, R14 ;  /* 0x000000ffff097224 */ /* 0x000fe200078e000e */
[----:B------:R-:W-:Y:S06]  /*3a850*/  BRA `(.L_x_1913) ;  /* 0xffffffa8009c7947 */ /* 0x000fec000383ffff */
.L_x_1724:
[----:B------:R-:W-:Y:S01]  /*3a860*/  BSSY B0, `(.L_x_1914) ;  /* 0x0000008000007945 */ /* 0x000fe20003800000 */
[----:B------:R-:W-:Y:S02]  /*3a870*/  IMAD.MOV.U32 R13, RZ, RZ, R2 ;  /* 0x000000ffff0d7224 */ /* 0x000fe400078e0002 */
[----:B------:R-:W-:Y:S02]  /*3a880*/  IMAD.MOV.U32 R12, RZ, RZ, 0x1 ;  /* 0x00000001ff0c7424 */ /* 0x000fe400078e00ff */
[----:B------:R-:W-:Y:S02]  /*3a890*/  IMAD.MOV.U32 R11, RZ, RZ, RZ ;  /* 0x000000ffff0b7224 */ /* 0x000fe400078e00ff */
[----:B0-----:R-:W-:-:S07]  /*3a8a0*/  IMAD.MOV.U32 R15, RZ, RZ, -0x1 ;  /* 0xffffffffff0f7424 */ /* 0x001fce00078e00ff */
[----:B------:R-:W-:Y:S05]  /*3a8b0*/  WARPSYNC.COLLECTIVE R15, `(.L_x_1915) ;  /* 0x000000000f087348 */ /* 0x000fea0003c00000 */
[----:B------:R0:W1:Y:S02]  /*3a8c0*/  SHFL.UP P6, R14, R13, R12, R11 ;  /* 0x0400000c0d0e7389 */ /* 0x00006400000c000b */
[----:B01----:R-:W-:Y:S01]  /*3a8d0*/  ENDCOLLECTIVE ;  /* 0x000000000000791b */ /* 0x003fe20003800000 */
.L_x_1915:
[----:B------:R-:W-:Y:S05]  /*3a8e0*/  BSYNC B0 ;  /* 0x0000000000007941 */ /* 0x000fea0003800000 */
.L_x_1914:
[----:B------:R-:W-:Y:S02]  /*3a8f0*/  IMAD.MOV.U32 R3, RZ, RZ, R14 ;  /* 0x000000ffff037224 */ /* 0x000fe400078e000e */
[----:B------:R-:W-:Y:S02]  /*3a900*/  IMAD.MOV.U32 R12, RZ, RZ, 0x2 ;  /* 0x00000002ff0c7424 */ /* 0x000fe400078e00ff */
[----:B------:R-:W-:Y:S01]  /*3a910*/  IMAD.MOV.U32 R11, RZ, RZ, RZ ;  /* 0x000000ffff0b7224 */ /* 0x000fe200078e00ff */
[----:B------:R-:W-:Y:S01]  /*3a920*/  SEL R3, R3, RZ, P1 ;  /* 0x000000ff03037207 */ /* 0x000fe20000800000 */
[----:B------:R-:W-:-:S04]  /*3a930*/  IMAD.MOV.U32 R15, RZ, RZ, -0x1 ;  /* 0xffffffffff0f7424 */ /* 0x000fc800078e00ff */
[----:B------:R-:W-:-:S04]  /*3a940*/  IMAD.IADD R2, R2, 0x1, R3 ;  /* 0x0000000102027824 */ /* 0x000fc800078e0203 */
[----:B------:R-:W-:-:S07]  /*3a950*/  IMAD.MOV.U32 R13, RZ, RZ, R2 ;  /* 0x000000ffff0d7224 */ /* 0x000fce00078e0002 */
[----:B------:R-:W-:Y:S05]  /*3a960*/  WARPSYNC.COLLECTIVE R15, `(.L_x_1916) ;  /* 0x000000000f087348 */ /* 0x000fea0003c00000 */
[----:B------:R0:W1:Y:S02]  /*3a970*/  SHFL.UP P6, R14, R13, R12, R11 ;  /* 0x0400000c0d0e7389 */ /* 0x00006400000c000b */
[----:B01----:R-:W-:Y:S01]  /*3a980*/  ENDCOLLECTIVE ;  /* 0x000000000000791b */ /* 0x003fe20003800000 */
.L_x_1916:
        /* <DEDUP_REMOVED lines=8> */
.L_x_1917:
        /* <DEDUP_REMOVED lines=8> */
.L_x_1918:
        /* <DEDUP_REMOVED lines=8> */
.L_x_1919:
        /* <DEDUP_REMOVED lines=9> */
.L_x_1920:
[----:B------:R-:W-:Y:S01]  /*3aba0*/  IMAD.MOV.U32 R9, RZ, RZ, R14 ;  /* 0x000000ffff097224 */ /* 0x000fe200078e000e */
[----:B------:R-:W-:Y:S06]  /*3abb0*/  BRA `(.L_x_1921) ;  /* 0xffffffa800747947 */ /* 0x000fec000383ffff */
.L_x_1726:
[----:B------:R-:W-:Y:S01]  /*3abc0*/  BSSY B0, `(.L_x_1922) ;  /* 0x0000006000007945 */ /* 0x000fe20003800000 */
[----:B------:R-:W-:Y:S01]  /*3abd0*/  PLOP3.LUT P6, PT, P6, PT, PT, 0x8, 0x0 ;  /* 0x000000000000781c */ /* 0x000fe200037ce170 */
[----:B0-----:R-:W-:-:S12]  /*3abe0*/  IMAD.MOV.U32 R15, RZ, RZ, -0x1 ;  /* 0xffffffffff0f7424 */ /* 0x001fd800078e00ff */
[----:B-1----:R-:W-:Y:S05]  /*3abf0*/  WARPSYNC.COLLECTIVE R15, `(.L_x_1923) ;  /* 0x000000000f087348 */ /* 0x002fea0003c00000 */
[----:B------:R-:W-:Y:S01]  /*3ac00*/  VOTE.ANY R14, PT, P6 ;  /* 0x00000000000e7806 */ /* 0x000fe200030e0100 */
[----:B-1----:R-:W-:Y:S06]  /*3ac10*/  ENDCOLLECTIVE ;  /* 0x000000000000791b */ /* 0x002fec0003800000 */
.L_x_1923:
[----:B------:R-:W-:Y:S05]  /*3ac20*/  BSYNC B0 ;  /* 0x0000000000007941 */ /* 0x000fea0003800000 */
.L_x_1922:
[----:B------:R0:W5:Y:S01]  /*3ac30*/  LDL.LU R10, [R1+0xc] ;  /* 0x00000c00010a7983 */ /* 0x0001620000300800 */
[----:B------:R-:W-:Y:S02]  /*3ac40*/  IMAD.MOV.U32 R3, RZ, RZ, R14 ;  /* 0x000000ffff037224 */ /* 0x000fe400078e000e */
[----:B------:R-:W-:Y:S02]  /*3ac50*/  IMAD.MOV.U32 R13, RZ, RZ, R4 ;  /* 0x000000ffff0d7224 */ /* 0x000fe400078e0004 */
[----:B------:R-:W1:Y:S01]  /*3ac60*/  POPC R0, R3 ;  /* 0x0000000300007309 */ /* 0x000e620000000000 */
[----:B------:R-:W-:Y:S02]  /*3ac70*/  IMAD.MOV.U32 R11, RZ, RZ, 0x1f ;  /* 0x0000001fff0b7424 */ /* 0x000fe400078e00ff */
[----:B------:R-:W-:Y:S02]  /*3ac80*/  IMAD.MOV.U32 R15, RZ, RZ, -0x1 ;  /* 0xffffffffff0f7424 */ /* 0x000fe400078e00ff */
[----:B01----:R-:W-:-:S07]  /*3ac90*/  IMAD.MOV.U32 R12, RZ, RZ, R0 ;  /* 0x000000ffff0c7224 */ /* 0x003fce00078e0000 */
[----:B-----5:R-:W-:Y:S05]  /*3aca0*/  WARPSYNC.COLLECTIVE R15, `(.L_x_1924) ;  /* 0x000000000f087348 */ /* 0x020fea0003c00000 */
[----:B------:R0:W1:Y:S02]  /*3acb0*/  SHFL.IDX P6, R14, R13, R12, R11 ;  /* 0x0000000c0d0e7389 */ /* 0x00006400000c000b */
[----:B01---5:R-:W-:Y:S01]  /*3acc0*/  ENDCOLLECTIVE ;  /* 0x000000000000791b */ /* 0x023fe20003800000 */
.L_x_1924:
[----:B------:R-:W-:Y:S02]  /*3acd0*/  IMAD.MOV.U32 R13, RZ, RZ, R6 ;  /* 0x000000ffff0d7224 */ /* 0x000fe400078e0006 */
[----:B------:R-:W-:-:S07]  /*3ace0*/  IMAD.MOV.U32 R4, RZ, RZ, R14 ;  /* 0x000000ffff047224 */ /* 0x000fce00078e000e */
[----:B------:R-:W-:Y:S05]  /*3acf0*/  WARPSYNC.COLLECTIVE R15, `(.L_x_1925) ;  /* 0x000000000f087348 */ /* 0x000fea0003c00000 */
[----:B------:R0:W1:Y:S02]  /*3ad00*/  SHFL.IDX P6, R14, R13, R12, R11 ;  /* 0x0000000c0d0e7389 */ /* 0x00006400000c000b */
[----:B01----:R-:W-:Y:S01]  /*3ad10*/  ENDCOLLECTIVE ;  /* 0x000000000000791b */ /* 0x003fe20003800000 */
.L_x_1925:
[----:B------:R-:W-:Y:S02]  /*3ad20*/  IMAD.MOV.U32 R6, RZ, RZ, R14 ;  /* 0x000000ffff067224 */ /* 0x000fe400078e000e */
[----:B------:R-:W-:-:S05]  /*3ad30*/  IMAD.IADD R10, R0, 0x1, R10 ;  /* 0x00000001000a7824 */ /* 0x000fca00078e020a */
[----:B------:R2:W-:Y:S01]  /*3ad40*/  STL [R1+0xc], R10 ;  /* 0x00000c0a01007387 */ /* 0x0005e20000100800 */
[----:B------:R-:W-:Y:S05]  /*3ad50*/  BRA `(.L_x_1926) ;  /* 0xffffffa800547947 */ /* 0x000fea000383ffff */
.L_x_1728:
[----:B------:R-:W-:Y:S01]  /*3ad60*/  BSSY B0, `(.L_x_1927) ;  /* 0x0000008000007945 */ /* 0x000fe20003800000 */
[----:B------:R-:W-:Y:S02]  /*3ad70*/  IMAD.MOV.U32 R13, RZ, RZ, R7 ;  /* 0x000000ffff0d7224 */ /* 0x000fe400078e0007 */
[----:B------:R-:W-:Y:S02]  /*3ad80*/  IMAD.MOV.U32 R12, RZ, RZ, R0 ;  /* 0x000000ffff0c7224 */ /* 0x000fe400078e0000 */
[----:B------:R-:W-:Y:S02]  /*3ad90*/  IMAD.MOV.U32 R11, RZ, RZ, 0x1f ;  /* 0x0000001fff0b7424 */ /* 0x000fe400078e00ff */
[----:B0-----:R-:W-:-:S07]  /*3ada0*/  IMAD.MOV.U32 R15, RZ, RZ, -0x1 ;  /* 0xffffffffff0f7424 */ /* 0x001fce00078e00ff */
[----:B--2---:R-:W-:Y:S05]  /*3adb0*/  WARPSYNC.COLLECTIVE R15, `(.L_x_1928) ;  /* 0x000000000f087348 */ /* 0x004fea0003c00000 */
[----:B------:R0:W1:Y:S02]  /*3adc0*/  SHFL.IDX P6, R14, R13, R12, R11 ;  /* 0x0000000c0d0e7389 */ /* 0x00006400000c000b */
[----:B012---:R-:W-:Y:S01]  /*3add0*/  ENDCOLLECTIVE ;  /* 0x000000000000791b */ /* 0x007fe20003800000 */
.L_x_1928:
[----:B------:R-:W-:Y:S05]  /*3ade0*/  BSYNC B0 ;  /* 0x0000000000007941 */ /* 0x000fea0003800000 */
.L_x_1927:
[----:B------:R-:W-:Y:S01]  /*3adf0*/  IMAD.MOV.U32 R0, RZ, RZ, R14 ;  /* 0x000000ffff007224 */ /* 0x000fe200078e000e */
[----:B------:R-:W-:Y:S06]  /*3ae00*/  BRA `(.L_x_1929) ;  /* 0xffffffa800407947 */ /* 0x000fec000383ffff */
.L_x_1734:
[----:B0-----:R0:W1:Y:S02]  /*3ae10*/  SYNCS.PHASECHK.TRANS64.TRYWAIT P0, [R0+URZ+0x29820], R3 ;  /* 0x02982003000075a7 */ /* 0x001064000800017f */
[----:B-1----:R-:W-:Y:S05]  /*3ae20*/  @!P0 NANOSLEEP.SYNCS 0x989680 ;  /* 0x009896800000895d */ /* 0x002fea0003900000 */
[----:B------:R-:W1:Y:S02]  /*3ae30*/  @!P0 SYNCS.PHASECHK.TRANS64 P0, [R0+URZ+0x29820], R3 ;  /* 0x02982003000085a7 */ /* 0x000e64000800007f */
[----:B-1----:R-:W-:Y:S05]  /*3ae40*/  @!P0 BRA `(.L_x_1734) ;  /* 0xfffffffc00f08947 */ /* 0x002fea000383ffff */
[----:B------:R-:W-:Y:S05]  /*3ae50*/  BRA `(.L_x_1930) ;  /* 0xffffffb000e47947 */ /* 0x000fea000383ffff */
.L_x_1735:
        /* <DEDUP_REMOVED lines=11> */
.L_x_1932:
[----:B------:R-:W-:Y:S05]  /*3af10*/  BSYNC B0 ;  /* 0x0000000000007941 */ /* 0x000fea0003800000 */
.L_x_1931:
[----:B------:R-:W-:Y:S05]  /*3af20*/  BRA `(.L_x_1933) ;  /* 0xffffffb000cc7947 */ /* 0x000fea000383ffff */
.L_x_1736:
[----:B------:R-:W-:Y:S01]  /*3af30*/  BSSY B0, `(.L_x_1934) ;  /* 0x0000006000007945 */ /* 0x000fe20003800000 */
[----:B------:R-:W-:-:S07]  /*3af40*/  IMAD.MOV.U32 R15, RZ, RZ, -0x1 ;  /* 0xffffffffff0f7424 */ /* 0x000fce00078e00ff */
[----:B01----:R-:W-:Y:S05]  /*3af50*/  WARPSYNC.COLLECTIVE R15, `(.L_x_1935) ;  /* 0x000000000f0c7348 */ /* 0x003fea0003c00000 */
[----:B------:R-:W-:Y:S02]  /*3af60*/  ELECT P6, UR62, PT ;  /* 0x00000000003e782f */ /* 0x000fe400038c0000 */
[----:B------:R-:W-:Y:S01]  /*3af70*/  MOV R14, UR62 ;  /* 0x0000003e000e7c02 */ /* 0x000fe20008000f00 */
[----:B01----:R-:W-:Y:S10]  /*3af80*/  ENDCOLLECTIVE ;  /* 0x000000000000791b */ /* 0x003ff40003800000 */
.L_x_1935:
[----:B------:R-:W-:Y:S05]  /*3af90*/  BSYNC B0 ;  /* 0x0000000000007941 */ /* 0x000fea0003800000 */
.L_x_1934:
[----:B------:R-:W-:Y:S05]  /*3afa0*/  BRA `(.L_x_1936) ;  /* 0xffffffb000c07947 */ /* 0x000fea000383ffff */
.L_x_1738:
[----:B0-----:R0:W1:Y:S02]  /*3afb0*/  SYNCS.PHASECHK.TRANS64.TRYWAIT P1, [R6+URZ], R5 ;  /* 0x00000005060075a7 */ /* 0x001064000802017f */
[----:B-1----:R-:W-:Y:S05]  /*3afc0*/  @!P1 NANOSLEEP.SYNCS 0x989680 ;  /* 0x009896800000995d */ /* 0x002fea0003900000 */
[----:B------:R-:W1:Y:S02]  /*3afd0*/  @!P1 SYNCS.PHASECHK.TRANS64 P1, [R6+URZ], R5 ;  /* 0x00000005060095a7 */ /* 0x000e64000802007f */
[----:B-1----:R-:W-:Y:S05]  /*3afe0*/  @!P1 BRA `(.L_x_1738) ;  /* 0xfffffffc00f09947 */ /* 0x002fea000383ffff */
[----:B------:R-:W-:Y:S05]  /*3aff0*/  BRA `(.L_x_1937) ;  /* 0xffffffb000fc7947 */ /* 0x000fea000383ffff */
.L_x_1739:
[----:B-1----:R1:W2:Y:S02]  /*3b000*/  SYNCS.PHASECHK.TRANS64.TRYWAIT P1, [R7+URZ], R2 ;  /* 0x00000002070075a7 */ /* 0x0022a4000802017f */
[----:B--2---:R-:W-:Y:S05]  /*3b010*/  @!P1 NANOSLEEP.SYNCS 0x989680 ;  /* 0x009896800000995d */ /* 0x004fea0003900000 */
[----:B------:R-:W2:Y:S02]  /*3b020*/  @!P1 SYNCS.PHASECHK.TRANS64 P1, [R7+URZ], R2 ;  /* 0x00000002070095a7 */ /* 0x000ea4000802007f */
[----:B--2---:R-:W-:Y:S05]  /*3b030*/  @!P1 BRA `(.L_x_1739) ;  /* 0xfffffffc00f09947 */ /* 0x004fea000383ffff */
[----:B------:R-:W-:Y:S05]  /*3b040*/  BRA `(.L_x_1938) ;  /* 0xffffffb000f07947 */ /* 0x000fea000383ffff */
.L_x_1741:
[----:B--2---:R2:W3:Y:S02]  /*3b050*/  SYNCS.PHASECHK.TRANS64.TRYWAIT P1, [R4+URZ+0x29860], R5 ;  /* 0x02986005040075a7 */ /* 0x0044e4000802017f */
[----:B---3--:R-:W-:Y:S05]  /*3b060*/  @!P1 NANOSLEEP.SYNCS 0x989680 ;  /* 0x009896800000995d */ /* 0x008fea0003900000 */
[----:B------:R-:W3:Y:S02]  /*3b070*/  @!P1 SYNCS.PHASECHK.TRANS64 P1, [R4+URZ+0x29860], R5 ;  /* 0x02986005040095a7 */ /* 0x000ee4000802007f */
[----:B---3--:R-:W-:Y:S05]  /*3b080*/  @!P1 BRA `(.L_x_1741) ;  /* 0xfffffffc00f09947 */ /* 0x008fea000383ffff */
[----:B------:R-:W-:Y:S05]  /*3b090*/  BRA `(.L_x_1939) ;  /* 0xffffffb000f47947 */ /* 0x000fea000383ffff */
.L_x_1743:
[----:B---3--:R3:W4:Y:S02]  /*3b0a0*/  SYNCS.PHASECHK.TRANS64.TRYWAIT P1, [R3+URZ+0x29860], R2 ;  /* 0x02986002030075a7 */ /* 0x008724000802017f */
[----:B----4-:R-:W-:Y:S05]  /*3b0b0*/  @!P1 NANOSLEEP.SYNCS 0x989680 ;  /* 0x009896800000995d */ /* 0x010fea0003900000 */
[----:B------:R-:W4:Y:S02]  /*3b0c0*/  @!P1 SYNCS.PHASECHK.TRANS64 P1, [R3+URZ+0x29860], R2 ;  /* 0x02986002030095a7 */ /* 0x000f24000802007f */
[----:B----4-:R-:W-:Y:S05]  /*3b0d0*/  @!P1 BRA `(.L_x_1743) ;  /* 0xfffffffc00f09947 */ /* 0x010fea000383ffff */
[----:B------:R-:W-:Y:S05]  /*3b0e0*/  BRA `(.L_x_1940) ;  /* 0xffffffb000f47947 */ /* 0x000fea000383ffff */
.L_x_1745:
[----:B----4-:R4:W0:Y:S02]  /*3b0f0*/  SYNCS.PHASECHK.TRANS64.TRYWAIT P0, [R4+URZ+0x29880], R5 ;  /* 0x02988005040075a7 */ /* 0x010824000800017f */
[----:B0-----:R-:W-:Y:S05]  /*3b100*/  @!P0 NANOSLEEP.SYNCS 0x989680 ;  /* 0x009896800000895d */ /* 0x001fea0003900000 */
[----:B------:R-:W0:Y:S02]  /*3b110*/  @!P0 SYNCS.PHASECHK.TRANS64 P0, [R4+URZ+0x29880], R5 ;  /* 0x02988005040085a7 */ /* 0x000e24000800007f */
[----:B0-----:R-:W-:Y:S05]  /*3b120*/  @!P0 BRA `(.L_x_1745) ;  /* 0xfffffffc00f08947 */ /* 0x001fea000383ffff */
[----:B------:R-:W-:Y:S05]  /*3b130*/  BRA `(.L_x_1746) ;  /* 0xffffffb000f07947 */ /* 0x000fea000383ffff */
.L_x_1941:
        /* <DEDUP_REMOVED lines=12> */
.L_x_2849:


//--------------------- .text._ZN7cutlass13device_kernelIN5flash11enable_sm90INS1_16FlashAttnFwdSm90INS1_25CollectiveMainloopFwdSm90ILi2EN4cute5tupleIJNS5_1CILi1EEES8_S8_EEENS6_IJNS7_ILi128EEENS7_ILi160EEENS7_ILi192EEEEEELi128ENS_12float_e4m3_tEfNS_4arch4Sm90ELb1ELb0ELb0ELb0ELb0ELb0ELb0ELb1ELb1ELb1ELb1ELb0EEENS1_21CollectiveEpilogueFwdINS6_IJSA_SA_SB_EEES9_NS_10bfloat16_tESG_Li256ELb0ELb1ELb1ELb1EEENS1_19SingleTileSchedulerILb0ELb1ELb1ELi128EEEEEEEEEvNT_6ParamsE --------------------------
	.section	.text._ZN7cutlass13device_kernelIN5flash11enable_sm90INS1_16FlashAttnFwdSm90INS1_25CollectiveMainloopFwdSm90ILi2EN4cute5tupleIJNS5_1CILi1EEES8_S8_EEENS6_IJNS7_ILi128EEENS7_ILi160EEENS7_ILi192EEEEEELi128ENS_12float_e4m3_tEfNS_4arch4Sm90ELb1ELb0ELb0ELb0ELb0ELb0ELb0ELb1ELb1ELb1ELb1ELb0EEENS1_21CollectiveEpilogueFwdINS6_IJSA_SA_SB_EEES9_NS_10bfloat16_tESG_Li256ELb0ELb1ELb1ELb1EEENS1_19SingleTileSchedulerILb0ELb1ELb1ELi128EEEEEEEEEvNT_6ParamsE,"ax",@progbits
	.align	128
.text._ZN7cutlass13device_kernelIN5flash11enable_sm90INS1_16FlashAttnFwdSm90INS1_25CollectiveMainloopFwdSm90ILi2EN4cute5tupleIJNS5_1CILi1EEES8_S8_EEENS6_IJNS7_ILi128EEENS7_ILi160EEENS7_ILi192EEEEEELi128ENS_12float_e4m3_tEfNS_4arch4Sm90ELb1ELb0ELb0ELb0ELb0ELb0ELb0ELb1ELb1ELb1ELb1ELb0EEENS1_21CollectiveEpilogueFwdINS6_IJSA_SA_SB_EEES9_NS_10bfloat16_tESG_Li256ELb0ELb1ELb1ELb1EEENS1_19SingleTileSchedulerILb0ELb1ELb1ELi128EEEEEEEEEvNT_6ParamsE:
        .type           _ZN7cutlass13device_kernelIN5flash11enable_sm90INS1_16FlashAttnFwdSm90INS1_25CollectiveMainloopFwdSm90ILi2EN4cute5tupleIJNS5_1CILi1EEES8_S8_EEENS6_IJNS7_ILi128EEENS7_ILi160EEENS7_ILi192EEEEEELi128ENS_12float_e4m3_tEfNS_4arch4Sm90ELb1ELb0ELb0ELb0ELb0ELb0ELb0ELb1ELb1ELb1ELb1ELb0EEENS1_21CollectiveEpilogueFwdINS6_IJSA_SA_SB_EEES9_NS_10bfloat16_tESG_Li256ELb0ELb1ELb1ELb1EEENS1_19SingleTileSchedulerILb0ELb1ELb1ELi128EEEEEEEEEvNT_6ParamsE,@function
        .size           _ZN7cutlass13device_kernelIN5flash11enable_sm90INS1_16FlashAttnFwdSm90INS1_25CollectiveMainloopFwdSm90ILi2EN4cute5tupleIJNS5_1CILi1EEES8_S8_EEENS6_IJNS7_ILi128EEENS7_ILi160EEENS7_ILi192EEEEEELi128ENS_12float_e4m3_tEfNS_4arch4Sm90ELb1ELb0ELb0ELb0ELb0ELb0ELb0ELb1ELb1ELb1ELb1ELb0EEENS1_21CollectiveEpilogueFwdINS6_IJSA_SA_SB_EEES9_NS_10bfloat16_tESG_Li256ELb0ELb1ELb1ELb1EEENS1_19SingleTileSchedulerILb0ELb1ELb1ELi128EEEEEEEEEvNT_6ParamsE,(.L_x_2850 - _ZN7cutlass13device_kernelIN5flash11enable_sm90INS1_16FlashAttnFwdSm90INS1_25CollectiveMainloopFwdSm90ILi2EN4cute5tupleIJNS5_1CILi1EEES8_S8_EEENS6_IJNS7_ILi128EEENS7_ILi160EEENS7_ILi192EEEEEELi128ENS_12float_e4m3_tEfNS_4arch4Sm90ELb1ELb0ELb0ELb0ELb0ELb0ELb0ELb1ELb1ELb1ELb1ELb0EEENS1_21CollectiveEpilogueFwdINS6_IJSA_SA_SB_EEES9_NS_10bfloat16_tESG_Li256ELb0ELb1ELb1ELb1EEENS1_19SingleTileSchedulerILb0ELb1ELb1ELi128EEEEEEEEEvNT_6ParamsE)
        .other          _ZN7cutlass13device_kernelIN5flash11enable_sm90INS1_16FlashAttnFwdSm90INS1_25CollectiveMainloopFwdSm90ILi2EN4cute5tupleIJNS5_1CILi1EEES8_S8_EEENS6_IJNS7_ILi128EEENS7_ILi160EEENS7_ILi192EEEEEELi128ENS_12float_e4m3_tEfNS_4arch4Sm90ELb1ELb0ELb0ELb0ELb0ELb0ELb0ELb1ELb1ELb1ELb1ELb0EEENS1_21CollectiveEpilogueFwdINS6_IJSA_SA_SB_EEES9_NS_10bfloat16_tESG_Li256ELb0ELb1ELb1ELb1EEENS1_19SingleTileSchedulerILb0ELb1ELb1ELi128EEEEEEEEEvNT_6ParamsE,@"STO_CUDA_ENTRY STV_DEFAULT"
_ZN7cutlass13device_kernelIN5flash11enable_sm90INS1_16FlashAttnFwdSm90INS1_25CollectiveMainloopFwdSm90ILi2EN4cute5tupleIJNS5_1CILi1EEES8_S8_EEENS6_IJNS7_ILi128EEENS7_ILi160EEENS7_ILi192EEEEEELi128ENS_12float_e4m3_tEfNS_4arch4Sm90ELb1ELb0ELb0ELb0ELb0ELb0ELb0ELb1ELb1ELb1ELb1ELb0EEENS1_21CollectiveEpilogueFwdINS6_IJSA_SA_SB_EEES9_NS_10bfloat16_tESG_Li256ELb0ELb1ELb1ELb1EEENS1_19SingleTileSchedulerILb0ELb1ELb1ELi128EEEEEEEEEvNT_6ParamsE:
        /* <DEDUP_REMOVED lines=17> */
.L_x_1943:
[----:B------:R-:W-:Y:S05]  /*0110*/  BSYNC B0 ;  /* 0x0000000000007941 */ /* 0x000fea0003800000 */
.L_x_1942:
        /* <DEDUP_REMOVED lines=40> */
.L_x_1944:
        /* <DEDUP_REMOVED lines=22> */
.L_x_1945:
        /* <DEDUP_REMOVED lines=18> */
.L_x_1946:
        /* <DEDUP_REMOVED lines=22> */
.L_x_1947:
        /* <DEDUP_REMOVED lines=22> */
.L_x_1948:
        /* <DEDUP_REMOVED lines=9> */
.L_x_1951:
[----:B------:R-:W-:-:S08]  /*0970*/  NOP ;  /* 0x0000000000007918 */ /* 0x000fd00000000000 */
[----:B------:R-:W0:Y:S02]  /*0980*/  USETMAXREG.TRY_ALLOC.CTAPOOL UP0, 0xf0 ;  /* 0x000000f0000079c8 */ /* 0x000e240008000600 */
[----:B0-----:R-:W-:-:S13]  /*0990*/  PLOP3.LUT P0, PT, PT, PT, UP0, 0x80, 0x0 ;  /* 0x000000000000781c */ /* 0x001fda0003f0f008 */
[----:B------:R-:W-:Y:S05]  /*09a0*/  @!P0 BRA `(.L_x_1951) ;  /* 0xfffffffc00f08947 */ /* 0x000fea000383ffff */
[----:B--2---:R-:W0:Y:S01]  /*09b0*/  LDC R2, c[0x0][0xc50] ;  /* 0x00031400ff027b82 */ /* 0x004e220000000800 */
[----:B------:R-:W1:Y:S07]  /*09c0*/  S2R R24, SR_TID.X ;  /* 0x0000000000187919 */ /* 0x000e6e0000002100 */
[----:B------:R-:W2:Y:S08]  /*09d0*/  S2UR UR4, SR_CTAID.Y ;  /* 0x00000000000479c3 */ /* 0x000eb00000002600 */
[----:B------:R-:W3:Y:S08]  /*09e0*/  S2UR UR36, SR_CTAID.Z ;  /* 0x00000000002479c3 */ /* 0x000ef00000002700 */
[----:B------:R-:W-:Y:S06]  /*09f0*/  BAR.ARV 0x8, 0x180 ;  /* 0x0206000000007b1d */ /* 0x000fec0000002000 */
[----:B0-----:R-:W-:Y:S01]  /*0a00*/  ISETP.NE.AND P1, PT, R2, 0x1, PT ;  /* 0x000000010200780c */ /* 0x001fe20003f25270 */
[----:B--2---:R-:W-:Y:S01]  /*0a10*/  IMAD.U32 R17, RZ, RZ, UR4 ;  /* 0x00000004ff117e24 */ /* 0x004fe2000f8e00ff */
[----:B-1----:R-:W-:-:S11]  /*0a20*/  LOP3.LUT R4, R24, 0xffffff80, RZ, 0xc0, !PT ;  /* 0xffffff8018047812 */ /* 0x002fd600078ec0ff */
[----:B------:R-:W0:Y:S01]  /*0a30*/  @P1 LDC R0, c[0x0][0xc54] ;  /* 0x00031500ff001b82 */ /* 0x000e220000000800 */
[----:B------:R-:W-:-:S07]  /*0a40*/  ISETP.NE.AND P0, PT, R4, 0x80, PT ;  /* 0x000000800400780c */ /* 0x000fce0003f05270 */
[----:B------:R-:W1:Y:S08]  /*0a50*/  @P1 LDC R3, c[0x0][0xc58] ;  /* 0x00031600ff031b82 */ /* 0x000e700000000800 */
[----:B------:R-:W-:Y:S06]  /*0a60*/  @!P0 BAR.ARV 0x9, 0x100 ;  /* 0x0244000000008b1d */ /* 0x000fec0000002000 */
[----:B---3--:R-:W-:Y:S01]  /*0a70*/  ISETP.LE.AND P0, PT, RZ, UR36, PT ;  /* 0x00000024ff007c0c */ /* 0x008fe2000bf03270 */
[----:B0-----:R-:W-:-:S05]  /*0a80*/  @P1 IMAD.HI.U32 R0, R0, UR4, RZ ;  /* 0x0000000400001c27 */ /* 0x001fca000f8e00ff */
[----:B-1----:R-:W-:-:S05]  /*0a90*/  @P1 SHF.R.U32.HI R17, RZ, R3, R0 ;  /* 0x00000003ff111219 */ /* 0x002fca0000011600 */
[----:B------:R-:W-:-:S04]  /*0aa0*/  IMAD.MOV R3, RZ, RZ, -R17 ;  /* 0x000000ffff037224 */ /* 0x000fc800078e0a11 */
[----:B------:R-:W-:Y:S01]  /*0ab0*/  IMAD R18, R2, R3, UR4 ;  /* 0x0000000402127e24 */ /* 0x000fe2000f8e0203 */
[----:B------:R-:W-:Y:S06]  /*0ac0*/  @!P0 BRA `(.L_x_1952) ;  /* 0x0000010c003c8947 */ /* 0x000fec0003800000 */
[----:B------:R-:W0:Y:S01]  /*0ad0*/  LDC.64 R12, c[0x0][0x990] ;  /* 0x00026400ff0c7b82 */ /* 0x000e220000000a00 */
[----:B------:R-:W-:-:S07]  /*0ae0*/  USHF.R.S32.HI UR37, URZ, 0x1f, UR36 ;  /* 0x0000001f3f257899 */ /* 0x000fce0008011424 */
[----:B------:R-:W1:Y:S08]  /*0af0*/  LDC.64 R20, c[0x0][0x998] ;  /* 0x00026600ff147b82 */ /* 0x000e700000000a00 */
[----:B------:R-:W2:Y:S01]  /*0b00*/  LDC R16, c[0x0][0x424] ;  /* 0x00010900ff107b82 */ /* 0x000ea20000000800 */
[----:B0-----:R-:W-:-:S04]  /*0b10*/  ISETP.NE.U32.AND P0, PT, R12, RZ, PT ;  /* 0x000000ff0c00720c */ /* 0x001fc80003f05070 */
[----:B------:R-:W-:Y:S02]  /*0b20*/  ISETP.NE.AND.EX P0, PT, R13, RZ, PT, P0 ;  /* 0x000000ff0d00720c */ /* 0x000fe40003f05300 */
[----:B-1----:R-:W-:-:S04]  /*0b30*/  ISETP.NE.U32.AND P1, PT, R20, RZ, PT ;  /* 0x000000ff1400720c */ /* 0x002fc80003f25070 */
[----:B------:R-:W-:-:S07]  /*0b40*/  ISETP.NE.AND.EX P1, PT, R21, RZ, PT, P1 ;  /* 0x000000ff1500720c */ /* 0x000fce0003f25310 */
[----:B------:R-:W0:Y:S01]  /*0b50*/  @P0 LDC.64 R8, c[0x0][0x9a8] ;  /* 0x00026a00ff080b82 */ /* 0x000e220000000a00 */
[----:B------:R-:W-:-:S07]  /*0b60*/  @P0 SHF.R.S32.HI R7, RZ, 0x1f, R17 ;  /* 0x0000001fff070819 */ /* 0x000fce0000011411 */
[----:B------:R-:W1:Y:S08]  /*0b70*/  @P1 LDC.64 R10, c[0x0][0x9b8] ;  /* 0x00026e00ff0a1b82 */ /* 0x000e700000000a00 */
[----:B------:R-:W3:Y:S08]  /*0b80*/  @P0 LDC.64 R14, c[0x0][0x9b0] ;  /* 0x00026c00ff0e0b82 */ /* 0x000ef00000000a00 */
[----:B------:R-:W4:Y:S01]  /*0b90*/  @P1 LDC.64 R22, c[0x0][0x9c0] ;  /* 0x00027000ff161b82 */ /* 0x000f220000000a00 */
[----:B0-----:R-:W-:-:S02]  /*0ba0*/  @P0 IMAD R0, R8, UR37, RZ ;  /* 0x0000002508000c24 */ /* 0x001fc4000f8e02ff */
[----:B------:R-:W-:-:S04]  /*0bb0*/  @P0 IMAD.WIDE.U32 R2, R8, UR36, RZ ;  /* 0x0000002408020c25 */ /* 0x000fc8000f8e00ff */
[----:B------:R-:W-:Y:S02]  /*0bc0*/  @P0 IMAD R9, R9, UR36, R0 ;  /* 0x0000002409090c24 */ /* 0x000fe4000f8e0200 */
[C---:B-1----:R-:W-:Y:S02]  /*0bd0*/  @P1 IMAD R4, R10.reuse, UR37, RZ ;  /* 0x000000250a041c24 */ /* 0x042fe4000f8e02ff */
[----:B------:R-:W-:Y:S01]  /*0be0*/  @P0 IMAD.IADD R3, R3, 0x1, R9 ;  /* 0x0000000103030824 */ /* 0x000fe200078e0209 */
[----:B------:R-:W-:Y:S01]  /*0bf0*/  @P1 SHF.R.S32.HI R9, RZ, 0x1f, R17 ;  /* 0x0000001fff091819 */ /* 0x000fe20000011411 */
[----:B------:R-:W-:Y:S02]  /*0c00*/  @P1 IMAD R11, R11, UR36, R4 ;  /* 0x000000240b0b1c24 */ /* 0x000fe4000f8e0204 */
[----:B------:R-:W-:Y:S02]  /*0c10*/  @P1 IMAD.WIDE.U32 R4, R10, UR36, RZ ;  /* 0x000000240a041c25 */ /* 0x000fe4000f8e00ff */
[----:B------:R-:W0:Y:S02]  /*0c20*/  LDC R10, c[0x0][0x288] ;  /* 0x0000a200ff0a7b82 */ /* 0x000e240000000800 */
[----:B---3--:R-:W-:-:S02]  /*0c30*/  @P0 IMAD R0, R7, R14, RZ ;  /* 0x0000000e07000224 */ /* 0x008fc400078e02ff */
[----:B------:R-:W-:Y:S02]  /*0c40*/  @P1 IMAD.IADD R5, R5, 0x1, R11 ;  /* 0x0000000105051824 */ /* 0x000fe400078e020b */
[----:B------:R-:W-:-:S04]  /*0c50*/  @P0 IMAD.WIDE.U32 R2, R17, R14, R2 ;  /* 0x0000000e11020225 */ /* 0x000fc800078e0002 */
[-C--:B----4-:R-:W-:Y:S02]  /*0c60*/  @P1 IMAD R6, R9, R22.reuse, RZ ;  /* 0x0000001609061224 */ /* 0x090fe400078e02ff */
[C---:B------:R-:W-:Y:S02]  /*0c70*/  @P0 IMAD R9, R17.reuse, R15, R0 ;  /* 0x0000000f11090224 */ /* 0x040fe400078e0200 */
[C---:B------:R-:W-:Y:S02]  /*0c80*/  @P1 IMAD R11, R17.reuse, R23, R6 ;  /* 0x00000017110b1224 */ /* 0x040fe400078e0206 */
[----:B------:R-:W-:Y:S01]  /*0c90*/  @P1 IMAD.WIDE.U32 R6, R17, R22, R4 ;  /* 0x0000001611061225 */ /* 0x000fe200078e0004 */
[----:B------:R-:W-:-:S03]  /*0ca0*/  @P0 LEA R4, P2, R2, R12, 0x2 ;  /* 0x0000000c02040211 */ /* 0x000fc600078410ff */
[----:B------:R-:W-:Y:S01]  /*0cb0*/  @P0 IMAD.IADD R3, R3, 0x1, R9 ;  /* 0x0000000103030824 */ /* 0x000fe200078e0209 */
[----:B------:R-:W-:Y:S01]  /*0cc0*/  @P1 LEA R8, P3, R6, R20, 0x2 ;  /* 0x0000001406081211 */ /* 0x000fe200078610ff */
[----:B------:R-:W-:Y:S01]  /*0cd0*/  @P1 IMAD.IADD R0, R7, 0x1, R11 ;  /* 0x0000000107001824 */ /* 0x000fe200078e020b */
[----:B------:R-:W1:Y:S01]  /*0ce0*/  S2R R22, SR_CTAID.X ;  /* 0x0000000000167919 */ /* 0x000e620000002500 */
[----:B------:R-:W3:Y:S01]  /*0cf0*/  LDC R11, c[0x0][0x2f0] ;  /* 0x0000bc00ff0b7b82 */ /* 0x000ee20000000800 */
[----:B------:R-:W-:Y:S01]  /*0d00*/  @P0 LEA.HI.X R5, R2, R13, R3, 0x2, P2 ;  /* 0x0000000d02050211 */ /* 0x000fe200010f1403 */
[----:B------:R-:W-:Y:S01]  /*0d10*/  IMAD.MOV.U32 R7, RZ, RZ, 0x3f800000 ;  /* 0x3f800000ff077424 */ /* 0x000fe200078e00ff */
[----:B------:R-:W-:Y:S01]  /*0d20*/  @P1 LEA.HI.X R9, R6, R21, R0, 0x2, P3 ;  /* 0x0000001506091211 */ /* 0x000fe200018f1400 */
[----:B------:R-:W-:-:S04]  /*0d30*/  IMAD.MOV.U32 R0, RZ, RZ, 0x3f800000 ;  /* 0x3f800000ff007424 */ /* 0x000fc800078e00ff */
[----:B------:R-:W4:Y:S01]  /*0d40*/  LDC R2, c[0x0][0x448] ;  /* 0x00011200ff027b82 */ /* 0x000f220000000800 */
[----:B------:R0:W5:Y:S04]  /*0d50*/  @P0 LDG.E R7, desc[UR48][R4.64] ;  /* 0x0000003004070981 */ /* 0x000168000c1e1900 */
[----:B------:R0:W5:Y:S01]  /*0d60*/  @P1 LDG.E R0, desc[UR48][R8.64] ;  /* 0x0000003008001981 */ /* 0x000162000c1e1900 */
[----:B------:R-:W-:Y:S01]  /*0d70*/  IMAD.MOV.U32 R23, RZ, RZ, RZ ;  /* 0x000000ffff177224 */ /* 0x000fe200078e00ff */
[----:B0-----:R-:W-:Y:S01]  /*0d80*/  IADD3 R5, -R10, 0xa0, RZ ;  /* 0x000000a00a057810 */ /* 0x001fe20007ffe1ff */
[----:B-1----:R-:W-:Y:S01]  /*0d90*/  IMAD.SHL.U32 R22, R22, 0x80, RZ ;  /* 0x0000008016167824 */ /* 0x002fe200078e00ff */
[----:B----4-:R-:W-:Y:S02]  /*0da0*/  ISETP.NE.AND P1, PT, R2, 0x1, PT ;  /* 0x000000010200780c */ /* 0x010fe40003f25270 */
[----:B------:R-:W0:Y:S11]  /*0db0*/  LDC.64 R2, c[0x0][0x418] ;  /* 0x00010600ff027b82 */ /* 0x000e360000000a00 */
[----:B------:R-:W1:Y:S08]  /*0dc0*/  @P1 LDC R13, c[0x0][0x44c] ;  /* 0x00011300ff0d1b82 */ /* 0x000e700000000800 */
[----:B------:R-:W4:Y:S01]  /*0dd0*/  @P1 LDC R6, c[0x0][0x450] ;  /* 0x00011400ff061b82 */ /* 0x000f220000000800 */
[----:B0-----:R-:W-:Y:S01]  /*0de0*/  ISETP.NE.U32.AND P0, PT, R2, RZ, PT ;  /* 0x000000ff0200720c */ /* 0x001fe20003f05070 */
[----:B------:R-:W-:-:S03]  /*0df0*/  @P1 VIADD R2, R22, 0x7f ;  /* 0x0000007f16021836 */ /* 0x000fc60000000000 */
[----:B------:R-:W-:-:S04]  /*0e00*/  ISETP.NE.AND.EX P0, PT, R3, RZ, PT, P0 ;  /* 0x000000ff0300720c */ /* 0x000fc80003f05300 */
[----:B--2---:R-:W-:Y:S01]  /*0e10*/  SEL R16, R16, 0x1, P0 ;  /* 0x0000000110107807 */ /* 0x004fe20000000000 */
[----:B-1----:R-:W-:-:S04]  /*0e20*/  @P1 IMAD.HI.U32 R3, R2, R13, RZ ;  /* 0x0000000d02031227 */ /* 0x002fc800078e00ff */
[----:B------:R-:W-:Y:S02]  /*0e30*/  VIADD R2, R22, 0x7f ;  /* 0x0000007f16027836 */ /* 0x000fe40000000000 */
[CC--:B---3--:R-:W-:Y:S01]  /*0e40*/  IMAD R5, R16.reuse, R11.reuse, R5 ;  /* 0x0000000b10057224 */ /* 0x0c8fe200078e0205 */
[----:B----4-:R-:W-:Y:S01]  /*0e50*/  @P1 SHF.R.U32.HI R2, RZ, R6, R3 ;  /* 0x00000006ff021219 */ /* 0x010fe20000011603 */
[----:B------:R-:W-:Y:S01]  /*0e60*/  IMAD R3, R16, R11, 0x9f ;  /* 0x0000009f10037424 */ /* 0x000fe200078e020b */
[----:B------:R-:W-:Y:S02]  /*0e70*/  SHF.R.U32.HI R6, RZ, 0x10, R18 ;  /* 0x00000010ff067819 */ /* 0x000fe40000011612 */
[----:B------:R-:W-:Y:S01]  /*0e80*/  LOP3.LUT R18, R18, 0xffff, RZ, 0xc0, !PT ;  /* 0x0000ffff12127812 */ /* 0x000fe200078ec0ff */
[----:B------:R-:W-:Y:S01]  /*0e90*/  IMAD.IADD R2, R5, 0x1, R2 ;  /* 0x0000000105027824 */ /* 0x000fe200078e0202 */
[----:B------:R-:W-:Y:S01]  /*0ea0*/  ISETP.NE.AND P0, PT, R6, RZ, PT ;  /* 0x000000ff0600720c */ /* 0x000fe20003f05270 */
[----:B------:R-:W-:-:S04]  /*0eb0*/  IMAD.HI R3, R3, 0x66666667, RZ ;  /* 0x6666666703037827 */ /* 0x000fc800078e02ff */
[----:B------:R-:W-:Y:S01]  /*0ec0*/  IMAD.HI R4, R2, 0x66666667, RZ ;  /* 0x6666666702047827 */ /* 0x000fe200078e02ff */
[----:B------:R-:W-:-:S04]  /*0ed0*/  SHF.R.U32.HI R2, RZ, 0x1f, R3 ;  /* 0x0000001fff027819 */ /* 0x000fc80000011603 */
[----:B------:R-:W-:Y:S02]  /*0ee0*/  SHF.R.U32.HI R5, RZ, 0x1f, R4 ;  /* 0x0000001fff057819 */ /* 0x000fe40000011604 */
[----:B------:R-:W-:Y:S01]  /*0ef0*/  LEA.HI.SX32 R2, R3, R2, 0x1a ;  /* 0x0000000203027211 */ /* 0x000fe200078fd2ff */
[----:B------:R-:W0:Y:S01]  /*0f00*/  @!P0 LDC R6, c[0x0][0x9f0] ;  /* 0x00027c00ff068b82 */ /* 0x000e220000000800 */
[----:B------:R-:W-:-:S04]  /*0f10*/  LEA.HI.SX32 R5, R4, R5, 0x1a ;  /* 0x0000000504057211 */ /* 0x000fc800078fd2ff */
[----:B------:R-:W-:-:S04]  /*0f20*/  VIMNMX R15, R2, R5, PT ;  /* 0x00000005020f7248 */ /* 0x000fc80003fe0100 */
[----:B------:R-:W-:-:S13]  /*0f30*/  ISETP.GE.AND P1, PT, R15, 0x1, PT ;  /* 0x000000010f00780c */ /* 0x000fda0003f26270 */
[----:B------:R-:W-:Y:S05]  /*0f40*/  @!P1 BRA `(.L_x_1953) ;  /* 0x00000000006c9947 */ /* 0x000fea0003800000 */
        /* <DEDUP_REMOVED lines=27> */
.L_x_1953:
[-C--:B------:R-:W-:Y:S02]  /*1100*/  IMAD R18, R18, R23.reuse, RZ ;  /* 0x0000001712127224 */ /* 0x080fe400078e02ff */
[----:B-----5:R-:W-:Y:S01]  /*1110*/  FMUL.FTZ R2, R7, R0 ;  /* 0x0000000007027220 */ /* 0x020fe20000410000 */
[----:B------:R-:W-:Y:S01]  /*1120*/  ULDC UR4, c[0x0][0x988] ;  /* 0x0002620000047ab9 */ /* 0x000fe20000000800 */
[----:B------:R-:W-:Y:S01]  /*1130*/  VIADD R105, R24, 0xffffff80 ;  /* 0xffffff8018697836 */ /* 0x000fe20000000000 */
[----:B------:R-:W-:Y:S01]  /*1140*/  PLOP3.LUT P0, PT, PT, PT, PT, 0x80, 0x0 ;  /* 0x000000000000781c */ /* 0x000fe20003f0f070 */
[----:B------:R-:W-:Y:S01]  /*1150*/  FMUL.FTZ R2, R2, UR4 ;  /* 0x0000000402027c20 */ /* 0x000fe20008410000 */
[----:B------:R-:W-:Y:S02]  /*1160*/  VIADDMNMX R23, R18, R23, R15, PT ;  /* 0x0000001712177246 */ /* 0x000fe4000380010f */
[----:B------:R-:W-:Y:S01]  /*1170*/  CS2R R28, SRZ ;  /* 0x00000000001c7805 */ /* 0x000fe2000001ff00 */
[----:B------:R-:W-:Y:S01]  /*1180*/  IMAD.MOV.U32 R3, RZ, RZ, RZ ;  /* 0x000000ffff037224 */ /* 0x000fe200078e00ff */
[----:B------:R-:W-:-:S02]  /*1190*/  CS2R R24, SRZ ;  /* 0x0000000000187805 */ /* 0x000fc4000001ff00 */
[----:B------:R-:W-:Y:S01]  /*11a0*/  ISETP.GT.AND P1, PT, R23, R18, PT ;  /* 0x000000121700720c */ /* 0x000fe20003f24270 */
[----:B------:R-:W-:Y:S01]  /*11b0*/  IMAD.MOV.U32 R0, RZ, RZ, RZ ;  /* 0x000000ffff007224 */ /* 0x000fe200078e00ff */
        /* <DEDUP_REMOVED lines=30> */
[----:B------:R-:W-:Y:S01]  /*13a0*/  IMAD R104, R16, R11, RZ ;  /* 0x0000000b10687224 */ /* 0x000fe200078e02ff */
[----:B------:R-:W-:Y:S06]  /*13b0*/  @!P1 BRA `(.L_x_1954) ;  /* 0x000000a400e89947 */ /* 0x000fec0003800000 */
[----:B------:R-:W-:Y:S01]  /*13c0*/  SHF.R.S32.HI R106, RZ, 0x1f, R105 ;  /* 0x0000001fff6a7819 */ /* 0x000fe20000011469 */
[----:B------:R-:W1:Y:S01]  /*13d0*/  S2UR UR5, SR_CgaCtaId ;  /* 0x00000000000579c3 */ /* 0x000e620000008800 */
[----:B------:R-:W-:Y:S02]  /*13e0*/  UMOV UR39, 0x400 ;  /* 0x0000040000277882 */ /* 0x000fe40000000000 */
[----:B------:R-:W-:-:S04]  /*13f0*/  LEA.HI R107, R106, R105, RZ, 0x7 ;  /* 0x000000696a6b7211 */ /* 0x000fc800078f38ff */
[----:B------:R-:W-:-:S05]  /*1400*/  SHF.R.S32.HI R108, RZ, 0x7, R107 ;  /* 0x00000007ff6c7819 */ /* 0x000fca000001146b */
[----:B------:R-:W2:Y:S01]  /*1410*/  SHFL.IDX PT, R0, R108, RZ, 0x1f ;  /* 0x00001fff6c007589 */ /* 0x000ea200000e0000 */
[----:B-1----:R-:W-:-:S04]  /*1420*/  ULEA UR39, UR5, UR39, 0x18 ;  /* 0x0000002705277291 */ /* 0x002fc8000f8ec03f */
[----:B------:R-:W-:-:S04]  /*1430*/  UIADD3 UR5, UR39, 0x14400, URZ ;  /* 0x0001440027057890 */ /* 0x000fc8000fffe03f */
[----:B------:R-:W-:Y:S01]  /*1440*/  ULOP3.LUT UP0, URZ, UR5, 0x9f, URZ, 0xc0, !UPT ;  /* 0x0000009f053f7892 */ /* 0x000fe2000f80c03f */
[----:B--2---:R-:W-:-:S05]  /*1450*/  R2UR UR38, R0 ;  /* 0x00000000002672ca */ /* 0x004fca00000e0000 */
        /* <DEDUP_REMOVED lines=12> */
[----:B------:R1:W2:Y:S01]  /*1520*/  LDC.64 R14, c[0x4][R0] ;  /* 0x01000000000e7b82 */ /* 0x0002a20000000a00 */
[----:B------:R-:W-:Y:S01]  /*1530*/  IMAD.U32 R5, RZ, RZ, UR5 ;  /* 0x00000005ff057e24 */ /* 0x000fe2000f8e00ff */
[----:B------:R-:W-:Y:S01]  /*1540*/  ULDC.64 UR4, c[0x4][0xa8] ;  /* 0x01002a0000047ab9 */ /* 0x000fe20000000a00 */
[----:B------:R-:W-:Y:S02]  /*1550*/  IMAD.U32 R10, RZ, RZ, UR6 ;  /* 0x00000006ff0a7e24 */ /* 0x000fe4000f8e00ff */
[----:B0-----:R-:W-:Y:S02]  /*1560*/  IMAD.U32 R6, RZ, RZ, UR4 ;  /* 0x00000004ff067e24 */ /* 0x001fe4000f8e00ff */
[----:B------:R-:W-:-:S02]  /*1570*/  IMAD.U32 R7, RZ, RZ, UR5 ;  /* 0x00000005ff077e24 */ /* 0x000fc4000f8e00ff */
[----:B------:R-:W-:Y:S02]  /*1580*/  IMAD.U32 R11, RZ, RZ, UR7 ;  /* 0x00000007ff0b7e24 */ /* 0x000fe4000f8e00ff */
[----:B------:R-:W-:Y:S02]  /*1590*/  IMAD.MOV.U32 R8, RZ, RZ, 0x70 ;  /* 0x00000070ff087424 */ /* 0x000fe400078e00ff */
[----:B------:R-:W-:Y:S02]  /*15a0*/  IMAD.MOV.U32 R12, RZ, RZ, 0x1 ;  /* 0x00000001ff0c7424 */ /* 0x000fe400078e00ff */
[----:B-1----:R-:W-:-:S07]  /*15b0*/  IMAD.MOV.U32 R13, RZ, RZ, RZ ;  /* 0x000000ffff0d7224 */ /* 0x002fce00078e00ff */
[----:B------:R-:W-:-:S07]  /*15c0*/  LEPC R20, `(.L_x_1955) ;  /* 0x000000001014794e */ /* 0x000fce0000000000 */
[----:B--2---:R-:W-:Y:S05]  /*15d0*/  CALL.ABS.NOINC R14 ;  /* 0x000000000e007343 */ /* 0x004fea0003c00000 */
.L_x_1955:
[----:B------:R-:W2:Y:S01]  /*15e0*/  LDL.LU R20, [R1+0x1c] ;  /* 0x00001c0001147983 */ /* 0x000ea20000300800 */
[----:B------:R-:W-:-:S04]  /*15f0*/  SHF.L.U32 R3, RZ, 0x1f, RZ ;  /* 0x0000001fff037819 */ /* 0x000fc800000006ff */
[----:B------:R-:W1:Y:S01]  /*1600*/  SYNCS.PHASECHK.TRANS64.TRYWAIT P0, [UR39+0x29800], R3 ;  /* 0x02980003ff0075a7 */ /* 0x000e620008000167 */
[----:B--2---:R-:W-:-:S04]  /*1610*/  LOP3.LUT R0, R20, 0x1, RZ, 0xfc, !PT ;  /* 0x0000000114007812 */ /* 0x004fc800078efcff */
[----:B------:R-:W-:Y:S01]  /*1620*/  ISETP.NE.AND P1, PT, R0, 0x3, PT ;  /* 0x000000030000780c */ /* 0x000fe20003f25270 */
[----:B-1----:R-:W-:-:S12]  /*1630*/  @!P0 BRA `(.L_x_1956) ;  /* 0x0000010000688947 */ /* 0x002fd80003800000 */
.L_x_2050:
[----:B------:R-:W-:Y:S05]  /*1640*/  @!P1 BRA `(.L_x_1957) ;  /* 0x0000000000049947 */ /* 0x000fea0003800000 */
[----:B------:R-:W-:Y:S01]  /*1650*/  BPT.TRAP 0x1 ;  /* 0x000000040000795c */ /* 0x000fe20000300000 */
.L_x_1957:
[----:B------:R2:W3:Y:S01]  /*1660*/  SYNCS.PHASECHK.TRANS64.TRYWAIT P2, [UR39+0x29830], R3 ;  /* 0x02983003ff0075a7 */ /* 0x0004e20008040167 */
[----:B------:R-:W-:Y:S05]  /*1670*/  @!P1 BRA `(.L_x_1958) ;  /* 0x0000000000049947 */ /* 0x000fea0003800000 */
[----:B------:R-:W-:Y:S01]  /*1680*/  BPT.TRAP 0x1 ;  /* 0x000000040000795c */ /* 0x000fe20000300000 */
.L_x_1958:
[----:B-1----:R-:W1:Y:S01]  /*1690*/  S2R R0, SR_TID.X ;  /* 0x0000000000007919 */ /* 0x002e620000002100 */
[----:B------:R-:W-:-:S05]  /*16a0*/  IMAD.U32 R4, RZ, RZ, UR40 ;  /* 0x00000028ff047e24 */ /* 0x000fca000f8e00ff */
[----:B------:R-:W-:Y:S02]  /*16b0*/  LOP3.LUT R4, R4, 0x10000, RZ, 0xfc, !PT ;  /* 0x0001000004047812 */ /* 0x000fe400078efcff */
[----:B-1----:R-:W-:-:S04]  /*16c0*/  LOP3.LUT R0, R0, 0x7f, RZ, 0xc0, !PT ;  /* 0x0000007f00007812 */ /* 0x002fc800078ec0ff */
[----:B------:R-:W-:Y:S01]  /*16d0*/  ISETP.NE.AND P0, PT, R0, RZ, PT ;  /* 0x000000ff0000720c */ /* 0x000fe20003f05270 */
[----:B---3--:R-:W-:-:S12]  /*16e0*/  @P2 BRA `(.L_x_1959) ;  /* 0x0000000000082947 */ /* 0x008fd80003800000 */
[----:B------:R-:W1:Y:S02]  /*16f0*/  SYNCS.PHASECHK.TRANS64.TRYWAIT P2, [UR39+0x29830], R3 ;  /* 0x02983003ff0075a7 */ /* 0x000e640008040167 */
[----:B-1----:R-:W-:Y:S05]  /*1700*/  @!P2 BRA `(.L_x_1960) ;  /* 0x00000100004ca947 */ /* 0x002fea0003800000 */
.L_x_1959:
[----:B------:R-:W-:Y:S05]  /*1710*/  WARPSYNC.ALL ;  /* 0x0000000000007948 */ /* 0x000fea0003800000 */
[----:B------:R-:W-:Y:S01]  /*1720*/  IMAD.MOV.U32 R5, RZ, RZ, -0x7fffffe0 ;  /* 0x80000020ff057424 */ /* 0x000fe200078e00ff */
        /* <DEDUP_REMOVED lines=15> */
[C---:B------:R-:W-:Y:S01]  /*1820*/  R2UR UR13, R5.reuse ;  /* 0x00000000050d72ca */ /* 0x040fe200000e0000 */
[----:B------:R-:W-:Y:S01]  /*1830*/  UIADD3 UR4, UR52, 0x80, URZ ;  /* 0x0000008034047890 */ /* 0x000fe2000fffe03f */
[C---:B------:R-:W-:Y:S01]  /*1840*/  R2UR UR6, R4.reuse ;  /* 0x00000000040672ca */ /* 0x040fe200000e0000 */
[----:B------:R-:W-:Y:S01]  /*1850*/  UMOV UR15, 0x80000020 ;  /* 0x80000020000f7882 */ /* 0x000fe20000000000 */
[----:B------:R-:W-:Y:S01]  /*1860*/  UMOV UR10, UR52 ;  /* 0x00000034000a7c82 */ /* 0x000fe20008000000 */
[----:B------:R-:W-:Y:S01]  /*1870*/  UIADD3 UR7, UR52, 0x2, URZ ;  /* 0x0000000234077890 */ /* 0x000fe2000fffe03f */
[----:B------:R-:W-:Y:S01]  /*1880*/  QGMMA.64x32x32.F32.E4M3.E4M3 R88, gdesc[UR8], RZ, !UPT, gsb0 ;  /* 0x00600000085879f3 */ /* 0x000fe2000c0008ff */
[----:B------:R-:W-:Y:S01]  /*1890*/  R2UR UR8, R4 ;  /* 0x00000000040872ca */ /* 0x000fe200000e0000 */
[----:B------:R-:W-:Y:S01]  /*18a0*/  UMOV UR10, UR4 ;  /* 0x00000004000a7c82 */ /* 0x000fe20008000000 */
[----:B------:R-:W-:Y:S01]  /*18b0*/  R2UR UR9, R5 ;  /* 0x00000000050972ca */ /* 0x000fe200000e0000 */
[----:B------:R-:W-:Y:S01]  /*18c0*/  UMOV UR11, 0x80000020 ;  /* 0x80000020000b7882 */ /* 0x000fe20000000000 */
[----:B------:R-:W-:Y:S01]  /*18d0*/  UIADD3 UR4, UR52, 0x100, URZ ;  /* 0x0000010034047890 */ /* 0x000fe2000fffe03f */
[----:B-12---:R-:W1:Y:S01]  /*18e0*/  LDC R3, c[0x0][0x448] ;  /* 0x00011200ff037b82 */ /* 0x006e620000000800 */
[----:B------:R-:W-:Y:S01]  /*18f0*/  UMOV UR5, 0x80000020 ;  /* 0x8000002000057882 */ /* 0x000fe20000000000 */
[----:B------:R-:W-:Y:S01]  /*1900*/  UIADD3 UR26, UR52, 0x600, URZ ;  /* 0x00000600341a7890 */ /* 0x000fe2000fffe03f */
[----:B------:R-:W-:Y:S01]  /*1910*/  LOP3.LUT R0, R107, 0xffffff80, RZ, 0xc0, !PT ;  /* 0xffffff806b007812 */ /* 0x000fe200078ec0ff */
[----:B------:R-:W-:Y:S01]  /*1920*/  UMOV UR27, 0x80000020 ;  /* 0x80000020001b7882 */ /* 0x000fe20000000000 */
[----:B------:R-:W-:Y:S01]  /*1930*/  UIADD3 UR30, UR52, 0x700, URZ ;  /* 0x00000700341e7890 */ /* 0x000fe2000fffe03f */
[----:B------:R-:W-:Y:S01]  /*1940*/  LEA.HI R106, R106, R105, RZ, 0x2 ;  /* 0x000000696a6a7211 */ /* 0x000fe200078f10ff */
[----:B------:R-:W-:Y:S01]  /*1950*/  UMOV UR18, UR4 ;  /* 0x0000000400127c82 */ /* 0x000fe20008000000 */
[----:B------:R-:W-:Y:S01]  /*1960*/  UIADD3 UR4, UR6, 0x2, URZ ;  /* 0x0000000206047890 */ /* 0x000fe2000fffe03f */
[----:B------:R-:W-:Y:S01]  /*1970*/  IMAD.IADD R0, R105, 0x1, -R0 ;  /* 0x0000000169007824 */ /* 0x000fe200078e0a00 */
[----:B------:R-:W-:Y:S01]  /*1980*/  UMOV UR31, 0x80000020 ;  /* 0x80000020001f7882 */ /* 0x000fe20000000000 */
[----:B------:R-:W-:Y:S01]  /*1990*/  LOP3.LUT R106, R106, 0xfffffffc, RZ, 0xc0, !PT ;  /* 0xfffffffc6a6a7812 */ /* 0x000fe200078ec0ff */
[----:B------:R-:W2:Y:S01]  /*19a0*/  S2UR UR50, SR_CgaCtaId ;  /* 0x00000000003279c3 */ /* 0x000ea20000008800 */
[----:B------:R-:W-:-:S03]  /*19b0*/  UMOV UR54, URZ ;  /* 0x0000003f00367c82 */ /* 0x000fc60008000000 */
[----:B------:R-:W-:-:S05]  /*19c0*/  IMAD.IADD R106, R105, 0x1, -R106 ;  /* 0x00000001696a7824 */ /* 0x000fca00078e0a6a */
[----:B------:R-:W-:Y:S02]  /*19d0*/  LEA.HI R10, R106, R106, RZ, 0x1 ;  /* 0x0000006a6a0a7211 */ /* 0x000fe400078f08ff */
[----:B-1----:R-:W-:Y:S02]  /*19e0*/  ISETP.NE.AND P2, PT, R3, 0x1, PT ;  /* 0x000000010300780c */ /* 0x002fe40003f45270 */
[----:B------:R-:W-:-:S04]  /*19f0*/  LEA.HI R3, R108, R108, RZ, 0x1 ;  /* 0x0000006c6c037211 */ /* 0x000fc800078f08ff */
[----:B------:R-:W-:Y:S02]  /*1a00*/  LOP3.LUT R9, R3, 0x3fffffe, RZ, 0xc0, !PT ;  /* 0x03fffffe03097812 */ /* 0x000fe400078ec0ff */
[----:B------:R-:W-:-:S03]  /*1a10*/  SHF.R.S32.HI R3, RZ, 0x1f, R0 ;  /* 0x0000001fff037819 */ /* 0x000fc60000011400 */
[----:B------:R-:W-:Y:S01]  /*1a20*/  IMAD.IADD R9, R108, 0x1, -R9 ;  /* 0x000000016c097824 */ /* 0x000fe200078e0a09 */
[CC--:B0-----:R-:W-:Y:S01]  /*1a30*/  LEA.HI R6, R3.reuse, R0.reuse, RZ, 0x2 ;  /* 0x0000000003067211 */ /* 0x0c1fe200078f10ff */
[----:B------:R-:W0:Y:S01]  /*1a40*/  @P2 LDC R12, c[0x0][0x44c] ;  /* 0x00011300ff0c2b82 */ /* 0x000e220000000800 */
[----:B------:R-:W-:Y:S02]  /*1a50*/  LEA.HI R7, R3, R0, RZ, 0x5 ;  /* 0x0000000003077211 */ /* 0x000fe400078f28ff */
[--C-:B------:R-:W-:Y:S02]  /*1a60*/  SHF.R.S32.HI R3, RZ, 0x2, R6.reuse ;  /* 0x00000002ff037819 */ /* 0x100fe40000011406 */
[----:B------:R-:W-:Y:S02]  /*1a70*/  SHF.R.S32.HI R8, RZ, 0x1f, R6 ;  /* 0x0000001fff087819 */ /* 0x000fe40000011406 */
[----:B------:R-:W-:Y:S01]  /*1a80*/  SHF.R.S32.HI R7, RZ, 0x5, R7 ;  /* 0x00000005ff077819 */ /* 0x000fe20000011407 */
[----:B------:R-:W1:Y:S01]  /*1a90*/  @P2 LDC R14, c[0x0][0x450] ;  /* 0x00011400ff0e2b82 */ /* 0x000e620000000800 */
[----:B------:R-:W-:-:S03]  /*1aa0*/  LEA.HI R8, R8, R3, RZ, 0x3 ;  /* 0x0000000308087211 */ /* 0x000fc600078f18ff */
[----:B------:R-:W-:Y:S01]  /*1ab0*/  IMAD R11, R7, 0x10, R22 ;  /* 0x00000010070b7824 */ /* 0x000fe200078e0216 */
[----:B------:R-:W-:Y:S02]  /*1ac0*/  LOP3.LUT R8, R8, 0xfffffff8, RZ, 0xc0, !PT ;  /* 0xfffffff808087812 */ /* 0x000fe400078ec0ff */
[----:B------:R-:W-:Y:S01]  /*1ad0*/  LOP3.LUT R7, R10, 0x1ffffffe, RZ, 0xc0, !PT ;  /* 0x1ffffffe0a077812 */ /* 0x000fe200078ec0ff */
[----:B------:R-:W-:Y:S02]  /*1ae0*/  WARPGROUP.DEPBAR.LE gsb0, 0x0 ;  /* 0x00008000000079c5 */ /* 0x000fe40000010000 */
[----:B------:R-:W-:Y:S01]  /*1af0*/  WARPGROUP.ARRIVE ;  /* 0x00000000000079c5 */ /* 0x000fe20000000000 */
[----:B------:R-:W-:Y:S01]  /*1b00*/  IADD3 R8, R11, R3, -R8 ;  /* 0x000000030b087210 */ /* 0x000fe20007ffe808 */
[----:B------:R-:W-:-:S04]  /*1b10*/  IMAD.IADD R7, R106, 0x1, -R7 ;  /* 0x000000016a077824 */ /* 0x000fc800078e0a07 */
[----:B------:R-:W-:Y:S01]  /*1b20*/  QGMMA.64x32x32.F32.E4M3.E4M3 R72, gdesc[UR8], RZ, !UPT, gsb0 ;  /* 0x00600000084879f3 */ /* 0x000fe2000c0008ff */
[----:B------:R-:W-:Y:S01]  /*1b30*/  UIADD3 UR8, UR52, 0x180, URZ ;  /* 0x0000018034087890 */ /* 0x000fe2000fffe03f */
[----:B------:R-:W-:Y:S01]  /*1b40*/  IMAD R8, R9, 0x40, R8 ;  /* 0x0000004009087824 */ /* 0x000fe200078e0208 */
[----:B------:R-:W-:Y:S01]  /*1b50*/  UIADD3 UR10, UR52, 0x200, URZ ;  /* 0x00000200340a7890 */ /* 0x000fe2000fffe03f */
[----:B------:R-:W-:Y:S01]  /*1b60*/  LOP3.LUT R9, R6, 0x7ffffffc, RZ, 0xc0, !PT ;  /* 0x7ffffffc06097812 */ /* 0x000fe200078ec0ff */
[----:B------:R-:W-:Y:S01]  /*1b70*/  UMOV UR9, UR5 ;  /* 0x0000000500097c82 */ /* 0x000fe20008000000 */
[----:B------:R-:W-:Y:S01]  /*1b80*/  UMOV UR11, 0x80000020 ;  /* 0x80000020000b7882 */ /* 0x000fe20000000000 */
[----:B------:R-:W-:Y:S01]  /*1b90*/  IMAD R7, R7, 0x8, R8 ;  /* 0x0000000807077824 */ /* 0x000fe200078e0208 */
[----:B------:R-:W-:Y:S01]  /*1ba0*/  UMOV UR22, UR8 ;  /* 0x0000000800167c82 */ /* 0x000fe20008000000 */
[----:B------:R-:W-:Y:S01]  /*1bb0*/  UMOV UR8, UR4 ;  /* 0x0000000400087c82 */ /* 0x000fe20008000000 */
[----:B------:R-:W-:Y:S01]  /*1bc0*/  UMOV UR14, UR10 ;  /* 0x0000000a000e7c82 */ /* 0x000fe20008000000 */
[----:B------:R-:W-:Y:S01]  /*1bd0*/  UMOV UR10, UR7 ;  /* 0x00000007000a7c82 */ /* 0x000fe20008000000 */
[----:B------:R-:W-:Y:S01]  /*1be0*/  UIADD3 UR7, UR52, 0x182, URZ ;  /* 0x0000018234077890 */ /* 0x000fe2000fffe03f */
[----:B0-----:R-:W-:-:S04]  /*1bf0*/  @P2 IMAD.HI.U32 R3, R7, R12, RZ ;  /* 0x0000000c07032227 */ /* 0x001fc800078e00ff */
[----:B------:R-:W-:Y:S01]  /*1c00*/  IMAD.MOV.U32 R12, RZ, RZ, R7 ;  /* 0x000000ffff0c7224 */ /* 0x000fe200078e0007 */
[----:B-1----:R-:W-:Y:S01]  /*1c10*/  @P2 SHF.R.U32.HI R12, RZ, R14, R3 ;  /* 0x0000000eff0c2219 */ /* 0x002fe20000011603 */
[----:B------:R-:W-:Y:S01]  /*1c20*/  IMAD.MOV.U32 R14, RZ, RZ, -0xa0 ;  /* 0xffffff60ff0e7424 */ /* 0x000fe200078e00ff */
[----:B------:R-:W0:Y:S01]  /*1c30*/  LDC R3, c[0x0][0x288] ;  /* 0x0000a200ff037b82 */ /* 0x000e220000000800 */
[C---:B------:R-:W-:Y:S02]  /*1c40*/  IMAD R6, R23.reuse, -0xa0, R104 ;  /* 0xffffff6017067824 */ /* 0x040fe400078e0268 */
[----:B------:R-:W1:Y:S01]  /*1c50*/  SHFL.IDX PT, R10, R12, 0x1, 0x1c1f ;  /* 0x003c1f000c0a7f89 */ /* 0x000e6200000e0000 */
[----:B------:R-:W-:Y:S02]  /*1c60*/  IMAD.IADD R8, R0, 0x1, -R9 ;  /* 0x0000000100087824 */ /* 0x000fe400078e0a09 */
[----:B------:R-:W-:Y:S01]  /*1c70*/  IMAD R11, R23, R14, 0xa1 ;  /* 0x000000a1170b7424 */ /* 0x000fe200078e020e */
[----:B------:R-:W3:Y:S01]  /*1c80*/  SHFL.IDX PT, R12, R12, RZ, 0x1c1f ;  /* 0x001c1fff0c0c7589 */ /* 0x000ee200000e0000 */
[----:B------:R-:W-:-:S02]  /*1c90*/  VIADD R9, R6, 0xa0 ;  /* 0x000000a006097836 */ /* 0x000fc40000000000 */
[C---:B------:R-:W-:Y:S02]  /*1ca0*/  IMAD R11, R8.reuse, -0x2, R11 ;  /* 0xfffffffe080b7824 */ /* 0x040fe400078e020b */
[----:B------:R-:W-:-:S03]  /*1cb0*/  IMAD R14, R8, -0x2, R9 ;  /* 0xfffffffe080e7824 */ /* 0x000fc600078e0209 */
[----:B0-----:R-:W-:-:S04]  /*1cc0*/  IADD3 R21, R11, -R3, R104 ;  /* 0x800000030b157210 */ /* 0x001fc80007ffe068 */
[----:B-1----:R-:W-:-:S04]  /*1cd0*/  VIADDMNMX R10, R10, R21, R14, PT ;  /* 0x000000150a0a7246 */ /* 0x002fc8000380010e */
[C---:B------:R-:W-:Y:S02]  /*1ce0*/  ISETP.GT.AND P3, PT, R10.reuse, RZ, PT ;  /* 0x000000ff0a00720c */ /* 0x040fe40003f64270 */
[C---:B------:R-:W-:Y:S02]  /*1cf0*/  ISETP.GT.AND P4, PT, R10.reuse, 0x1, PT ;  /* 0x000000010a00780c */ /* 0x040fe40003f84270 */
[----:B------:R-:W-:Y:S01]  /*1d00*/  ISETP.GT.AND P5, PT, R10, 0x8, PT ;  /* 0x000000080a00780c */ /* 0x000fe20003fa4270 */
[----:B------:R-:W-:Y:S02]  /*1d10*/  WARPGROUP.DEPBAR.LE gsb0, 0x0 ;  /* 0x00008000000079c5 */ /* 0x000fe40000010000 */
[----:B------:R-:W-:-:S06]  /*1d20*/  WARPGROUP.ARRIVE ;  /* 0x00000000000079c5 */ /* 0x000fcc0000000000 */
[----:B------:R-:W-:Y:S01]  /*1d30*/  QGMMA.64x32x32.F32.E4M3.E4M3 R56, gdesc[UR16], RZ, !UPT, gsb0 ;  /* 0x00600000103879f3 */ /* 0x000fe2000c0008ff */
[----:B------:R-:W-:Y:S02]  /*1d40*/  UIADD3 UR16, UR6, 0x400, URZ ;  /* 0x0000040006107890 */ /* 0x000fe4000fffe03f */
[----:B------:R-:W-:Y:S01]  /*1d50*/  UIADD3 UR18, UR52, 0x500, URZ ;  /* 0x0000050034127890 */ /* 0x000fe2000fffe03f */
[----:B------:R-:W-:Y:S01]  /*1d60*/  UMOV UR17, 0x80000020 ;  /* 0x8000002000117882 */ /* 0x000fe20000000000 */
[----:B------:R-:W-:Y:S01]  /*1d70*/  UMOV UR19, 0x80000020 ;  /* 0x8000002000137882 */ /* 0x000fe20000000000 */
[----:B------:R-:W-:Y:S02]  /*1d80*/  UMOV UR25, UR17 ;  /* 0x0000001100197c82 */ /* 0x000fe40008000000 */
[----:B------:R-:W-:Y:S01]  /*1d90*/  UMOV UR24, UR16 ;  /* 0x0000001000187c82 */ /* 0x000fe20008000000 */
[----:B------:R-:W-:Y:S01]  /*1da0*/  UMOV UR28, UR16 ;  /* 0x00000010001c7c82 */ /* 0x000fe20008000000 */
[----:B------:R-:W-:Y:S01]  /*1db0*/  UMOV UR29, UR17 ;  /* 0x00000011001d7c82 */ /* 0x000fe20008000000 */
[----:B------:R-:W-:-:S02]  /*1dc0*/  WARPGROUP.DEPBAR.LE gsb0, 0x0 ;  /* 0x00008000000079c5 */ /* 0x000fc40000010000 */
[----:B------:R-:W-:-:S06]  /*1dd0*/  WARPGROUP.ARRIVE ;  /* 0x00000000000079c5 */ /* 0x000fcc0000000000 */
[----:B------:R-:W-:Y:S01]  /*1de0*/  QGMMA.64x32x32.F32.E4M3.E4M3 R40, gdesc[UR20], RZ, !UPT, gsb0 ;  /* 0x00600000142879f3 */ /* 0x000fe2000c0008ff */
[----:B------:R-:W-:Y:S02]  /*1df0*/  UIADD3 UR20, UR6, 0x402, URZ ;  /* 0x0000040206147890 */ /* 0x000fe4000fffe03f */
[----:B------:R-:W-:Y:S01]  /*1e00*/  UIADD3 UR22, UR52, 0x502, URZ ;  /* 0x0000050234167890 */ /* 0x000fe2000fffe03f */
[----:B------:R-:W-:Y:S01]  /*1e10*/  UMOV UR21, 0x80000020 ;  /* 0x8000002000157882 */ /* 0x000fe20000000000 */
[----:B------:R-:W-:Y:S01]  /*1e20*/  UMOV UR23, 0x80000020 ;  /* 0x8000002000177882 */ /* 0x000fe20000000000 */
[----:B------:R-:W-:Y:S02]  /*1e30*/  WARPGROUP.DEPBAR.LE gsb0, 0x0 ;  /* 0x00008000000079c5 */ /* 0x000fe40000010000 */
[----:B------:R-:W-:-:S06]  /*1e40*/  WARPGROUP.ARRIVE ;  /* 0x00000000000079c5 */ /* 0x000fcc0000000000 */
[----:B------:R-:W-:Y:S01]  /*1e50*/  QGMMA.64x32x32.F32.E4M3.E4M3 R24, gdesc[UR12], RZ, !UPT, gsb0 ;  /* 0x006000000c1879f3 */ /* 0x000fe2000c0008ff */
[----:B------:R-:W-:Y:S02]  /*1e60*/  UIADD3 UR12, UR52, 0x202, URZ ;  /* 0x00000202340c7890 */ /* 0x000fe4000fffe03f */
[----:B------:R-:W-:Y:S02]  /*1e70*/  UIADD3 UR13, UR6, 0x200, URZ ;  /* 0x00000200060d7890 */ /* 0x000fe4000fffe03f */
        /* <DEDUP_REMOVED lines=120> */
[----:B------:R-:W-:Y:S01]  /*2600*/  ISETP.GT.AND P3, PT, R10, 0x9, PT ;  /* 0x000000090a00780c */ /* 0x000fe20003f64270 */
[----:B------:R-:W-:Y:S01]  /*2610*/  QGMMA.64x32x32.F32.E4M3.E4M3 R72, gdesc[UR20], R72, gsb0 ;  /* 0x00600000144879f3 */ /* 0x000fe20008000848 */
[----:B------:R-:W-:Y:S01]  /*2620*/  UIADD3 UR22, UR52, 0x602, URZ ;  /* 0x0000060234167890 */ /* 0x000fe2000fffe03f */
[----:B------:R-:W-:Y:S01]  /*2630*/  FSEL R94, R94, -INF , P5 ;  /* 0xff8000005e5e7808 */ /* 0x000fe20002800000 */
[----:B------:R-:W-:Y:S01]  /*2640*/  UMOV UR23, 0x80000020 ;  /* 0x8000002000177882 */ /* 0x000fe20000000000 */
[----:B------:R-:W-:-:S02]  /*2650*/  FMNMX.FTZ R9, R90, R6, !PT ;  /* 0x000000065a097209 */ /* 0x000fc40007810000 */
[----:B------:R-:W-:Y:S02]  /*2660*/  ISETP.GT.AND P4, PT, R10, 0x10, PT ;  /* 0x000000100a00780c */ /* 0x000fe40003f84270 */
[----:B------:R-:W-:Y:S02]  /*2670*/  FSEL R20, R95, -INF , P3 ;  /* 0xff8000005f147808 */ /* 0x000fe40001800000 */
[----:B------:R-:W-:Y:S02]  /*2680*/  FMNMX.FTZ R9, R94, R9, !PT ;  /* 0x000000095e097209 */ /* 0x000fe40007810000 */
[----:B------:R-:W-:Y:S02]  /*2690*/  ISETP.GT.AND P3, PT, R10, 0x11, PT ;  /* 0x000000110a00780c */ /* 0x000fe40003f64270 */
[----:B------:R-:W-:Y:S02]  /*26a0*/  FSEL R98, R98, -INF , P4 ;  /* 0xff80000062627808 */ /* 0x000fe40002000000 */
        /* <DEDUP_REMOVED lines=11> */
[----:B------:R-:W-:Y:S01]  /*2760*/  FMNMX.FTZ R9, R108, R9, !PT ;  /* 0x000000096c097209 */ /* 0x000fe20007810000 */
[----:B------:R-:W-:Y:S02]  /*2770*/  WARPGROUP.DEPBAR.LE gsb0, 0x0 ;  /* 0x00008000000079c5 */ /* 0x000fe40000010000 */
[----:B------:R-:W-:Y:S01]  /*2780*/  WARPGROUP.ARRIVE ;  /* 0x00000000000079c5 */ /* 0x000fe20000000000 */
[----:B------:R-:W-:-:S02]  /*2790*/  FSEL R74, R74, -INF , P4 ;  /* 0xff8000004a4a7808 */ /* 0x000fc40002000000 */
[----:B------:R-:W-:Y:S02]  /*27a0*/  ISETP.GT.AND P4, PT, R10, 0x28, PT ;  /* 0x000000280a00780c */ /* 0x000fe40003f84270 */
[----:B------:R-:W-:Y:S01]  /*27b0*/  FSEL R110, R75, -INF , P3 ;  /* 0xff8000004b6e7808 */ /* 0x000fe20001800000 */
[----:B------:R-:W-:Y:S01]  /*27c0*/  QGMMA.64x32x32.F32.E4M3.E4M3 R56, gdesc[UR20], R56, gsb0 ;  /* 0x00600000143879f3 */ /* 0x000fe20008000838 */
[----:B------:R-:W-:Y:S01]  /*27d0*/  UIADD3 UR22, UR52, 0x682, URZ ;  /* 0x0000068234167890 */ /* 0x000fe2000fffe03f */
[----:B------:R-:W-:Y:S01]  /*27e0*/  FMNMX.FTZ R9, R74, R9, !PT ;  /* 0x000000094a097209 */ /* 0x000fe20007810000 */
[----:B------:R-:W-:Y:S01]  /*27f0*/  UMOV UR23, 0x80000020 ;  /* 0x8000002000177882 */ /* 0x000fe20000000000 */
        /* <DEDUP_REMOVED lines=44> */
[C---:B------:R-:W-:Y:S02]  /*2ac0*/  ISETP.GT.AND P4, PT, R10.reuse, 0x60, PT ;  /* 0x000000600a00780c */ /* 0x040fe40003f84270 */
[----:B------:R-:W-:Y:S02]  /*2ad0*/  FSEL R103, R71, -INF , P3 ;  /* 0xff80000047677808 */ /* 0x000fe40001800000 */
[----:B------:R-:W-:Y:S02]  /*2ae0*/  FMNMX.FTZ R0, R107, R0, !PT ;  /* 0x000000006b007209 */ /* 0x000fe40007810000 */
[----:B------:R-:W-:Y:S02]  /*2af0*/  ISETP.GT.AND P3, PT, R10, 0x61, PT ;  /* 0x000000610a00780c */ /* 0x000fe40003f64270 */
[----:B------:R-:W-:Y:S01]  /*2b00*/  FMNMX.FTZ R0, R103, R0, !PT ;  /* 0x0000000067007209 */ /* 0x000fe20007810000 */
[----:B------:R-:W-:Y:S02]  /*2b10*/  WARPGROUP.DEPBAR.LE gsb0, 0x0 ;  /* 0x00008000000079c5 */ /* 0x000fe40000010000 */
[----:B------:R-:W-:Y:S01]  /*2b20*/  WARPGROUP.ARRIVE ;  /* 0x00000000000079c5 */ /* 0x000fe20000000000 */
[----:B------:R-:W-:-:S02]  /*2b30*/  FSEL R83, R42, -INF , P4 ;  /* 0xff8000002a537808 */ /* 0x000fc40002000000 */
[C---:B------:R-:W-:Y:S02]  /*2b40*/  ISETP.GT.AND P4, PT, R10.reuse, 0x68, PT ;  /* 0x000000680a00780c */ /* 0x040fe40003f84270 */
[----:B------:R-:W-:Y:S01]  /*2b50*/  FSEL R63, R43, -INF , P3 ;  /* 0xff8000002b3f7808 */ /* 0x000fe20001800000 */
[----:B------:R-:W-:Y:S01]  /*2b60*/  QGMMA.64x32x32.F32.E4M3.E4M3 R24, gdesc[UR20], R24, gsb0 ;  /* 0x00600000141879f3 */ /* 0x000fe20008000818 */
        /* <DEDUP_REMOVED lines=20> */
[----:B------:R-:W-:Y:S02]  /*2cb0*/  FMNMX.FTZ R0, R75, R0, !PT ;  /* 0x000000004b007209 */ /* 0x000fe40007810000 */
[----:B---3--:R-:W-:-:S04]  /*2cc0*/  VIADDMNMX R46, R12, R21, R14, PT ;  /* 0x000000150c2e7246 */ /* 0x008fc8000380010e */
[----:B------:R-:W-:Y:S01]  /*2cd0*/  ISETP.GT.AND P5, PT, R46, 0x8, PT ;  /* 0x000000082e00780c */ /* 0x000fe20003fa4270 */
[----:B------:R-:W-:Y:S02]  /*2ce0*/  WARPGROUP.DEPBAR.LE gsb0, 0x0 ;  /* 0x00008000000079c5 */ /* 0x000fe40000010000 */
[----:B------:R-:W-:Y:S02]  /*2cf0*/  FSEL R71, R26, -INF , P4 ;  /* 0xff8000001a477808 */ /* 0x000fe40002000000 */
[C---:B------:R-:W-:Y:S02]  /*2d00*/  ISETP.GT.AND P4, PT, R10.reuse, 0x88, PT ;  /* 0x000000880a00780c */ /* 0x040fe40003f84270 */
[----:B------:R-:W-:Y:S02]  /*2d10*/  FSEL R55, R27, -INF , P3 ;  /* 0xff8000001b377808 */ /* 0x000fe40001800000 */
[----:B------:R-:W-:Y:S02]  /*2d20*/  FMNMX.FTZ R0, R71, R0, !PT ;  /* 0x0000000047007209 */ /* 0x000fe40007810000 */
[----:B------:R-:W-:-:S02]  /*2d30*/  ISETP.GT.AND P3, PT, R10, 0x89, PT ;  /* 0x000000890a00780c */ /* 0x000fc40003f64270 */
[----:B------:R-:W-:Y:S02]  /*2d40*/  FSEL R79, R30, -INF , P4 ;  /* 0xff8000001e4f7808 */ /* 0x000fe40002000000 */
[----:B------:R-:W-:Y:S02]  /*2d50*/  FMNMX.FTZ R0, R55, R0, !PT ;  /* 0x0000000037007209 */ /* 0x000fe40007810000 */
        /* <DEDUP_REMOVED lines=12> */
[----:B------:R-:W-:Y:S02]  /*2e20*/  FSEL R99, R39, -INF , P3 ;  /* 0xff80000027637808 */ /* 0x000fe40001800000 */
[----:B------:R-:W-:Y:S02]  /*2e30*/  FMNMX.FTZ R0, R105, R0, !PT ;  /* 0x0000000069007209 */ /* 0x000fe40007810000 */
[----:B------:R-:W-:Y:S02]  /*2e40*/  ISETP.GT.AND P4, PT, R46, 0x1, PT ;  /* 0x000000012e00780c */ /* 0x000fe40003f84270 */
[----:B------:R-:W-:-:S02]  /*2e50*/  FMNMX.FTZ R10, R99, R0, !PT ;  /* 0x00000000630a7209 */ /* 0x000fc40007810000 */
[----:B------:R-:W-:Y:S02]  /*2e60*/  FSEL R42, R89, -INF , P4 ;  /* 0xff800000592a7808 */ /* 0x000fe40002000000 */
[----:B------:R-:W-:Y:S01]  /*2e70*/  FSEL R89, R92, -INF , P5 ;  /* 0xff8000005c597808 */ /* 0x000fe20002800000 */
[----:B------:R-:W0:Y:S01]  /*2e80*/  SHFL.BFLY PT, R11, R10, 0x2, 0x1f ;  /* 0x0c401f000a0b7f89 */ /* 0x000e2200000e0000 */
[----:B------:R-:W-:-:S04]  /*2e90*/  ISETP.GT.AND P4, PT, R46, 0x10, PT ;  /* 0x000000102e00780c */ /* 0x000fc80003f84270 */
[----:B------:R-:W-:Y:S02]  /*2ea0*/  FSEL R115, R96, -INF , P4 ;  /* 0xff80000060737808 */ /* 0x000fe40002000000 */
[----:B------:R-:W-:-:S04]  /*2eb0*/  ISETP.GT.AND P4, PT, R46, 0x18, PT ;  /* 0x000000182e00780c */ /* 0x000fc80003f84270 */
[----:B------:R-:W-:Y:S02]  /*2ec0*/  FSEL R117, R100, -INF , P4 ;  /* 0xff80000064757808 */ /* 0x000fe40002000000 */
[----:B------:R-:W-:-:S04]  /*2ed0*/  ISETP.GT.AND P4, PT, R46, 0x21, PT ;  /* 0x000000212e00780c */ /* 0x000fc80003f84270 */
[----:B------:R-:W-:Y:S02]  /*2ee0*/  FSEL R73, R73, -INF , P4 ;  /* 0xff80000049497808 */ /* 0x000fe40002000000 */
[----:B------:R-:W-:-:S04]  /*2ef0*/  ISETP.GT.AND P4, PT, R46, 0x29, PT ;  /* 0x000000292e00780c */ /* 0x000fc80003f84270 */
[----:B------:R-:W-:Y:S02]  /*2f00*/  FSEL R77, R77, -INF , P4 ;  /* 0xff8000004d4d7808 */ /* 0x000fe40002000000 */
[----:B0-----:R-:W-:Y:S02]  /*2f10*/  FMNMX.FTZ R15, R10, R11, !PT ;  /* 0x0000000b0a0f7209 */ /* 0x001fe40007810000 */
[----:B------:R-:W-:-:S03]  /*2f20*/  ISETP.GT.AND P4, PT, R46, 0x31, PT ;  /* 0x000000312e00780c */ /* 0x000fc60003f84270 */
[----:B------:R-:W0:Y:S01]  /*2f30*/  SHFL.BFLY PT, R0, R15, 0x1, 0x1f ;  /* 0x0c201f000f007f89 */ /* 0x000e2200000e0000 */
[----:B------:R-:W-:Y:S02]  /*2f40*/  FSEL R81, R81, -INF , P4 ;  /* 0xff80000051517808 */ /* 0x000fe40002000000 */
[----:B------:R-:W-:-:S04]  /*2f50*/  ISETP.GT.AND P4, PT, R46, 0x39, PT ;  /* 0x000000392e00780c */ /* 0x000fc80003f84270 */
[----:B------:R-:W-:Y:S02]  /*2f60*/  FSEL R85, R85, -INF , P4 ;  /* 0xff80000055557808 */ /* 0x000fe40002000000 */
[----:B------:R-:W-:-:S04]  /*2f70*/  ISETP.GT.AND P4, PT, R46, 0x41, PT ;  /* 0x000000412e00780c */ /* 0x000fc80003f84270 */
[----:B------:R-:W-:Y:S02]  /*2f80*/  FSEL R129, R57, -INF , P4 ;  /* 0xff80000039817808 */ /* 0x000fe40002000000 */
[----:B------:R-:W-:-:S04]  /*2f90*/  ISETP.GT.AND P4, PT, R46, 0x49, PT ;  /* 0x000000492e00780c */ /* 0x000fc80003f84270 */
[----:B------:R-:W-:Y:S02]  /*2fa0*/  FSEL R133, R61, -INF , P4 ;  /* 0xff8000003d857808 */ /* 0x000fe40002000000 */
[----:B------:R-:W-:Y:S02]  /*2fb0*/  ISETP.GT.AND P4, PT, R46, 0x51, PT ;  /* 0x000000512e00780c */ /* 0x000fe40003f84270 */
[----:B0-----:R-:W-:Y:S02]  /*2fc0*/  FMNMX.FTZ R11, R15, R0, !PT ;  /* 0x000000000f0b7209 */ /* 0x001fe40007810000 */
[----:B------:R-:W-:Y:S02]  /*2fd0*/  FSEL R65, R65, -INF , P4 ;  /* 0xff80000041417808 */ /* 0x000fe40002000000 */
[----:B------:R-:W-:Y:S01]  /*2fe0*/  FSETP.NEU.FTZ.AND P3, PT, R11, -INF , PT ;  /* 0xff8000000b00780b */ /* 0x000fe20003f7d000 */
[----:B------:R-:W-:Y:S01]  /*2ff0*/  FFMA.FTZ R111, R2, R11, -8 ;  /* 0xc1000000026f7423 */ /* 0x000fe2000001000b */
[----:B------:R-:W-:-:S04]  /*3000*/  ISETP.GT.AND P4, PT, R46, 0x59, PT ;  /* 0x000000592e00780c */ /* 0x000fc80003f84270 */
[----:B------:R-:W-:Y:S02]  /*3010*/  FSEL R111, R111, RZ, P3 ;  /* 0x000000ff6f6f7208 */ /* 0x000fe40001800000 */
[----:B------:R-:W-:Y:S02]  /*3020*/  ISETP.GT.AND P3, PT, R46, RZ, PT ;  /* 0x000000ff2e00720c */ /* 0x000fe40003f64270 */
[----:B------:R-:W-:Y:S01]  /*3030*/  FSEL R69, R69, -INF , P4 ;  /* 0xff80000045457808 */ /* 0x000fe20002000000 */
[--C-:B------:R-:W-:Y:S01]  /*3040*/  FFMA.FTZ R15, R2, R20, -R111.reuse ;  /* 0x00000014020f7223 */ /* 0x100fe2000001086f */
[----:B------:R-:W-:Y:S01]  /*3050*/  FSEL R113, R88, -INF , P3 ;  /* 0xff80000058717808 */ /* 0x000fe20001800000 */
[--C-:B------:R-:W-:Y:S01]  /*3060*/  FFMA.FTZ R58, R2, R58, -R111.reuse ;  /* 0x0000003a023a7223 */ /* 0x100fe2000001086f */
[----:B------:R-:W-:Y:S01]  /*3070*/  ISETP.GT.AND P3, PT, R46, 0x9, PT ;  /* 0x000000092e00780c */ /* 0x000fe20003f64270 */
[C-C-:B------:R-:W-:Y:S01]  /*3080*/  FFMA.FTZ R0, R2.reuse, R90, -R111.reuse ;  /* 0x0000005a02007223 */ /* 0x140fe2000001086f */
[----:B------:R-:W-:Y:S01]  /*3090*/  FMNMX.FTZ R14, R113, R42, !PT ;  /* 0x0000002a710e7209 */ /* 0x000fe20007810000 */
[C-C-:B------:R-:W-:Y:S01]  /*30a0*/  FFMA.FTZ R13, R2.reuse, R6, -R111.reuse ;  /* 0x00000006020d7223 */ /* 0x140fe2000001086f */
[----:B------:R-:W-:Y:S01]  /*30b0*/  FSEL R93, R93, -INF , P3 ;  /* 0xff8000005d5d7808 */ /* 0x000fe20001800000 */
[--C-:B------:R-:W-:Y:S01]  /*30c0*/  FFMA.FTZ R6, R2, R94, -R111.reuse ;  /* 0x0000005e02067223 */ /* 0x100fe2000001086f */
[----:B------:R-:W-:Y:S01]  /*30d0*/  FMNMX.FTZ R14, R89, R14, !PT ;  /* 0x0000000e590e7209 */ /* 0x000fe20007810000 */
[----:B------:R-:W-:Y:S01]  /*30e0*/  MUFU.EX2 R0, R0 ;  /* 0x0000000000007308 */ /* 0x000fe20000000800 */
[----:B------:R-:W-:Y:S01]  /*30f0*/  ISETP.GT.AND P3, PT, R46, 0x11, PT ;  /* 0x000000112e00780c */ /* 0x000fe20003f64270 */
[C-C-:B------:R-:W-:Y:S01]  /*3100*/  FFMA.FTZ R10, R2.reuse, R98, -R111.reuse ;  /* 0x00000062020a7223 */ /* 0x140fe2000001086f */
[----:B------:R-:W-:Y:S01]  /*3110*/  FMNMX.FTZ R20, R93, R14, !PT ;  /* 0x0000000e5d147209 */ /* 0x000fe20007810000 */
[C-C-:B------:R-:W-:Y:S01]  /*3120*/  FFMA.FTZ R106, R2.reuse, R106, -R111.reuse ;  /* 0x0000006a026a7223 */ /* 0x140fe2000001086f */
[----:B------:R-:W-:Y:S01]  /*3130*/  FSEL R97, R97, -INF , P3 ;  /* 0xff80000061617808 */ /* 0x000fe20001800000 */
[--C-:B------:R-:W-:Y:S01]  /*3140*/  FFMA.FTZ R12, R2, R102, -R111.reuse ;  /* 0x00000066020c7223 */ /* 0x100fe2000001086f */
[----:B------:R-:W-:Y:S01]  /*3150*/  FMNMX.FTZ R20, R115, R20, !PT ;  /* 0x0000001473147209 */ /* 0x000fe20007810000 */
[----:B------:R-:W0:Y:S01]  /*3160*/  MUFU.EX2 R13, R13 ;  /* 0x0000000d000d7308 */ /* 0x000e220000000800 */
[----:B------:R-:W-:Y:S01]  /*3170*/  ISETP.GT.AND P3, PT, R46, 0x19, PT ;  /* 0x000000192e00780c */ /* 0x000fe20003f64270 */
[C-C-:B------:R-:W-:Y:S01]  /*3180*/  FFMA.FTZ R62, R2.reuse, R62, -R111.reuse ;  /* 0x0000003e023e7223 */ /* 0x140fe2000001086f */
[----:B------:R-:W-:Y:S01]  /*3190*/  FMNMX.FTZ R20, R97, R20, !PT ;  /* 0x0000001461147209 */ /* 0x000fe20007810000 */
[C-C-:B------:R-:W-:Y:S01]  /*31a0*/  FFMA.FTZ R78, R2.reuse, R78, -R111.reuse ;  /* 0x0000004e024e7223 */ /* 0x140fe2000001086f */
[----:B------:R-:W-:Y:S01]  /*31b0*/  FSEL R101, R101, -INF , P3 ;  /* 0xff80000065657808 */ /* 0x000fe20001800000 */
[--C-:B------:R-:W-:Y:S01]  /*31c0*/  FFMA.FTZ R27, R2, R108, -R111.reuse ;  /* 0x0000006c021b7223 */ /* 0x100fe2000001086f */
[----:B------:R-:W-:Y:S01]  /*31d0*/  ISETP.GT.AND P3, PT, R46, 0x20, PT ;  /* 0x000000202e00780c */ /* 0x000fe20003f64270 */
[----:B------:R-:W-:Y:S01]  /*31e0*/  MUFU.EX2 R6, R6 ;  /* 0x0000000600067308 */ /* 0x000fe20000000800 */
[----:B------:R-:W-:Y:S01]  /*31f0*/  FMNMX.FTZ R20, R117, R20, !PT ;  /* 0x0000001475147209 */ /* 0x000fe20007810000 */
[--C-:B------:R-:W-:Y:S01]  /*3200*/  FFMA.FTZ R74, R2, R74, -R111.reuse ;  /* 0x0000004a024a7223 */ /* 0x100fe2000001086f */
[----:B------:R-:W-:Y:S01]  /*3210*/  FSEL R119, R72, -INF , P3 ;  /* 0xff80000048777808 */ /* 0x000fe20001800000 */
[C-C-:B------:R-:W-:Y:S01]  /*3220*/  FFMA.FTZ R31, R2.reuse, R110, -R111.reuse ;  /* 0x0000006e021f7223 */ /* 0x140fe2000001086f */
[----:B------:R-:W-:Y:S01]  /*3230*/  FMNMX.FTZ R26, R101, R20, !PT ;  /* 0x00000014651a7209 */ /* 0x000fe20007810000 */
[--C-:B------:R-:W-:Y:S01]  /*3240*/  FFMA.FTZ R66, R2, R66, -R111.reuse ;  /* 0x0000004202427223 */ /* 0x100fe2000001086f */
[----:B------:R-:W-:Y:S01]  /*3250*/  ISETP.GT.AND P3, PT, R46, 0x28, PT ;  /* 0x000000282e00780c */ /* 0x000fe20003f64270 */
[----:B------:R-:W1:Y:S01]  /*3260*/  MUFU.EX2 R15, R15 ;  /* 0x0000000f000f7308 */ /* 0x000e620000000800 */
[----:B------:R-:W-:Y:S01]  /*3270*/  FMNMX.FTZ R26, R119, R26, !PT ;  /* 0x0000001a771a7209 */ /* 0x000fe20007810000 */
[--C-:B------:R-:W-:Y:S01]  /*3280*/  FFMA.FTZ R82, R2, R82, -R111.reuse ;  /* 0x0000005202527223 */ /* 0x100fe2000001086f */
[----:B------:R-:W-:Y:S01]  /*3290*/  FSEL R121, R76, -INF , P3 ;  /* 0xff8000004c797808 */ /* 0x000fe20001800000 */
[C-C-:B------:R-:W-:Y:S01]  /*32a0*/  FFMA.FTZ R35, R2.reuse, R112, -R111.reuse ;  /* 0x0000007002237223 */ /* 0x140fe2000001086f */
[----:B------:R-:W-:Y:S01]  /*32b0*/  FMNMX.FTZ R26, R73, R26, !PT ;  /* 0x0000001a491a7209 */ /* 0x000fe20007810000 */
        /* <DEDUP_REMOVED lines=12> */
[----:B------:R-:W-:Y:S01]  /*3380*/  FFMA.FTZ R50, R2, R91, -R111 ;  /* 0x0000005b02327223 */ /* 0x000fe2000001086f */
[----:B------:R-:W-:-:S02]  /*3390*/  FSEL R125, R84, -INF , P3 ;  /* 0xff800000547d7808 */ /* 0x000fc40001800000 */
[----:B------:R-:W-:Y:S02]  /*33a0*/  FMNMX.FTZ R30, R81, R30, !PT ;  /* 0x0000001e511e7209 */ /* 0x000fe40007810000 */
[----:B------:R-:W-:Y:S01]  /*33b0*/  ISETP.GT.AND P3, PT, R46, 0x40, PT ;  /* 0x000000402e00780c */ /* 0x000fe20003f64270 */
[----:B------:R-:W-:Y:S01]  /*33c0*/  MUFU.EX2 R12, R12 ;  /* 0x0000000c000c7308 */ /* 0x000fe20000000800 */
[----:B------:R-:W-:Y:S02]  /*33d0*/  FMNMX.FTZ R30, R125, R30, !PT ;  /* 0x0000001e7d1e7209 */ /* 0x000fe40007810000 */
[----:B------:R-:W-:Y:S01]  /*33e0*/  FSEL R127, R56, -INF , P3 ;  /* 0xff800000387f7808 */ /* 0x000fe20001800000 */
[----:B------:R-:W-:Y:S01]  /*33f0*/  IMAD.U32 R56, RZ, RZ, UR39 ;  /* 0x00000027ff387e24 */ /* 0x000fe2000f8e00ff */
[----:B------:R-:W-:Y:S02]  /*3400*/  FMNMX.FTZ R34, R85, R30, !PT ;  /* 0x0000001e55227209 */ /* 0x000fe40007810000 */
[----:B------:R-:W-:Y:S01]  /*3410*/  ISETP.GT.AND P3, PT, R46, 0x48, PT ;  /* 0x000000482e00780c */ /* 0x000fe20003f64270 */
[----:B------:R-:W-:Y:S01]  /*3420*/  @!P0 VIADD R56, R56, 0x29840 ;  /* 0x0002984038388836 */ /* 0x000fe20000000000 */
[----:B------:R-:W-:Y:S01]  /*3430*/  FMNMX.FTZ R34, R127, R34, !PT ;  /* 0x000000227f227209 */ /* 0x000fe20007810000 */
[----:B------:R-:W-:Y:S01]  /*3440*/  MUFU.EX2 R20, R78 ;  /* 0x0000004e00147308 */ /* 0x000fe20000000800 */
[----:B------:R-:W-:-:S02]  /*3450*/  FSEL R131, R60, -INF , P3 ;  /* 0xff8000003c837808 */ /* 0x000fc40001800000 */
[----:B------:R-:W-:Y:S02]  /*3460*/  FMNMX.FTZ R34, R129, R34, !PT ;  /* 0x0000002281227209 */ /* 0x000fe40007810000 */
[----:B------:R-:W-:Y:S02]  /*3470*/  ISETP.GT.AND P3, PT, R46, 0x50, PT ;  /* 0x000000502e00780c */ /* 0x000fe40003f64270 */
[----:B------:R-:W-:Y:S01]  /*3480*/  FMNMX.FTZ R34, R131, R34, !PT ;  /* 0x0000002283227209 */ /* 0x000fe20007810000 */
[----:B------:R-:W3:Y:S01]  /*3490*/  MUFU.EX2 R27, R27 ;  /* 0x0000001b001b7308 */ /* 0x000ee20000000800 */
[----:B------:R-:W-:Y:S02]  /*34a0*/  FSEL R135, R64, -INF , P3 ;  /* 0xff80000040877808 */ /* 0x000fe40001800000 */
[----:B------:R-:W-:Y:S02]  /*34b0*/  FMNMX.FTZ R38, R133, R34, !PT ;  /* 0x0000002285267209 */ /* 0x000fe40007810000 */
[----:B------:R-:W-:-:S02]  /*34c0*/  ISETP.GT.AND P3, PT, R46, 0x58, PT ;  /* 0x000000582e00780c */ /* 0x000fc40003f64270 */
[----:B------:R-:W-:Y:S01]  /*34d0*/  FMNMX.FTZ R38, R135, R38, !PT ;  /* 0x0000002687267209 */ /* 0x000fe20007810000 */
[----:B------:R-:W-:Y:S01]  /*34e0*/  MUFU.EX2 R34, R58 ;  /* 0x0000003a00227308 */ /* 0x000fe20000000800 */
[----:B------:R-:W-:Y:S02]  /*34f0*/  FSEL R137, R68, -INF , P3 ;  /* 0xff80000044897808 */ /* 0x000fe40001800000 */
[----:B------:R-:W-:Y:S02]  /*3500*/  FMNMX.FTZ R38, R65, R38, !PT ;  /* 0x0000002641267209 */ /* 0x000fe40007810000 */
[----:B------:R-:W-:Y:S02]  /*3510*/  ISETP.GT.AND P3, PT, R46, 0x60, PT ;  /* 0x000000602e00780c */ /* 0x000fe40003f64270 */
[----:B------:R-:W-:Y:S01]  /*3520*/  FMNMX.FTZ R38, R137, R38, !PT ;  /* 0x0000002689267209 */ /* 0x000fe20007810000 */
[----:B------:R-:W-:Y:S01]  /*3530*/  MUFU.EX2 R14, R74 ;  /* 0x0000004a000e7308 */ /* 0x000fe20000000800 */
[----:B------:R-:W-:-:S02]  /*3540*/  FSEL R139, R40, -INF , P3 ;  /* 0xff800000288b7808 */ /* 0x000fc40001800000 */
[C---:B------:R-:W-:Y:S02]  /*3550*/  ISETP.GT.AND P4, PT, R46.reuse, 0x61, PT ;  /* 0x000000612e00780c */ /* 0x040fe40003f84270 */
[----:B------:R-:W-:Y:S02]  /*3560*/  FMNMX.FTZ R40, R69, R38, !PT ;  /* 0x0000002645287209 */ /* 0x000fe40007810000 */
[----:B------:R-:W-:Y:S01]  /*3570*/  ISETP.GT.AND P3, PT, R46, 0x68, PT ;  /* 0x000000682e00780c */ /* 0x000fe20003f64270 */
[----:B------:R-:W-:Y:S01]  /*3580*/  MUFU.EX2 R38, R62 ;  /* 0x0000003e00267308 */ /* 0x000fe20000000800 */
[----:B------:R-:W-:Y:S01]  /*3590*/  FSEL R141, R41, -INF , P4 ;  /* 0xff800000298d7808 */ /* 0x000fe20002000000 */
[----:B------:R-:W-:Y:S01]  /*35a0*/  FFMA.FTZ R41, R2, R120, -R111 ;  /* 0x0000007802297223 */ /* 0x000fe2000001086f */
[----:B------:R-:W-:Y:S02]  /*35b0*/  FMNMX.FTZ R40, R139, R40, !PT ;  /* 0x000000288b287209 */ /* 0x000fe40007810000 */
[----:B------:R-:W-:-:S02]  /*35c0*/  ISETP.GT.AND P4, PT, R46, 0x69, PT ;  /* 0x000000692e00780c */ /* 0x000fc40003f84270 */
[----:B------:R-:W-:Y:S01]  /*35d0*/  FSEL R143, R44, -INF , P3 ;  /* 0xff8000002c8f7808 */ /* 0x000fe20001800000 */
[----:B------:R-:W-:Y:S01]  /*35e0*/  MUFU.EX2 R31, R31 ;  /* 0x0000001f001f7308 */ /* 0x000fe20000000800 */
[----:B------:R-:W-:Y:S02]  /*35f0*/  FMNMX.FTZ R40, R141, R40, !PT ;  /* 0x000000288d287209 */ /* 0x000fe40007810000 */
[----:B------:R-:W-:Y:S02]  /*3600*/  ISETP.GT.AND P3, PT, R46, 0x70, PT ;  /* 0x000000702e00780c */ /* 0x000fe40003f64270 */
[----:B------:R-:W-:Y:S01]  /*3610*/  FSEL R145, R45, -INF , P4 ;  /* 0xff8000002d917808 */ /* 0x000fe20002000000 */
[----:B------:R-:W-:Y:S01]  /*3620*/  FFMA.FTZ R45, R2, R109, -R111 ;  /* 0x0000006d022d7223 */ /* 0x000fe2000001086f */
[----:B------:R-:W-:Y:S01]  /*3630*/  FMNMX.FTZ R40, R143, R40, !PT ;  /* 0x000000288f287209 */ /* 0x000fe20007810000 */
[----:B------:R-:W-:Y:S01]  /*3640*/  MUFU.EX2 R26, R82 ;  /* 0x00000052001a7308 */ /* 0x000fe20000000800 */
[----:B------:R-:W-:-:S02]  /*3650*/  ISETP.GT.AND P4, PT, R46, 0x71, PT ;  /* 0x000000712e00780c */ /* 0x000fc40003f84270 */
[----:B------:R-:W-:Y:S01]  /*3660*/  FSEL R147, R48, -INF , P3 ;  /* 0xff80000030937808 */ /* 0x000fe20001800000 */
[--C-:B------:R-:W-:Y:S01]  /*3670*/  FFMA.FTZ R48, R2, R79, -R111.reuse ;  /* 0x0000004f02307223 */ /* 0x100fe2000001086f */
[----:B------:R-:W-:Y:S02]  /*3680*/  FMNMX.FTZ R44, R145, R40, !PT ;  /* 0x00000028912c7209 */ /* 0x000fe40007810000 */
[----:B------:R-:W-:Y:S01]  /*3690*/  ISETP.GT.AND P3, PT, R46, 0x78, PT ;  /* 0x000000782e00780c */ /* 0x000fe20003f64270 */
[----:B------:R-:W-:Y:S01]  /*36a0*/  MUFU.EX2 R40, R66 ;  /* 0x0000004200287308 */ /* 0x000fe20000000800 */
[----:B------:R-:W-:Y:S01]  /*36b0*/  FSEL R149, R49, -INF , P4 ;  /* 0xff80000031957808 */ /* 0x000fe20002000000 */
[C-C-:B------:R-:W-:Y:S01]  /*36c0*/  FFMA.FTZ R49, R2.reuse, R55, -R111.reuse ;  /* 0x0000003702317223 */ /* 0x140fe2000001086f */
[----:B------:R-:W-:Y:S01]  /*36d0*/  FMNMX.FTZ R44, R147, R44, !PT ;  /* 0x0000002c932c7209 */ /* 0x000fe20007810000 */
[----:B------:R-:W-:Y:S01]  /*36e0*/  FFMA.FTZ R55, R2, R99, -R111 ;  /* 0x0000006302377223 */ /* 0x000fe2000001086f */
[----:B------:R-:W-:-:S02]  /*36f0*/  ISETP.GT.AND P4, PT, R46, 0x79, PT ;  /* 0x000000792e00780c */ /* 0x000fc40003f84270 */
[----:B------:R-:W-:Y:S01]  /*3700*/  FSEL R151, R52, -INF , P3 ;  /* 0xff80000034977808 */ /* 0x000fe20001800000 */
[----:B------:R-:W-:Y:S01]  /*3710*/  MUFU.EX2 R35, R35 ;  /* 0x0000002300237308 */ /* 0x000fe20000000800 */
[----:B------:R-:W-:Y:S02]  /*3720*/  FMNMX.FTZ R44, R149, R44, !PT ;  /* 0x0000002c952c7209 */ /* 0x000fe40007810000 */
[----:B------:R-:W-:Y:S01]  /*3730*/  FSEL R109, R53, -INF , P4 ;  /* 0xff800000356d7808 */ /* 0x000fe20002000000 */
[----:B------:R-:W-:Y:S01]  /*3740*/  FFMA.FTZ R53, R2, R95, -R111 ;  /* 0x0000005f02357223 */ /* 0x000fe2000001086f */
[C---:B------:R-:W-:Y:S02]  /*3750*/  ISETP.GT.AND P3, PT, R46.reuse, 0x80, PT ;  /* 0x000000802e00780c */ /* 0x040fe40003f64270 */
[----:B------:R-:W-:Y:S01]  /*3760*/  FMNMX.FTZ R44, R151, R44, !PT ;  /* 0x0000002c972c7209 */ /* 0x000fe20007810000 */
[----:B------:R-:W-:Y:S01]  /*3770*/  MUFU.EX2 R39, R39 ;  /* 0x0000002700277308 */ /* 0x000fe20000000800 */
[----:B------:R-:W-:-:S02]  /*3780*/  ISETP.GT.AND P4, PT, R46, 0x81, PT ;  /* 0x000000812e00780c */ /* 0x000fc40003f84270 */
[----:B------:R-:W-:Y:S01]  /*3790*/  FSEL R153, R24, -INF , P3 ;  /* 0xff80000018997808 */ /* 0x000fe20001800000 */
[--C-:B------:R-:W-:Y:S01]  /*37a0*/  FFMA.FTZ R24, R2, R107, -R111.reuse ;  /* 0x0000006b02187223 */ /* 0x100fe2000001086f */
[----:B------:R-:W-:Y:S02]  /*37b0*/  FMNMX.FTZ R44, R109, R44, !PT ;  /* 0x0000002c6d2c7209 */ /* 0x000fe40007810000 */
[----:B------:R-:W-:Y:S01]  /*37c0*/  ISETP.GT.AND P3, PT, R46, 0x88, PT ;  /* 0x000000882e00780c */ /* 0x000fe20003f64270 */
[----:B------:R4:W-:Y:S01]  /*37d0*/  MUFU.EX2 R30, R86 ;  /* 0x00000056001e7308 */ /* 0x0009e20000000800 */
[----:B------:R-:W-:Y:S01]  /*37e0*/  FSEL R107, R25, -INF , P4 ;  /* 0xff800000196b7808 */ /* 0x000fe20002000000 */
[----:B------:R-:W-:Y:S01]  /*37f0*/  FFMA.FTZ R25, R2, R103, -R111 ;  /* 0x0000006702197223 */ /* 0x000fe2000001086f */
[----:B------:R-:W-:Y:S02]  /*3800*/  FMNMX.FTZ R44, R153, R44, !PT ;  /* 0x0000002c992c7209 */ /* 0x000fe40007810000 */
[----:B------:R-:W-:-:S02]  /*3810*/  ISETP.GT.AND P4, PT, R46, 0x89, PT ;  /* 0x000000892e00780c */ /* 0x000fc40003f84270 */
[----:B------:R-:W-:Y:S01]  /*3820*/  FSEL R155, R28, -INF , P3 ;  /* 0xff8000001c9b7808 */ /* 0x000fe20001800000 */
[--C-:B------:R-:W-:Y:S01]  /*3830*/  FFMA.FTZ R28, R2, R83, -R111.reuse ;  /* 0x00000053021c7223 */ /* 0x100fe2000001086f */
[----:B------:R-:W-:Y:S01]  /*3840*/  FMNMX.FTZ R44, R107, R44, !PT ;  /* 0x0000002c6b2c7209 */ /* 0x000fe20007810000 */
[----:B------:R-:W-:Y:S01]  /*3850*/  MUFU.EX2 R43, R43 ;  /* 0x0000002b002b7308 */ /* 0x000fe20000000800 */
[----:B------:R-:W-:Y:S02]  /*3860*/  ISETP.GT.AND P3, PT, R46, 0x90, PT ;  /* 0x000000902e00780c */ /* 0x000fe40003f64270 */
[----:B------:R-:W-:Y:S01]  /*3870*/  FSEL R103, R29, -INF , P4 ;  /* 0xff8000001d677808 */ /* 0x000fe20002000000 */
[--C-:B------:R-:W-:Y:S01]  /*3880*/  FFMA.FTZ R29, R2, R63, -R111.reuse ;  /* 0x0000003f021d7223 */ /* 0x100fe2000001086f */
[----:B------:R-:W-:Y:S02]  /*3890*/  FMNMX.FTZ R44, R155, R44, !PT ;  /* 0x0000002c9b2c7209 */ /* 0x000fe40007810000 */
[----:B------:R-:W-:Y:S01]  /*38a0*/  ISETP.GT.AND P4, PT, R46, 0x91, PT ;  /* 0x000000912e00780c */ /* 0x000fe20003f84270 */
[----:B------:R-:W-:Y:S01]  /*38b0*/  MUFU.EX2 R57, R57 ;  /* 0x0000003900397308 */ /* 0x000fe20000000800 */
[----:B------:R-:W-:Y:S01]  /*38c0*/  FSEL R157, R32, -INF , P3 ;  /* 0xff800000209d7808 */ /* 0x000fe20001800000 */
[----:B------:R-:W-:Y:S01]  /*38d0*/  FFMA.FTZ R32, R2, R9, -R111 ;  /* 0x0000000902207223 */ /* 0x000fe2000001086f */
[----:B------:R-:W-:-:S02]  /*38e0*/  FMNMX.FTZ R44, R103, R44, !PT ;  /* 0x0000002c672c7209 */ /* 0x000fc40007810000 */
[----:B------:R-:W-:Y:S02]  /*38f0*/  ISETP.GT.AND P3, PT, R46, 0x98, PT ;  /* 0x000000982e00780c */ /* 0x000fe40003f64270 */
[----:B------:R-:W-:Y:S01]  /*3900*/  FSEL R83, R33, -INF , P4 ;  /* 0xff80000021537808 */ /* 0x000fe20002000000 */
[--C-:B------:R-:W-:Y:S01]  /*3910*/  FFMA.FTZ R33, R2, R59, -R111.reuse ;  /* 0x0000003b02217223 */ /* 0x100fe2000001086f */
[----:B------:R-:W-:Y:S01]  /*3920*/  FMNMX.FTZ R44, R157, R44, !PT ;  /* 0x0000002c9d2c7209 */ /* 0x000fe20007810000 */
[----:B------:R-:W-:Y:S01]  /*3930*/  MUFU.EX2 R41, R41 ;  /* 0x0000002900297308 */ /* 0x000fe20000000800 */
[----:B------:R-:W-:Y:S02]  /*3940*/  ISETP.GT.AND P4, PT, R46, 0x99, PT ;  /* 0x000000992e00780c */ /* 0x000fe40003f84270 */
[----:B------:R-:W-:Y:S01]  /*3950*/  FSEL R159, R36, -INF , P3 ;  /* 0xff800000249f7808 */ /* 0x000fe20001800000 */
[C-C-:B------:R-:W-:Y:S01]  /*3960*/  FFMA.FTZ R36, R2.reuse, R47, -R111.reuse ;  /* 0x0000002f02247223 */ /* 0x140fe2000001086f */
[----:B------:R-:W-:Y:S01]  /*3970*/  FMNMX.FTZ R44, R83, R44, !PT ;  /* 0x0000002c532c7209 */ /* 0x000fe20007810000 */
[C-C-:B------:R-:W-:Y:S01]  /*3980*/  FFMA.FTZ R47, R2.reuse, R75, -R111.reuse ;  /* 0x0000004b022f7223 */ /* 0x140fe2000001086f */
[----:B------:R-:W-:Y:S01]  /*3990*/  FSEL R63, R37, -INF , P4 ;  /* 0xff800000253f7808 */ /* 0x000fe20002000000 */
[----:B------:R-:W-:Y:S01]  /*39a0*/  MUFU.EX2 R32, R32 ;  /* 0x0000002000207308 */ /* 0x000fe20000000800 */
[----:B------:R-:W-:Y:S01]  /*39b0*/  FMNMX.FTZ R44, R159, R44, !PT ;  /* 0x0000002c9f2c7209 */ /* 0x000fe20007810000 */
[C-C-:B------:R-:W-:Y:S01]  /*39c0*/  FFMA.FTZ R37, R2.reuse, R51, -R111.reuse ;  /* 0x0000003302257223 */ /* 0x140fe2000001086f */
[----:B------:R-:W-:Y:S01]  /*39d0*/  @!P0 PRMT R56, RZ, 0x654, R56 ;  /* 0x00000654ff388816 */ /* 0x000fe20000000038 */
[C-C-:B------:R-:W-:Y:S01]  /*39e0*/  FFMA.FTZ R51, R2.reuse, R87, -R111.reuse ;  /* 0x0000005702337223 */ /* 0x140fe2000001086f */
[----:B------:R-:W-:Y:S01]  /*39f0*/  FMNMX.FTZ R9, R63, R44, !PT ;  /* 0x0000002c3f097209 */ /* 0x000fe20007810000 */
[----:B------:R-:W-:Y:S01]  /*3a00*/  FFMA.FTZ R44, R2, R67, -R111 ;  /* 0x00000043022c7223 */ /* 0x000fe2000001086f */
[----:B0-----:R-:W-:Y:S01]  /*3a10*/  FADD.FTZ R67, R0, R13 ;  /* 0x0000000d00437221 */ /* 0x001fe20000010000 */
[----:B------:R0:W-:Y:S01]  /*3a20*/  @!P0 SYNCS.ARRIVE.TRANS64.RED.A1T0 RZ, [R56+URZ], RZ ;  /* 0x000000ff38ff89a7 */ /* 0x0001e2000810043f */
[----:B-1----:R-:W-:Y:S01]  /*3a30*/  F2FP.SATFINITE.E4M3.F32.PACK_AB_MERGE_C R185, R15, R6, RZ ;  /* 0x000000060fb9723e */ /* 0x002fe200048070ff */
[----:B------:R-:W1:Y:S01]  /*3a40*/  SHFL.BFLY PT, R46, R9, 0x2, 0x1f ;  /* 0x0c401f00092e7f89 */ /* 0x000e6200000e0000 */
[----:B---3--:R-:W-:Y:S01]  /*3a50*/  F2FP.SATFINITE.E4M3.F32.PACK_AB_MERGE_C R187, R27, R12, RZ ;  /* 0x0000000c1bbb723e */ /* 0x008fe200048070ff */
[----:B------:R-:W-:Y:S01]  /*3a60*/  MUFU.EX2 R33, R33 ;  /* 0x0000002100217308 */ /* 0x000fe20000000800 */
[----:B------:R-:W-:-:S02]  /*3a70*/  F2FP.SATFINITE.E4M3.F32.PACK_AB_MERGE_C R185, R13, R0, R185 ;  /* 0x000000000db9723e */ /* 0x000fc400048070b9 */
[----:B----4-:R-:W-:Y:S02]  /*3a80*/  CS2R R86, SRZ ;  /* 0x0000000000567805 */ /* 0x010fe4000001ff00 */
[----:B------:R-:W-:Y:S01]  /*3a90*/  F2FP.SATFINITE.E4M3.F32.PACK_AB_MERGE_C R187, R21, R10, R187 ;  /* 0x0000000a15bb723e */ /* 0x000fe200048070bb */
[----:B0-----:R-:W-:-:S04]  /*3aa0*/  FADD.FTZ R56, R6, R67 ;  /* 0x0000004306387221 */ /* 0x001fc80000010000 */
[----:B------:R-:W-:Y:S01]  /*3ab0*/  FADD.FTZ R67, R15, R56 ;  /* 0x000000380f437221 */ /* 0x000fe20000010000 */
[----:B------:R-:W-:Y:S03]  /*3ac0*/  MUFU.EX2 R45, R45 ;  /* 0x0000002d002d7308 */ /* 0x000fe60000000800 */
[----:B------:R-:W-:-:S04]  /*3ad0*/  FADD.FTZ R80, R10, R67 ;  /* 0x000000430a507221 */ /* 0x000fc80000010000 */
[----:B------:R-:W-:Y:S01]  /*3ae0*/  FADD.FTZ R67, R21, R80 ;  /* 0x0000005015437221 */ /* 0x000fe20000010000 */
[----:B------:R-:W-:Y:S01]  /*3af0*/  MUFU.EX2 R28, R28 ;  /* 0x0000001c001c7308 */ /* 0x000fe20000000800 */
[----:B------:R-:W0:Y:S01]  /*3b00*/  @P2 LDC R21, c[0x0][0x44c] ;  /* 0x00011300ff152b82 */ /* 0x000e220000000800 */
[----:B-1----:R-:W-:Y:S01]  /*3b10*/  FMNMX.FTZ R52, R9, R46, !PT ;  /* 0x0000002e09347209 */ /* 0x002fe20007810000 */
[----:B------:R-:W-:-:S05]  /*3b20*/  FFMA.FTZ R46, R2, R71, -R111 ;  /* 0x00000047022e7223 */ /* 0x000fca000001086f */
[----:B------:R-:W-:Y:S01]  /*3b30*/  MUFU.EX2 R29, R29 ;  /* 0x0000001d001d7308 */ /* 0x000fe20000000800 */
[----:B------:R-:W1:Y:S07]  /*3b40*/  SHFL.BFLY PT, R9, R52, 0x1, 0x1f ;  /* 0x0c201f0034097f89 */ /* 0x000e6e00000e0000 */
[----:B------:R-:W-:Y:S08]  /*3b50*/  MUFU.EX2 R24, R24 ;  /* 0x0000001800187308 */ /* 0x000ff00000000800 */
[----:B------:R-:W-:Y:S08]  /*3b60*/  MUFU.EX2 R25, R25 ;  /* 0x0000001900197308 */ /* 0x000ff00000000800 */
[----:B------:R-:W-:Y:S01]  /*3b70*/  MUFU.EX2 R44, R44 ;  /* 0x0000002c002c7308 */ /* 0x000fe20000000800 */
[----:B-1----:R-:W-:Y:S01]  /*3b80*/  FMNMX.FTZ R9, R52, R9, !PT ;  /* 0x0000000934097209 */ /* 0x002fe20007810000 */
        /* <DEDUP_REMOVED lines=21> */
[----:B------:R-:W1:Y:S01]  /*3ce0*/  MUFU.EX2 R59, R59 ;  /* 0x0000003b003b7308 */ /* 0x000e620000000800 */
[C-C-:B------:R-:W-:Y:S01]  /*3cf0*/  FFMA.FTZ R81, R2.reuse, R81, -R58.reuse ;  /* 0x0000005102517223 */ /* 0x140fe2000001083a */
[C-C-:B------:R-:W-:Y:S01]  /*3d00*/  FFMA.FTZ R125, R2.reuse, R125, -R58.reuse ;  /* 0x0000007d027d7223 */ /* 0x140fe2000001083a */
[C-C-:B------:R-:W-:Y:S01]  /*3d10*/  FFMA.FTZ R85, R2.reuse, R85, -R58.reuse ;  /* 0x0000005502557223 */ /* 0x140fe2000001083a */
[C-C-:B------:R-:W-:Y:S01]  /*3d20*/  FFMA.FTZ R127, R2.reuse, R127, -R58.reuse ;  /* 0x0000007f027f7223 */ /* 0x140fe2000001083a */
[C-C-:B------:R-:W-:Y:S01]  /*3d30*/  FFMA.FTZ R129, R2.reuse, R129, -R58.reuse ;  /* 0x0000008102817223 */ /* 0x140fe2000001083a */
[C-C-:B------:R-:W-:Y:S01]  /*3d40*/  FFMA.FTZ R131, R2.reuse, R131, -R58.reuse ;  /* 0x0000008302837223 */ /* 0x140fe2000001083a */
[C-C-:B------:R-:W-:Y:S01]  /*3d50*/  FFMA.FTZ R133, R2.reuse, R133, -R58.reuse ;  /* 0x0000008502857223 */ /* 0x140fe2000001083a */
[----:B------:R-:W3:Y:S01]  /*3d60*/  MUFU.EX2 R89, R89 ;  /* 0x0000005900597308 */ /* 0x000ee20000000800 */
[C-C-:B------:R-:W-:Y:S01]  /*3d70*/  FFMA.FTZ R135, R2.reuse, R135, -R58.reuse ;  /* 0x0000008702877223 */ /* 0x140fe2000001083a */
[C-C-:B------:R-:W-:Y:S01]  /*3d80*/  FFMA.FTZ R137, R2.reuse, R137, -R58.reuse ;  /* 0x0000008902897223 */ /* 0x140fe2000001083a */
[C-C-:B------:R-:W-:Y:S01]  /*3d90*/  FFMA.FTZ R69, R2.reuse, R69, -R58.reuse ;  /* 0x0000004502457223 */ /* 0x140fe2000001083a */
[C-C-:B------:R-:W-:Y:S01]  /*3da0*/  FFMA.FTZ R139, R2.reuse, R139, -R58.reuse ;  /* 0x0000008b028b7223 */ /* 0x140fe2000001083a */
[C-C-:B------:R-:W-:Y:S01]  /*3db0*/  FFMA.FTZ R141, R2.reuse, R141, -R58.reuse ;  /* 0x0000008d028d7223 */ /* 0x140fe2000001083a */
[C-C-:B------:R-:W-:Y:S01]  /*3dc0*/  FFMA.FTZ R143, R2.reuse, R143, -R58.reuse ;  /* 0x0000008f028f7223 */ /* 0x140fe2000001083a */
[--C-:B------:R-:W-:Y:S01]  /*3dd0*/  FFMA.FTZ R145, R2, R145, -R58.reuse ;  /* 0x0000009102917223 */ /* 0x100fe2000001083a */
[----:B------:R-:W4:Y:S01]  /*3de0*/  MUFU.EX2 R60, R93 ;  /* 0x0000005d003c7308 */ /* 0x000f220000000800 */
[----:B-1----:R-:W-:Y:S01]  /*3df0*/  FADD.FTZ R78, R54, R59 ;  /* 0x0000003b364e7221 */ /* 0x002fe20000010000 */
        /* <DEDUP_REMOVED lines=12> */
[----:B------:R-:W-:-:S02]  /*3ec0*/  FFMA.FTZ R58, R2, R63, -R58 ;  /* 0x0000003f023a7223 */ /* 0x000fc4000001083a */
[----:B------:R-:W5:Y:S08]  /*3ed0*/  MUFU.EX2 R62, R97 ;  /* 0x00000061003e7308 */ /* 0x000f700000000800 */
[----:B------:R-:W2:Y:S08]  /*3ee0*/  MUFU.EX2 R117, R117 ;  /* 0x0000007500757308 */ /* 0x000eb00000000800 */
[----:B------:R3:W-:Y:S08]  /*3ef0*/  MUFU.EX2 R76, R65 ;  /* 0x00000041004c7308 */ /* 0x0007f00000000800 */
[----:B------:R-:W0:Y:S01]  /*3f00*/  MUFU.EX2 R64, R101 ;  /* 0x0000006500407308 */ /* 0x000e220000000800 */
[----:B---3--:R-:W-:-:S04]  /*3f10*/  FADD.FTZ R65, R89, R78 ;  /* 0x0000004e59417221 */ /* 0x008fc80000010000 */
[C---:B----4-:R-:W-:Y:S01]  /*3f20*/  FADD.FTZ R78, R60.reuse, R65 ;  /* 0x000000413c4e7221 */ /* 0x050fe20000010000 */
[----:B------:R-:W-:Y:S02]  /*3f30*/  F2FP.SATFINITE.E4M3.F32.PACK_AB_MERGE_C R60, R60, R89, RZ ;  /* 0x000000593c3c723e */ /* 0x000fe400048070ff */
[----:B------:R-:W3:Y:S01]  /*3f40*/  MUFU.EX2 R42, R42 ;  /* 0x0000002a002a7308 */ /* 0x000ee20000000800 */
[----:B-1----:R-:W-:Y:S01]  /*3f50*/  FADD.FTZ R65, R115, R78 ;  /* 0x0000004e73417221 */ /* 0x002fe20000010000 */
[----:B------:R-:W-:Y:S01]  /*3f60*/  FADD.FTZ R78, R12, R67 ;  /* 0x000000430c4e7221 */ /* 0x000fe20000010000 */
[----:B------:R-:W-:Y:S02]  /*3f70*/  F2FP.SATFINITE.E4M3.F32.PACK_AB_MERGE_C R184, R59, R54, R60 ;  /* 0x000000363bb8723e */ /* 0x000fe4000480703c */
[----:B-----5:R-:W-:Y:S01]  /*3f80*/  FADD.FTZ R80, R62, R65 ;  /* 0x000000413e507221 */ /* 0x020fe20000010000 */
[----:B------:R-:W-:Y:S02]  /*3f90*/  FADD.FTZ R67, R27, R78 ;  /* 0x0000004e1b437221 */ /* 0x000fe40000010000 */
[----:B------:R-:W1:Y:S01]  /*3fa0*/  MUFU.EX2 R61, R61 ;  /* 0x0000003d003d7308 */ /* 0x000e620000000800 */
[----:B--2---:R-:W-:Y:S01]  /*3fb0*/  FADD.FTZ R65, R117, R80 ;  /* 0x0000005075417221 */ /* 0x004fe20000010000 */
[----:B------:R-:W-:-:S03]  /*3fc0*/  FADD.FTZ R80, R14, R67 ;  /* 0x000000430e507221 */ /* 0x000fc60000010000 */
[C---:B0-----:R-:W-:Y:S01]  /*3fd0*/  FADD.FTZ R65, R64.reuse, R65 ;  /* 0x0000004140417221 */ /* 0x041fe20000010000 */
[----:B------:R-:W-:Y:S01]  /*3fe0*/  FADD.FTZ R67, R31, R80 ;  /* 0x000000501f437221 */ /* 0x000fe20000010000 */
[----:B------:R-:W-:Y:S01]  /*3ff0*/  F2FP.SATFINITE.E4M3.F32.PACK_AB_MERGE_C R64, R64, R117, RZ ;  /* 0x000000754040723e */ /* 0x000fe200048070ff */
[----:B------:R-:W0:Y:S01]  /*4000*/  MUFU.EX2 R121, R121 ;  /* 0x0000007900797308 */ /* 0x000e220000000800 */
[----:B---3--:R-:W-:Y:S01]  /*4010*/  FADD.FTZ R80, R42, R65 ;  /* 0x000000412a507221 */ /* 0x008fe20000010000 */
[----:B------:R-:W-:Y:S01]  /*4020*/  FADD.FTZ R84, R20, R67 ;  /* 0x0000004314547221 */ /* 0x000fe20000010000 */
[----:B------:R-:W-:-:S03]  /*4030*/  F2FP.SATFINITE.E4M3.F32.PACK_AB_MERGE_C R186, R62, R115, R64 ;  /* 0x000000733eba723e */ /* 0x000fc60004807040 */
[C---:B------:R-:W-:Y:S01]  /*4040*/  FADD.FTZ R67, R35.reuse, R84 ;  /* 0x0000005423437221 */ /* 0x040fe20000010000 */
[----:B------:R-:W-:Y:S01]  /*4050*/  F2FP.SATFINITE.E4M3.F32.PACK_AB_MERGE_C R35, R35, R20, RZ ;  /* 0x000000142323723e */ /* 0x000fe200048070ff */
[----:B------:R-:W2:Y:S01]  /*4060*/  MUFU.EX2 R66, R77 ;  /* 0x0000004d00427308 */ /* 0x000ea20000000800 */
[----:B-1----:R-:W-:Y:S02]  /*4070*/  FADD.FTZ R82, R61, R80 ;  /* 0x000000503d527221 */ /* 0x002fe40000010000 */
[----:B------:R-:W-:Y:S02]  /*4080*/  F2FP.SATFINITE.E4M3.F32.PACK_AB_MERGE_C R181, R31, R14, R35 ;  /* 0x0000000e1fb5723e */ /* 0x000fe40004807023 */
[----:B------:R-:W-:-:S03]  /*4090*/  F2FP.SATFINITE.E4M3.F32.PACK_AB_MERGE_C R14, R33, R32, RZ ;  /* 0x00000020210e723e */ /* 0x000fc600048070ff */
[----:B------:R-:W1:Y:S01]  /*40a0*/  MUFU.EX2 R123, R123 ;  /* 0x0000007b007b7308 */ /* 0x000e620000000800 */
[----:B0-----:R-:W-:Y:S01]  /*40b0*/  FADD.FTZ R65, R121, R82 ;  /* 0x0000005279417221 */ /* 0x001fe20000010000 */
[----:B------:R-:W-:Y:S01]  /*40c0*/  FADD.FTZ R82, R26, R67 ;  /* 0x000000431a527221 */ /* 0x000fe20000010000 */
[----:B------:R-:W-:-:S03]  /*40d0*/  F2FP.SATFINITE.E4M3.F32.PACK_AB_MERGE_C R173, R29, R28, R14 ;  /* 0x0000001c1dad723e */ /* 0x000fc6000480700e */
[----:B------:R-:W-:Y:S02]  /*40e0*/  FADD.FTZ R63, R39, R82 ;  /* 0x00000052273f7221 */ /* 0x000fe40000010000 */
[----:B------:R-:W0:Y:S01]  /*40f0*/  MUFU.EX2 R68, R81 ;  /* 0x0000005100447308 */ /* 0x000e220000000800 */
[C---:B--2---:R-:W-:Y:S01]  /*4100*/  FADD.FTZ R6, R66.reuse, R65 ;  /* 0x0000004142067221 */ /* 0x044fe20000010000 */
[----:B------:R-:W-:Y:S02]  /*4110*/  F2FP.SATFINITE.E4M3.F32.PACK_AB_MERGE_C R66, R66, R121, RZ ;  /* 0x000000794242723e */ /* 0x000fe400048070ff */
[----:B------:R-:W-:Y:S02]  /*4120*/  CS2R R64, SRZ ;  /* 0x0000000000407805 */ /* 0x000fe4000001ff00 */
[----:B------:R-:W-:Y:S02]  /*4130*/  F2FP.SATFINITE.E4M3.F32.PACK_AB_MERGE_C R180, R61, R42, R66 ;  /* 0x0000002a3db4723e */ /* 0x000fe40004807042 */
[----:B------:R-:W-:Y:S01]  /*4140*/  CS2R R60, SRZ ;  /* 0x00000000003c7805 */ /* 0x000fe2000001ff00 */
[----:B------:R-:W2:Y:S01]  /*4150*/  MUFU.EX2 R125, R125 ;  /* 0x0000007d007d7308 */ /* 0x000ea20000000800 */
[----:B-1----:R-:W-:Y:S01]  /*4160*/  FADD.FTZ R15, R123, R6 ;  /* 0x000000067b0f7221 */ /* 0x002fe20000010000 */
[----:B------:R-:W-:Y:S01]  /*4170*/  FADD.FTZ R6, R30, R63 ;  /* 0x0000003f1e067221 */ /* 0x000fe20000010000 */
[----:B------:R-:W-:-:S02]  /*4180*/  F2FP.SATFINITE.E4M3.F32.PACK_AB_MERGE_C R30, R43, R30, RZ ;  /* 0x0000001e2b1e723e */ /* 0x000fc400048070ff */
[----:B------:R-:W-:Y:S02]  /*4190*/  CS2R R62, SRZ ;  /* 0x00000000003e7805 */ /* 0x000fe4000001ff00 */
[----:B------:R-:W-:Y:S01]  /*41a0*/  CS2R R66, SRZ ;  /* 0x0000000000427805 */ /* 0x000fe2000001ff00 */
[----:B------:R-:W-:Y:S01]  /*41b0*/  FADD.FTZ R43, R43, R6 ;  /* 0x000000062b2b7221 */ /* 0x000fe20000010000 */
[----:B------:R-:W-:Y:S01]  /*41c0*/  F2FP.SATFINITE.E4M3.F32.PACK_AB_MERGE_C R183, R39, R26, R30 ;  /* 0x0000001a27b7723e */ /* 0x000fe2000480701e */
[----:B------:R1:W3:Y:S01]  /*41d0*/  MUFU.EX2 R70, R85 ;  /* 0x0000005500467308 */ /* 0x0002e20000000800 */
[----:B0-----:R-:W-:Y:S01]  /*41e0*/  FADD.FTZ R12, R68, R15 ;  /* 0x0000000f440c7221 */ /* 0x001fe20000010000 */
[----:B------:R-:W-:Y:S01]  /*41f0*/  FADD.FTZ R20, R34, R43 ;  /* 0x0000002b22147221 */ /* 0x000fe20000010000 */
[----:B------:R-:W-:Y:S02]  /*4200*/  CS2R R30, SRZ ;  /* 0x00000000001e7805 */ /* 0x000fe4000001ff00 */
[----:B------:R-:W-:Y:S01]  /*4210*/  CS2R R42, SRZ ;  /* 0x00000000002a7805 */ /* 0x000fe2000001ff00 */
[----:B------:R-:W-:-:S02]  /*4220*/  FADD.FTZ R27, R57, R20 ;  /* 0x00000014391b7221 */ /* 0x000fc40000010000 */
[----:B------:R-:W0:Y:S01]  /*4230*/  MUFU.EX2 R127, R127 ;  /* 0x0000007f007f7308 */ /* 0x000e220000000800 */
[----:B--2---:R-:W-:Y:S01]  /*4240*/  FADD.FTZ R15, R125, R12 ;  /* 0x0000000c7d0f7221 */ /* 0x004fe20000010000 */
[----:B------:R-:W-:Y:S01]  /*4250*/  FADD.FTZ R20, R38, R27 ;  /* 0x0000001b26147221 */ /* 0x000fe20000010000 */
[C---:B------:R-:W-:Y:S02]  /*4260*/  F2FP.SATFINITE.E4M3.F32.PACK_AB_MERGE_C R38, R41.reuse, R38, RZ ;  /* 0x000000262926723e */ /* 0x040fe400048070ff */
[----:B------:R-:W-:Y:S02]  /*4270*/  CS2R R26, SRZ ;  /* 0x00000000001a7805 */ /* 0x000fe4000001ff00 */
[----:B-1----:R-:W-:Y:S01]  /*4280*/  CS2R R84, SRZ ;  /* 0x0000000000547805 */ /* 0x002fe2000001ff00 */
[----:B------:R-:W-:Y:S01]  /*4290*/  FADD.FTZ R41, R41, R20 ;  /* 0x0000001429297221 */ /* 0x000fe20000010000 */
[----:B------:R-:W-:Y:S01]  /*42a0*/  F2FP.SATFINITE.E4M3.F32.PACK_AB_MERGE_C R177, R57, R34, R38 ;  /* 0x0000002239b1723e */ /* 0x000fe20004807026 */
[----:B------:R-:W1:Y:S01]  /*42b0*/  MUFU.EX2 R72, R129 ;  /* 0x0000008100487308 */ /* 0x000e620000000800 */
[----:B---3--:R-:W-:Y:S01]  /*42c0*/  FADD.FTZ R12, R70, R15 ;  /* 0x0000000f460c7221 */ /* 0x008fe20000010000 */
[----:B------:R-:W-:Y:S01]  /*42d0*/  FADD.FTZ R10, R40, R41 ;  /* 0x00000029280a7221 */ /* 0x000fe20000010000 */
[----:B------:R-:W-:-:S02]  /*42e0*/  F2FP.SATFINITE.E4M3.F32.PACK_AB_MERGE_C R70, R70, R125, RZ ;  /* 0x0000007d4646723e */ /* 0x000fc400048070ff */
[----:B------:R-:W-:Y:S02]  /*42f0*/  CS2R R34, SRZ ;  /* 0x0000000000227805 */ /* 0x000fe4000001ff00 */
[----:B------:R-:W-:Y:S02]  /*4300*/  CS2R R38, SRZ ;  /* 0x0000000000267805 */ /* 0x000fe4000001ff00 */
[----:B------:R-:W-:Y:S01]  /*4310*/  F2FP.SATFINITE.E4M3.F32.PACK_AB_MERGE_C R182, R68, R123, R70 ;  /* 0x0000007b44b6723e */ /* 0x000fe20004807046 */
[----:B------:R-:W2:Y:S01]  /*4320*/  MUFU.EX2 R131, R131 ;  /* 0x0000008300837308 */ /* 0x000ea20000000800 */
[----:B0-----:R-:W-:Y:S01]  /*4330*/  FADD.FTZ R15, R127, R12 ;  /* 0x0000000c7f0f7221 */ /* 0x001fe20000010000 */
[----:B------:R-:W-:-:S06]  /*4340*/  CS2R R70, SRZ ;  /* 0x0000000000467805 */ /* 0x000fcc000001ff00 */
[----:B------:R-:W0:Y:S01]  /*4350*/  MUFU.EX2 R74, R133 ;  /* 0x00000085004a7308 */ /* 0x000e220000000800 */
[----:B-1----:R-:W-:Y:S01]  /*4360*/  FADD.FTZ R12, R72, R15 ;  /* 0x0000000f480c7221 */ /* 0x002fe20000010000 */
[----:B------:R-:W-:-:S04]  /*4370*/  FADD.FTZ R15, R45, R10 ;  /* 0x0000000a2d0f7221 */ /* 0x000fc80000010000 */
[----:B------:R-:W-:Y:S01]  /*4380*/  FADD.FTZ R10, R24, R15 ;  /* 0x0000000f180a7221 */ /* 0x000fe20000010000 */
[----:B------:R-:W-:Y:S01]  /*4390*/  F2FP.SATFINITE.E4M3.F32.PACK_AB_MERGE_C R24, R25, R24, RZ ;  /* 0x000000181918723e */ /* 0x000fe200048070ff */
[----:B------:R-:W1:Y:S01]  /*43a0*/  MUFU.EX2 R135, R135 ;  /* 0x0000008700877308 */ /* 0x000e620000000800 */
[----:B--2---:R-:W-:Y:S01]  /*43b0*/  FADD.FTZ R13, R131, R12 ;  /* 0x0000000c830d7221 */ /* 0x004fe20000010000 */
[----:B------:R-:W-:Y:S01]  /*43c0*/  FADD.FTZ R25, R25, R10 ;  /* 0x0000000a19197221 */ /* 0x000fe20000010000 */
[----:B------:R-:W-:Y:S02]  /*43d0*/  F2FP.SATFINITE.E4M3.F32.PACK_AB_MERGE_C R179, R45, R40, R24 ;  /* 0x000000282db3723e */ /* 0x000fe40004807018 */
[----:B------:R-:W-:Y:S01]  /*43e0*/  CS2R R40, SRZ ;  /* 0x0000000000287805 */ /* 0x000fe2000001ff00 */
[----:B------:R-:W2:Y:S02]  /*43f0*/  @P2 LDC R24, c[0x0][0x450] ;  /* 0x00011400ff182b82 */ /* 0x000ea40000000800 */
[----:B------:R-:W3:Y:S01]  /*4400*/  MUFU.EX2 R137, R137 ;  /* 0x0000008900897308 */ /* 0x000ee20000000800 */
[C---:B0-----:R-:W-:Y:S01]  /*4410*/  F2FP.SATFINITE.E4M3.F32.PACK_AB_MERGE_C R131, R74.reuse, R131, RZ ;  /* 0x000000834a83723e */ /* 0x041fe200048070ff */
[----:B------:R-:W-:-:S03]  /*4420*/  FADD.FTZ R74, R74, R13 ;  /* 0x0000000d4a4a7221 */ /* 0x000fc60000010000 */
[----:B------:R-:W-:Y:S02]  /*4430*/  F2FP.SATFINITE.E4M3.F32.PACK_AB_MERGE_C R176, R72, R127, R131 ;  /* 0x0000007f48b0723e */ /* 0x000fe40004807083 */
[----:B------:R-:W-:Y:S01]  /*4440*/  CS2R R72, SRZ ;  /* 0x0000000000487805 */ /* 0x000fe2000001ff00 */
[----:B------:R0:W4:Y:S01]  /*4450*/  MUFU.EX2 R56, R69 ;  /* 0x0000004500387308 */ /* 0x0001220000000800 */
[----:B-1----:R-:W-:Y:S01]  /*4460*/  FADD.FTZ R13, R135, R74 ;  /* 0x0000004a870d7221 */ /* 0x002fe20000010000 */
[----:B------:R-:W-:-:S03]  /*4470*/  CS2R R74, SRZ ;  /* 0x00000000004a7805 */ /* 0x000fc6000001ff00 */
[----:B------:R-:W-:-:S03]  /*4480*/  FADD.FTZ R12, R76, R13 ;  /* 0x0000000d4c0c7221 */ /* 0x000fc60000010000 */
[----:B------:R-:W1:Y:S01]  /*4490*/  MUFU.EX2 R139, R139 ;  /* 0x0000008b008b7308 */ /* 0x000e620000000800 */
[----:B---3--:R-:W-:Y:S01]  /*44a0*/  FADD.FTZ R13, R137, R12 ;  /* 0x0000000c890d7221 */ /* 0x008fe20000010000 */
[----:B------:R-:W-:Y:S01]  /*44b0*/  FADD.FTZ R12, R28, R25 ;  /* 0x000000191c0c7221 */ /* 0x000fe20000010000 */
[----:B0-----:R-:W-:-:S03]  /*44c0*/  CS2R R68, SRZ ;  /* 0x0000000000447805 */ /* 0x001fc6000001ff00 */
[----:B------:R-:W-:Y:S01]  /*44d0*/  FADD.FTZ R15, R29, R12 ;  /* 0x0000000c1d0f7221 */ /* 0x000fe20000010000 */
[----:B------:R-:W-:Y:S01]  /*44e0*/  CS2R R28, SRZ ;  /* 0x00000000001c7805 */ /* 0x000fe2000001ff00 */
[----:B------:R-:W0:Y:S01]  /*44f0*/  MUFU.EX2 R78, R141 ;  /* 0x0000008d004e7308 */ /* 0x000e220000000800 */
[C---:B----4-:R-:W-:Y:S01]  /*4500*/  F2FP.SATFINITE.E4M3.F32.PACK_AB_MERGE_C R137, R56.reuse, R137, RZ ;  /* 0x000000893889723e */ /* 0x050fe200048070ff */
[----:B------:R-:W-:Y:S01]  /*4510*/  FADD.FTZ R56, R56, R13 ;  /* 0x0000000d38387221 */ /* 0x000fe20000010000 */
[----:B------:R-:W-:Y:S01]  /*4520*/  FADD.FTZ R32, R32, R15 ;  /* 0x0000000f20207221 */ /* 0x000fe20000010000 */
[----:B------:R-:W-:Y:S02]  /*4530*/  F2FP.SATFINITE.E4M3.F32.PACK_AB_MERGE_C R15, R47, R44, RZ ;  /* 0x0000002c2f0f723e */ /* 0x000fe400048070ff */
[----:B------:R-:W-:Y:S01]  /*4540*/  F2FP.SATFINITE.E4M3.F32.PACK_AB_MERGE_C R178, R76, R135, R137 ;  /* 0x000000874cb2723e */ /* 0x000fe20004807089 */
[----:B------:R-:W-:Y:S01]  /*4550*/  FADD.FTZ R33, R33, R32 ;  /* 0x0000002021217221 */ /* 0x000fe20000010000 */
[----:B------:R-:W3:Y:S01]  /*4560*/  MUFU.EX2 R143, R143 ;  /* 0x0000008f008f7308 */ /* 0x000ee20000000800 */
[----:B-1----:R-:W-:Y:S01]  /*4570*/  FADD.FTZ R13, R139, R56 ;  /* 0x000000388b0d7221 */ /* 0x002fe20000010000 */
[----:B------:R-:W-:-:S02]  /*4580*/  CS2R R56, SRZ ;  /* 0x0000000000387805 */ /* 0x000fc4000001ff00 */
[----:B------:R-:W-:-:S04]  /*4590*/  CS2R R76, SRZ ;  /* 0x00000000004c7805 */ /* 0x000fc8000001ff00 */
[----:B------:R-:W1:Y:S01]  /*45a0*/  MUFU.EX2 R80, R145 ;  /* 0x0000009100507308 */ /* 0x000e620000000800 */
[----:B0-----:R-:W-:-:S07]  /*45b0*/  FADD.FTZ R14, R78, R13 ;  /* 0x0000000d4e0e7221 */ /* 0x001fce0000010000 */
[----:B------:R-:W0:Y:S01]  /*45c0*/  MUFU.EX2 R147, R147 ;  /* 0x0000009300937308 */ /* 0x000e220000000800 */
[----:B---3--:R-:W-:Y:S01]  /*45d0*/  FADD.FTZ R13, R143, R14 ;  /* 0x0000000e8f0d7221 */ /* 0x008fe20000010000 */
[----:B------:R-:W-:Y:S01]  /*45e0*/  FADD.FTZ R14, R36, R33 ;  /* 0x00000021240e7221 */ /* 0x000fe20000010000 */
[----:B------:R-:W-:-:S05]  /*45f0*/  CS2R R32, SRZ ;  /* 0x0000000000207805 */ /* 0x000fca000001ff00 */
[----:B------:R-:W3:Y:S01]  /*4600*/  MUFU.EX2 R6, R149 ;  /* 0x0000009500067308 */ /* 0x000ee20000000800 */
[C---:B-1----:R-:W-:Y:S01]  /*4610*/  F2FP.SATFINITE.E4M3.F32.PACK_AB_MERGE_C R143, R80.reuse, R143, RZ ;  /* 0x0000008f508f723e */ /* 0x042fe200048070ff */
[----:B------:R-:W-:-:S03]  /*4620*/  FADD.FTZ R80, R80, R13 ;  /* 0x0000000d50507221 */ /* 0x000fc60000010000 */
[----:B------:R-:W-:Y:S02]  /*4630*/  F2FP.SATFINITE.E4M3.F32.PACK_AB_MERGE_C R172, R78, R139, R143 ;  /* 0x0000008b4eac723e */ /* 0x000fe4000480708f */
[----:B------:R-:W-:Y:S01]  /*4640*/  CS2R R78, SRZ ;  /* 0x00000000004e7805 */ /* 0x000fe2000001ff00 */
[----:B------:R-:W1:Y:S01]  /*4650*/  MUFU.EX2 R151, R151 ;  /* 0x0000009700977308 */ /* 0x000e620000000800 */
[----:B0-----:R-:W-:Y:S01]  /*4660*/  FADD.FTZ R13, R147, R80 ;  /* 0x00000050930d7221 */ /* 0x001fe20000010000 */
[----:B------:R-:W-:-:S06]  /*4670*/  CS2R R80, SRZ ;  /* 0x0000000000507805 */ /* 0x000fcc000001ff00 */
[----:B------:R-:W0:Y:S01]  /*4680*/  MUFU.EX2 R37, R37 ;  /* 0x0000002500257308 */ /* 0x000e220000000800 */
[----:B---3--:R-:W-:-:S07]  /*4690*/  FADD.FTZ R20, R6, R13 ;  /* 0x0000000d06147221 */ /* 0x008fce0000010000 */
[----:B------:R-:W-:Y:S01]  /*46a0*/  MUFU.EX2 R48, R48 ;  /* 0x0000003000307308 */ /* 0x000fe20000000800 */
[----:B-1----:R-:W-:-:S07]  /*46b0*/  FADD.FTZ R13, R151, R20 ;  /* 0x00000014970d7221 */ /* 0x002fce0000010000 */
[----:B------:R-:W1:Y:S01]  /*46c0*/  MUFU.EX2 R51, R51 ;  /* 0x0000003300337308 */ /* 0x000e620000000800 */
[C---:B0-----:R-:W-:Y:S01]  /*46d0*/  F2FP.SATFINITE.E4M3.F32.PACK_AB_MERGE_C R175, R37.reuse, R36, R15 ;  /* 0x0000002425af723e */ /* 0x041fe2000480700f */
[----:B------:R-:W-:-:S04]  /*46e0*/  FADD.FTZ R37, R37, R14 ;  /* 0x0000000e25257221 */ /* 0x000fc80000010000 */
[----:B------:R-:W-:Y:S01]  /*46f0*/  FADD.FTZ R44, R44, R37 ;  /* 0x000000252c2c7221 */ /* 0x000fe20000010000 */
[----:B------:R-:W-:Y:S01]  /*4700*/  CS2R R36, SRZ ;  /* 0x0000000000247805 */ /* 0x000fe2000001ff00 */
[----:B------:R-:W0:Y:S02]  /*4710*/  MUFU.EX2 R0, R109 ;  /* 0x0000006d00007308 */ /* 0x000e240000000800 */
[----:B------:R-:W-:Y:S01]  /*4720*/  FADD.FTZ R47, R47, R44 ;  /* 0x0000002c2f2f7221 */ /* 0x000fe20000010000 */
[----:B------:R-:W-:-:S05]  /*4730*/  CS2R R44, SRZ ;  /* 0x00000000002c7805 */ /* 0x000fca000001ff00 */
[----:B------:R-:W3:Y:S01]  /*4740*/  MUFU.EX2 R46, R46 ;  /* 0x0000002e002e7308 */ /* 0x000ee20000000800 */
[----:B-1----:R-:W-:-:S07]  /*4750*/  F2FP.SATFINITE.E4M3.F32.PACK_AB_MERGE_C R15, R51, R48, RZ ;  /* 0x00000030330f723e */ /* 0x002fce00048070ff */
[----:B------:R-:W1:Y:S01]  /*4760*/  MUFU.EX2 R49, R49 ;  /* 0x0000003100317308 */ /* 0x000e620000000800 */
[C---:B0-----:R-:W-:Y:S01]  /*4770*/  F2FP.SATFINITE.E4M3.F32.PACK_AB_MERGE_C R151, R0.reuse, R151, RZ ;  /* 0x000000970097723e */ /* 0x041fe200048070ff */
[----:B------:R-:W-:-:S03]  /*4780*/  FADD.FTZ R0, R0, R13 ;  /* 0x0000000d00007221 */ /* 0x000fc60000010000 */
[----:B------:R-:W-:-:S03]  /*4790*/  F2FP.SATFINITE.E4M3.F32.PACK_AB_MERGE_C R174, R6, R147, R151 ;  /* 0x0000009306ae723e */ /* 0x000fc60004807097 */
[----:B------:R-:W0:Y:S01]  /*47a0*/  MUFU.EX2 R153, R153 ;  /* 0x0000009900997308 */ /* 0x000e220000000800 */
[----:B---3--:R-:W-:-:S07]  /*47b0*/  FADD.FTZ R20, R46, R47 ;  /* 0x0000002f2e147221 */ /* 0x008fce0000010000 */
[----:B------:R-:W3:Y:S01]  /*47c0*/  MUFU.EX2 R10, R107 ;  /* 0x0000006b000a7308 */ /* 0x000ee20000000800 */
[----:B-1----:R-:W-:Y:S01]  /*47d0*/  F2FP.SATFINITE.E4M3.F32.PACK_AB_MERGE_C R169, R49, R46, R15 ;  /* 0x0000002e31a9723e */ /* 0x002fe2000480700f */
[----:B------:R-:W-:-:S04]  /*47e0*/  @P2 IMAD.HI.U32 R15, R22, R21, RZ ;  /* 0x00000015160f2227 */ /* 0x000fc800078e00ff */
[----:B------:R-:W-:Y:S01]  /*47f0*/  FADD.FTZ R49, R49, R20 ;  /* 0x0000001431317221 */ /* 0x000fe20000010000 */
[----:B------:R-:W-:Y:S02]  /*4800*/  CS2R R46, SRZ ;  /* 0x00000000002e7805 */ /* 0x000fe4000001ff00 */
[----:B--2---:R-:W-:Y:S01]  /*4810*/  @P2 SHF.R.U32.HI R22, RZ, R24, R15 ;  /* 0x00000018ff162219 */ /* 0x004fe2000001160f */
[----:B------:R-:W1:Y:S01]  /*4820*/  MUFU.EX2 R155, R155 ;  /* 0x0000009b009b7308 */ /* 0x000e620000000800 */
[----:B0-----:R-:W-:Y:S01]  /*4830*/  FADD.FTZ R13, R153, R0 ;  /* 0x00000000990d7221 */ /* 0x001fe20000010000 */
[----:B------:R-:W-:Y:S01]  /*4840*/  FADD.FTZ R48, R48, R49 ;  /* 0x0000003130307221 */ /* 0x000fe20000010000 */
[----:B------:R-:W-:Y:S02]  /*4850*/  IADD3 R22, R22, -R3, R104 ;  /* 0x8000000316167210 */ /* 0x000fe40007ffe068 */
[----:B------:R-:W-:Y:S01]  /*4860*/  CS2R R24, SRZ ;  /* 0x0000000000187805 */ /* 0x000fe2000001ff00 */
[----:B------:R-:W-:Y:S01]  /*4870*/  FADD.FTZ R51, R51, R48 ;  /* 0x0000003033337221 */ /* 0x000fe20000010000 */
[----:B------:R-:W-:Y:S01]  /*4880*/  CS2R R48, SRZ ;  /* 0x0000000000307805 */ /* 0x000fe2000001ff00 */
[----:B------:R-:W0:Y:S01]  /*4890*/  MUFU.EX2 R12, R103 ;  /* 0x00000067000c7308 */ /* 0x000e220000000800 */
[----:B---3--:R-:W-:Y:S01]  /*48a0*/  FADD.FTZ R0, R10, R13 ;  /* 0x0000000d0a007221 */ /* 0x008fe20000010000 */
[----:B------:R-:W-:-:S06]  /*48b0*/  IMAD.HI R22, R22, 0x66666667, RZ ;  /* 0x6666666716167827 */ /* 0x000fcc00078e02ff */
[----:B------:R-:W-:Y:S01]  /*48c0*/  MUFU.EX2 R52, R52 ;  /* 0x0000003400347308 */ /* 0x000fe20000000800 */
[----:B-1----:R-:W-:-:S07]  /*48d0*/  FADD.FTZ R13, R155, R0 ;  /* 0x000000009b0d7221 */ /* 0x002fce0000010000 */
[----:B------:R-:W1:Y:S01]  /*48e0*/  MUFU.EX2 R55, R55 ;  /* 0x0000003700377308 */ /* 0x000e620000000800 */
[C---:B0-----:R-:W-:Y:S01]  /*48f0*/  F2FP.SATFINITE.E4M3.F32.PACK_AB_MERGE_C R155, R12.reuse, R155, RZ ;  /* 0x0000009b0c9b723e */ /* 0x041fe200048070ff */
[----:B------:R-:W-:-:S03]  /*4900*/  FADD.FTZ R12, R12, R13 ;  /* 0x0000000d0c0c7221 */ /* 0x000fc60000010000 */
[----:B------:R-:W-:Y:S01]  /*4910*/  F2FP.SATFINITE.E4M3.F32.PACK_AB_MERGE_C R168, R10, R153, R155 ;  /* 0x000000990aa8723e */ /* 0x000fe2000480709b */
[----:B------:R-:W-:Y:S02]  /*4920*/  VIADD R10, R23, 0xfffffffe ;  /* 0xfffffffe170a7836 */ /* 0x000fe40000000000 */
[----:B------:R-:W0:Y:S08]  /*4930*/  MUFU.EX2 R50, R50 ;  /* 0x0000003200327308 */ /* 0x000e300000000800 */
[----:B------:R-:W2:Y:S01]  /*4940*/  MUFU.EX2 R53, R53 ;  /* 0x0000003500357308 */ /* 0x000ea20000000800 */
[----:B-1----:R-:W-:-:S07]  /*4950*/  F2FP.SATFINITE.E4M3.F32.PACK_AB_MERGE_C R13, R55, R52, RZ ;  /* 0x00000034370d723e */ /* 0x002fce00048070ff */
[----:B------:R-:W1:Y:S01]  /*4960*/  MUFU.EX2 R157, R157 ;  /* 0x0000009d009d7308 */ /* 0x000e620000000800 */
[----:B0-----:R-:W-:-:S07]  /*4970*/  FADD.FTZ R0, R50, R51 ;  /* 0x0000003332007221 */ /* 0x001fce0000010000 */
[----:B------:R0:W3:Y:S01]  /*4980*/  MUFU.EX2 R14, R83 ;  /* 0x00000053000e7308 */ /* 0x0000e20000000800 */
[C---:B--2---:R-:W-:Y:S01]  /*4990*/  F2FP.SATFINITE.E4M3.F32.PACK_AB_MERGE_C R171, R53.reuse, R50, R13 ;  /* 0x0000003235ab723e */ /* 0x044fe2000480700d */
[----:B------:R-:W-:Y:S01]  /*49a0*/  FADD.FTZ R53, R53, R0 ;  /* 0x0000000035357221 */ /* 0x000fe20000010000 */
[----:B------:R-:W-:Y:S02]  /*49b0*/  SHF.R.U32.HI R13, RZ, 0x1f, R22 ;  /* 0x0000001fff0d7819 */ /* 0x000fe40000011616 */
[----:B------:R-:W-:Y:S01]  /*49c0*/  CS2R R50, SRZ ;  /* 0x0000000000327805 */ /* 0x000fe2000001ff00 */
[----:B------:R-:W-:Y:S01]  /*49d0*/  FADD.FTZ R52, R52, R53 ;  /* 0x0000003534347221 */ /* 0x000fe20000010000 */
[----:B------:R-:W-:Y:S01]  /*49e0*/  LEA.HI.SX32 R13, R22, R13, 0x1a ;  /* 0x0000000d160d7211 */ /* 0x000fe200078fd2ff */
[----:B------:R-:W-:Y:S01]  /*49f0*/  MUFU.EX2 R159, R159 ;  /* 0x0000009f009f7308 */ /* 0x000fe20000000800 */
[----:B-1----:R-:W-:Y:S01]  /*4a00*/  FADD.FTZ R3, R157, R12 ;  /* 0x0000000c9d037221 */ /* 0x002fe20000010000 */
[----:B0-----:R-:W-:-:S02]  /*4a10*/  CS2R R82, SRZ ;  /* 0x0000000000527805 */ /* 0x001fc4000001ff00 */
[----:B------:R-:W-:-:S04]  /*4a20*/  VIMNMX R15, R18, R13, !PT ;  /* 0x0000000d120f7248 */ /* 0x000fc80007fe0100 */
[----:B------:R-:W-:Y:S01]  /*4a30*/  ISETP.GE.AND P3, PT, R10, R15, PT ;  /* 0x0000000f0a00720c */ /* 0x000fe20003f66270 */
[----:B------:R-:W0:Y:S01]  /*4a40*/  MUFU.EX2 R58, R58 ;  /* 0x0000003a003a7308 */ /* 0x000e220000000800 */
[----:B---3--:R-:W-:Y:S01]  /*4a50*/  FADD.FTZ R0, R14, R3 ;  /* 0x000000030e007221 */ /* 0x008fe20000010000 */
[----:B0-----:R-:W-:-:S03]  /*4a60*/  F2FP.SATFINITE.E4M3.F32.PACK_AB_MERGE_C R3, R58, R159, RZ ;  /* 0x0000009f3a03723e */ /* 0x001fc600048070ff */
[----:B------:R-:W-:Y:S01]  /*4a70*/  FADD.FTZ R159, R159, R0 ;  /* 0x000000009f9f7221 */ /* 0x000fe20000010000 */
[----:B------:R-:W-:Y:S01]  /*4a80*/  IMAD.MOV.U32 R0, RZ, RZ, RZ ;  /* 0x000000ffff007224 */ /* 0x000fe200078e00ff */
[----:B------:R-:W-:Y:S01]  /*4a90*/  F2FP.SATFINITE.E4M3.F32.PACK_AB_MERGE_C R170, R14, R157, R3 ;  /* 0x0000009d0eaa723e */ /* 0x000fe20004807003 */
[----:B------:R-:W-:Y:S01]  /*4aa0*/  FADD.FTZ R3, R55, R52 ;  /* 0x0000003437037221 */ /* 0x000fe20000010000 */
[----:B------:R-:W-:Y:S01]  /*4ab0*/  FADD.FTZ R6, R58, R159 ;  /* 0x0000009f3a067221 */ /* 0x000fe20000010000 */
[----:B------:R-:W-:Y:S02]  /*4ac0*/  CS2R R52, SRZ ;  /* 0x0000000000347805 */ /* 0x000fe4000001ff00 */
[----:B------:R-:W-:Y:S02]  /*4ad0*/  CS2R R54, SRZ ;  /* 0x0000000000367805 */ /* 0x000fe4000001ff00 */
[----:B------:R-:W-:Y:S01]  /*4ae0*/  CS2R R58, SRZ ;  /* 0x00000000003a7805 */ /* 0x000fe2000001ff00 */
        /* <DEDUP_REMOVED lines=37> */
[----:B------:R-:W-:Y:S01]  /*4d40*/  ULDC UR51, c[0x0][0x288] ;  /* 0x0000a20000337ab9 */ /* 0x000fe20000000800 */
[----:B------:R-:W-:-:S05]  /*4d50*/  ULDC UR53, c[0x0][0x2f0] ;  /* 0x0000bc0000357ab9 */ /* 0x000fca0000000800 */
.L_x_1971:
[----:B------:R-:W-:Y:S01]  /*4d60*/  ISETP.NE.AND P4, PT, RZ, UR38, PT ;  /* 0x00000026ff007c0c */ /* 0x000fe2000bf85270 */
[----:B------:R-:W-:-:S04]  /*4d70*/  UISETP.NE.AND UP0, UPT, UR55, 0x1, UPT ;  /* 0x000000013700788c */ /* 0x000fc8000bf05270 */
[----:B------:R-:W-:-:S06]  /*4d80*/  USEL UR6, URZ, 0x1, UP0 ;  /* 0x000000013f067887 */ /* 0x000fcc0008000000 */
[----:B------:R-:W-:Y:S02]  /*4d90*/  LOP3.LUT R0, R14, UR6, RZ, 0x3c, !PT ;  /* 0x000000060e007c12 */ /* 0x000fe4000f8e3cff */
[----:B------:R-:W-:Y:S05]  /*4da0*/  @P4 BRA `(.L_x_1962) ;  /* 0x0000000000344947 */ /* 0x000fea0003800000 */
[----:B------:R-:W-:Y:S05]  /*4db0*/  @!P1 BRA `(.L_x_1963) ;  /* 0x0000000000049947 */ /* 0x000fea0003800000 */
[----:B------:R-:W-:Y:S01]  /*4dc0*/  BPT.TRAP 0x1 ;  /* 0x000000040000795c */ /* 0x000fe20000300000 */
.L_x_1963:
        /* <DEDUP_REMOVED lines=8> */
.L_x_1964:
[----:B-1----:R-:W-:Y:S05]  /*4e50*/  @P3 BRA `(.L_x_1962) ;  /* 0x0000000000083947 */ /* 0x002fea0003800000 */
[----:B------:R-:W1:Y:S02]  /*4e60*/  SYNCS.PHASECHK.TRANS64.TRYWAIT P3, [UR6+0x29830], R9 ;  /* 0x02983009ff0075a7 */ /* 0x000e640008060146 */
[----:B-1----:R-:W-:Y:S05]  /*4e70*/  @!P3 BRA `(.L_x_1965) ;  /* 0x000000c80088b947 */ /* 0x002fea0003800000 */
.L_x_1962:
        /* <DEDUP_REMOVED lines=35> */
[----:B------:R-:W-:Y:S02]  /*50b0*/  UIADD3 UR11, UR56, 0x182, URZ ;  /* 0x00000182380b7890 */ /* 0x000fe4000fffe03f */
        /* <DEDUP_REMOVED lines=158> */
.L_x_1967:
[----:B------:R-:W-:Y:S01]  /*5aa0*/  ULEA UR6, UR55, UR39, 0x3 ;  /* 0x0000002737067291 */ /* 0x000fe2000f8e183f */
[----:B------:R-:W-:-:S08]  /*5ab0*/  SHF.L.U32 R9, R14, 0x1f, RZ ;  /* 0x0000001f0e097819 */ /* 0x000fd000000006ff */
[----:B------:R0:W1:Y:S01]  /*5ac0*/  SYNCS.PHASECHK.TRANS64.TRYWAIT P3, [UR6+0x29850], R9 ;  /* 0x02985009ff0075a7 */ /* 0x0000620008060146 */
[----:B------:R-:W-:Y:S05]  /*5ad0*/  @!P1 BRA `(.L_x_1968) ;  /* 0x0000000000049947 */ /* 0x000fea0003800000 */
[----:B------:R-:W-:Y:S01]  /*5ae0*/  BPT.TRAP 0x1 ;  /* 0x000000040000795c */ /* 0x000fe20000300000 */
.L_x_1968:
[----:B-1----:R-:W-:Y:S05]  /*5af0*/  @P3 BRA `(.L_x_1966) ;  /* 0x0000000000083947 */ /* 0x002fea0003800000 */
[----:B------:R-:W1:Y:S02]  /*5b00*/  SYNCS.PHASECHK.TRANS64.TRYWAIT P3, [UR6+0x29850], R9 ;  /* 0x02985009ff0075a7 */ /* 0x000e640008060146 */
[----:B-1----:R-:W-:Y:S05]  /*5b10*/  @!P3 BRA `(.L_x_1969) ;  /* 0x000000bc0078b947 */ /* 0x002fea0003800000 */
.L_x_1966:
[----:B-1----:R-:W1:Y:S01]  /*5b20*/  @P2 LDC R14, c[0x0][0x44c] ;  /* 0x00011300ff0e2b82 */ /* 0x002e620000000800 */
[----:B------:R-:W-:Y:S01]  /*5b30*/  UIADD3 UR6, UR39, 0x400, URZ ;  /* 0x0000040027067890 */ /* 0x000fe2000fffe03f */
[----:B------:R-:W-:Y:S01]  /*5b40*/  IMAD.MOV.U32 R190, RZ, RZ, R7 ;  /* 0x000000ffffbe7224 */ /* 0x000fe200078e0007 */
[----:B------:R-:W-:Y:S01]  /*5b50*/  WARPGROUP.ARRIVE ;  /* 0x00000000000079c5 */ /* 0x000fe20000000000 */
[----:B------:R-:W-:Y:S01]  /*5b60*/  UMOV UR7, 0xc0000010 ;  /* 0xc000001000077882 */ /* 0x000fe20000000000 */
[----:B------:R-:W-:Y:S01]  /*5b70*/  USHF.R.U32.HI UR6, URZ, 0x4, UR6 ;  /* 0x000000043f067899 */ /* 0x000fe20008011606 */
[----:B------:R-:W-:Y:S02]  /*5b80*/  UMOV UR11, 0xc0000010 ;  /* 0xc0000010000b7882 */ /* 0x000fe40000000000 */
[----:B0-----:R-:W0:Y:S01]  /*5b90*/  @P2 LDC R9, c[0x0][0x450] ;  /* 0x00011400ff092b82 */ /* 0x001e220000000800 */
[----:B------:R-:W-:-:S04]  /*5ba0*/  ULOP3.LUT UR6, UR6, 0x3fff, URZ, 0xc0, !UPT ;  /* 0x00003fff06067892 */ /* 0x000fc8000f8ec03f */
[----:B------:R-:W-:-:S04]  /*5bb0*/  ULOP3.LUT UR6, UR6, 0x10000, URZ, 0xfc, !UPT ;  /* 0x0001000006067892 */ /* 0x000fc8000f8efc3f */
[----:B------:R-:W-:-:S04]  /*5bc0*/  UIMAD UR6, UR55, 0x500, UR6 ;  /* 0x00000500370678a4 */ /* 0x000fc8000f8e0206 */
[----:B------:R-:W-:Y:S01]  /*5bd0*/  UIADD3 UR10, UR6, 0x100, URZ ;  /* 0x00000100060a7890 */ /* 0x000fe2000fffe03f */
[----:B-1----:R-:W-:-:S04]  /*5be0*/  @P2 IMAD.HI.U32 R14, R7, R14, RZ ;  /* 0x0000000e070e2227 */ /* 0x002fc800078e00ff */
[----:B------:R-:W-:Y:S01]  /*5bf0*/  QGMMA.64x128x32.F32.E4M3.E4M3 R24, R184, gdesc[UR4], R24, gsb0 ;  /* 0x01e00004b8187df3 */ /* 0x000fe20008000818 */
[----:B------:R-:W-:Y:S01]  /*5c00*/  UMOV UR7, 0xc0000010 ;  /* 0xc000001000077882 */ /* 0x000fe20000000000 */
[----:B0-----:R-:W-:Y:S01]  /*5c10*/  @P2 SHF.R.U32.HI R190, RZ, R9, R14 ;  /* 0x00000009ffbe2219 */ /* 0x001fe2000001160e */
[----:B------:R-:W-:-:S04]  /*5c20*/  IMAD.MOV.U32 R9, RZ, RZ, -0xa0 ;  /* 0xffffff60ff097424 */ /* 0x000fc800078e00ff */
[----:B------:R-:W0:Y:S01]  /*5c30*/  SHFL.IDX PT, R11, R190, RZ, 0x1c1f ;  /* 0x001c1fffbe0b7589 */ /* 0x000e2200000e0000 */
[----:B------:R-:W-:-:S03]  /*5c40*/  IMAD R9, R10, R9, 0x1 ;  /* 0x000000010a097424 */ /* 0x000fc600078e0209 */
[----:B------:R-:W1:Y:S01]  /*5c50*/  SHFL.IDX PT, R199, R190, 0x1, 0x1c1f ;  /* 0x003c1f00bec77f89 */ /* 0x000e6200000e0000 */
[----:B------:R-:W-:-:S04]  /*5c60*/  IMAD R9, R8, -0x2, R9 ;  /* 0xfffffffe08097824 */ /* 0x000fc800078e0209 */
[----:B------:R-:W-:-:S05]  /*5c70*/  IMAD R188, R16, UR53, R9 ;  /* 0x0000003510bc7c24 */ /* 0x000fca000f8e0209 */
[----:B0-----:R-:W-:-:S04]  /*5c80*/  IADD3 R9, R11, -UR51, R188 ;  /* 0x800000330b097c10 */ /* 0x001fc8000fffe0bc */
[C---:B------:R-:W-:Y:S02]  /*5c90*/  ISETP.GT.AND P3, PT, R9.reuse, RZ, PT ;  /* 0x000000ff0900720c */ /* 0x040fe40003f64270 */
[C---:B------:R-:W-:Y:S02]  /*5ca0*/  ISETP.GT.AND P4, PT, R9.reuse, 0x1, PT ;  /* 0x000000010900780c */ /* 0x040fe40003f84270 */
[----:B------:R-:W-:Y:S02]  /*5cb0*/  FSEL R22, R152, -INF , P3 ;  /* 0xff80000098167808 */ /* 0x000fe40001800000 */
        /* <DEDUP_REMOVED lines=48> */
[----:B------:R-:W-:Y:S01]  /*5fc0*/  ISETP.GT.AND P3, PT, R9, 0x48, PT ;  /* 0x000000480900780c */ /* 0x000fe20003f64270 */
[----:B------:R-:W-:Y:S02]  /*5fd0*/  WARPGROUP.DEPBAR.LE gsb0, 0x0 ;  /* 0x00008000000079c5 */ /* 0x000fe40000010000 */
[----:B------:R-:W-:Y:S01]  /*5fe0*/  FSEL R145, R121, -INF , P4 ;  /* 0xff80000079917808 */ /* 0x000fe20002000000 */
[----:B------:R-:W-:Y:S01]  /*5ff0*/  WARPGROUP.ARRIVE ;  /* 0x00000000000079c5 */ /* 0x000fe20000000000 */
[----:B------:R-:W-:-:S02]  /*6000*/  FMNMX.FTZ R198, R153, R198, !PT ;  /* 0x000000c699c67209 */ /* 0x000fc40007810000 */
[----:B------:R-:W-:Y:S02]  /*6010*/  ISETP.GT.AND P4, PT, R9, 0x49, PT ;  /* 0x000000490900780c */ /* 0x000fe40003f84270 */
[----:B------:R-:W-:Y:S01]  /*6020*/  FSEL R137, R124, -INF , P3 ;  /* 0xff8000007c897808 */ /* 0x000fe20001800000 */
[----:B------:R-:W-:Y:S01]  /*6030*/  QGMMA.64x128x32.F32.E4M3.E4M3 R24, R180, gdesc[UR8], R24, gsb0 ;  /* 0x01e00008b4187df3 */ /* 0x000fe20008000818 */
[----:B------:R-:W-:Y:S01]  /*6040*/  FMNMX.FTZ R198, R145, R198, !PT ;  /* 0x000000c691c67209 */ /* 0x000fe20007810000 */
[----:B------:R-:W-:Y:S01]  /*6050*/  UIADD3 UR10, UR6, 0x200, URZ ;  /* 0x00000200060a7890 */ /* 0x000fe2000fffe03f */
[----:B------:R-:W-:Y:S01]  /*6060*/  ISETP.GT.AND P3, PT, R9, 0x50, PT ;  /* 0x000000500900780c */ /* 0x000fe20003f64270 */
[----:B------:R-:W-:Y:S01]  /*6070*/  UMOV UR11, 0xc0000010 ;  /* 0xc0000010000b7882 */ /* 0x000fe20000000000 */
        /* <DEDUP_REMOVED lines=59> */
[----:B------:R-:W-:Y:S02]  /*6430*/  FSEL R101, R101, -INF , P4 ;  /* 0xff80000065657808 */ /* 0x000fe40002000000 */
[----:B------:R-:W-:Y:S02]  /*6440*/  FMNMX.FTZ R198, R195, R198, !PT ;  /* 0x000000c6c3c67209 */ /* 0x000fe40007810000 */
[----:B-1----:R-:W-:-:S02]  /*6450*/  IADD3 R112, R199, -UR51, R188 ;  /* 0x80000033c7707c10 */ /* 0x002fc4000fffe0bc */
[----:B------:R-:W-:Y:S02]  /*6460*/  FMNMX.FTZ R198, R101, R198, !PT ;  /* 0x000000c665c67209 */ /* 0x000fe40007810000 */
[C---:B------:R-:W-:Y:S02]  /*6470*/  ISETP.GT.AND P4, PT, R112.reuse, RZ, PT ;  /* 0x000000ff7000720c */ /* 0x040fe40003f84270 */
[----:B------:R-:W-:Y:S01]  /*6480*/  ISETP.GT.AND P5, PT, R112, 0x1, PT ;  /* 0x000000017000780c */ /* 0x000fe20003fa4270 */
[----:B------:R-:W0:Y:S01]  /*6490*/  SHFL.BFLY PT, R9, R198, 0x2, 0x1f ;  /* 0x0c401f00c6097f89 */ /* 0x000e2200000e0000 */
[----:B------:R-:W-:Y:S02]  /*64a0*/  FSEL R154, R154, -INF , P4 ;  /* 0xff8000009a9a7808 */ /* 0x000fe40002000000 */
[----:B------:R-:W-:Y:S02]  /*64b0*/  ISETP.GT.AND P4, PT, R112, 0x8, PT ;  /* 0x000000087000780c */ /* 0x000fe40003f84270 */
[----:B------:R-:W-:-:S02]  /*64c0*/  FSEL R155, R155, -INF , P5 ;  /* 0xff8000009b9b7808 */ /* 0x000fc40002800000 */
[----:B------:R-:W-:Y:S01]  /*64d0*/  FMNMX.FTZ R92, R154, R13, !PT ;  /* 0x0000000d9a5c7209 */ /* 0x000fe20007810000 */
[----:B------:R-:W-:Y:S02]  /*64e0*/  WARPGROUP.DEPBAR.LE gsb0, 0x0 ;  /* 0x00008000000079c5 */ /* 0x000fe40000010000 */
[----:B------:R-:W-:Y:S01]  /*64f0*/  ISETP.GT.AND P5, PT, R112, 0x9, PT ;  /* 0x000000097000780c */ /* 0x000fe20003fa4270 */
[----:B------:R-:W-:Y:S01]  /*6500*/  WARPGROUP.ARRIVE ;  /* 0x00000000000079c5 */ /* 0x000fe20000000000 */
[----:B------:R-:W-:Y:S02]  /*6510*/  FSEL R183, R158, -INF , P4 ;  /* 0xff8000009eb77808 */ /* 0x000fe40002000000 */
[----:B------:R-:W-:Y:S02]  /*6520*/  FMNMX.FTZ R92, R155, R92, !PT ;  /* 0x0000005c9b5c7209 */ /* 0x000fe40007810000 */
[C---:B------:R-:W-:Y:S01]  /*6530*/  ISETP.GT.AND P4, PT, R112.reuse, 0x10, PT ;  /* 0x000000107000780c */ /* 0x040fe20003f84270 */
[----:B------:R-:W-:Y:S01]  /*6540*/  QGMMA.64x128x32.F32.E4M3.E4M3 R24, R176, gdesc[UR8], R24, gsb0 ;  /* 0x01e00008b0187df3 */ /* 0x000fe20008000818 */
[----:B------:R-:W-:Y:S01]  /*6550*/  FSEL R159, R159, -INF , P5 ;  /* 0xff8000009f9f7808 */ /* 0x000fe20002800000 */
[----:B------:R-:W-:Y:S01]  /*6560*/  UIADD3 UR10, UR6, 0x300, URZ ;  /* 0x00000300060a7890 */ /* 0x000fe2000fffe03f */
[----:B------:R-:W-:Y:S01]  /*6570*/  FMNMX.FTZ R96, R183, R92, !PT ;  /* 0x0000005cb7607209 */ /* 0x000fe20007810000 */
[----:B------:R-:W-:Y:S01]  /*6580*/  UMOV UR11, 0xc0000010 ;  /* 0xc0000010000b7882 */ /* 0x000fe20000000000 */
[----:B------:R-:W-:Y:S01]  /*6590*/  ISETP.GT.AND P5, PT, R112, 0x11, PT ;  /* 0x000000117000780c */ /* 0x000fe20003fa4270 */
[----:B------:R-:W-:Y:S01]  /*65a0*/  UIADD3 UR6, UR6, 0x400, URZ ;  /* 0x0000040006067890 */ /* 0x000fe2000fffe03f */
[----:B------:R-:W-:-:S02]  /*65b0*/  FSEL R201, R162, -INF , P4 ;  /* 0xff800000a2c97808 */ /* 0x000fc40002000000 */
[----:B------:R-:W-:Y:S02]  /*65c0*/  FMNMX.FTZ R96, R159, R96, !PT ;  /* 0x000000609f607209 */ /* 0x000fe40007810000 */
[----:B0-----:R-:W-:Y:S02]  /*65d0*/  FMNMX.FTZ R88, R198, R9, !PT ;  /* 0x00000009c6587209 */ /* 0x001fe40007810000 */
[C---:B------:R-:W-:Y:S02]  /*65e0*/  ISETP.GT.AND P4, PT, R112.reuse, 0x18, PT ;  /* 0x000000187000780c */ /* 0x040fe40003f84270 */
[----:B------:R-:W-:Y:S01]  /*65f0*/  FSEL R163, R163, -INF , P5 ;  /* 0xff800000a3a37808 */ /* 0x000fe20002800000 */
[----:B------:R-:W0:Y:S01]  /*6600*/  SHFL.BFLY PT, R9, R88, 0x1, 0x1f ;  /* 0x0c201f0058097f89 */ /* 0x000e2200000e0000 */
[----:B------:R-:W-:Y:S02]  /*6610*/  FMNMX.FTZ R96, R201, R96, !PT ;  /* 0x00000060c9607209 */ /* 0x000fe40007810000 */
[----:B------:R-:W-:-:S02]  /*6620*/  ISETP.GT.AND P5, PT, R112, 0x19, PT ;  /* 0x000000197000780c */ /* 0x000fc40003fa4270 */
[----:B------:R-:W-:Y:S02]  /*6630*/  FSEL R205, R166, -INF , P4 ;  /* 0xff800000a6cd7808 */ /* 0x000fe40002000000 */
[----:B------:R-:W-:Y:S02]  /*6640*/  FMNMX.FTZ R96, R163, R96, !PT ;  /* 0x00000060a3607209 */ /* 0x000fe40007810000 */
[----:B------:R-:W-:Y:S02]  /*6650*/  FSEL R167, R167, -INF , P5 ;  /* 0xff800000a7a77808 */ /* 0x000fe40002800000 */
[C---:B------:R-:W-:Y:S02]  /*6660*/  ISETP.GT.AND P4, PT, R112.reuse, 0x20, PT ;  /* 0x000000207000780c */ /* 0x040fe40003f84270 */
        /* <DEDUP_REMOVED lines=10> */
[----:B------:R-:W-:Y:S02]  /*6710*/  ISETP.GT.AND P4, PT, R112, 0x30, PT ;  /* 0x000000307000780c */ /* 0x000fe40003f84270 */
[----:B------:R-:W-:Y:S02]  /*6720*/  FSEL R143, R143, -INF , P5 ;  /* 0xff8000008f8f7808 */ /* 0x000fe40002800000 */
[----:B------:R-:W-:Y:S02]  /*6730*/  FMNMX.FTZ R104, R211, R100, !PT ;  /* 0x00000064d3687209 */ /* 0x000fe40007810000 */
[----:B0-----:R-:W-:-:S02]  /*6740*/  FMNMX.FTZ R9, R88, R9, !PT ;  /* 0x0000000958097209 */ /* 0x001fc40007810000 */
[----:B------:R-:W-:Y:S02]  /*6750*/  ISETP.GT.AND P5, PT, R112, 0x31, PT ;  /* 0x000000317000780c */ /* 0x000fe40003fa4270 */
[----:B------:R-:W-:Y:S01]  /*6760*/  FSEL R213, R146, -INF , P4 ;  /* 0xff80000092d57808 */ /* 0x000fe20002000000 */
[----:B------:R-:W-:-:S01]  /*6770*/  FFMA.FTZ R185, R2, R9, -8 ;  /* 0xc100000002b97423 */ /* 0x000fc20000010009 */
[----:B------:R-:W-:Y:S02]  /*6780*/  FMNMX.FTZ R104, R143, R104, !PT ;  /* 0x000000688f687209 */ /* 0x000fe40007810000 */
[----:B------:R-:W-:Y:S02]  /*6790*/  ISETP.GT.AND P4, PT, R112, 0x38, PT ;  /* 0x000000387000780c */ /* 0x000fe40003f84270 */
[----:B------:R-:W-:Y:S02]  /*67a0*/  FSEL R147, R147, -INF , P5 ;  /* 0xff80000093937808 */ /* 0x000fe40002800000 */
[----:B------:R-:W-:-:S02]  /*67b0*/  FMNMX.FTZ R104, R213, R104, !PT ;  /* 0x00000068d5687209 */ /* 0x000fc40007810000 */
[----:B------:R-:W-:Y:S02]  /*67c0*/  FSETP.NEU.FTZ.AND P3, PT, R9, -INF , PT ;  /* 0xff8000000900780b */ /* 0x000fe40003f7d000 */
[----:B------:R-:W-:Y:S02]  /*67d0*/  ISETP.GT.AND P5, PT, R112, 0x39, PT ;  /* 0x000000397000780c */ /* 0x000fe40003fa4270 */
[----:B------:R-:W-:Y:S02]  /*67e0*/  FSEL R215, R150, -INF , P4 ;  /* 0xff80000096d77808 */ /* 0x000fe40002000000 */
[----:B------:R-:W-:Y:S02]  /*67f0*/  FMNMX.FTZ R104, R147, R104, !PT ;  /* 0x0000006893687209 */ /* 0x000fe40007810000 */
[----:B------:R-:W-:Y:S02]  /*6800*/  FSEL R185, R185, RZ, P3 ;  /* 0x000000ffb9b97208 */ /* 0x000fe40001800000 */
[----:B------:R-:W-:-:S02]  /*6810*/  FSEL R151, R151, -INF , P5 ;  /* 0xff80000097977808 */ /* 0x000fc40002800000 */
[----:B------:R-:W-:Y:S01]  /*6820*/  ISETP.GT.AND P4, PT, R112, 0x40, PT ;  /* 0x000000407000780c */ /* 0x000fe20003f84270 */
[----:B------:R-:W-:-:S01]  /*6830*/  FFMA.FTZ R116, R2, R189, -R185 ;  /* 0x000000bd02747223 */ /* 0x000fc200000108b9 */
[----:B------:R-:W-:Y:S01]  /*6840*/  FMNMX.FTZ R108, R215, R104, !PT ;  /* 0x00000068d76c7209 */ /* 0x000fe20007810000 */
[----:B------:R-:W-:-:S01]  /*6850*/  FFMA.FTZ R120, R2, R153, -R185 ;  /* 0x0000009902787223 */ /* 0x000fc200000108b9 */
[----:B------:R-:W-:Y:S01]  /*6860*/  ISETP.GT.AND P5, PT, R112, 0x41, PT ;  /* 0x000000417000780c */ /* 0x000fe20003fa4270 */
[----:B------:R0:W-:Y:S01]  /*6870*/  MUFU.EX2 R104, R116 ;  /* 0x0000007400687308 */ /* 0x0001e20000000800 */
[----:B------:R-:W-:Y:S01]  /*6880*/  FSEL R189, R122, -INF , P4 ;  /* 0xff8000007abd7808 */ /* 0x000fe20002000000 */
[C-C-:B------:R-:W-:Y:S01]  /*6890*/  FFMA.FTZ R11, R2.reuse, R11, -R185.reuse ;  /* 0x0000000b020b7223 */ /* 0x140fe200000108b9 */
[----:B------:R-:W-:Y:S01]  /*68a0*/  FMNMX.FTZ R108, R151, R108, !PT ;  /* 0x0000006c976c7209 */ /* 0x000fe20007810000 */
[--C-:B------:R-:W-:Y:S01]  /*68b0*/  FFMA.FTZ R140, R2, R140, -R185.reuse ;  /* 0x0000008c028c7223 */ /* 0x100fe200000108b9 */
[----:B------:R-:W-:Y:S01]  /*68c0*/  ISETP.GT.AND P4, PT, R112, 0x48, PT ;  /* 0x000000487000780c */ /* 0x000fe20003f84270 */
[C-C-:B------:R-:W-:Y:S01]  /*68d0*/  FFMA.FTZ R187, R2.reuse, R22, -R185.reuse ;  /* 0x0000001602bb7223 */ /* 0x140fe200000108b9 */
[----:B------:R-:W-:Y:S01]  /*68e0*/  FSEL R123, R123, -INF , P5 ;  /* 0xff8000007b7b7808 */ /* 0x000fe20002800000 */
[----:B------:R-:W-:Y:S01]  /*68f0*/  MUFU.EX2 R96, R140 ;  /* 0x0000008c00607308 */ /* 0x000fe20000000800 */
[----:B------:R-:W-:Y:S01]  /*6900*/  FMNMX.FTZ R108, R189, R108, !PT ;  /* 0x0000006cbd6c7209 */ /* 0x000fe20007810000 */
[--C-:B------:R-:W-:Y:S01]  /*6910*/  FFMA.FTZ R14, R2, R14, -R185.reuse ;  /* 0x0000000e020e7223 */ /* 0x100fe200000108b9 */
[----:B------:R-:W-:Y:S01]  /*6920*/  ISETP.GT.AND P5, PT, R112, 0x49, PT ;  /* 0x000000497000780c */ /* 0x000fe20003fa4270 */
[--C-:B------:R-:W-:Y:S01]  /*6930*/  FFMA.FTZ R20, R2, R20, -R185.reuse ;  /* 0x0000001402147223 */ /* 0x100fe200000108b9 */
[----:B------:R-:W-:Y:S01]  /*6940*/  FSEL R217, R126, -INF , P4 ;  /* 0xff8000007ed97808 */ /* 0x000fe20002000000 */
[--C-:B------:R-:W-:Y:S01]  /*6950*/  FFMA.FTZ R197, R2, R192, -R185.reuse ;  /* 0x000000c002c57223 */ /* 0x100fe200000108b9 */
[----:B------:R-:W-:Y:S01]  /*6960*/  FMNMX.FTZ R108, R123, R108, !PT ;  /* 0x0000006c7b6c7209 */ /* 0x000fe20007810000 */
[----:B------:R-:W-:Y:S01]  /*6970*/  MUFU.EX2 R187, R187 ;  /* 0x000000bb00bb7308 */ /* 0x000fe20000000800 */
[----:B------:R-:W-:Y:S01]  /*6980*/  ISETP.GT.AND P4, PT, R112, 0x50, PT ;  /* 0x000000507000780c */ /* 0x000fe20003f84270 */
[C-C-:B------:R-:W-:Y:S01]  /*6990*/  FFMA.FTZ R22, R2.reuse, R196, -R185.reuse ;  /* 0x000000c402167223 */ /* 0x140fe200000108b9 */
[----:B------:R-:W-:Y:S01]  /*69a0*/  FSEL R127, R127, -INF , P5 ;  /* 0xff8000007f7f7808 */ /* 0x000fe20002800000 */
[C-C-:B------:R-:W-:Y:S01]  /*69b0*/  FFMA.FTZ R199, R2.reuse, R194, -R185.reuse ;  /* 0x000000c202c77223 */ /* 0x140fe200000108b9 */
[----:B0-----:R-:W-:Y:S01]  /*69c0*/  FMNMX.FTZ R116, R217, R108, !PT ;  /* 0x0000006cd9747209 */ /* 0x001fe20007810000 */
[--C-:B------:R-:W-:Y:S01]  /*69d0*/  FFMA.FTZ R88, R2, R164, -R185.reuse ;  /* 0x000000a402587223 */ /* 0x100fe200000108b9 */
        /* <DEDUP_REMOVED lines=11> */
[--C-:B0-----:R-:W-:Y:S01]  /*6a90*/  FFMA.FTZ R120, R2, R137, -R185.reuse ;  /* 0x0000008902787223 */ /* 0x101fe200000108b9 */
[----:B------:R-:W-:Y:S01]  /*6aa0*/  ISETP.GT.AND P5, PT, R112, 0x59, PT ;  /* 0x000000597000780c */ /* 0x000fe20003fa4270 */
[--C-:B------:R-:W-:Y:S01]  /*6ab0*/  FFMA.FTZ R209, R2, R136, -R185.reuse ;  /* 0x0000008802d17223 */ /* 0x100fe200000108b9 */
[----:B------:R-:W-:Y:S01]  /*6ac0*/  FSEL R219, R134, -INF , P4 ;  /* 0xff80000086db7808 */ /* 0x000fe20002000000 */
[C-C-:B------:R-:W-:Y:S01]  /*6ad0*/  FFMA.FTZ R144, R2.reuse, R144, -R185.reuse ;  /* 0x0000009002907223 */ /* 0x140fe200000108b9 */
[----:B------:R-:W-:Y:S01]  /*6ae0*/  FMNMX.FTZ R116, R131, R116, !PT ;  /* 0x0000007483747209 */ /* 0x000fe20007810000 */
[----:B------:R-:W-:Y:S01]  /*6af0*/  MUFU.EX2 R20, R20 ;  /* 0x0000001400147308 */ /* 0x000fe20000000800 */
[----:B------:R-:W-:Y:S01]  /*6b00*/  FSEL R135, R135, -INF , P5 ;  /* 0xff80000087877808 */ /* 0x000fe20002800000 */
[--C-:B------:R-:W-:Y:S01]  /*6b10*/  FFMA.FTZ R193, R2, R193, -R185.reuse ;  /* 0x000000c102c17223 */ /* 0x100fe200000108b9 */
[----:B------:R-:W-:Y:S01]  /*6b20*/  ISETP.GT.AND P4, PT, R112, 0x60, PT ;  /* 0x000000607000780c */ /* 0x000fe20003f84270 */
[C-C-:B------:R-:W-:Y:S01]  /*6b30*/  FFMA.FTZ R161, R2.reuse, R161, -R185.reuse ;  /* 0x000000a102a17223 */ /* 0x140fe200000108b9 */
[----:B------:R-:W-:Y:S01]  /*6b40*/  FMNMX.FTZ R116, R219, R116, !PT ;  /* 0x00000074db747209 */ /* 0x000fe20007810000 */
[--C-:B------:R-:W-:Y:S01]  /*6b50*/  FFMA.FTZ R145, R2, R145, -R185.reuse ;  /* 0x0000009102917223 */ /* 0x100fe200000108b9 */
[----:B------:R-:W-:Y:S01]  /*6b60*/  ISETP.GT.AND P5, PT, R112, 0x61, PT ;  /* 0x000000617000780c */ /* 0x000fe20003fa4270 */
[----:B------:R-:W-:Y:S01]  /*6b70*/  MUFU.EX2 R197, R197 ;  /* 0x000000c500c57308 */ /* 0x000fe20000000800 */
[----:B------:R-:W-:Y:S01]  /*6b80*/  FSEL R137, R106, -INF , P4 ;  /* 0xff8000006a897808 */ /* 0x000fe20002000000 */
[C-C-:B------:R-:W-:Y:S01]  /*6b90*/  FFMA.FTZ R125, R2.reuse, R125, -R185.reuse ;  /* 0x0000007d027d7223 */ /* 0x140fe200000108b9 */
[----:B------:R-:W-:Y:S01]  /*6ba0*/  FMNMX.FTZ R116, R135, R116, !PT ;  /* 0x0000007487747209 */ /* 0x000fe20007810000 */
[--C-:B------:R-:W-:Y:S01]  /*6bb0*/  FFMA.FTZ R21, R2, R21, -R185.reuse ;  /* 0x0000001502157223 */ /* 0x100fe200000108b9 */
[----:B------:R-:W-:Y:S01]  /*6bc0*/  ISETP.GT.AND P4, PT, R112, 0x68, PT ;  /* 0x000000687000780c */ /* 0x000fe20003f84270 */
[----:B------:R-:W-:Y:S01]  /*6bd0*/  FFMA.FTZ R23, R2, R23, -R185 ;  /* 0x0000001702177223 */ /* 0x000fe200000108b9 */
[----:B------:R-:W-:Y:S01]  /*6be0*/  FSEL R107, R107, -INF , P5 ;  /* 0xff8000006b6b7808 */ /* 0x000fe20002800000 */
[----:B------:R-:W-:-:S02]  /*6bf0*/  WARPGROUP.DEPBAR.LE gsb0, 0x0 ;  /* 0x00008000000079c5 */ /* 0x000fc40000010000 */
[----:B------:R-:W-:Y:S01]  /*6c00*/  FMNMX.FTZ R116, R137, R116, !PT ;  /* 0x0000007489747209 */ /* 0x000fe20007810000 */
[----:B------:R-:W-:Y:S01]  /*6c10*/  WARPGROUP.ARRIVE ;  /* 0x00000000000079c5 */ /* 0x000fe20000000000 */
[----:B------:R-:W-:Y:S01]  /*6c20*/  ISETP.GT.AND P5, PT, R112, 0x69, PT ;  /* 0x000000697000780c */ /* 0x000fe20003fa4270 */
[----:B------:R-:W-:Y:S01]  /*6c30*/  MUFU.EX2 R106, R120 ;  /* 0x00000078006a7308 */ /* 0x000fe20000000800 */
[----:B------:R-:W-:Y:S01]  /*6c40*/  FSEL R221, R110, -INF , P4 ;  /* 0xff8000006edd7808 */ /* 0x000fe20002000000 */
[--C-:B------:R-:W-:Y:S01]  /*6c50*/  FFMA.FTZ R110, R2, R129, -R185.reuse ;  /* 0x00000081026e7223 */ /* 0x100fe200000108b9 */
[----:B------:R-:W-:Y:S01]  /*6c60*/  FMNMX.FTZ R116, R107, R116, !PT ;  /* 0x000000746b747209 */ /* 0x000fe20007810000 */
[----:B------:R-:W-:Y:S01]  /*6c70*/  QGMMA.64x128x32.F32.E4M3.E4M3 R24, R172, gdesc[UR8], R24, gsb0 ;  /* 0x01e00008ac187df3 */ /* 0x000fe20008000818 */
        /* <DEDUP_REMOVED lines=16> */
[----:B------:R-:W-:Y:S01]  /*6d80*/  FMNMX.FTZ R116, R223, R116, !PT ;  /* 0x00000074df747209 */ /* 0x000fe20007810000 */
[--C-:B------:R-:W-:Y:S01]  /*6d90*/  FFMA.FTZ R97, R2, R97, -R185.reuse ;  /* 0x0000006102617223 */ /* 0x100fe200000108b9 */
[----:B------:R-:W-:Y:S01]  /*6da0*/  ISETP.GT.AND P5, PT, R112, 0x79, PT ;  /* 0x000000797000780c */ /* 0x000fe20003fa4270 */
[----:B------:R-:W-:Y:S01]  /*6db0*/  MUFU.EX2 R88, R88 ;  /* 0x0000005800587308 */ /* 0x000fe20000000800 */
[----:B------:R-:W-:Y:S01]  /*6dc0*/  FSEL R129, R118, -INF , P4 ;  /* 0xff80000076817808 */ /* 0x000fe20002000000 */
[----:B------:R-:W-:Y:S01]  /*6dd0*/  FFMA.FTZ R118, R2, R191, -R185 ;  /* 0x000000bf02767223 */ /* 0x000fe200000108b9 */
[----:B------:R-:W-:-:S02]  /*6de0*/  FMNMX.FTZ R116, R115, R116, !PT ;  /* 0x0000007473747209 */ /* 0x000fc40007810000 */
[----:B------:R-:W-:Y:S02]  /*6df0*/  FSEL R119, R119, -INF , P5 ;  /* 0xff80000077777808 */ /* 0x000fe40002800000 */
[C---:B------:R-:W-:Y:S01]  /*6e00*/  ISETP.GT.AND P4, PT, R112.reuse, 0x80, PT ;  /* 0x000000807000780c */ /* 0x040fe20003f84270 */
[----:B------:R-:W-:Y:S01]  /*6e10*/  MUFU.EX2 R181, R181 ;  /* 0x000000b500b57308 */ /* 0x000fe20000000800 */
[----:B------:R-:W-:Y:S02]  /*6e20*/  FMNMX.FTZ R116, R129, R116, !PT ;  /* 0x0000007481747209 */ /* 0x000fe40007810000 */
[----:B------:R-:W-:Y:S02]  /*6e30*/  ISETP.GT.AND P5, PT, R112, 0x81, PT ;  /* 0x000000817000780c */ /* 0x000fe40003fa4270 */
[----:B------:R-:W-:Y:S02]  /*6e40*/  FSEL R225, R90, -INF , P4 ;  /* 0xff8000005ae17808 */ /* 0x000fe40002000000 */
[----:B------:R-:W-:Y:S01]  /*6e50*/  FMNMX.FTZ R116, R119, R116, !PT ;  /* 0x0000007477747209 */ /* 0x000fe20007810000 */
[----:B------:R0:W-:Y:S01]  /*6e60*/  MUFU.EX2 R90, R11 ;  /* 0x0000000b005a7308 */ /* 0x0001e20000000800 */
[----:B------:R-:W-:-:S02]  /*6e70*/  ISETP.GT.AND P4, PT, R112, 0x88, PT ;  /* 0x000000887000780c */ /* 0x000fc40003f84270 */
[----:B------:R-:W-:Y:S01]  /*6e80*/  FSEL R227, R91, -INF , P5 ;  /* 0xff8000005be37808 */ /* 0x000fe20002800000 */
[----:B------:R-:W-:-:S01]  /*6e90*/  FFMA.FTZ R91, R2, R133, -R185 ;  /* 0x00000085025b7223 */ /* 0x000fc200000108b9 */
        /* <DEDUP_REMOVED lines=12> */
[C-C-:B------:R-:W-:Y:S01]  /*6f60*/  FFMA.FTZ R98, R2.reuse, R121, -R185.reuse ;  /* 0x0000007902627223 */ /* 0x140fe200000108b9 */
[----:B------:R-:W-:Y:S01]  /*6f70*/  FMNMX.FTZ R116, R95, R116, !PT ;  /* 0x000000745f747209 */ /* 0x000fe20007810000 */
[----:B------:R-:W-:Y:S01]  /*6f80*/  FFMA.FTZ R121, R2, R101, -R185 ;  /* 0x0000006502797223 */ /* 0x000fe200000108b9 */
[----:B------:R-:W-:Y:S01]  /*6f90*/  ISETP.GT.AND P4, PT, R112, 0x98, PT ;  /* 0x000000987000780c */ /* 0x000fe20003f84270 */
[----:B------:R-:W-:Y:S01]  /*6fa0*/  MUFU.EX2 R209, R209 ;  /* 0x000000d100d17308 */ /* 0x000fe20000000800 */
[----:B------:R-:W-:-:S02]  /*6fb0*/  FSEL R99, R99, -INF , P5 ;  /* 0xff80000063637808 */ /* 0x000fc40002800000 */
[----:B------:R-:W-:Y:S02]  /*6fc0*/  FMNMX.FTZ R116, R229, R116, !PT ;  /* 0x00000074e5747209 */ /* 0x000fe40007810000 */
[----:B------:R-:W-:Y:S01]  /*6fd0*/  ISETP.GT.AND P5, PT, R112, 0x99, PT ;  /* 0x000000997000780c */ /* 0x000fe20003fa4270 */
[--C-:B------:R-:W-:Y:S01]  /*6fe0*/  FFMA.FTZ R112, R2, R149, -R185.reuse ;  /* 0x0000009502707223 */ /* 0x100fe200000108b9 */
[----:B------:R-:W-:Y:S01]  /*6ff0*/  FSEL R105, R102, -INF , P4 ;  /* 0xff80000066697808 */ /* 0x000fe20002000000 */
[----:B------:R-:W-:Y:S01]  /*7000*/  FFMA.FTZ R102, R2, R141, -R185 ;  /* 0x0000008d02667223 */ /* 0x000fe200000108b9 */
[----:B------:R-:W-:Y:S01]  /*7010*/  FMNMX.FTZ R116, R99, R116, !PT ;  /* 0x0000007463747209 */ /* 0x000fe20007810000 */
[----:B------:R1:W-:Y:S01]  /*7020*/  MUFU.EX2 R100, R144 ;  /* 0x0000009000647308 */ /* 0x0003e20000000800 */
[----:B------:R-:W-:Y:S02]  /*7030*/  FSEL R103, R103, -INF , P5 ;  /* 0xff80000067677808 */ /* 0x000fe40002800000 */
[----:B------:R-:W-:-:S04]  /*7040*/  FMNMX.FTZ R116, R105, R116, !PT ;  /* 0x0000007469747209 */ /* 0x000fc80007810000 */
[----:B------:R-:W-:Y:S01]  /*7050*/  FMNMX.FTZ R116, R103, R116, !PT ;  /* 0x0000007467747209 */ /* 0x000fe20007810000 */
[----:B------:R-:W-:Y:S04]  /*7060*/  MUFU.EX2 R193, R193 ;  /* 0x000000c100c17308 */ /* 0x000fe80000000800 */
[----:B0-----:R-:W0:Y:S04]  /*7070*/  SHFL.BFLY PT, R11, R116, 0x2, 0x1f ;  /* 0x0c401f00740b7f89 */ /* 0x001e2800000e0000 */
[----:B------:R-:W-:Y:S08]  /*7080*/  MUFU.EX2 R161, R161 ;  /* 0x000000a100a17308 */ /* 0x000ff00000000800 */
[----:B------:R-:W-:Y:S08]  /*7090*/  MUFU.EX2 R145, R145 ;  /* 0x0000009100917308 */ /* 0x000ff00000000800 */
[----:B------:R-:W-:Y:S01]  /*70a0*/  MUFU.EX2 R125, R125 ;  /* 0x0000007d007d7308 */ /* 0x000fe20000000800 */
[----:B0-----:R-:W-:Y:S01]  /*70b0*/  FMNMX.FTZ R120, R116, R11, !PT ;  /* 0x0000000b74787209 */ /* 0x001fe20007810000 */
[----:B------:R-:W-:-:S06]  /*70c0*/  FFMA.FTZ R116, R2, R165, -R185 ;  /* 0x000000a502747223 */ /* 0x000fcc00000108b9 */
[----:B------:R-:W-:Y:S01]  /*70d0*/  MUFU.EX2 R21, R21 ;  /* 0x0000001500157308 */ /* 0x000fe20000000800 */
[----:B------:R-:W0:Y:S07]  /*70e0*/  SHFL.BFLY PT, R11, R120, 0x1, 0x1f ;  /* 0x0c201f00780b7f89 */ /* 0x000e2e00000e0000 */
[----:B------:R-:W-:Y:S08]  /*70f0*/  MUFU.EX2 R110, R110 ;  /* 0x0000006e006e7308 */ /* 0x000ff00000000800 */
[----:B------:R-:W-:Y:S08]  /*7100*/  MUFU.EX2 R91, R91 ;  /* 0x0000005b005b7308 */ /* 0x000ff00000000800 */
[----:B------:R-:W-:Y:S01]  /*7110*/  MUFU.EX2 R23, R23 ;  /* 0x0000001700177308 */ /* 0x000fe20000000800 */
[----:B0-----:R-:W-:Y:S01]  /*7120*/  FMNMX.FTZ R11, R120, R11, !PT ;  /* 0x0000000b780b7209 */ /* 0x001fe20007810000 */
[----:B------:R-:W-:-:S03]  /*7130*/  FFMA.FTZ R120, R2, R195, -R185 ;  /* 0x000000c302787223 */ /* 0x000fc600000108b9 */
[----:B------:R-:W-:Y:S01]  /*7140*/  FSETP.NEU.FTZ.AND P4, PT, R11, -INF , PT ;  /* 0xff8000000b00780b */ /* 0x000fe20003f9d000 */
[----:B------:R-:W-:-:S01]  /*7150*/  FFMA.FTZ R122, R2, R11, -8 ;  /* 0xc1000000027a7423 */ /* 0x000fc2000001000b */
[----:B------:R-:W-:Y:S02]  /*7160*/  WARPGROUP.DEPBAR.LE gsb0, 0x0 ;  /* 0x00008000000079c5 */ /* 0x000fe40000010000 */
[----:B------:R-:W-:Y:S01]  /*7170*/  FSEL R142, R11, RZ, P4 ;  /* 0x000000ff0b8e7208 */ /* 0x000fe20002000000 */
[----:B------:R-:W-:Y:S01]  /*7180*/  WARPGROUP.ARRIVE ;  /* 0x00000000000079c5 */ /* 0x000fe20000000000 */
[----:B------:R-:W-:Y:S01]  /*7190*/  FSEL R101, R122, RZ, P4 ;  /* 0x000000ff7a657208 */ /* 0x000fe20002000000 */
[----:B------:R-:W-:Y:S02]  /*71a0*/  MUFU.EX2 R94, R94 ;  /* 0x0000005e005e7308 */ /* 0x000fe40000000800 */
[----:B------:R-:W-:-:S02]  /*71b0*/  FADD.FTZ R13, -R142, R13 ;  /* 0x0000000d8e0d7221 */ /* 0x000fc40000010100 */
[C-C-:B------:R-:W-:Y:S01]  /*71c0*/  FFMA.FTZ R149, R2.reuse, R159, -R101.reuse ;  /* 0x0000009f02957223 */ /* 0x140fe20000010865 */
[----:B------:R-:W-:Y:S01]  /*71d0*/  FSEL R159, R9, RZ, P3 ;  /* 0x000000ff099f7208 */ /* 0x000fe20001800000 */
[C-C-:B------:R-:W-:Y:S01]  /*71e0*/  FFMA.FTZ R122, R2.reuse, R154, -R101.reuse ;  /* 0x0000009a027a7223 */ /* 0x140fe20000010865 */
[C---:B------:R-:W-:Y:S01]  /*71f0*/  FMUL.FTZ R13, R2.reuse, R13 ;  /* 0x0000000d020d7220 */ /* 0x040fe20000410000 */
[C-C-:B------:R-:W-:Y:S01]  /*7200*/  FFMA.FTZ R141, R2.reuse, R155, -R101.reuse ;  /* 0x0000009b028d7223 */ /* 0x140fe20000010865 */
[----:B------:R-:W-:-:S01]  /*7210*/  FFMA.FTZ R124, R2, R183, -R101 ;  /* 0x000000b7027c7223 */ /* 0x000fc20000010865 */
[----:B------:R-:W-:Y:S01]  /*7220*/  FADD.FTZ R159, -R159, R12 ;  /* 0x0000000c9f9f7221 */ /* 0x000fe20000010100 */
[----:B------:R-:W-:-:S01]  /*7230*/  FFMA.FTZ R126, R2, R201, -R101 ;  /* 0x000000c9027e7223 */ /* 0x000fc20000010865 */
[----:B------:R-:W-:Y:S01]  /*7240*/  MUFU.EX2 R122, R122 ;  /* 0x0000007a007a7308 */ /* 0x000fe20000000800 */
[----:B------:R-:W-:-:S01]  /*7250*/  FFMA.FTZ R155, R2, R163, -R101 ;  /* 0x000000a3029b7223 */ /* 0x000fc20000010865 */
[C---:B------:R-:W-:Y:S01]  /*7260*/  FMUL.FTZ R140, R2.reuse, R159 ;  /* 0x0000009f028c7220 */ /* 0x040fe20000410000 */
        /* <DEDUP_REMOVED lines=10> */
[----:B------:R-:W-:Y:S01]  /*7310*/  QGMMA.64x128x32.F32.E4M3.E4M3 R24, R168, gdesc[UR4], R24, gsb0 ;  /* 0x01e00004a8187df3 */ /* 0x000fe20008000818 */
[----:B------:R-:W-:-:S01]  /*7320*/  FFMA.FTZ R136, R2, R215, -R101 ;  /* 0x000000d702887223 */ /* 0x000fc20000010865 */
[C-C-:B------:R-:W-:Y:S01]  /*7330*/  FFMA.FTZ R151, R2.reuse, R151, -R101.reuse ;  /* 0x0000009702977223 */ /* 0x140fe20000010865 */
[----:B------:R-:W2:Y:S01]  /*7340*/  MUFU.EX2 R13, R13 ;  /* 0x0000000d000d7308 */ /* 0x000ea20000000800 */
[----:B------:R-:W-:-:S01]  /*7350*/  FFMA.FTZ R138, R2, R189, -R101 ;  /* 0x000000bd028a7223 */ /* 0x000fc20000010865 */
[C-C-:B------:R-:W-:Y:S01]  /*7360*/  FFMA.FTZ R123, R2.reuse, R123, -R101.reuse ;  /* 0x0000007b027b7223 */ /* 0x140fe20000010865 */
[----:B------:R-:W-:-:S01]  /*7370*/  FFMA.FTZ R217, R2, R217, -R101 ;  /* 0x000000d902d97223 */ /* 0x000fc20000010865 */
[C-C-:B------:R-:W-:Y:S01]  /*7380*/  FFMA.FTZ R127, R2.reuse, R127, -R101.reuse ;  /* 0x0000007f027f7223 */ /* 0x140fe20000010865 */
[----:B------:R-:W-:-:S01]  /*7390*/  FFMA.FTZ R131, R2, R131, -R101 ;  /* 0x0000008302837223 */ /* 0x000fc20000010865 */
[C-C-:B-1----:R-:W-:Y:S01]  /*73a0*/  FFMA.FTZ R144, R2.reuse, R219, -R101.reuse ;  /* 0x000000db02907223 */ /* 0x142fe20000010865 */
[----:B------:R-:W-:-:S01]  /*73b0*/  FFMA.FTZ R135, R2, R135, -R101 ;  /* 0x0000008702877223 */ /* 0x000fc20000010865 */
[----:B------:R-:W1:Y:S01]  /*73c0*/  MUFU.EX2 R141, R141 ;  /* 0x0000008d008d7308 */ /* 0x000e620000000800 */
[----:B0-----:R-:W-:-:S01]  /*73d0*/  FFMA.FTZ R153, R140, R6, R187 ;  /* 0x000000068c997223 */ /* 0x001fc200000100bb */
[C-C-:B------:R-:W-:Y:S01]  /*73e0*/  FFMA.FTZ R137, R2.reuse, R137, -R101.reuse ;  /* 0x0000008902897223 */ /* 0x140fe20000010865 */
[----:B------:R-:W-:-:S01]  /*73f0*/  FFMA.FTZ R154, R2, R119, -R101 ;  /* 0x00000077029a7223 */ /* 0x000fc20000010865 */
[----:B------:R-:W-:Y:S01]  /*7400*/  FFMA.FTZ R119, R2, R225, -R101 ;  /* 0x000000e102777223 */ /* 0x000fe20000010865 */
[----:B------:R-:W-:-:S01]  /*7410*/  FADD.FTZ R153, R14, R153 ;  /* 0x000000990e997221 */ /* 0x000fc20000010000 */
[C-C-:B------:R-:W-:Y:S01]  /*7420*/  FFMA.FTZ R133, R2.reuse, R133, -R101.reuse ;  /* 0x0000008502857223 */ /* 0x140fe20000010865 */
[----:B------:R-:W-:-:S01]  /*7430*/  FFMA.FTZ R95, R2, R95, -R101 ;  /* 0x0000005f025f7223 */ /* 0x000fc20000010865 */
[----:B------:R-:W0:Y:S01]  /*7440*/  MUFU.EX2 R124, R124 ;  /* 0x0000007c007c7308 */ /* 0x000e220000000800 */
[----:B--2---:R-:W-:-:S01]  /*7450*/  FFMA.FTZ R6, R13, R3, R122 ;  /* 0x000000030d067223 */ /* 0x004fc2000001007a */
[C-C-:B------:R-:W-:Y:S01]  /*7460*/  FFMA.FTZ R229, R2.reuse, R229, -R101.reuse ;  /* 0x000000e502e57223 */ /* 0x140fe20000010865 */
[----:B------:R-:W-:-:S01]  /*7470*/  FFMA.FTZ R99, R2, R99, -R101 ;  /* 0x0000006302637223 */ /* 0x000fc20000010865 */
[----:B------:R-:W-:-:S04]  /*7480*/  FFMA.FTZ R105, R2, R105, -R101 ;  /* 0x0000006902697223 */ /* 0x000fc80000010865 */
[----:B------:R-:W2:Y:S01]  /*7490*/  MUFU.EX2 R149, R149 ;  /* 0x0000009500957308 */ /* 0x000ea20000000800 */
[----:B-1----:R-:W-:-:S01]  /*74a0*/  FADD.FTZ R3, R141, R6 ;  /* 0x000000068d037221 */ /* 0x002fc20000010000 */
[----:B------:R-:W-:-:S06]  /*74b0*/  FADD.FTZ R6, R20, R153 ;  /* 0x0000009914067221 */ /* 0x000fcc0000010000 */
        /* <DEDUP_REMOVED lines=14> */
[----:B------:R-:W-:Y:S01]  /*75a0*/  FADD.FTZ R3, R203, R6 ;  /* 0x00000006cb037221 */ /* 0x000fe20000010000 */
[----:B------:R-:W-:-:S01]  /*75b0*/  FFMA.FTZ R146, R2, R107, -R101 ;  /* 0x0000006b02927223 */ /* 0x000fc20000010865 */
[----:B------:R-:W-:Y:S02]  /*75c0*/  FFMA.FTZ R107, R2, R221, -R101 ;  /* 0x000000dd026b7223 */ /* 0x000fe40000010865 */
[----:B------:R-:W-:-:S02]  /*75d0*/  FADD.FTZ R6, R96, R3 ;  /* 0x0000000360067221 */ /* 0x000fc40000010000 */
        /* <DEDUP_REMOVED lines=14> */
[----:B------:R-:W-:Y:S01]  /*76c0*/  FADD.FTZ R3, R145, R6 ;  /* 0x0000000691037221 */ /* 0x000fe20000010000 */
[----:B------:R-:W-:-:S01]  /*76d0*/  FFMA.FTZ R148, R2, R111, -R101 ;  /* 0x0000006f02947223 */ /* 0x000fc20000010865 */
[----:B------:R-:W-:Y:S02]  /*76e0*/  FFMA.FTZ R111, R2, R223, -R101 ;  /* 0x000000df026f7223 */ /* 0x000fe40000010865 */
[----:B------:R-:W-:-:S02]  /*76f0*/  FADD.FTZ R6, R106, R3 ;  /* 0x000000036a067221 */ /* 0x000fc40000010000 */
[----:B------:R-:W2:Y:S01]  /*7700*/  MUFU.EX2 R134, R134 ;  /* 0x0000008600867308 */ /* 0x000ea20000000800 */
[----:B-1----:R-:W-:-:S01]  /*7710*/  FADD.FTZ R150, R132, R153 ;  /* 0x0000009984967221 */ /* 0x002fc20000010000 */
[----:B------:R-:W-:-:S06]  /*7720*/  FADD.FTZ R6, R125, R6 ;  /* 0x000000067d067221 */ /* 0x000fcc0000010000 */
[----:B------:R-:W1:Y:S01]  /*7730*/  MUFU.EX2 R147, R147 ;  /* 0x0000009300937308 */ /* 0x000e620000000800 */
[----:B0-----:R-:W-:-:S07]  /*7740*/  FADD.FTZ R153, R143, R150 ;  /* 0x000000968f997221 */ /* 0x001fce0000010000 */
[----:B------:R-:W0:Y:S01]  /*7750*/  MUFU.EX2 R136, R136 ;  /* 0x0000008800887308 */ /* 0x000e220000000800 */
[----:B--2---:R-:W-:-:S07]  /*7760*/  FADD.FTZ R150, R134, R153 ;  /* 0x0000009986967221 */ /* 0x004fce0000010000 */
[----:B------:R-:W2:Y:S01]  /*7770*/  MUFU.EX2 R151, R151 ;  /* 0x0000009700977308 */ /* 0x000ea20000000800 */
[----:B-1----:R-:W-:-:S01]  /*7780*/  FADD.FTZ R153, R147, R150 ;  /* 0x0000009693997221 */ /* 0x002fc20000010000 */
[C-C-:B------:R-:W-:Y:S01]  /*7790*/  FFMA.FTZ R150, R2.reuse, R115, -R101.reuse ;  /* 0x0000007302967223 */ /* 0x140fe20000010865 */
[----:B------:R-:W-:-:S05]  /*77a0*/  FFMA.FTZ R115, R2, R129, -R101 ;  /* 0x0000008102737223 */ /* 0x000fca0000010865 */
        /* <DEDUP_REMOVED lines=10> */
[----:B--2---:R-:W-:-:S01]  /*7850*/  FADD.FTZ R152, R12, R129 ;  /* 0x000000810c987221 */ /* 0x004fc20000010000 */
[----:B------:R-:W-:-:S04]  /*7860*/  FADD.FTZ R129, R21, R6 ;  /* 0x0000000615817221 */ /* 0x000fc80000010000 */
[----:B------:R-:W-:Y:S02]  /*7870*/  FADD.FTZ R129, R110, R129 ;  /* 0x000000816e817221 */ /* 0x000fe40000010000 */
        /* <DEDUP_REMOVED lines=29> */
[----:B------:R-:W-:Y:S01]  /*7a50*/  MUFU.EX2 R113, R113 ;  /* 0x0000007100717308 */ /* 0x000fe20000000800 */
[----:B--2---:R-:W-:-:S07]  /*7a60*/  FADD.FTZ R156, R102, R129 ;  /* 0x00000081669c7221 */ /* 0x004fce0000010000 */
[----:B------:R-:W0:Y:S01]  /*7a70*/  MUFU.EX2 R150, R150 ;  /* 0x0000009600967308 */ /* 0x000e220000000800 */
[----:B-1----:R-:W-:-:S07]  /*7a80*/  FADD.FTZ R129, R111, R6 ;  /* 0x000000066f817221 */ /* 0x002fce0000010000 */
[----:B------:R-:W1:Y:S08]  /*7a90*/  MUFU.EX2 R112, R112 ;  /* 0x0000007000707308 */ /* 0x000e700000000800 */
[----:B------:R-:W-:Y:S01]  /*7aa0*/  MUFU.EX2 R115, R115 ;  /* 0x0000007300737308 */ /* 0x000fe20000000800 */
[----:B0-----:R-:W-:-:S07]  /*7ab0*/  FADD.FTZ R6, R150, R129 ;  /* 0x0000008196067221 */ /* 0x001fce0000010000 */
[----:B------:R-:W0:Y:S08]  /*7ac0*/  MUFU.EX2 R117, R117 ;  /* 0x0000007500757308 */ /* 0x000e300000000800 */
[----:B------:R-:W-:Y:S08]  /*7ad0*/  MUFU.EX2 R154, R154 ;  /* 0x0000009a009a7308 */ /* 0x000ff00000000800 */
[----:B------:R-:W2:Y:S08]  /*7ae0*/  MUFU.EX2 R114, R114 ;  /* 0x0000007200727308 */ /* 0x000eb00000000800 */
[----:B------:R-:W-:Y:S08]  /*7af0*/  MUFU.EX2 R119, R119 ;  /* 0x0000007700777308 */ /* 0x000ff00000000800 */
[----:B------:R3:W-:Y:S08]  /*7b00*/  MUFU.EX2 R158, R133 ;  /* 0x00000085009e7308 */ /* 0x0007f00000000800 */
[----:B------:R-:W4:Y:S01]  /*7b10*/  MUFU.EX2 R89, R89 ;  /* 0x0000005900597308 */ /* 0x000f220000000800 */
[----:B---3--:R-:W-:-:S04]  /*7b20*/  FADD.FTZ R133, R113, R156 ;  /* 0x0000009c71857221 */ /* 0x008fc80000010000 */
[----:B-1----:R-:W-:Y:S01]  /*7b30*/  FADD.FTZ R156, R112, R133 ;  /* 0x00000085709c7221 */ /* 0x002fe20000010000 */
[----:B------:R-:W-:Y:S02]  /*7b40*/  IMAD.U32 R133, RZ, RZ, UR54 ;  /* 0x00000036ff857e24 */ /* 0x000fe4000f8e00ff */
[----:B------:R-:W-:Y:S01]  /*7b50*/  MUFU.EX2 R152, R152 ;  /* 0x0000009800987308 */ /* 0x000fe20000000800 */
[----:B0-----:R-:W-:-:S02]  /*7b60*/  FADD.FTZ R129, R117, R156 ;  /* 0x0000009c75817221 */ /* 0x001fc40000010000 */
[----:B------:R-:W-:Y:S01]  /*7b70*/  @!P0 LEA R133, R133, UR39, 0x3 ;  /* 0x0000002785858c11 */ /* 0x000fe2000f8e18ff */
[----:B------:R0:W-:Y:S06]  /*7b80*/  BAR.ARV R3, 0x100 ;  /* 0x000400030000751d */ /* 0x0001ec0000002000 */
[----:B------:R-:W1:Y:S01]  /*7b90*/  MUFU.EX2 R116, R116 ;  /* 0x0000007400747308 */ /* 0x000e620000000800 */
[----:B--2---:R-:W-:-:S01]  /*7ba0*/  FADD.FTZ R156, R114, R129 ;  /* 0x00000081729c7221 */ /* 0x004fc20000010000 */
[----:B0-----:R-:W-:-:S03]  /*7bb0*/  @!P0 VIADD R3, R133, 0x29840 ;  /* 0x0002984085038836 */ /* 0x001fc60000000000 */
[----:B----4-:R-:W-:Y:S02]  /*7bc0*/  FADD.FTZ R129, R89, R156 ;  /* 0x0000009c59817221 */ /* 0x010fe40000010000 */
[----:B------:R-:W-:Y:S01]  /*7bd0*/  @!P0 PRMT R3, RZ, 0x654, R3 ;  /* 0x00000654ff038816 */ /* 0x000fe20000000003 */
[----:B------:R0:W-:Y:S03]  /*7be0*/  MUFU.EX2 R153, R95 ;  /* 0x0000005f00997308 */ /* 0x0001e60000000800 */
[----:B------:R2:W-:Y:S05]  /*7bf0*/  @!P0 SYNCS.ARRIVE.TRANS64.RED.A1T0 RZ, [R3+URZ], RZ ;  /* 0x000000ff03ff89a7 */ /* 0x0005ea000810043f */
[----:B------:R-:W2:Y:S01]  /*7c00*/  MUFU.EX2 R93, R93 ;  /* 0x0000005d005d7308 */ /* 0x000ea20000000800 */
[----:B0-----:R-:W-:-:S04]  /*7c10*/  FADD.FTZ R95, R115, R6 ;  /* 0x00000006735f7221 */ /* 0x001fc80000010000 */
[----:B------:R-:W-:-:S03]  /*7c20*/  FADD.FTZ R6, R154, R95 ;  /* 0x0000005f9a067221 */ /* 0x000fc60000010000 */
[----:B------:R-:W0:Y:S01]  /*7c30*/  MUFU.EX2 R118, R118 ;  /* 0x0000007600767308 */ /* 0x000e220000000800 */
[----:B------:R-:W-:-:S01]  /*7c40*/  FADD.FTZ R95, R119, R6 ;  /* 0x00000006775f7221 */ /* 0x000fc20000010000 */
[----:B-1----:R-:W-:-:S03]  /*7c50*/  FADD.FTZ R6, R116, R129 ;  /* 0x0000008174067221 */ /* 0x002fc60000010000 */
[----:B------:R-:W-:-:S03]  /*7c60*/  FADD.FTZ R95, R152, R95 ;  /* 0x0000005f985f7221 */ /* 0x000fc60000010000 */
[----:B------:R-:W1:Y:S01]  /*7c70*/  MUFU.EX2 R160, R229 ;  /* 0x000000e500a07308 */ /* 0x000e620000000800 */
[----:B------:R-:W-:-:S01]  /*7c80*/  FADD.FTZ R95, R158, R95 ;  /* 0x0000005f9e5f7221 */ /* 0x000fc20000010000 */
[----:B--2---:R-:W-:-:S03]  /*7c90*/  FADD.FTZ R3, R93, R6 ;  /* 0x000000065d037221 */ /* 0x004fc60000010000 */
        /* <DEDUP_REMOVED lines=13> */
[----:B0-----:R-:W-:-:S03]  /*7d70*/  FADD.FTZ R6, R121, R6 ;  /* 0x0000000679067221 */ /* 0x001fc60000010000 */
[----:B-1----:R-:W-:Y:S01]  /*7d80*/  FADD.FTZ R3, R101, R95 ;  /* 0x0000005f65037221 */ /* 0x002fe20000010000 */
[----:B------:R-:W-:Y:S06]  /*7d90*/  @!P1 BRA `(.L_x_1970) ;  /* 0x0000000000049947 */ /* 0x000fec0003800000 */
[----:B------:R-:W-:Y:S01]  /*7da0*/  BPT.TRAP 0x1 ;  /* 0x000000040000795c */ /* 0x000fe20000300000 */
.L_x_1970:
[----:B------:R-:W-:Y:S01]  /*7db0*/  ULEA UR6, UR55, UR39, 0x3 ;  /* 0x0000002737067291 */ /* 0x000fe2000f8e183f */
[----:B------:R-:W-:Y:S01]  /*7dc0*/  ISETP.GT.AND P3, PT, R10, R15, PT ;  /* 0x0000000f0a00720c */ /* 0x000fe20003f64270 */
[-C--:B------:R-:W-:Y:S01]  /*7dd0*/  FMUL.FTZ R26, R26, R13.reuse ;  /* 0x0000000d1a1a7220 */ /* 0x080fe20000410000 */
        /* <DEDUP_REMOVED lines=109> */
[----:B------:R-:W-:Y:S02]  /*84b0*/  IMAD.MOV.U32 R12, RZ, RZ, R9 ;  /* 0x000000ffff0c7224 */ /* 0x000fe400078e0009 */
[----:B------:R-:W-:Y:S01]  /*84c0*/  IMAD.MOV.U32 R14, RZ, RZ, R0 ;  /* 0x000000ffff0e7224 */ /* 0x000fe200078e0000 */
[----:B------:R-:W-:Y:S06]  /*84d0*/  @P3 BRA `(.L_x_1971) ;  /* 0xffffffc800203947 */ /* 0x000fec000383ffff */
.L_x_1961:
[----:B------:R-:W-:-:S13]  /*84e0*/  ISETP.GE.AND P2, PT, R10, R18, PT ;  /* 0x000000120a00720c */ /* 0x000fda0003f46270 */
[----:B------:R-:W-:Y:S05]  /*84f0*/  @!P2 BRA `(.L_x_1972) ;  /* 0x0000002c0014a947 */ /* 0x000fea0003800000 */
[C---:B------:R-:W-:Y:S01]  /*8500*/  VIADD R7, R19.reuse, 0x8 ;  /* 0x0000000813077836 */ /* 0x040fe20000000000 */
[----:B------:R-:W-:Y:S01]  /*8510*/  IADD3 R19, -R19, 0xb, RZ ;  /* 0x0000000b13137810 */ /* 0x000fe20007ffe1ff */
[----:B------:R-:W-:Y:S01]  /*8520*/  IMAD.MOV.U32 R12, RZ, RZ, R11 ;  /* 0x000000ffff0c7224 */ /* 0x000fe200078e000b */
[----:B------:R-:W-:Y:S01]  /*8530*/  UMOV UR51, UR54 ;  /* 0x0000003600337c82 */ /* 0x000fe20008000000 */
[----:B------:R-:W-:Y:S02]  /*8540*/  IMAD.MOV.U32 R8, RZ, RZ, R9 ;  /* 0x000000ffff087224 */ /* 0x000fe400078e0009 */
[----:B------:R-:W-:-:S07]  /*8550*/  IMAD.MOV.U32 R13, RZ, RZ, R0 ;  /* 0x000000ffff0d7224 */ /* 0x000fce00078e0000 */
.L_x_1982:
[----:B------:R-:W-:Y:S01]  /*8560*/  UIADD3 UR54, UR51, 0x1, URZ ;  /* 0x0000000133367890 */ /* 0x000fe2000fffe03f */
[----:B------:R-:W-:-:S03]  /*8570*/  ISETP.NE.AND P3, PT, RZ, UR38, PT ;  /* 0x00000026ff007c0c */ /* 0x000fc6000bf65270 */
[----:B------:R-:W-:-:S04]  /*8580*/  UISETP.NE.AND UP0, UPT, UR54, 0x2, UPT ;  /* 0x000000023600788c */ /* 0x000fc8000bf05270 */
[----:B------:R-:W-:Y:S02]  /*8590*/  USEL UR6, URZ, 0x1, UP0 ;  /* 0x000000013f067887 */ /* 0x000fe40008000000 */
[----:B------:R-:W-:-:S04]  /*85a0*/  USEL UR54, UR54, URZ, UP0 ;  /* 0x0000003f36367287 */ /* 0x000fc80008000000 */
[----:B------:R-:W-:Y:S01]  /*85b0*/  LOP3.LUT R0, R13, UR6, RZ, 0x3c, !PT ;  /* 0x000000060d007c12 */ /* 0x000fe2000f8e3cff */
[----:B------:R-:W-:Y:S07]  /*85c0*/  @P3 BRA `(.L_x_1973) ;  /* 0x0000000000283947 */ /* 0x000fee0003800000 */
[----:B------:R-:W-:Y:S05]  /*85d0*/  @!P1 BRA `(.L_x_1974) ;  /* 0x0000000000049947 */ /* 0x000fea0003800000 */
[----:B------:R-:W-:Y:S01]  /*85e0*/  BPT.TRAP 0x1 ;  /* 0x000000040000795c */ /* 0x000fe20000300000 */
.L_x_1974:
[----:B------:R-:W-:Y:S01]  /*85f0*/  ULEA UR6, UR54, UR39, 0x3 ;  /* 0x0000002736067291 */ /* 0x000fe2000f8e183f */
[----:B------:R-:W-:-:S08]  /*8600*/  SHF.L.U32 R9, R0, 0x1f, RZ ;  /* 0x0000001f00097819 */ /* 0x000fd000000006ff */
[----:B------:R0:W1:Y:S01]  /*8610*/  SYNCS.PHASECHK.TRANS64.TRYWAIT P2, [UR6+0x29830], R9 ;  /* 0x02983009ff0075a7 */ /* 0x0000620008040146 */
[----:B------:R-:W-:Y:S05]  /*8620*/  @!P1 BRA `(.L_x_1975) ;  /* 0x0000000000049947 */ /* 0x000fea0003800000 */
[----:B------:R-:W-:Y:S01]  /*8630*/  BPT.TRAP 0x1 ;  /* 0x000000040000795c */ /* 0x000fe20000300000 */
.L_x_1975:
[----:B-1----:R-:W-:Y:S05]  /*8640*/  @P2 BRA `(.L_x_1973) ;  /* 0x0000000000082947 */ /* 0x002fea0003800000 */
[----:B------:R-:W1:Y:S02]  /*8650*/  SYNCS.PHASECHK.TRANS64.TRYWAIT P2, [UR6+0x29830], R9 ;  /* 0x02983009ff0075a7 */ /* 0x000e640008040146 */
[----:B-1----:R-:W-:Y:S05]  /*8660*/  @!P2 BRA `(.L_x_1976) ;  /* 0x0000009000bca947 */ /* 0x002fea0003800000 */
.L_x_1973:
        /* <DEDUP_REMOVED lines=190> */
.L_x_1978:
[----:B------:R-:W-:Y:S01]  /*9250*/  ULEA UR6, UR51, UR39, 0x3 ;  /* 0x0000002733067291 */ /* 0x000fe2000f8e183f */
[----:B01----:R-:W-:-:S08]  /*9260*/  SHF.L.U32 R9, R13, 0x1f, RZ ;  /* 0x0000001f0d097819 */ /* 0x003fd000000006ff */
[----:B------:R0:W1:Y:S01]  /*9270*/  SYNCS.PHASECHK.TRANS64.TRYWAIT P2, [UR6+0x29850], R9 ;  /* 0x02985009ff0075a7 */ /* 0x0000620008040146 */
[----:B------:R-:W-:Y:S05]  /*9280*/  @!P1 BRA `(.L_x_1979) ;  /* 0x0000000000049947 */ /* 0x000fea0003800000 */
[----:B------:R-:W-:Y:S01]  /*9290*/  BPT.TRAP 0x1 ;  /* 0x000000040000795c */ /* 0x000fe20000300000 */
.L_x_1979:
[----:B-1----:R-:W-:Y:S05]  /*92a0*/  @P2 BRA `(.L_x_1977) ;  /* 0x0000000000082947 */ /* 0x002fea0003800000 */
[----:B------:R-:W1:Y:S02]  /*92b0*/  SYNCS.PHASECHK.TRANS64.TRYWAIT P2, [UR6+0x29850], R9 ;  /* 0x02985009ff0075a7 */ /* 0x000e640008040146 */
[----:B-1----:R-:W-:Y:S05]  /*92c0*/  @!P2 BRA `(.L_x_1980) ;  /* 0x0000008400bca947 */ /* 0x002fea0003800000 */
.L_x_1977:
[----:B------:R-:W-:Y:S01]  /*92d0*/  UIADD3 UR6, UR39, 0x400, URZ ;  /* 0x0000040027067890 */ /* 0x000fe2000fffe03f */
[----:B------:R-:W-:Y:S01]  /*92e0*/  WARPGROUP.ARRIVE ;  /* 0x00000000000079c5 */ /* 0x000fe20000000000 */
[----:B------:R-:W-:Y:S01]  /*92f0*/  UMOV UR7, 0xc0000010 ;  /* 0xc000001000077882 */ /* 0x000fe20000000000 */
[----:B------:R-:W-:Y:S01]  /*9300*/  UMOV UR11, 0xc0000010 ;  /* 0xc0000010000b7882 */ /* 0x000fe20000000000 */
[----:B------:R-:W-:Y:S01]  /*9310*/  USHF.R.U32.HI UR6, URZ, 0x4, UR6 ;  /* 0x000000043f067899 */ /* 0x000fe20008011606 */
[----:B-1----:R-:W-:-:S03]  /*9320*/  FMNMX.FTZ R14, R152, R8, !PT ;  /* 0x00000008980e7209 */ /* 0x002fc60007810000 */
[----:B------:R-:W-:Y:S01]  /*9330*/  ULOP3.LUT UR6, UR6, 0x3fff, URZ, 0xc0, !UPT ;  /* 0x00003fff06067892 */ /* 0x000fe2000f8ec03f */
[----:B0-----:R-:W-:Y:S02]  /*9340*/  FMNMX.FTZ R9, R153, R14, !PT ;  /* 0x0000000e99097209 */ /* 0x001fe40007810000 */
[----:B------:R-:W-:Y:S01]  /*9350*/  FMNMX.FTZ R14, R154, R12, !PT ;  /* 0x0000000c9a0e7209 */ /* 0x000fe20007810000 */
[----:B------:R-:W-:Y:S01]  /*9360*/  ULOP3.LUT UR6, UR6, 0x10000, URZ, 0xfc, !UPT ;  /* 0x0001000006067892 */ /* 0x000fe2000f8efc3f */
[----:B------:R-:W-:Y:S02]  /*9370*/  FMNMX.FTZ R16, R156, R9, !PT ;  /* 0x000000099c107209 */ /* 0x000fe40007810000 */
[----:B------:R-:W-:Y:S01]  /*9380*/  FMNMX.FTZ R9, R155, R14, !PT ;  /* 0x0000000e9b097209 */ /* 0x000fe20007810000 */
[----:B------:R-:W-:Y:S01]  /*9390*/  UIMAD UR6, UR51, 0x500, UR6 ;  /* 0x00000500330678a4 */ /* 0x000fe2000f8e0206 */
[----:B------:R-:W-:Y:S02]  /*93a0*/  FMNMX.FTZ R11, R157, R16, !PT ;  /* 0x000000109d0b7209 */ /* 0x000fe40007810000 */
[----:B------:R-:W-:Y:S01]  /*93b0*/  FMNMX.FTZ R14, R158, R9, !PT ;  /* 0x000000099e0e7209 */ /* 0x000fe20007810000 */
[----:B------:R-:W-:Y:S01]  /*93c0*/  UIADD3 UR10, UR6, 0x100, URZ ;  /* 0x00000100060a7890 */ /* 0x000fe2000fffe03f */
[----:B------:R-:W-:-:S02]  /*93d0*/  FMNMX.FTZ R16, R160, R11, !PT ;  /* 0x0000000ba0107209 */ /* 0x000fc40007810000 */
[----:B------:R-:W-:Y:S02]  /*93e0*/  FMNMX.FTZ R9, R159, R14, !PT ;  /* 0x0000000e9f097209 */ /* 0x000fe40007810000 */
[----:B------:R-:W-:Y:S01]  /*93f0*/  QGMMA.64x128x32.F32.E4M3.E4M3 R24, R184, gdesc[UR4], R24, gsb0 ;  /* 0x01e00004b8187df3 */ /* 0x000fe20008000818 */
[----:B------:R-:W-:Y:S01]  /*9400*/  FMNMX.FTZ R11, R161, R16, !PT ;  /* 0x00000010a10b7209 */ /* 0x000fe20007810000 */
[----:B------:R-:W-:Y:S01]  /*9410*/  UMOV UR7, 0xc0000010 ;  /* 0xc000001000077882 */ /* 0x000fe20000000000 */
        /* <DEDUP_REMOVED lines=68> */
[----:B------:R-:W-:Y:S01]  /*9860*/  FMNMX.FTZ R14, R102, R9, !PT ;  /* 0x00000009660e7209 */ /* 0x000fe20007810000 */
[----:B------:R-:W-:Y:S02]  /*9870*/  WARPGROUP.DEPBAR.LE gsb0, 0x0 ;  /* 0x00008000000079c5 */ /* 0x000fe40000010000 */
[----:B------:R-:W-:Y:S01]  /*9880*/  WARPGROUP.ARRIVE ;  /* 0x00000000000079c5 */ /* 0x000fe20000000000 */
[----:B------:R-:W0:Y:S01]  /*9890*/  SHFL.BFLY PT, R9, R16, 0x2, 0x1f ;  /* 0x0c401f0010097f89 */ /* 0x000e2200000e0000 */
[----:B------:R-:W-:-:S04]  /*98a0*/  FMNMX.FTZ R14, R103, R14, !PT ;  /* 0x0000000e670e7209 */ /* 0x000fc80007810000 */
        /* <DEDUP_REMOVED lines=9> */
[----:B------:R-:W-:Y:S01]  /*9940*/  FADD.FTZ R21, -R9, R8 ;  /* 0x0000000809157221 */ /* 0x000fe20000010100 */
[----:B------:R-:W-:-:S01]  /*9950*/  FFMA.FTZ R189, R2, R9, -8 ;  /* 0xc100000002bd7423 */ /* 0x000fc20000010009 */
[----:B-1----:R-:W-:Y:S02]  /*9960*/  FMNMX.FTZ R11, R15, R22, !PT ;  /* 0x000000160f0b7209 */ /* 0x002fe40007810000 */
[C---:B------:R-:W-:Y:S01]  /*9970*/  FMUL.FTZ R21, R2.reuse, R21 ;  /* 0x0000001502157220 */ /* 0x040fe20000410000 */
[C-C-:B------:R-:W-:Y:S01]  /*9980*/  FFMA.FTZ R22, R2.reuse, R136, -R189.reuse ;  /* 0x0000008802167223 */ /* 0x140fe200000108bd */
[----:B------:R-:W-:-:S01]  /*9990*/  FFMA.FTZ R136, R2, R140, -R189 ;  /* 0x0000008c02887223 */ /* 0x000fc200000108bd */
[----:B------:R-:W-:Y:S01]  /*99a0*/  FADD.FTZ R23, -R11, R12 ;  /* 0x0000000c0b177221 */ /* 0x000fe20000010100 */
[----:B------:R0:W-:Y:S01]  /*99b0*/  MUFU.EX2 R13, R21 ;  /* 0x00000015000d7308 */ /* 0x0001e20000000800 */
[----:B------:R-:W-:-:S01]  /*99c0*/  FFMA.FTZ R12, R2, R152, -R189 ;  /* 0x00000098020c7223 */ /* 0x000fc200000108bd */
[C-C-:B------:R-:W-:Y:S01]  /*99d0*/  FFMA.FTZ R140, R2.reuse, R144, -R189.reuse ;  /* 0x00000090028c7223 */ /* 0x140fe200000108bd */
[C---:B------:R-:W-:Y:S01]  /*99e0*/  FMUL.FTZ R8, R2.reuse, R23 ;  /* 0x0000001702087220 */ /* 0x040fe20000410000 */
[C-C-:B------:R-:W-:Y:S01]  /*99f0*/  FFMA.FTZ R23, R2.reuse, R161, -R189.reuse ;  /* 0x000000a102177223 */ /* 0x140fe200000108bd */
[----:B------:R-:W-:-:S01]  /*9a00*/  FFMA.FTZ R144, R2, R148, -R189 ;  /* 0x0000009402907223 */ /* 0x000fc200000108bd */
[C-C-:B------:R-:W-:Y:S01]  /*9a10*/  FFMA.FTZ R15, R2.reuse, R153, -R189.reuse ;  /* 0x00000099020f7223 */ /* 0x140fe200000108bd */
[----:B------:R-:W-:-:S01]  /*9a20*/  FFMA.FTZ R14, R2, R156, -R189 ;  /* 0x0000009c020e7223 */ /* 0x000fc200000108bd */
[----:B------:R-:W1:Y:S01]  /*9a30*/  MUFU.EX2 R12, R12 ;  /* 0x0000000c000c7308 */ /* 0x000e620000000800 */
[----:B0-----:R-:W-:-:S01]  /*9a40*/  FFMA.FTZ R21, R2, R157, -R189 ;  /* 0x0000009d02157223 */ /* 0x001fc200000108bd */
[C---:B------:R-:W-:Y:S01]  /*9a50*/  FFMA.FTZ R157, R2.reuse, R101, -R189 ;  /* 0x00000065029d7223 */ /* 0x040fe200000108bd */
[----:B------:R-:W-:-:S01]  /*9a60*/  FFMA.FTZ R101, R2, R11, -8 ;  /* 0xc100000002657423 */ /* 0x000fc2000001000b */
[C-C-:B------:R-:W-:Y:S01]  /*9a70*/  FFMA.FTZ R16, R2.reuse, R160, -R189.reuse ;  /* 0x000000a002107223 */ /* 0x140fe200000108bd */
[----:B------:R-:W-:-:S01]  /*9a80*/  FFMA.FTZ R20, R2, R164, -R189 ;  /* 0x000000a402147223 */ /* 0x000fc200000108bd */
[C---:B------:R-:W-:Y:S01]  /*9a90*/  FFMA.FTZ R153, R2.reuse, R165, -R189 ;  /* 0x000000a502997223 */ /* 0x040fe200000108bd */
        /* <DEDUP_REMOVED lines=11> */
[----:B-1----:R-:W-:-:S01]  /*9b50*/  FFMA.FTZ R6, R13, R6, R12 ;  /* 0x000000060d067223 */ /* 0x002fc2000001000c */
[C---:B------:R-:W-:Y:S01]  /*9b60*/  FFMA.FTZ R137, R2.reuse, R137, -R189 ;  /* 0x0000008902897223 */ /* 0x040fe200000108bd */
[----:B------:R-:W-:-:S01]  /*9b70*/  FFMA.FTZ R139, R2, R139, -R101 ;  /* 0x0000008b028b7223 */ /* 0x000fc20000010865 */
[C---:B------:R-:W-:Y:S01]  /*9b80*/  FFMA.FTZ R142, R2.reuse, R142, -R101 ;  /* 0x0000008e028e7223 */ /* 0x040fe20000010865 */
[----:B------:R-:W-:-:S01]  /*9b90*/  FFMA.FTZ R141, R2, R141, -R189 ;  /* 0x0000008d028d7223 */ /* 0x000fc200000108bd */
[C-C-:B------:R-:W-:Y:S01]  /*9ba0*/  FFMA.FTZ R143, R2.reuse, R143, -R101.reuse ;  /* 0x0000008f028f7223 */ /* 0x140fe20000010865 */
[----:B------:R-:W-:-:S01]  /*9bb0*/  FFMA.FTZ R146, R2, R146, -R101 ;  /* 0x0000009202927223 */ /* 0x000fc20000010865 */
[----:B------:R-:W1:Y:S01]  /*9bc0*/  MUFU.EX2 R15, R15 ;  /* 0x0000000f000f7308 */ /* 0x000e620000000800 */
[----:B------:R-:W-:-:S01]  /*9bd0*/  FFMA.FTZ R145, R2, R145, -R189 ;  /* 0x0000009102917223 */ /* 0x000fc200000108bd */
[C-C-:B------:R-:W-:Y:S01]  /*9be0*/  FFMA.FTZ R147, R2.reuse, R147, -R101.reuse ;  /* 0x0000009302937223 */ /* 0x140fe20000010865 */
        /* <DEDUP_REMOVED lines=45> */
[----:B------:R-:W-:-:S02]  /*9ec0*/  WARPGROUP.DEPBAR.LE gsb0, 0x0 ;  /* 0x00008000000079c5 */ /* 0x000fc40000010000 */
[----:B------:R-:W-:Y:S01]  /*9ed0*/  WARPGROUP.ARRIVE ;  /* 0x00000000000079c5 */ /* 0x000fe20000000000 */
[----:B------:R-:W1:Y:S01]  /*9ee0*/  MUFU.EX2 R16, R16 ;  /* 0x0000001000107308 */ /* 0x000e620000000800 */
[----:B--2---:R-:W-:-:S01]  /*9ef0*/  FADD.FTZ R3, R21, R6 ;  /* 0x0000000615037221 */ /* 0x004fc20000010000 */
[C---:B------:R-:W-:Y:S01]  /*9f00*/  FFMA.FTZ R88, R2.reuse, R88, -R189 ;  /* 0x0000005802587223 */ /* 0x040fe200000108bd */
[----:B------:R-:W-:-:S01]  /*9f10*/  FFMA.FTZ R90, R2, R90, -R101 ;  /* 0x0000005a025a7223 */ /* 0x000fc20000010865 */
[C---:B------:R-:W-:Y:S01]  /*9f20*/  FFMA.FTZ R94, R2.reuse, R94, -R101 ;  /* 0x0000005e025e7223 */ /* 0x040fe20000010865 */
[----:B------:R-:W-:Y:S01]  /*9f30*/  QGMMA.64x128x32.F32.E4M3.E4M3 R24, R176, gdesc[UR8], R24, gsb0 ;  /* 0x01e00008b0187df3 */ /* 0x000fe20008000818 */
[----:B------:R-:W-:Y:S01]  /*9f40*/  UIADD3 UR10, UR6, 0x300, URZ ;  /* 0x00000300060a7890 */ /* 0x000fe2000fffe03f */
[----:B0-----:R-:W-:Y:S01]  /*9f50*/  FADD.FTZ R165, R155, R158 ;  /* 0x0000009e9ba57221 */ /* 0x001fe20000010000 */
[----:B------:R-:W-:Y:S01]  /*9f60*/  UMOV UR11, 0xc0000010 ;  /* 0xc0000010000b7882 */ /* 0x000fe20000000000 */
[----:B------:R-:W0:Y:S01]  /*9f70*/  MUFU.EX2 R154, R154 ;  /* 0x0000009a009a7308 */ /* 0x000e220000000800 */
[----:B------:R-:W-:Y:S01]  /*9f80*/  UIADD3 UR6, UR6, 0x400, URZ ;  /* 0x0000040006067890 */ /* 0x000fe2000fffe03f */
[C---:B------:R-:W-:Y:S01]  /*9f90*/  FFMA.FTZ R89, R2.reuse, R89, -R189 ;  /* 0x0000005902597223 */ /* 0x040fe200000108bd */
[----:B------:R-:W-:-:S01]  /*9fa0*/  FFMA.FTZ R91, R2, R91, -R101 ;  /* 0x0000005b025b7223 */ /* 0x000fc20000010865 */
[C-C-:B------:R-:W-:Y:S01]  /*9fb0*/  FFMA.FTZ R92, R2.reuse, R92, -R189.reuse ;  /* 0x0000005c025c7223 */ /* 0x140fe200000108bd */
[----:B------:R-:W-:-:S01]  /*9fc0*/  FFMA.FTZ R93, R2, R93, -R189 ;  /* 0x0000005d025d7223 */ /* 0x000fc200000108bd */
[C---:B------:R-:W-:Y:S01]  /*9fd0*/  FFMA.FTZ R95, R2.reuse, R95, -R101 ;  /* 0x0000005f025f7223 */ /* 0x040fe20000010865 */
[----:B------:R-:W-:-:S01]  /*9fe0*/  FFMA.FTZ R96, R2, R96, -R189 ;  /* 0x0000006002607223 */ /* 0x000fc200000108bd */
[----:B------:R-:W2:Y:S01]  /*9ff0*/  MUFU.EX2 R23, R23 ;  /* 0x0000001700177308 */ /* 0x000ea20000000800 */
[----:B-1----:R-:W-:-:S01]  /*a000*/  FADD.FTZ R6, R16, R3 ;  /* 0x0000000310067221 */ /* 0x002fc20000010000 */
[C---:B------:R-:W-:Y:S01]  /*a010*/  FFMA.FTZ R98, R2.reuse, R98, -R101 ;  /* 0x0000006202627223 */ /* 0x040fe20000010865 */
[----:B------:R-:W-:-:S01]  /*a020*/  FFMA.FTZ R97, R2, R97, -R189 ;  /* 0x0000006102617223 */ /* 0x000fc200000108bd */
[C---:B------:R-:W-:Y:S01]  /*a030*/  FFMA.FTZ R99, R2.reuse, R99, -R101 ;  /* 0x0000006302637223 */ /* 0x040fe20000010865 */
[----:B------:R-:W-:-:S01]  /*a040*/  FFMA.FTZ R100, R2, R100, -R189 ;  /* 0x0000006402647223 */ /* 0x000fc200000108bd */
[C-C-:B------:R-:W-:Y:S01]  /*a050*/  FFMA.FTZ R102, R2.reuse, R102, -R101.reuse ;  /* 0x0000006602667223 */ /* 0x140fe20000010865 */
[----:B------:R-:W-:-:S01]  /*a060*/  FFMA.FTZ R101, R2, R103, -R101 ;  /* 0x0000006702657223 */ /* 0x000fc20000010865 */
        /* <DEDUP_REMOVED lines=75> */
[----:B------:R-:W-:Y:S01]  /*a520*/  QGMMA.64x128x32.F32.E4M3.E4M3 R24, R168, gdesc[UR4], R24, gsb0 ;  /* 0x01e00004a8187df3 */ /* 0x000fe20008000818 */
[----:B-1----:R-:W-:-:S05]  /*a530*/  FADD.FTZ R6, R132, R3 ;  /* 0x0000000384067221 */ /* 0x002fca0000010000 */
[----:B------:R-:W1:Y:S08]  /*a540*/  MUFU.EX2 R133, R133 ;  /* 0x0000008500857308 */ /* 0x000e700000000800 */
[----:B------:R-:W-:Y:S01]  /*a550*/  MUFU.EX2 R135, R135 ;  /* 0x0000008700877308 */ /* 0x000fe20000000800 */
[----:B0-----:R-:W-:-:S07]  /*a560*/  FADD.FTZ R158, R134, R165 ;  /* 0x000000a5869e7221 */ /* 0x001fce0000010000 */
        /* <DEDUP_REMOVED lines=11> */
[----:B------:R-:W0:Y:S08]  /*a620*/  MUFU.EX2 R111, R111 ;  /* 0x0000006f006f7308 */ /* 0x000e300000000800 */
[----:B------:R2:W-:Y:S01]  /*a630*/  MUFU.EX2 R160, R119 ;  /* 0x0000007700a07308 */ /* 0x0005e20000000800 */
[----:B-1----:R-:W-:-:S07]  /*a640*/  FADD.FTZ R3, R109, R6 ;  /* 0x000000066d037221 */ /* 0x002fce0000010000 */
[----:B------:R-:W1:Y:S01]  /*a650*/  MUFU.EX2 R112, R112 ;  /* 0x0000007000707308 */ /* 0x000e620000000800 */
[----:B--2---:R-:W-:-:S04]  /*a660*/  FADD.FTZ R119, R135, R158 ;  /* 0x0000009e87777221 */ /* 0x004fc80000010000 */
[----:B------:R-:W-:-:S03]  /*a670*/  FADD.FTZ R158, R106, R119 ;  /* 0x000000776a9e7221 */ /* 0x000fc60000010000 */
[----:B------:R-:W-:Y:S01]  /*a680*/  MUFU.EX2 R114, R114 ;  /* 0x0000007200727308 */ /* 0x000fe20000000800 */
[----:B------:R-:W-:-:S04]  /*a690*/  FADD.FTZ R119, R107, R158 ;  /* 0x0000009e6b777221 */ /* 0x000fc80000010000 */
[----:B------:R-:W-:-:S03]  /*a6a0*/  FADD.FTZ R158, R110, R119 ;  /* 0x000000776e9e7221 */ /* 0x000fc60000010000 */
[----:B------:R-:W2:Y:S01]  /*a6b0*/  MUFU.EX2 R113, R113 ;  /* 0x0000007100717308 */ /* 0x000ea20000000800 */
[----:B0-----:R-:W-:-:S01]  /*a6c0*/  FADD.FTZ R119, R111, R158 ;  /* 0x0000009e6f777221 */ /* 0x001fc20000010000 */
[----:B-1----:R-:W-:Y:S01]  /*a6d0*/  FADD.FTZ R6, R112, R3 ;  /* 0x0000000370067221 */ /* 0x002fe20000010000 */
[----:B------:R-:W-:-:S05]  /*a6e0*/  IMAD.U32 R158, RZ, RZ, UR54 ;  /* 0x00000036ff9e7e24 */ /* 0x000fca000f8e00ff */
[----:B------:R-:W-:Y:S08]  /*a6f0*/  MUFU.EX2 R115, R115 ;  /* 0x0000007300737308 */ /* 0x000ff00000000800 */
[----:B------:R-:W0:Y:S01]  /*a700*/  MUFU.EX2 R116, R116 ;  /* 0x0000007400747308 */ /* 0x000e220000000800 */
[----:B--2---:R-:W-:-:S07]  /*a710*/  FADD.FTZ R3, R113, R6 ;  /* 0x0000000671037221 */ /* 0x004fce0000010000 */
[----:B------:R-:W1:Y:S08]  /*a720*/  MUFU.EX2 R118, R118 ;  /* 0x0000007600767308 */ /* 0x000e700000000800 */
[----:B------:R-:W-:Y:S01]  /*a730*/  MUFU.EX2 R117, R117 ;  /* 0x0000007500757308 */ /* 0x000fe20000000800 */
[----:B0-----:R-:W-:-:S01]  /*a740*/  FADD.FTZ R6, R116, R3 ;  /* 0x0000000374067221 */ /* 0x001fc20000010000 */
[----:B------:R-:W-:-:S06]  /*a750*/  WARPGROUP.DEPBAR.LE gsb0, 0x0 ;  /* 0x00008000000079c5 */ /* 0x000fcc0000010000 */
[----:B------:R-:W-:Y:S08]  /*a760*/  MUFU.EX2 R88, R88 ;  /* 0x0000005800587308 */ /* 0x000ff00000000800 */
[----:B------:R-:W0:Y:S08]  /*a770*/  MUFU.EX2 R90, R90 ;  /* 0x0000005a005a7308 */ /* 0x000e300000000800 */
[----:B------:R2:W-:Y:S08]  /*a780*/  MUFU.EX2 R165, R94 ;  /* 0x0000005e00a57308 */ /* 0x0005f00000000800 */
[----:B------:R-:W-:Y:S01]  /*a790*/  MUFU.EX2 R89, R89 ;  /* 0x0000005900597308 */ /* 0x000fe20000000800 */
[----:B--2---:R-:W-:-:S04]  /*a7a0*/  FADD.FTZ R94, R114, R119 ;  /* 0x00000077725e7221 */ /* 0x004fc80000010000 */
[----:B------:R-:W-:Y:S01]  /*a7b0*/  FADD.FTZ R119, R115, R94 ;  /* 0x0000005e73777221 */ /* 0x000fe20000010000 */
[----:B------:R-:W-:Y:S02]  /*a7c0*/  @!P0 LEA R94, R158, UR39, 0x3 ;  /* 0x000000279e5e8c11 */ /* 0x000fe4000f8e18ff */
[----:B------:R-:W2:Y:S01]  /*a7d0*/  MUFU.EX2 R91, R91 ;  /* 0x0000005b005b7308 */ /* 0x000ea20000000800 */
[----:B-1----:R-:W-:-:S02]  /*a7e0*/  FADD.FTZ R119, R118, R119 ;  /* 0x0000007776777221 */ /* 0x002fc40000010000 */
[----:B------:R-:W-:Y:S02]  /*a7f0*/  @!P0 VIADD R3, R94, 0x29840 ;  /* 0x000298405e038836 */ /* 0x000fe40000000000 */
[----:B------:R-:W-:-:S03]  /*a800*/  FADD.FTZ R119, R160, R119 ;  /* 0x00000077a0777221 */ /* 0x000fc60000010000 */
[----:B------:R-:W-:Y:S01]  /*a810*/  MUFU.EX2 R92, R92 ;  /* 0x0000005c005c7308 */ /* 0x000fe20000000800 */
[----:B0-----:R-:W-:-:S01]  /*a820*/  FADD.FTZ R94, R90, R119 ;  /* 0x000000775a5e7221 */ /* 0x001fc20000010000 */
[----:B------:R-:W-:Y:S01]  /*a830*/  @!P0 PRMT R3, RZ, 0x654, R3 ;  /* 0x00000654ff038816 */ /* 0x000fe20000000003 */
[----:B------:R0:W-:Y:S06]  /*a840*/  BAR.ARV R19, 0x100 ;  /* 0x000400130000751d */ /* 0x0001ec0000002000 */
[----:B------:R-:W-:Y:S01]  /*a850*/  MUFU.EX2 R93, R93 ;  /* 0x0000005d005d7308 */ /* 0x000fe20000000800 */
[----:B--2---:R-:W-:-:S01]  /*a860*/  FADD.FTZ R94, R91, R94 ;  /* 0x0000005e5b5e7221 */ /* 0x004fc20000010000 */
[----:B------:R1:W-:Y:S03]  /*a870*/  @!P0 SYNCS.ARRIVE.TRANS64.RED.A1T0 RZ, [R3+URZ], RZ ;  /* 0x000000ff03ff89a7 */ /* 0x0003e6000810043f */
[----:B------:R-:W-:-:S03]  /*a880*/  FADD.FTZ R94, R165, R94 ;  /* 0x0000005ea55e7221 */ /* 0x000fc60000010000 */
[----:B------:R2:W3:Y:S08]  /*a890*/  MUFU.EX2 R162, R95 ;  /* 0x0000005f00a27308 */ /* 0x0004f00000000800 */
[----:B------:R-:W4:Y:S01]  /*a8a0*/  MUFU.EX2 R96, R96 ;  /* 0x0000006000607308 */ /* 0x000f220000000800 */
[----:B--2---:R-:W-:-:S04]  /*a8b0*/  FADD.FTZ R95, R117, R6 ;  /* 0x00000006755f7221 */ /* 0x004fc80000010000 */
[----:B------:R-:W-:-:S03]  /*a8c0*/  FADD.FTZ R6, R88, R95 ;  /* 0x0000005f58067221 */ /* 0x000fc60000010000 */
[----:B------:R-:W2:Y:S01]  /*a8d0*/  MUFU.EX2 R98, R98 ;  /* 0x0000006200627308 */ /* 0x000ea20000000800 */
[----:B------:R-:W-:-:S01]  /*a8e0*/  FADD.FTZ R95, R89, R6 ;  /* 0x00000006595f7221 */ /* 0x000fc20000010000 */
[----:B---3--:R-:W-:-:S03]  /*a8f0*/  FADD.FTZ R94, R162, R94 ;  /* 0x0000005ea25e7221 */ /* 0x008fc60000010000 */
[----:B------:R-:W-:-:S03]  /*a900*/  FADD.FTZ R6, R92, R95 ;  /* 0x0000005f5c067221 */ /* 0x000fc60000010000 */
[----:B------:R-:W3:Y:S01]  /*a910*/  MUFU.EX2 R97, R97 ;  /* 0x0000006100617308 */ /* 0x000ee20000000800 */
[----:B-1----:R-:W-:-:S04]  /*a920*/  FADD.FTZ R3, R93, R6 ;  /* 0x000000065d037221 */ /* 0x002fc80000010000 */
[----:B----4-:R-:W-:-:S03]  /*a930*/  FADD.FTZ R6, R96, R3 ;  /* 0x0000000360067221 */ /* 0x010fc60000010000 */
[----:B------:R-:W1:Y:S01]  /*a940*/  MUFU.EX2 R99, R99 ;  /* 0x0000006300637308 */ /* 0x000e620000000800 */
[----:B--2---:R-:W-:-:S07]  /*a950*/  FADD.FTZ R94, R98, R94 ;  /* 0x0000005e625e7221 */ /* 0x004fce0000010000 */
[----:B------:R-:W2:Y:S01]  /*a960*/  MUFU.EX2 R100, R100 ;  /* 0x0000006400647308 */ /* 0x000ea20000000800 */
[----:B---3--:R-:W-:-:S07]  /*a970*/  FADD.FTZ R3, R97, R6 ;  /* 0x0000000661037221 */ /* 0x008fce0000010000 */
[----:B------:R-:W3:Y:S01]  /*a980*/  MUFU.EX2 R103, R102 ;  /* 0x0000006600677308 */ /* 0x000ee20000000800 */
[----:B-1----:R-:W-:-:S07]  /*a990*/  FADD.FTZ R94, R99, R94 ;  /* 0x0000005e635e7221 */ /* 0x002fce0000010000 */
[----:B------:R-:W1:Y:S01]  /*a9a0*/  MUFU.EX2 R157, R157 ;  /* 0x0000009d009d7308 */ /* 0x000e620000000800 */
[----:B--2---:R-:W-:-:S07]  /*a9b0*/  FADD.FTZ R6, R100, R3 ;  /* 0x0000000364067221 */ /* 0x004fce0000010000 */
[----:B------:R-:W2:Y:S01]  /*a9c0*/  MUFU.EX2 R101, R101 ;  /* 0x0000006500657308 */ /* 0x000ea20000000800 */
[----:B---3--:R-:W-:-:S01]  /*a9d0*/  FADD.FTZ R94, R103, R94 ;  /* 0x0000005e675e7221 */ /* 0x008fc20000010000 */
[----:B-1----:R-:W-:-:S03]  /*a9e0*/  FADD.FTZ R6, R157, R6 ;  /* 0x000000069d067221 */ /* 0x002fc60000010000 */
[----:B--2---:R-:W-:Y:S01]  /*a9f0*/  FADD.FTZ R3, R101, R94 ;  /* 0x0000005e65037221 */ /* 0x004fe20000010000 */
[----:B0-----:R-:W-:Y:S06]  /*aa00*/  @!P1 BRA `(.L_x_1981) ;  /* 0x0000000000049947 */ /* 0x001fec0003800000 */
[----:B------:R-:W-:Y:S01]  /*aa10*/  BPT.TRAP 0x1 ;  /* 0x000000040000795c */ /* 0x000fe20000300000 */
.L_x_1981:
        /* <DEDUP_REMOVED lines=115> */
.L_x_1972:
[----:B------:R-:W-:Y:S06]  /*b150*/  BAR.ARV 0x8, 0x180 ;  /* 0x0206000000007b1d */ /* 0x000fec0000002000 */
[----:B------:R-:W-:Y:S05]  /*b160*/  @!P1 BRA `(.L_x_1983) ;  /* 0x0000000000049947 */ /* 0x000fea0003800000 */
[----:B------:R-:W-:Y:S01]  /*b170*/  BPT.TRAP 0x1 ;  /* 0x000000040000795c */ /* 0x000fe20000300000 */
.L_x_1983:
[----:B------:R-:W-:Y:S01]  /*b180*/  ULEA UR5, UR54, UR39, 0x3 ;  /* 0x0000002736057291 */ /* 0x000fe2000f8e183f */
[----:B------:R-:W-:-:S08]  /*b190*/  SHF.L.U32 R0, R0, 0x1f, RZ ;  /* 0x0000001f00007819 */ /* 0x000fd000000006ff */
[----:B------:R0:W1:Y:S01]  /*b1a0*/  SYNCS.PHASECHK.TRANS64.TRYWAIT P0, [UR5+0x29850], R0 ;  /* 0x02985000ff0075a7 */ /* 0x0000620008000145 */
[----:B------:R-:W-:Y:S05]  /*b1b0*/  @!P1 BRA `(.L_x_1984) ;  /* 0x0000000000049947 */ /* 0x000fea0003800000 */
[----:B------:R-:W-:Y:S01]  /*b1c0*/  BPT.TRAP 0x1 ;  /* 0x000000040000795c */ /* 0x000fe20000300000 */
.L_x_1984:
[----:B-1----:R-:W-:Y:S05]  /*b1d0*/  @P0 BRA `(.L_x_1985) ;  /* 0x0000000000080947 */ /* 0x002fea0003800000 */
[----:B------:R-:W1:Y:S02]  /*b1e0*/  SYNCS.PHASECHK.TRANS64.TRYWAIT P0, [UR5+0x29850], R0 ;  /* 0x02985000ff0075a7 */ /* 0x000e640008000145 */
[----:B-1----:R-:W-:Y:S05]  /*b1f0*/  @!P0 BRA `(.L_x_1986) ;  /* 0x0000006800088947 */ /* 0x002fea0003800000 */
.L_x_1985:
[----:B------:R-:W-:Y:S01]  /*b200*/  UIADD3 UR39, UR39, 0x400, URZ ;  /* 0x0000040027277890 */ /* 0x000fe2000fffe03f */
[----:B------:R-:W-:Y:S01]  /*b210*/  WARPGROUP.ARRIVE ;  /* 0x00000000000079c5 */ /* 0x000fe20000000000 */
[----:B------:R-:W-:Y:S01]  /*b220*/  UMOV UR55, 0xc0000010 ;  /* 0xc000001000377882 */ /* 0x000fe20000000000 */
[----:B------:R-:W-:Y:S01]  /*b230*/  UMOV UR7, 0xc0000010 ;  /* 0xc000001000077882 */ /* 0x000fe20000000000 */
[----:B------:R-:W-:Y:S01]  /*b240*/  USHF.R.U32.HI UR39, URZ, 0x4, UR39 ;  /* 0x000000043f277899 */ /* 0x000fe20008011627 */
[----:B------:R-:W2:Y:S03]  /*b250*/  LDC.64 R12, c[0x0][0x9a0] ;  /* 0x00026800ff0c7b82 */ /* 0x000ea60000000a00 */
[----:B------:R-:W-:-:S04]  /*b260*/  ULOP3.LUT UR39, UR39, 0x3fff, URZ, 0xc0, !UPT ;  /* 0x00003fff27277892 */ /* 0x000fc8000f8ec03f */
[----:B------:R-:W-:-:S04]  /*b270*/  ULOP3.LUT UR39, UR39, 0x10000, URZ, 0xfc, !UPT ;  /* 0x0001000027277892 */ /* 0x000fc8000f8efc3f */
[----:B------:R-:W-:-:S04]  /*b280*/  UIMAD UR54, UR54, 0x500, UR39 ;  /* 0x00000500363678a4 */ /* 0x000fc8000f8e0227 */
[----:B------:R-:W-:-:S05]  /*b290*/  UIADD3 UR4, UR54, 0x100, URZ ;  /* 0x0000010036047890 */ /* 0x000fca000fffe03f */
[----:B------:R-:W-:Y:S02]  /*b2a0*/  QGMMA.64x128x32.F32.E4M3.E4M3 R24, R184, gdesc[UR52], R24, gsb0 ;  /* 0x01e00034b8187df3 */ /* 0x000fe40008000818 */
[----:B------:R-:W-:Y:S01]  /*b2b0*/  UMOV UR6, UR4 ;  /* 0x0000000400067c82 */ /* 0x000fe20008000000 */
[----:B--2---:R-:W-:-:S04]  /*b2c0*/  ISETP.NE.U32.AND P0, PT, R12, RZ, PT ;  /* 0x000000ff0c00720c */ /* 0x004fc80003f05070 */
[----:B------:R-:W-:-:S13]  /*b2d0*/  ISETP.NE.AND.EX P0, PT, R13, RZ, PT, P0 ;  /* 0x000000ff0d00720c */ /* 0x000fda0003f05300 */
[----:B-1----:R-:W0:Y:S01]  /*b2e0*/  @P0 LDC.64 R4, c[0x0][0x9c8] ;  /* 0x00027200ff040b82 */ /* 0x002e220000000a00 */
[----:B------:R-:W-:-:S07]  /*b2f0*/  @P0 SHF.R.S32.HI R19, RZ, 0x1f, R17 ;  /* 0x0000001fff130819 */ /* 0x000fce0000011411 */
[----:B------:R-:W1:Y:S01]  /*b300*/  @P0 LDC.64 R14, c[0x0][0x9d0] ;  /* 0x00027400ff0e0b82 */ /* 0x000e620000000a00 */
[----:B------:R-:W-:Y:S01]  /*b310*/  UIADD3 UR4, UR54, 0x200, URZ ;  /* 0x0000020036047890 */ /* 0x000fe2000fffe03f */
        /* <DEDUP_REMOVED lines=15> */
[----:B------:R-:W-:Y:S01]  /*b410*/  UMOV UR6, UR4 ;  /* 0x0000000400067c82 */ /* 0x000fe20008000000 */
[----:B------:R-:W-:Y:S01]  /*b420*/  UMOV UR7, 0xc0000010 ;  /* 0xc000001000077882 */ /* 0x000fe20000000000 */
[----:B------:R-:W-:Y:S01]  /*b430*/  UIADD3 UR4, UR54, 0x300, URZ ;  /* 0x0000030036047890 */ /* 0x000fe2000fffe03f */
[----:B------:R-:W-:Y:S02]  /*b440*/  WARPGROUP.DEPBAR.LE gsb0, 0x0 ;  /* 0x00008000000079c5 */ /* 0x000fe40000010000 */
[----:B------:R-:W-:-:S06]  /*b450*/  WARPGROUP.ARRIVE ;  /* 0x00000000000079c5 */ /* 0x000fcc0000000000 */
[----:B------:R-:W-:Y:S01]  /*b460*/  QGMMA.64x128x32.F32.E4M3.E4M3 R24, R176, gdesc[UR4], R24, gsb0 ;  /* 0x01e00004b0187df3 */ /* 0x000fe20008000818 */
[----:B------:R-:W-:Y:S01]  /*b470*/  UMOV UR6, UR4 ;  /* 0x0000000400067c82 */ /* 0x000fe20008000000 */
[----:B------:R-:W-:Y:S01]  /*b480*/  UMOV UR7, 0xc0000010 ;  /* 0xc000001000077882 */ /* 0x000fe20000000000 */
[----:B------:R-:W-:Y:S01]  /*b490*/  UIADD3 UR54, UR54, 0x400, URZ ;  /* 0x0000040036367890 */ /* 0x000fe2000fffe03f */
[----:B------:R-:W1:Y:S01]  /*b4a0*/  SHFL.BFLY PT, R5, R6, 0x2, 0x1f ;  /* 0x0c401f0006057f89 */ /* 0x000e6200000e0000 */
[----:B------:R-:W-:-:S03]  /*b4b0*/  UMOV UR55, 0xc0000010 ;  /* 0xc000001000377882 */ /* 0x000fc60000000000 */
[----:B------:R-:W3:Y:S01]  /*b4c0*/  SHFL.BFLY PT, R8, R3, 0x2, 0x1f ;  /* 0x0c401f0003087f89 */ /* 0x000ee200000e0000 */
[----:B------:R-:W-:Y:S02]  /*b4d0*/  WARPGROUP.DEPBAR.LE gsb0, 0x0 ;  /* 0x00008000000079c5 */ /* 0x000fe40000010000 */
[----:B------:R-:W-:-:S06]  /*b4e0*/  WARPGROUP.ARRIVE ;  /* 0x00000000000079c5 */ /* 0x000fcc0000000000 */
[----:B------:R-:W-:Y:S01]  /*b4f0*/  QGMMA.64x128x32.F32.E4M3.E4M3 R24, R172, gdesc[UR4], R24, gsb0 ;  /* 0x01e00004ac187df3 */ /* 0x000fe20008000818 */
[----:B-1----:R-:W-:Y:S01]  /*b500*/  FADD.FTZ R5, R5, R6 ;  /* 0x0000000605057221 */ /* 0x002fe20000010000 */
[----:B---3--:R-:W-:-:S04]  /*b510*/  FADD.FTZ R8, R8, R3 ;  /* 0x0000000308087221 */ /* 0x008fc80000010000 */
[----:B------:R-:W1:Y:S04]  /*b520*/  SHFL.BFLY PT, R0, R5, 0x1, 0x1f ;  /* 0x0c201f0005007f89 */ /* 0x000e6800000e0000 */
[----:B------:R-:W0:Y:S01]  /*b530*/  SHFL.BFLY PT, R7, R8, 0x1, 0x1f ;  /* 0x0c201f0008077f89 */ /* 0x000e2200000e0000 */
[----:B-1----:R-:W-:Y:S01]  /*b540*/  FADD.FTZ R10, R5, R0 ;  /* 0x00000000050a7221 */ /* 0x002fe20000010000 */
[----:B0-----:R-:W-:-:S04]  /*b550*/  FADD.FTZ R12, R8, R7 ;  /* 0x00000007080c7221 */ /* 0x001fc80000010000 */
[C---:B------:R-:W-:Y:S01]  /*b560*/  FSETP.NE.FTZ.AND P0, PT, R10.reuse, RZ, PT ;  /* 0x000000ff0a00720b */ /* 0x040fe20003f15000 */
[----:B------:R-:W-:Y:S01]  /*b570*/  FMUL.FTZ R14, R10, 0.00390625 ;  /* 0x3b8000000a0e7820 */ /* 0x000fe20000410000 */
[----:B------:R-:W-:Y:S01]  /*b580*/  FMUL.FTZ R15, R12, 0.00390625 ;  /* 0x3b8000000c0f7820 */ /* 0x000fe20000410000 */
[----:B------:R-:W-:-:S03]  /*b590*/  IMAD.MOV.U32 R7, RZ, RZ, RZ ;  /* 0x000000ffff077224 */ /* 0x000fc600078e00ff */
        /* <DEDUP_REMOVED lines=24> */
.L_x_1987:
        /* <DEDUP_REMOVED lines=68> */
.L_x_1954:
[----:B------:R-:W-:Y:S05]  /*bb60*/  @P0 BRA `(.L_x_1988) ;  /* 0x0000002000540947 */ /* 0x000fea0003800000 */
[----:B0-----:R-:W0:Y:S01]  /*bb70*/  S2R R6, SR_TID.X ;  /* 0x0000000000067919 */ /* 0x001e220000002100 */
        /* <DEDUP_REMOVED lines=13> */
[----:B------:R-:W-:Y:S01]  /*bc50*/  SEL R94, R60, R61, P0 ;  /* 0x0000003d3c5e7207 */ /* 0x000fe20000000000 */
[----:B0-----:R-:W-:Y:S01]  /*bc60*/  VIADD R4, R6, 0xffffff80 ;  /* 0xffffff8006047836 */ /* 0x001fe20000000000 */
[----:B------:R-:W-:Y:S02]  /*bc70*/  SEL R103, R61, R60, P0 ;  /* 0x0000003c3d677207 */ /* 0x000fe40000000000 */
[----:B------:R-:W-:Y:S02]  /*bc80*/  SEL R98, R52, R53, P0 ;  /* 0x0000003534627207 */ /* 0x000fe40000000000 */
[----:B------:R-:W-:Y:S02]  /*bc90*/  SHF.R.S32.HI R7, RZ, 0x1f, R4 ;  /* 0x0000001fff077819 */ /* 0x000fe40000011404 */
[----:B------:R-:W-:Y:S02]  /*bca0*/  SEL R105, R53, R52, P0 ;  /* 0x0000003435697207 */ /* 0x000fe40000000000 */
[----:B------:R-:W-:-:S02]  /*bcb0*/  LEA.HI R2, R7, R4, RZ, 0x7 ;  /* 0x0000000407027211 */ /* 0x000fc400078f38ff */
[----:B------:R-:W-:Y:S02]  /*bcc0*/  SEL R60, R38, R39, P0 ;  /* 0x00000027263c7207 */ /* 0x000fe40000000000 */
[----:B------:R-:W-:Y:S02]  /*bcd0*/  LOP3.LUT R9, R2, 0xffffff80, RZ, 0xc0, !PT ;  /* 0xffffff8002097812 */ /* 0x000fe400078ec0ff */
[----:B------:R-:W-:Y:S02]  /*bce0*/  SEL R91, R39, R38, P0 ;  /* 0x00000026275b7207 */ /* 0x000fe40000000000 */
[----:B------:R-:W-:Y:S02]  /*bcf0*/  SEL R38, R66, R67, P0 ;  /* 0x0000004342267207 */ /* 0x000fe40000000000 */
[----:B------:R-:W-:Y:S01]  /*bd00*/  SEL R53, R67, R66, P0 ;  /* 0x0000004243357207 */ /* 0x000fe20000000000 */
[----:B------:R-:W-:Y:S01]  /*bd10*/  IMAD.IADD R66, R4, 0x1, -R9 ;  /* 0x0000000104427824 */ /* 0x000fe200078e0a09 */
[----:B------:R-:W-:-:S02]  /*bd20*/  SEL R20, R44, R45, P0 ;  /* 0x0000002d2c147207 */ /* 0x000fc40000000000 */
[----:B------:R-:W-:Y:S02]  /*bd30*/  SEL R21, R45, R44, P0 ;  /* 0x0000002c2d157207 */ /* 0x000fe40000000000 */
[----:B------:R-:W-:Y:S02]  /*bd40*/  SHF.R.S32.HI R13, RZ, 0x1f, R66 ;  /* 0x0000001fff0d7819 */ /* 0x000fe40000011442 */
[----:B------:R-:W-:Y:S02]  /*bd50*/  SEL R88, R80, R81, P0 ;  /* 0x0000005150587207 */ /* 0x000fe40000000000 */
[----:B------:R-:W-:Y:S02]  /*bd60*/  SEL R95, R81, R80, P0 ;  /* 0x00000050515f7207 */ /* 0x000fe40000000000 */
[----:B------:R-:W-:Y:S02]  /*bd70*/  SEL R44, R26, R27, P0 ;  /* 0x0000001b1a2c7207 */ /* 0x000fe40000000000 */
[----:B------:R-:W-:-:S02]  /*bd80*/  SEL R81, R27, R26, P0 ;  /* 0x0000001a1b517207 */ /* 0x000fc40000000000 */
[----:B------:R-:W-:Y:S02]  /*bd90*/  LEA.HI R26, R13, R66, RZ, 0x2 ;  /* 0x000000420d1a7211 */ /* 0x000fe400078f10ff */
[----:B------:R-:W-:Y:S02]  /*bda0*/  LEA.HI R15, R7, R4, RZ, 0x2 ;  /* 0x00000004070f7211 */ /* 0x000fe400078f10ff */
[--C-:B------:R-:W-:Y:S02]  /*bdb0*/  SHF.R.S32.HI R10, RZ, 0x2, R26.reuse ;  /* 0x00000002ff0a7819 */ /* 0x100fe4000001141a */
[----:B------:R-:W-:Y:S02]  /*bdc0*/  SHF.R.S32.HI R7, RZ, 0x1f, R26 ;  /* 0x0000001fff077819 */ /* 0x000fe4000001141a */
[----:B------:R-:W-:Y:S02]  /*bdd0*/  LOP3.LUT R27, R15, 0xfffffffc, RZ, 0xc0, !PT ;  /* 0xfffffffc0f1b7812 */ /* 0x000fe400078ec0ff */
[----:B------:R-:W-:-:S02]  /*bde0*/  SHF.R.S32.HI R9, RZ, 0x7, R2 ;  /* 0x00000007ff097819 */ /* 0x000fc40000011402 */
[----:B------:R-:W-:Y:S01]  /*bdf0*/  LEA.HI R15, R7, R10, RZ, 0x3 ;  /* 0x0000000a070f7211 */ /* 0x000fe200078f18ff */
[----:B------:R-:W-:Y:S01]  /*be00*/  IMAD.IADD R27, R4, 0x1, -R27 ;  /* 0x00000001041b7824 */ /* 0x000fe200078e0a1b */
[----:B------:R-:W-:Y:S02]  /*be10*/  SEL R22, R82, R83, P0 ;  /* 0x0000005352167207 */ /* 0x000fe40000000000 */
[----:B------:R-:W-:Y:S02]  /*be20*/  SEL R39, R83, R82, P0 ;  /* 0x0000005253277207 */ /* 0x000fe40000000000 */
[----:B------:R-:W-:Y:S01]  /*be30*/  LEA.HI R2, R2, R9, RZ, 0x1 ;  /* 0x0000000902027211 */ /* 0x000fe200078f08ff */
[----:B------:R-:W0:Y:S01]  /*be40*/  LDC R82, c[0x0][0xbe8] ;  /* 0x0002fa00ff527b82 */ /* 0x000e220000000800 */
[----:B------:R-:W-:Y:S02]  /*be50*/  LOP3.LUT R15, R15, 0xfffffff8, RZ, 0xc0, !PT ;  /* 0xfffffff80f0f7812 */ /* 0x000fe400078ec0ff */
[----:B------:R-:W-:-:S02]  /*be60*/  SHF.R.S32.HI R7, RZ, 0x1f, R17 ;  /* 0x0000001fff077819 */ /* 0x000fc40000011411 */
[----:B------:R-:W-:Y:S01]  /*be70*/  LOP3.LUT R2, R2, 0x3fffffe, RZ, 0xc0, !PT ;  /* 0x03fffffe02027812 */ /* 0x000fe200078ec0ff */
[----:B------:R-:W-:Y:S01]  /*be80*/  IMAD.IADD R4, R10, 0x1, -R15 ;  /* 0x000000010a047824 */ /* 0x000fe200078e0a0f */
[----:B------:R-:W-:Y:S01]  /*be90*/  SEL R92, R64, R65, P0 ;  /* 0x00000041405c7207 */ /* 0x000fe20000000000 */
[----:B------:R-:W-:Y:S01]  /*bea0*/  IMAD R10, R7, UR4, RZ ;  /* 0x00000004070a7c24 */ /* 0x000fe2000f8e02ff */
[----:B------:R-:W-:Y:S01]  /*beb0*/  SEL R101, R65, R64, P0 ;  /* 0x0000004041657207 */ /* 0x000fe20000000000 */
[----:B------:R-:W-:Y:S01]  /*bec0*/  IMAD.IADD R2, R9, 0x1, -R2 ;  /* 0x0000000109027824 */ /* 0x000fe200078e0a02 */
[----:B------:R-:W-:Y:S01]  /*bed0*/  LEA.HI R13, R13, R66, RZ, 0x5 ;  /* 0x000000420d0d7211 */ /* 0x000fe200078f28ff */
[----:B------:R-:W-:Y:S01]  /*bee0*/  IMAD R9, R17, UR5, R10 ;  /* 0x0000000511097c24 */ /* 0x000fe2000f8e020a */
[----:B------:R-:W-:Y:S01]  /*bef0*/  SEL R64, R72, R73, P0 ;  /* 0x0000004948407207 */ /* 0x000fe20000000000 */
[----:B------:R-:W-:Y:S01]  /*bf00*/  IMAD R10, R7, UR6, RZ ;  /* 0x00000006070a7c24 */ /* 0x000fe2000f8e02ff */
[----:B------:R-:W-:-:S02]  /*bf10*/  SEL R65, R73, R72, P0 ;  /* 0x0000004849417207 */ /* 0x000fc40000000000 */
[----:B------:R-:W-:Y:S01]  /*bf20*/  SEL R72, R84, R85, P0 ;  /* 0x0000005554487207 */ /* 0x000fe20000000000 */
[----:B------:R-:W-:Y:S01]  /*bf30*/  IMAD R15, R17, UR7, R10 ;  /* 0x00000007110f7c24 */ /* 0x000fe2000f8e020a */
[----:B------:R-:W-:Y:S02]  /*bf40*/  SEL R97, R85, R84, P0 ;  /* 0x0000005455617207 */ /* 0x000fe40000000000 */
[----:B------:R-:W-:Y:S01]  /*bf50*/  SEL R16, R42, R43, P0 ;  /* 0x0000002b2a107207 */ /* 0x000fe20000000000 */
[----:B------:R-:W1:Y:S01]  /*bf60*/  LDC R84, c[0x0][0xc50] ;  /* 0x00031400ff547b82 */ /* 0x000e620000000800 */
[----:B------:R-:W-:Y:S02]  /*bf70*/  SEL R85, R43, R42, P0 ;  /* 0x0000002a2b557207 */ /* 0x000fe40000000000 */
[----:B------:R-:W-:Y:S02]  /*bf80*/  SEL R6, R74, R75, P0 ;  /* 0x0000004b4a067207 */ /* 0x000fe40000000000 */
[----:B------:R-:W-:-:S02]  /*bf90*/  SEL R43, R75, R74, P0 ;  /* 0x0000004a4b2b7207 */ /* 0x000fc40000000000 */
[----:B------:R-:W-:Y:S01]  /*bfa0*/  SHF.R.S32.HI R13, RZ, 0x5, R13 ;  /* 0x00000005ff0d7819 */ /* 0x000fe2000001140d */
[----:B------:R-:W3:Y:S01]  /*bfb0*/  S2R R75, SR_CTAID.X ;  /* 0x00000000004b7919 */ /* 0x000ee20000002500 */
[----:B------:R-:W-:Y:S02]  /*bfc0*/  SEL R14, R34, R35, P0 ;  /* 0x00000023220e7207 */ /* 0x000fe40000000000 */
[----:B------:R-:W-:Y:S01]  /*bfd0*/  SEL R90, R76, R77, P0 ;  /* 0x0000004d4c5a7207 */ /* 0x000fe20000000000 */
[----:B------:R-:W-:Y:S01]  /*bfe0*/  IMAD R7, R13, 0x10, R4 ;  /* 0x000000100d077824 */ /* 0x000fe200078e0204 */
[----:B------:R-:W-:Y:S02]  /*bff0*/  SEL R99, R77, R76, P0 ;  /* 0x0000004c4d637207 */ /* 0x000fe40000000000 */
[----:B------:R-:W-:Y:S01]  /*c000*/  SEL R76, R30, R31, P0 ;  /* 0x0000001f1e4c7207 */ /* 0x000fe20000000000 */
[----:B------:R-:W-:Y:S01]  /*c010*/  IMAD R2, R2, 0x40, R7 ;  /* 0x0000004002027824 */ /* 0x000fe200078e0207 */
[----:B------:R-:W-:-:S02]  /*c020*/  SEL R93, R31, R30, P0 ;  /* 0x0000001e1f5d7207 */ /* 0x000fc40000000000 */
[----:B------:R-:W-:Y:S02]  /*c030*/  SEL R12, R50, R51, P0 ;  /* 0x00000033320c7207 */ /* 0x000fe40000000000 */
[----:B------:R-:W-:Y:S02]  /*c040*/  SEL R31, R51, R50, P0 ;  /* 0x00000032331f7207 */ /* 0x000fe40000000000 */
[----:B------:R-:W-:Y:S02]  /*c050*/  SEL R10, R86, R87, P0 ;  /* 0x00000057560a7207 */ /* 0x000fe40000000000 */
[----:B------:R-:W-:Y:S02]  /*c060*/  SEL R13, R87, R86, P0 ;  /* 0x00000056570d7207 */ /* 0x000fe40000000000 */
[----:B------:R-:W-:Y:S01]  /*c070*/  SEL R8, R24, R25, P0 ;  /* 0x0000001918087207 */ /* 0x000fe20000000000 */
[----:B------:R-:W4:Y:S01]  /*c080*/  LDC.64 R86, c[0x0][0xbd8] ;  /* 0x0002f600ff567b82 */ /* 0x000f220000000a00 */
[----:B------:R-:W-:-:S02]  /*c090*/  SEL R11, R25, R24, P0 ;  /* 0x00000018190b7207 */ /* 0x000fc40000000000 */
[----:B------:R-:W-:Y:S01]  /*c0a0*/  SEL R89, R35, R34, P0 ;  /* 0x0000002223597207 */ /* 0x000fe20000000000 */
[----:B------:R-:W-:Y:S01]  /*c0b0*/  IMAD.WIDE.U32 R34, R17, UR4, RZ ;  /* 0x0000000411227c25 */ /* 0x000fe2000f8e00ff */
[----:B------:R-:W-:Y:S02]  /*c0c0*/  SEL R102, R28, R29, P0 ;  /* 0x0000001d1c667207 */ /* 0x000fe40000000000 */
[----:B------:R-:W-:Y:S01]  /*c0d0*/  SEL R109, R29, R28, P0 ;  /* 0x0000001c1d6d7207 */ /* 0x000fe20000000000 */
[----:B------:R-:W-:Y:S01]  /*c0e0*/  IMAD.IADD R35, R35, 0x1, R9 ;  /* 0x0000000123237824 */ /* 0x000fe200078e0209 */
[----:B------:R-:W-:Y:S01]  /*c0f0*/  SEL R18, R32, R33, P0 ;  /* 0x0000002120127207 */ /* 0x000fe20000000000 */
[----:B------:R-:W1:Y:S01]  /*c100*/  S2UR UR4, SR_CTAID.Y ;  /* 0x00000000000479c3 */ /* 0x000e620000002600 */
[----:B------:R-:W-:Y:S02]  /*c110*/  SEL R19, R33, R32, P0 ;  /* 0x0000002021137207 */ /* 0x000fe40000000000 */
[----:B------:R-:W-:-:S02]  /*c120*/  LEA.HI R4, R27, R27, RZ, 0x1 ;  /* 0x0000001b1b047211 */ /* 0x000fc400078f08ff */
[----:B------:R-:W-:Y:S02]  /*c130*/  SEL R24, R40, R41, P0 ;  /* 0x0000002928187207 */ /* 0x000fe40000000000 */
[----:B------:R-:W-:Y:S01]  /*c140*/  SEL R25, R41, R40, P0 ;  /* 0x0000002829197207 */ /* 0x000fe20000000000 */
[----:B------:R-:W-:Y:S01]  /*c150*/  IMAD.WIDE.U32 R40, R17, UR6, RZ ;  /* 0x0000000611287c25 */ /* 0x000fe2000f8e00ff */
[----:B------:R-:W-:Y:S01]  /*c160*/  SEL R52, R54, R55, P0 ;  /* 0x0000003736347207 */ /* 0x000fe20000000000 */
[----:B------:R-:W-:Y:S01]  /*c170*/  ULDC.64 UR6, c[0x0][0xb48] ;  /* 0x0002d20000067ab9 */ /* 0x000fe20000000a00 */
[----:B------:R-:W-:Y:S01]  /*c180*/  SEL R77, R55, R54, P0 ;  /* 0x00000036374d7207 */ /* 0x000fe20000000000 */
[----:B------:R-:W-:Y:S01]  /*c190*/  IMAD.IADD R41, R41, 0x1, R15 ;  /* 0x0000000129297824 */ /* 0x000fe200078e020f */
[----:B------:R-:W-:Y:S02]  /*c1a0*/  SEL R100, R36, R37, P0 ;  /* 0x0000002524647207 */ /* 0x000fe40000000000 */
[----:B------:R-:W-:-:S02]  /*c1b0*/  SEL R107, R37, R36, P0 ;  /* 0x00000024256b7207 */ /* 0x000fc40000000000 */
[----:B0-----:R-:W-:Y:S02]  /*c1c0*/  ISETP.NE.AND P2, PT, R82, 0x1, PT ;  /* 0x000000015200780c */ /* 0x001fe40003f45270 */
[----:B------:R-:W-:Y:S02]  /*c1d0*/  LOP3.LUT R4, R4, 0x1ffffffe, RZ, 0xc0, !PT ;  /* 0x1ffffffe04047812 */ /* 0x000fe400078ec0ff */
[----:B------:R-:W-:Y:S02]  /*c1e0*/  SEL R32, R56, R57, P0 ;  /* 0x0000003938207207 */ /* 0x000fe40000000000 */
[----:B------:R-:W-:Y:S01]  /*c1f0*/  SEL R33, R57, R56, P0 ;  /* 0x0000003839217207 */ /* 0x000fe20000000000 */
[----:B------:R-:W-:Y:S01]  /*c200*/  IMAD.IADD R27, R27, 0x1, -R4 ;  /* 0x000000011b1b7824 */ /* 0x000fe200078e0a04 */
[----:B------:R-:W-:Y:S02]  /*c210*/  SEL R42, R62, R63, P0 ;  /* 0x0000003f3e2a7207 */ /* 0x000fe40000000000 */
[----:B------:R-:W-:Y:S01]  /*c220*/  SEL R55, R63, R62, P0 ;  /* 0x0000003e3f377207 */ /* 0x000fe20000000000 */
[----:B------:R-:W-:Y:S01]  /*c230*/  IMAD R4, R27, 0x8, R2 ;  /* 0x000000081b047824 */ /* 0x000fe200078e0202 */
[----:B------:R-:W-:-:S02]  /*c240*/  SEL R23, R49, R48, P0 ;  /* 0x0000003031177207 */ /* 0x000fc40000000000 */
[----:B------:R-:W-:Y:S02]  /*c250*/  SEL R96, R48, R49, P0 ;  /* 0x0000003130607207 */ /* 0x000fe40000000000 */
[----:B------:R-:W-:Y:S02]  /*c260*/  SEL R56, R68, R69, P0 ;  /* 0x0000004544387207 */ /* 0x000fe40000000000 */
[----:B------:R-:W-:Y:S01]  /*c270*/  SEL R57, R69, R68, P0 ;  /* 0x0000004445397207 */ /* 0x000fe20000000000 */
[C---:B---3--:R-:W-:Y:S01]  /*c280*/  IMAD R68, R75.reuse, 0x80, R2 ;  /* 0x000000804b447824 */ /* 0x048fe200078e0202 */
[----:B------:R-:W-:Y:S01]  /*c290*/  SEL R28, R46, R47, P0 ;  /* 0x0000002f2e1c7207 */ /* 0x000fe20000000000 */
[----:B------:R-:W-:Y:S01]  /*c2a0*/  IMAD R75, R75, 0x80, R4 ;  /* 0x000000804b4b7824 */ /* 0x000fe200078e0204 */
[----:B------:R-:W-:Y:S02]  /*c2b0*/  SEL R48, R58, R59, P0 ;  /* 0x0000003b3a307207 */ /* 0x000fe40000000000 */
[----:B------:R-:W-:-:S02]  /*c2c0*/  LOP3.LUT R7, R26, 0x7ffffffc, RZ, 0xc0, !PT ;  /* 0x7ffffffc1a077812 */ /* 0x000fc400078ec0ff */
[----:B------:R-:W-:Y:S02]  /*c2d0*/  SEL R69, R47, R46, P0 ;  /* 0x0000002e2f457207 */ /* 0x000fe40000000000 */
[----:B------:R-:W-:Y:S02]  /*c2e0*/  SEL R59, R59, R58, P0 ;  /* 0x0000003a3b3b7207 */ /* 0x000fe40000000000 */
[----:B------:R-:W-:Y:S02]  /*c2f0*/  SEL R36, R70, R71, P0 ;  /* 0x0000004746247207 */ /* 0x000fe40000000000 */
[----:B------:R-:W-:Y:S02]  /*c300*/  SEL R49, R71, R70, P0 ;  /* 0x0000004647317207 */ /* 0x000fe40000000000 */
[----:B------:R-:W-:Y:S02]  /*c310*/  SEL R30, R78, R79, P0 ;  /* 0x0000004f4e1e7207 */ /* 0x000fe40000000000 */
[C---:B------:R-:W-:Y:S01]  /*c320*/  LOP3.LUT P1, RZ, R66.reuse, 0x3, RZ, 0xc0, !PT ;  /* 0x0000000342ff7812 */ /* 0x040fe2000782c0ff */
[----:B------:R-:W-:Y:S01]  /*c330*/  IMAD.IADD R66, R66, 0x1, -R7 ;  /* 0x0000000142427824 */ /* 0x000fe200078e0a07 */
[----:B------:R-:W-:Y:S01]  /*c340*/  SEL R37, R79, R78, P0 ;  /* 0x0000004e4f257207 */ /* 0x000fe20000000000 */
[----:B--2---:R0:W-:Y:S04]  /*c350*/  SHFL.IDX PT, R50, R14, R5, 0x1c1f ;  /* 0x001c1f050e327589 */ /* 0x0041e800000e0000 */
[----:B------:R-:W-:Y:S04]  /*c360*/  SHFL.IDX PT, R10, R10, R5, 0x1c1f ;  /* 0x001c1f050a0a7589 */ /* 0x000fe800000e0000 */
[----:B------:R-:W-:Y:S01]  /*c370*/  SHFL.IDX PT, R8, R8, R5, 0x1c1f ;  /* 0x001c1f0508087589 */ /* 0x000fe200000e0000 */
[----:B0-----:R-:W-:-:S03]  /*c380*/  LOP3.LUT R14, R5, 0x2, RZ, 0x3c, !PT ;  /* 0x00000002050e7812 */ /* 0x001fc600078e3cff */
        /* <DEDUP_REMOVED lines=8> */
[----:B0-----:R-:W-:-:S03]  /*c410*/  SEL R7, R10, R13, P0 ;  /* 0x0000000d0a077207 */ /* 0x001fc60000000000 */
[----:B------:R-:W-:Y:S04]  /*c420*/  SHFL.IDX PT, R15, R100, R5, 0x1c1f ;  /* 0x001c1f05640f7589 */ /* 0x000fe800000e0000 */
[----:B------:R-:W-:Y:S04]  /*c430*/  SHFL.IDX PT, R16, R107, R14, 0x1c1f ;  /* 0x001c1f0e6b107589 */ /* 0x000fe800000e0000 */
[----:B------:R-:W-:Y:S04]  /*c440*/  SHFL.IDX PT, R24, R24, R5, 0x1c1f ;  /* 0x001c1f0518187589 */ /* 0x000fe800000e0000 */
[----:B------:R-:W-:Y:S04]  /*c450*/  SHFL.IDX PT, R32, R32, R5, 0x1c1f ;  /* 0x001c1f0520207589 */ /* 0x000fe800000e0000 */
[----:B------:R-:W-:Y:S04]  /*c460*/  SHFL.IDX PT, R25, R25, R14, 0x1c1f ;  /* 0x001c1f0e19197589 */ /* 0x000fe800000e0000 */
[----:B------:R-:W0:Y:S04]  /*c470*/  SHFL.IDX PT, R33, R33, R14, 0x1c1f ;  /* 0x001c1f0e21217589 */ /* 0x000e2800000e0000 */
[----:B------:R-:W-:Y:S04]  /*c480*/  SHFL.IDX PT, R26, R96, R5, 0x1c1f ;  /* 0x001c1f05601a7589 */ /* 0x000fe800000e0000 */
[----:B------:R-:W2:Y:S04]  /*c490*/  SHFL.IDX PT, R23, R23, R14, 0x1c1f ;  /* 0x001c1f0e17177589 */ /* 0x000ea800000e0000 */
[----:B------:R-:W-:Y:S04]  /*c4a0*/  SHFL.IDX PT, R20, R20, R5, 0x1c1f ;  /* 0x001c1f0514147589 */ /* 0x000fe800000e0000 */
[----:B------:R-:W-:Y:S04]  /*c4b0*/  SHFL.IDX PT, R29, R94, R5, 0x1c1f ;  /* 0x001c1f055e1d7589 */ /* 0x000fe800000e0000 */
[----:B------:R-:W-:Y:S04]  /*c4c0*/  SHFL.IDX PT, R58, R28, R5, 0x1c1f ;  /* 0x001c1f051c3a7589 */ /* 0x000fe800000e0000 */
[----:B------:R-:W3:Y:S04]  /*c4d0*/  SHFL.IDX PT, R21, R21, R14, 0x1c1f ;  /* 0x001c1f0e15157589 */ /* 0x000ee800000e0000 */
[----:B------:R-:W5:Y:S04]  /*c4e0*/  SHFL.IDX PT, R46, R103, R14, 0x1c1f ;  /* 0x001c1f0e672e7589 */ /* 0x000f6800000e0000 */
[----:B------:R-:W-:Y:S04]  /*c4f0*/  SHFL.IDX PT, R27, R98, R5, 0x1c1f ;  /* 0x001c1f05621b7589 */ /* 0x000fe800000e0000 */
[----:B------:R-:W-:Y:S04]  /*c500*/  SHFL.IDX PT, R56, R56, R5, 0x1c1f ;  /* 0x001c1f0538387589 */ /* 0x000fe800000e0000 */
[----:B------:R1:W-:Y:S04]  /*c510*/  SHFL.IDX PT, R45, R76, R5, 0x1c1f ;  /* 0x001c1f054c2d7589 */ /* 0x0003e800000e0000 */
[----:B------:R-:W5:Y:S04]  /*c520*/  SHFL.IDX PT, R28, R105, R14, 0x1c1f ;  /* 0x001c1f0e691c7589 */ /* 0x000f6800000e0000 */
[----:B------:R-:W-:Y:S01]  /*c530*/  SHFL.IDX PT, R57, R57, R14, 0x1c1f ;  /* 0x001c1f0e39397589 */ /* 0x000fe200000e0000 */
[----:B-1----:R-:W1:Y:S03]  /*c540*/  @P2 LDC R76, c[0x0][0xbec] ;  /* 0x0002fb00ff4c2b82 */ /* 0x002e660000000800 */
[----:B------:R-:W-:Y:S04]  /*c550*/  SHFL.IDX PT, R51, R60, R5, 0x1c1f ;  /* 0x001c1f053c337589 */ /* 0x000fe800000e0000 */
[----:B------:R-:W-:Y:S04]  /*c560*/  SHFL.IDX PT, R47, R92, R5, 0x1c1f ;  /* 0x001c1f055c2f7589 */ /* 0x000fe800000e0000 */
[----:B------:R-:W5:Y:S04]  /*c570*/  SHFL.IDX PT, R60, R101, R14, 0x1c1f ;  /* 0x001c1f0e653c7589 */ /* 0x000f6800000e0000 */
[----:B------:R-:W-:Y:S04]  /*c580*/  SHFL.IDX PT, R64, R64, R5, 0x1c1f ;  /* 0x001c1f0540407589 */ /* 0x000fe800000e0000 */
[----:B------:R-:W1:Y:S04]  /*c590*/  SHFL.IDX PT, R65, R65, R14, 0x1c1f ;  /* 0x001c1f0e41417589 */ /* 0x000e6800000e0000 */
[----:B------:R4:W-:Y:S04]  /*c5a0*/  SHFL.IDX PT, R71, R85, R14, 0x1c1f ;  /* 0x001c1f0e55477589 */ /* 0x0009e800000e0000 */
[----:B------:R-:W-:Y:S04]  /*c5b0*/  SHFL.IDX PT, R73, R88, R5, 0x1c1f ;  /* 0x001c1f0558497589 */ /* 0x000fe800000e0000 */
[----:B------:R0:W-:Y:S01]  /*c5c0*/  SHFL.IDX PT, R83, R89, R14, 0x1c1f ;  /* 0x001c1f0e59537589 */ /* 0x0001e200000e0000 */
[----:B----4-:R-:W4:Y:S03]  /*c5d0*/  @P2 LDC R85, c[0x0][0xbf0] ;  /* 0x0002fc00ff552b82 */ /* 0x010f260000000800 */
[----:B------:R2:W-:Y:S04]  /*c5e0*/  SHFL.IDX PT, R61, R90, R5, 0x1c1f ;  /* 0x001c1f055a3d7589 */ /* 0x0005e800000e0000 */
[----:B------:R-:W-:Y:S01]  /*c5f0*/  SHFL.IDX PT, R72, R72, R5, 0x1c1f ;  /* 0x001c1f0548487589 */ /* 0x000fe200000e0000 */
[----:B0-----:R-:W0:Y:S03]  /*c600*/  LDC.64 R88, c[0x0][0xb40] ;  /* 0x0002d000ff587b82 */ /* 0x001e260000000a00 */
[----:B------:R-:W-:Y:S04]  /*c610*/  SHFL.IDX PT, R44, R44, R5, 0x1c1f ;  /* 0x001c1f052c2c7589 */ /* 0x000fe800000e0000 */
[----:B------:R-:W-:Y:S01]  /*c620*/  SHFL.IDX PT, R52, R52, R5, 0x1c1f ;  /* 0x001c1f0534347589 */ /* 0x000fe200000e0000 */
[----:B--2---:R-:W2:Y:S03]  /*c630*/  @P2 LDC R90, c[0x0][0xbec] ;  /* 0x0002fb00ff5a2b82 */ /* 0x004ea60000000800 */
[----:B------:R-:W-:Y:S04]  /*c640*/  SHFL.IDX PT, R48, R48, R5, 0x1c1f ;  /* 0x001c1f0530307589 */ /* 0x000fe800000e0000 */
[----:B------:R-:W-:Y:S04]  /*c650*/  SHFL.IDX PT, R42, R42, R5, 0x1c1f ;  /* 0x001c1f052a2a7589 */ /* 0x000fe800000e0000 */
[----:B------:R-:W-:Y:S04]  /*c660*/  SHFL.IDX PT, R38, R38, R5, 0x1c1f ;  /* 0x001c1f0526267589 */ /* 0x000fe800000e0000 */
[----:B------:R-:W-:Y:S01]  /*c670*/  SHFL.IDX PT, R36, R36, R5, 0x1c1f ;  /* 0x001c1f0524247589 */ /* 0x000fe200000e0000 */
[----:B0-----:R-:W-:-:S03]  /*c680*/  IMAD.WIDE.U32 R40, R88, UR36, R40 ;  /* 0x0000002458287c25 */ /* 0x001fc6000f8e0028 */
[----:B------:R-:W-:Y:S04]  /*c690*/  SHFL.IDX PT, R6, R6, R5, 0x1c1f ;  /* 0x001c1f0506067589 */ /* 0x000fe800000e0000 */
[----:B------:R0:W-:Y:S01]  /*c6a0*/  SHFL.IDX PT, R2, R30, R5, 0x1c1f ;  /* 0x001c1f051e027589 */ /* 0x0001e200000e0000 */
[----:B--2---:R-:W-:-:S03]  /*c6b0*/  @P2 IMAD.HI.U32 R90, R75, R90, RZ ;  /* 0x0000005a4b5a2227 */ /* 0x004fc600078e00ff */
[----:B------:R2:W-:Y:S04]  /*c6c0*/  SHFL.IDX PT, R4, R22, R5, 0x1c1f ;  /* 0x001c1f0516047589 */ /* 0x0005e800000e0000 */
[----:B------:R-:W4:Y:S01]  /*c6d0*/  SHFL.IDX PT, R70, R99, R14, 0x1c1f ;  /* 0x001c1f0e63467589 */ /* 0x000f2200000e0000 */
[----:B0-----:R-:W-:-:S03]  /*c6e0*/  SEL R30, R32, R33, P0 ;  /* 0x00000021201e7207 */ /* 0x001fc60000000000 */
[----:B------:R-:W-:Y:S01]  /*c6f0*/  SHFL.IDX PT, R79, R97, R14, 0x1c1f ;  /* 0x001c1f0e614f7589 */ /* 0x000fe200000e0000 */
[----:B------:R-:W-:Y:S02]  /*c700*/  SEL R32, R33, R32, P0 ;  /* 0x0000002021207207 */ /* 0x000fe40000000000 */
[----:B--2---:R-:W-:Y:S01]  /*c710*/  SEL R5, R13, R10, P0 ;  /* 0x0000000a0d057207 */ /* 0x004fe20000000000 */
[----:B------:R-:W0:Y:S01]  /*c720*/  SHFL.IDX PT, R74, R95, R14, 0x1c1f ;  /* 0x001c1f0e5f4a7589 */ /* 0x000e2200000e0000 */
[----:B------:R-:W-:Y:S02]  /*c730*/  SEL R10, R8, R11, P0 ;  /* 0x0000000b080a7207 */ /* 0x000fe40000000000 */
[----:B------:R-:W-:Y:S01]  /*c740*/  SEL R8, R11, R8, P0 ;  /* 0x000000080b087207 */ /* 0x000fe20000000000 */
[----:B------:R-:W-:Y:S01]  /*c750*/  SHFL.IDX PT, R78, R93, R14, 0x1c1f ;  /* 0x001c1f0e5d4e7589 */ /* 0x000fe200000e0000 */
[----:B------:R-:W-:Y:S02]  /*c760*/  SEL R11, R9, R12, P0 ;  /* 0x0000000c090b7207 */ /* 0x000fe40000000000 */
[----:B------:R-:W-:Y:S01]  /*c770*/  SEL R9, R12, R9, P0 ;  /* 0x000000090c097207 */ /* 0x000fe20000000000 */
[----:B------:R-:W2:Y:S01]  /*c780*/  SHFL.IDX PT, R81, R81, R14, 0x1c1f ;  /* 0x001c1f0e51517589 */ /* 0x000ea200000e0000 */
[----:B------:R-:W-:-:S02]  /*c790*/  SEL R12, R18, R19, P0 ;  /* 0x00000013120c7207 */ /* 0x000fc40000000000 */
[----:B------:R-:W-:Y:S01]  /*c7a0*/  SEL R18, R19, R18, P0 ;  /* 0x0000001213127207 */ /* 0x000fe20000000000 */
[----:B------:R-:W2:Y:S01]  /*c7b0*/  SHFL.IDX PT, R80, R91, R14, 0x1c1f ;  /* 0x001c1f0e5b507589 */ /* 0x000ea200000e0000 */
[----:B------:R-:W-:Y:S02]  /*c7c0*/  SEL R13, R15, R16, P0 ;  /* 0x000000100f0d7207 */ /* 0x000fe40000000000 */
[----:B------:R-:W-:Y:S01]  /*c7d0*/  SEL R19, R16, R15, P0 ;  /* 0x0000000f10137207 */ /* 0x000fe20000000000 */
[----:B------:R-:W-:Y:S01]  /*c7e0*/  IMAD R16, R86, UR37, RZ ;  /* 0x0000002556107c24 */ /* 0x000fe2000f8e02ff */
[----:B------:R-:W-:Y:S01]  /*c7f0*/  SHFL.IDX PT, R69, R69, R14, 0x1c1f ;  /* 0x001c1f0e45457589 */ /* 0x000fe200000e0000 */
[----:B------:R-:W-:Y:S02]  /*c800*/  SEL R22, R26, R23, P0 ;  /* 0x000000171a167207 */ /* 0x000fe40000000000 */
[----:B---3--:R-:W-:Y:S01]  /*c810*/  SEL R15, R20, R21, P0 ;  /* 0x00000015140f7207 */ /* 0x008fe20000000000 */
[----:B------:R3:W-:Y:S01]  /*c820*/  SHFL.IDX PT, R63, R77, R14, 0x1c1f ;  /* 0x001c1f0e4d3f7589 */ /* 0x0007e200000e0000 */
[----:B------:R-:W-:-:S02]  /*c830*/  SEL R26, R23, R26, P0 ;  /* 0x0000001a171a7207 */ /* 0x000fc40000000000 */
[----:B-----5:R-:W-:Y:S01]  /*c840*/  SEL R33, R46, R29, P0 ;  /* 0x0000001d2e217207 */ /* 0x020fe20000000000 */
[----:B------:R5:W-:Y:S01]  /*c850*/  SHFL.IDX PT, R67, R31, R14, 0x1c1f ;  /* 0x001c1f0e1f437589 */ /* 0x000be200000e0000 */
[----:B------:R-:W-:Y:S02]  /*c860*/  SEL R23, R27, R28, P0 ;  /* 0x0000001c1b177207 */ /* 0x000fe40000000000 */
[----:B------:R-:W-:Y:S01]  /*c870*/  SEL R27, R28, R27, P0 ;  /* 0x0000001b1c1b7207 */ /* 0x000fe20000000000 */
[----:B------:R-:W-:Y:S01]  /*c880*/  SHFL.IDX PT, R55, R55, R14, 0x1c1f ;  /* 0x001c1f0e37377589 */ /* 0x000fe200000e0000 */
[----:B------:R-:W-:Y:S01]  /*c890*/  SEL R28, R60, R47, P0 ;  /* 0x0000002f3c1c7207 */ /* 0x000fe20000000000 */
[----:B---3--:R-:W-:Y:S01]  /*c8a0*/  IMAD R77, R87, UR36, R16 ;  /* 0x00000024574d7c24 */ /* 0x008fe2000f8e0210 */
[----:B-1----:R-:W-:Y:S01]  /*c8b0*/  SEL R16, R64, R65, P0 ;  /* 0x0000004140107207 */ /* 0x002fe20000000000 */
[----:B------:R-:W-:Y:S01]  /*c8c0*/  SHFL.IDX PT, R59, R59, R14, 0x1c1f ;  /* 0x001c1f0e3b3b7589 */ /* 0x000fe200000e0000 */
[----:B------:R-:W1:Y:S01]  /*c8d0*/  @P2 LDC R87, c[0x0][0xbf0] ;  /* 0x0002fc00ff572b82 */ /* 0x000e620000000800 */
[----:B-----5:R-:W-:-:S02]  /*c8e0*/  SEL R31, R29, R46, P0 ;  /* 0x0000002e1d1f7207 */ /* 0x020fc40000000000 */
[----:B------:R-:W-:Y:S01]  /*c8f0*/  SHFL.IDX PT, R49, R49, R14, 0x1c1f ;  /* 0x001c1f0e31317589 */ /* 0x000fe200000e0000 */
[----:B------:R-:W-:-:S03]  /*c900*/  SEL R29, R57, R56, P0 ;  /* 0x00000038391d7207 */ /* 0x000fc60000000000 */
[----:B------:R-:W-:Y:S04]  /*c910*/  SHFL.IDX PT, R53, R53, R14, 0x1c1f ;  /* 0x001c1f0e35357589 */ /* 0x000fe800000e0000 */
[----:B------:R-:W-:Y:S04]  /*c920*/  SHFL.IDX PT, R37, R37, R14, 0x1c1f ;  /* 0x001c1f0e25257589 */ /* 0x000fe800000e0000 */
[----:B------:R-:W-:Y:S04]  /*c930*/  SHFL.IDX PT, R43, R43, R14, 0x1c1f ;  /* 0x001c1f0e2b2b7589 */ /* 0x000fe800000e0000 */
[----:B------:R3:W-:Y:S02]  /*c940*/  SHFL.IDX PT, R39, R39, R14, 0x1c1f ;  /* 0x001c1f0e27277589 */ /* 0x0007e400000e0000 */
[----:B---3--:R-:W-:-:S02]  /*c950*/  SEL R14, R24, R25, P0 ;  /* 0x00000019180e7207 */ /* 0x008fc40000000000 */
[----:B------:R-:W-:Y:S02]  /*c960*/  SEL R24, R25, R24, P0 ;  /* 0x0000001819187207 */ /* 0x000fe40000000000 */
[----:B------:R-:W-:Y:S02]  /*c970*/  SEL R25, R21, R20, P0 ;  /* 0x0000001415197207 */ /* 0x000fe40000000000 */
[----:B------:R-:W-:Y:S01]  /*c980*/  SEL R21, R56, R57, P0 ;  /* 0x0000003938157207 */ /* 0x000fe20000000000 */
[----:B------:R-:W-:Y:S01]  /*c990*/  @P2 IMAD.HI.U32 R56, R75, R76, RZ ;  /* 0x0000004c4b382227 */ /* 0x000fe200078e00ff */
[----:B------:R-:W-:-:S03]  /*c9a0*/  SEL R20, R47, R60, P0 ;  /* 0x0000003c2f147207 */ /* 0x000fc60000000000 */
[----:B------:R-:W-:Y:S01]  /*c9b0*/  IMAD.WIDE.U32 R46, R86, UR36, R34 ;  /* 0x00000024562e7c25 */ /* 0x000fe2000f8e0022 */
[----:B------:R-:W-:Y:S02]  /*c9c0*/  SEL R34, R65, R64, P0 ;  /* 0x0000004041227207 */ /* 0x000fe40000000000 */
[----:B----4-:R-:W-:Y:S01]  /*c9d0*/  SEL R35, R70, R61, P0 ;  /* 0x0000003d46237207 */ /* 0x010fe20000000000 */
[----:B------:R-:W-:Y:S01]  /*c9e0*/  IMAD.MOV R57, RZ, RZ, -R17 ;  /* 0x000000ffff397224 */ /* 0x000fe200078e0a11 */
[----:B------:R-:W-:Y:S01]  /*c9f0*/  SEL R17, R61, R70, P0 ;  /* 0x000000463d117207 */ /* 0x000fe20000000000 */
[----:B------:R-:W-:Y:S01]  /*ca00*/  IMAD.MOV.U32 R65, RZ, RZ, R75 ;  /* 0x000000ffff417224 */ /* 0x000fe200078e004b */
[----:B------:R-:W-:Y:S01]  /*ca10*/  @P2 SHF.R.U32.HI R65, RZ, R85, R56 ;  /* 0x00000055ff412219 */ /* 0x000fe20000011638 */
[----:B------:R-:W-:Y:S01]  /*ca20*/  IMAD R85, R84, R57, UR4 ;  /* 0x0000000454557e24 */ /* 0x000fe2000f8e0239 */
[----:B------:R-:W-:Y:S01]  /*ca30*/  ULDC.64 UR4, c[0x0][0xbe0] ;  /* 0x0002f80000047ab9 */ /* 0x000fe20000000a00 */
[----:B------:R-:W-:-:S02]  /*ca40*/  IMAD R60, R88, UR37, RZ ;  /* 0x00000025583c7c24 */ /* 0x000fc4000f8e02ff */
[----:B------:R-:W-:Y:S01]  /*ca50*/  IMAD.IADD R47, R47, 0x1, R77 ;  /* 0x000000012f2f7824 */ /* 0x000fe200078e024d */
[----:B------:R-:W-:Y:S01]  /*ca60*/  SHF.R.S32.HI R64, RZ, 0x1f, R85 ;  /* 0x0000001fff407819 */ /* 0x000fe20000011455 */
[----:B------:R-:W-:Y:S02]  /*ca70*/  IMAD R57, R89, UR36, R60 ;  /* 0x0000002459397c24 */ /* 0x000fe4000f8e023c */
[----:B------:R-:W-:Y:S02]  /*ca80*/  IMAD.MOV.U32 R56, RZ, RZ, R40 ;  /* 0x000000ffff387224 */ /* 0x000fe400078e0028 */
[----:B------:R-:W-:Y:S02]  /*ca90*/  IMAD.IADD R57, R41, 0x1, R57 ;  /* 0x0000000129397824 */ /* 0x000fe400078e0239 */
[----:B------:R-:W-:Y:S02]  /*caa0*/  IMAD R41, R64, UR4, RZ ;  /* 0x0000000440297c24 */ /* 0x000fe4000f8e02ff */
[----:B------:R-:W-:Y:S01]  /*cab0*/  IMAD.MOV.U32 R61, RZ, RZ, R75 ;  /* 0x000000ffff3d7224 */ /* 0x000fe200078e004b */
[----:B-1----:R-:W-:Y:S01]  /*cac0*/  @P2 SHF.R.U32.HI R61, RZ, R87, R90 ;  /* 0x00000057ff3d2219 */ /* 0x002fe2000001165a */
[----:B------:R-:W-:-:S02]  /*cad0*/  IMAD R60, R85, UR5, R41 ;  /* 0x00000005553c7c24 */ /* 0x000fc4000f8e0229 */
[----:B------:R-:W-:Y:S01]  /*cae0*/  IMAD.WIDE.U32 R40, R85, UR4, R46 ;  /* 0x0000000455287c25 */ /* 0x000fe2000f8e002e */
[----:B------:R-:W-:-:S03]  /*caf0*/  ULDC.64 UR4, c[0x0][0xb30] ;  /* 0x0002cc0000047ab9 */ /* 0x000fc60000000a00 */
[----:B------:R-:W-:Y:S01]  /*cb00*/  IMAD R64, R64, UR6, RZ ;  /* 0x0000000640407c24 */ /* 0x000fe2000f8e02ff */
[----:B------:R-:W-:Y:S01]  /*cb10*/  IADD3 R40, P2, R65, R40, RZ ;  /* 0x0000002841287210 */ /* 0x000fe20007f5e0ff */
[C---:B------:R-:W-:Y:S01]  /*cb20*/  IMAD.WIDE.U32 R46, R85.reuse, UR6, R56 ;  /* 0x00000006552e7c25 */ /* 0x040fe2000f8e0038 */
[----:B------:R-:W-:Y:S02]  /*cb30*/  SHF.R.S32.HI R57, RZ, 0x1f, R65 ;  /* 0x0000001fff397819 */ /* 0x000fe40000011441 */
[----:B------:R-:W-:Y:S01]  /*cb40*/  SHF.R.S32.HI R56, RZ, 0x1f, R61 ;  /* 0x0000001fff387819 */ /* 0x000fe2000001143d */
[----:B------:R-:W-:Y:S01]  /*cb50*/  IMAD R77, R85, UR7, R64 ;  /* 0x00000007554d7c24 */ /* 0x000fe2000f8e0240 */
[----:B------:R-:W-:Y:S01]  /*cb60*/  IADD3.X R41, R57, R41, R60, P2, !PT ;  /* 0x0000002939297210 */ /* 0x000fe200017fe43c */
[----:B------:R-:W-:Y:S01]  /*cb70*/  IMAD.MOV R64, RZ, RZ, -R65 ;  /* 0x000000ffff407224 */ /* 0x000fe200078e0a41 */
[----:B------:R-:W-:Y:S01]  /*cb80*/  ULDC.64 UR6, c[0x0][0xbc8] ;  /* 0x0002f20000067ab9 */ /* 0x000fe20000000a00 */
[----:B------:R-:W-:-:S02]  /*cb90*/  IMAD.MOV R65, RZ, RZ, -R61 ;  /* 0x000000ffff417224 */ /* 0x000fc400078e0a3d */
[----:B------:R-:W-:Y:S02]  /*cba0*/  IMAD R56, R56, UR4, RZ ;  /* 0x0000000438387c24 */ /* 0x000fe4000f8e02ff */
[C-C-:B------:R-:W-:Y:S02]  /*cbb0*/  IMAD R57, R82.reuse, R64, R75.reuse ;  /* 0x0000004052397224 */ /* 0x140fe400078e024b */
        /* <DEDUP_REMOVED lines=10> */
[----:B------:R-:W-:Y:S02]  /*cc60*/  IMAD R60, R60, UR8, RZ ;  /* 0x000000083c3c7c24 */ /* 0x000fe4000f8e02ff */
[----:B------:R-:W-:Y:S02]  /*cc70*/  IMAD.IADD R47, R47, 0x1, R75 ;  /* 0x000000012f2f7824 */ /* 0x000fe400078e024b */
[----:B------:R-:W-:Y:S01]  /*cc80*/  IMAD R61, R57, UR7, R56 ;  /* 0x00000007393d7c24 */ /* 0x000fe2000f8e0238 */
[----:B------:R-:W-:Y:S01]  /*cc90*/  ULDC.64 UR6, c[0x0][0xba8] ;  /* 0x0002ea0000067ab9 */ /* 0x000fe20000000a00 */
[----:B------:R-:W-:Y:S01]  /*cca0*/  IMAD R75, R65, UR9, R60 ;  /* 0x00000009414b7c24 */ /* 0x000fe2000f8e023c */
[----:B0-----:R-:W-:Y:S01]  /*ccb0*/  SEL R56, R73, R74, P0 ;  /* 0x0000004a49387207 */ /* 0x001fe20000000000 */
[----:B------:R-:W-:Y:S01]  /*ccc0*/  IMAD.WIDE.U32 R46, R65, UR8, R46 ;  /* 0x00000008412e7c25 */ /* 0x000fe2000f8e002e */
[----:B------:R-:W-:Y:S01]  /*ccd0*/  SEL R60, R74, R73, P0 ;  /* 0x000000494a3c7207 */ /* 0x000fe20000000000 */
[----:B------:R-:W-:Y:S01]  /*cce0*/  ULDC.64 UR8, c[0x0][0xb00] ;  /* 0x0002c00000087ab9 */ /* 0x000fe20000000a00 */
[C---:B------:R-:W-:Y:S01]  /*ccf0*/  LEA R73, P2, R40.reuse, UR6, 0x2 ;  /* 0x0000000628497c11 */ /* 0x040fe2000f8410ff */
[----:B------:R-:W-:Y:S01]  /*cd00*/  IMAD.IADD R57, R41, 0x1, R61 ;  /* 0x0000000129397824 */ /* 0x000fe200078e023d */
[----:B------:R-:W-:Y:S01]  /*cd10*/  ULDC UR6, c[0x0][0xa88] ;  /* 0x0002a20000067ab9 */ /* 0x000fe20000000800 */
[----:B------:R-:W-:Y:S01]  /*cd20*/  IMAD.IADD R41, R47, 0x1, R75 ;  /* 0x000000012f297824 */ /* 0x000fe200078e024b */
[----:B-1----:R-:W-:Y:S01]  /*cd30*/  ULEA UR4, UR5, UR4, 0x18 ;  /* 0x0000000405047291 */ /* 0x002fe2000f8ec03f */
[----:B------:R-:W-:Y:S01]  /*cd40*/  SHFL.IDX PT, R74, R73, RZ, 0x1c1f ;  /* 0x001c1fff494a7589 */ /* 0x000fe200000e0000 */
[----:B------:R-:W-:Y:S01]  /*cd50*/  LEA.HI.X R47, R40, UR7, R57, 0x2, P2 ;  /* 0x00000007282f7c11 */ /* 0x000fe200090f1439 */
[----:B------:R-:W-:Y:S01]  /*cd60*/  IMAD R85, R82, UR6, RZ ;  /* 0x0000000652557c24 */ /* 0x000fe2000f8e02ff */
[----:B------:R-:W-:Y:S01]  /*cd70*/  UIADD3 UR4, UR4, 0x29820, URZ ;  /* 0x0002982004047890 */ /* 0x000fe2000fffe03f */
[----:B------:R0:W-:Y:S01]  /*cd80*/  SHFL.IDX PT, R76, R73, 0x1, 0x1c1f ;  /* 0x003c1f00494c7f89 */ /* 0x0001e200000e0000 */
[----:B------:R-:W-:Y:S01]  /*cd90*/  VIADD R70, R68, 0x8 ;  /* 0x0000000844467836 */ /* 0x000fe20000000000 */
[----:B------:R-:W-:Y:S01]  /*cda0*/  LEA R84, P3, R46, UR8, 0x2 ;  /* 0x000000082e547c11 */ /* 0x000fe2000f8610ff */
[----:B------:R-:W-:Y:S01]  /*cdb0*/  UPRMT UR4, URZ, 0x654, UR4 ;  /* 0x000006543f047896 */ /* 0x000fe20008000004 */
[----:B------:R-:W1:Y:S01]  /*cdc0*/  SHFL.IDX PT, R75, R47, RZ, 0x1c1f ;  /* 0x001c1fff2f4b7589 */ /* 0x000e6200000e0000 */
[----:B------:R-:W-:-:S02]  /*cdd0*/  ISETP.GE.OR P2, PT, R68, R85, P1 ;  /* 0x000000554400720c */ /* 0x000fc40000f46670 */
[-C--:B------:R-:W-:Y:S01]  /*cde0*/  ISETP.GE.OR P1, PT, R70, R85.reuse, P1 ;  /* 0x000000554600720c */ /* 0x080fe20000f26670 */
[----:B------:R3:W4:Y:S01]  /*cdf0*/  SHFL.IDX PT, R77, R47, 0x1, 0x1c1f ;  /* 0x003c1f002f4d7f89 */ /* 0x00072200000e0000 */
[----:B------:R-:W-:Y:S01]  /*ce00*/  LEA.HI.X R86, R46, UR9, R41, 0x2, P3 ;  /* 0x000000092e567c11 */ /* 0x000fe200098f1429 */
[----:B0-----:R-:W-:Y:S01]  /*ce10*/  IMAD.SHL.U32 R73, R66, 0x2, RZ ;  /* 0x0000000242497824 */ /* 0x001fe200078e00ff */
[----:B------:R-:W-:Y:S01]  /*ce20*/  ISETP.GE.AND P3, PT, R68, R85, PT ;  /* 0x000000554400720c */ /* 0x000fe20003f66270 */
[----:B------:R-:W-:Y:S01]  /*ce30*/  SYNCS.ARRIVE.TRANS64.RED.A1T0 RZ, [UR4], RZ ;  /* 0x000000ffffff79a7 */ /* 0x000fe20008100404 */
[----:B------:R0:W0:Y:S01]  /*ce40*/  SHFL.IDX PT, R64, R84, RZ, 0x1c1f ;  /* 0x001c1fff54407589 */ /* 0x00002200000e0000 */
[----:B--2---:R-:W-:Y:S02]  /*ce50*/  SEL R40, R44, R81, P0 ;  /* 0x000000512c287207 */ /* 0x004fe40000000000 */
[----:B------:R-:W-:Y:S01]  /*ce60*/  SEL R41, R45, R78, P0 ;  /* 0x0000004e2d297207 */ /* 0x000fe20000000000 */
[----:B------:R2:W0:Y:S01]  /*ce70*/  SHFL.IDX PT, R65, R86, RZ, 0x1c1f ;  /* 0x001c1fff56417589 */ /* 0x00042200000e0000 */
[----:B------:R-:W-:-:S02]  /*ce80*/  SEL R46, R50, R83, P0 ;  /* 0x00000053322e7207 */ /* 0x000fc40000000000 */
[----:B---3--:R-:W-:Y:S02]  /*ce90*/  SEL R47, R51, R80, P0 ;  /* 0x00000050332f7207 */ /* 0x008fe40000000000 */
        /* <DEDUP_REMOVED lines=9> */
[C---:B--2---:R-:W-:Y:S01]  /*cf30*/  VIADD R0, R73.reuse, 0x8 ;  /* 0x0000000849007836 */ /* 0x044fe20000000000 */
        /* <DEDUP_REMOVED lines=10> */
[----:B------:R-:W-:Y:S02]  /*cfe0*/  ISETP.GE.AND P6, PT, R72, UR4, PT ;  /* 0x0000000448007c0c */ /* 0x000fe4000bfc6270 */
[----:B------:R-:W-:Y:S01]  /*cff0*/  ISETP.GE.AND P5, PT, R80, UR4, PT ;  /* 0x0000000450007c0c */ /* 0x000fe2000bfa6270 */
[----:B0-----:R-:W-:Y:S02]  /*d000*/  @!P2 IMAD.WIDE R74, R73, 0x4, R64 ;  /* 0x00000004494aa825 */ /* 0x001fe400078e0240 */
[----:B------:R-:W-:Y:S02]  /*d010*/  @!P3 LEA.HI R0, R0, R0, RZ, 0x1 ;  /* 0x000000000000b211 */ /* 0x000fe400078f08ff */
[----:B------:R-:W-:Y:S01]  /*d020*/  @!P4 LEA.HI R3, R3, R3, RZ, 0x1 ;  /* 0x000000030303c211 */ /* 0x000fe200078f08ff */
[----:B------:R0:W-:Y:S01]  /*d030*/  @!P2 ST.E.64 desc[UR48][R74.64], R10 ;  /* 0x0000000a4a00a985 */ /* 0x0001e2000c101b30 */
[----:B------:R-:W-:Y:S01]  /*d040*/  @!P3 LOP3.LUT R77, R0, 0xfffffffe, RZ, 0xc0, !PT ;  /* 0xfffffffe004db812 */ /* 0x000fe200078ec0ff */
[----:B------:R-:W-:Y:S01]  /*d050*/  VIADD R0, R73, 0x28 ;  /* 0x0000002849007836 */ /* 0x000fe20000000000 */
[----:B------:R-:W-:-:S02]  /*d060*/  @!P4 LOP3.LUT R3, R3, 0xfffffffe, RZ, 0xc0, !PT ;  /* 0xfffffffe0303c812 */ /* 0x000fc400078ec0ff */
[----:B------:R-:W-:Y:S01]  /*d070*/  @!P1 LEA.HI R66, R66, R66, RZ, 0x1 ;  /* 0x0000004242429211 */ /* 0x000fe200078f08ff */
[--C-:B------:R-:W-:Y:S01]  /*d080*/  @!P3 IMAD.WIDE R76, R77, 0x4, R64.reuse ;  /* 0x000000044d4cb825 */ /* 0x100fe200078e0240 */
[----:B------:R-:W-:Y:S02]  /*d090*/  ISETP.GE.AND P2, PT, R68, UR4, PT ;  /* 0x0000000444007c0c */ /* 0x000fe4000bf46270 */
[----:B------:R-:W-:Y:S01]  /*d0a0*/  @!P6 LEA.HI R72, R72, R72, RZ, 0x1 ;  /* 0x000000484848e211 */ /* 0x000fe200078f08ff */
[----:B------:R-:W-:Y:S01]  /*d0b0*/  @!P4 IMAD.WIDE R78, R3, 0x4, R64 ;  /* 0x00000004034ec825 */ /* 0x000fe200078e0240 */
[----:B------:R-:W-:Y:S01]  /*d0c0*/  @!P1 LOP3.LUT R3, R66, 0xfffffffe, RZ, 0xc0, !PT ;  /* 0xfffffffe42039812 */ /* 0x000fe200078ec0ff */
[----:B------:R1:W-:Y:S01]  /*d0d0*/  @!P3 ST.E.64 desc[UR48][R76.64], R8 ;  /* 0x000000084c00b985 */ /* 0x0003e2000c101b30 */
[----:B------:R-:W-:Y:S01]  /*d0e0*/  ISETP.GE.AND P3, PT, R0, UR4, PT ;  /* 0x0000000400007c0c */ /* 0x000fe2000bf66270 */
[C---:B0-----:R-:W-:Y:S01]  /*d0f0*/  VIADD R74, R73.reuse, 0x40 ;  /* 0x00000040494a7836 */ /* 0x041fe20000000000 */
[----:B------:R-:W-:Y:S01]  /*d100*/  @!P5 LEA.HI R80, R80, R80, RZ, 0x1 ;  /* 0x000000505050d211 */ /* 0x000fe200078f08ff */
[----:B------:R-:W-:Y:S01]  /*d110*/  VIADD R66, R73, 0x48 ;  /* 0x0000004849427836 */ /* 0x000fe20000000000 */
[----:B------:R0:W-:Y:S02]  /*d120*/  @!P4 ST.E.64 desc[UR48][R78.64], R12 ;  /* 0x0000000c4e00c985 */ /* 0x0001e4000c101b30 */
[----:B------:R-:W-:-:S02]  /*d130*/  ISETP.GE.AND P4, PT, R74, UR4, PT ;  /* 0x000000044a007c0c */ /* 0x000fc4000bf86270 */
[----:B------:R-:W-:-:S04]  /*d140*/  @!P2 LEA.HI R68, R68, R68, RZ, 0x1 ;  /* 0x000000444444a211 */ /* 0x000fc800078f08ff */
[----:B------:R-:W-:Y:S01]  /*d150*/  @!P2 LOP3.LUT R11, R68, 0xfffffffe, RZ, 0xc0, !PT ;  /* 0xfffffffe440ba812 */ /* 0x000fe200078ec0ff */
[--C-:B-1----:R-:W-:Y:S01]  /*d160*/  @!P1 IMAD.WIDE R8, R3, 0x4, R64.reuse ;  /* 0x0000000403089825 */ /* 0x102fe200078e0240 */
[----:B------:R-:W-:Y:S02]  /*d170*/  @!P3 LEA.HI R0, R0, R0, RZ, 0x1 ;  /* 0x000000000000b211 */ /* 0x000fe400078f08ff */
[----:B------:R-:W-:Y:S01]  /*d180*/  @!P6 LOP3.LUT R3, R72, 0xfffffffe, RZ, 0xc0, !PT ;  /* 0xfffffffe4803e812 */ /* 0x000fe200078ec0ff */
[----:B------:R-:W-:Y:S01]  /*d190*/  @!P2 IMAD.WIDE R10, R11, 0x4, R64 ;  /* 0x000000040b0aa825 */ /* 0x000fe200078e0240 */
[----:B------:R1:W-:Y:S01]  /*d1a0*/  @!P1 ST.E.64 desc[UR48][R8.64], R18 ;  /* 0x0000001208009985 */ /* 0x0003e2000c101b30 */
[----:B------:R-:W-:Y:S02]  /*d1b0*/  ISETP.GE.AND P1, PT, R66, UR4, PT ;  /* 0x0000000442007c0c */ /* 0x000fe4000bf26270 */
[----:B0-----:R-:W-:Y:S01]  /*d1c0*/  @!P3 LOP3.LUT R13, R0, 0xfffffffe, RZ, 0xc0, !PT ;  /* 0xfffffffe000db812 */ /* 0x001fe200078ec0ff */
[----:B------:R0:W-:Y:S01]  /*d1d0*/  @!P2 ST.E.64 desc[UR48][R10.64], R14 ;  /* 0x0000000e0a00a985 */ /* 0x0001e2000c101b30 */
[----:B------:R-:W-:Y:S01]  /*d1e0*/  @!P4 LEA.HI R74, R74, R74, RZ, 0x1 ;  /* 0x0000004a4a4ac211 */ /* 0x000fe200078f08ff */
[----:B------:R-:W-:-:S02]  /*d1f0*/  VIADD R0, R73, 0x50 ;  /* 0x0000005049007836 */ /* 0x000fc40000000000 */
[----:B------:R-:W-:-:S05]  /*d200*/  @!P3 IMAD.WIDE R12, R13, 0x4, R64 ;  /* 0x000000040d0cb825 */ /* 0x000fca00078e0240 */
[----:B------:R2:W-:Y:S01]  /*d210*/  @!P3 ST.E.64 desc[UR48][R12.64], R24 ;  /* 0x000000180c00b985 */ /* 0x0005e2000c101b30 */
[----:B------:R-:W-:Y:S01]  /*d220*/  @!P1 LEA.HI R66, R66, R66, RZ, 0x1 ;  /* 0x0000004242429211 */ /* 0x000fe200078f08ff */
[--C-:B-1----:R-:W-:Y:S01]  /*d230*/  @!P6 IMAD.WIDE R8, R3, 0x4, R64.reuse ;  /* 0x000000040308e825 */ /* 0x102fe200078e0240 */
[----:B------:R-:W-:Y:S02]  /*d240*/  @!P5 LOP3.LUT R19, R80, 0xfffffffe, RZ, 0xc0, !PT ;  /* 0xfffffffe5013d812 */ /* 0x000fe400078ec0ff */
[----:B------:R-:W-:Y:S01]  /*d250*/  @!P4 LOP3.LUT R3, R74, 0xfffffffe, RZ, 0xc0, !PT ;  /* 0xfffffffe4a03c812 */ /* 0x000fe200078ec0ff */
[----:B0-----:R-:W-:Y:S01]  /*d260*/  VIADD R14, R73, 0x60 ;  /* 0x00000060490e7836 */ /* 0x001fe20000000000 */
[----:B------:R-:W-:Y:S01]  /*d270*/  @!P1 LOP3.LUT R15, R66, 0xfffffffe, RZ, 0xc0, !PT ;  /* 0xfffffffe420f9812 */ /* 0x000fe200078ec0ff */
[--C-:B------:R-:W-:Y:S01]  /*d280*/  @!P5 IMAD.WIDE R18, R19, 0x4, R64.reuse ;  /* 0x000000041312d825 */ /* 0x100fe200078e0240 */
[----:B------:R0:W-:Y:S02]  /*d290*/  @!P6 ST.E.64 desc[UR48][R8.64], R22 ;  /* 0x000000160800e985 */ /* 0x0001e4000c101b30 */
[----:B------:R-:W-:Y:S01]  /*d2a0*/  ISETP.GE.AND P3, PT, R14, UR4, PT ;  /* 0x000000040e007c0c */ /* 0x000fe2000bf66270 */
[--C-:B------:R-:W-:Y:S01]  /*d2b0*/  @!P4 IMAD.WIDE R10, R3, 0x4, R64.reuse ;  /* 0x00000004030ac825 */ /* 0x100fe200078e0240 */
[----:B------:R-:W-:Y:S03]  /*d2c0*/  @!P5 ST.E.64 desc[UR48][R18.64], R26 ;  /* 0x0000001a1200d985 */ /* 0x000fe6000c101b30 */
[----:B--2---:R-:W-:Y:S01]  /*d2d0*/  @!P1 IMAD.WIDE R12, R15, 0x4, R64 ;  /* 0x000000040f0c9825 */ /* 0x004fe200078e0240 */
[----:B------:R1:W-:Y:S03]  /*d2e0*/  @!P4 ST.E.64 desc[UR48][R10.64], R30 ;  /* 0x0000001e0a00c985 */ /* 0x0003e6000c101b30 */
        /* <DEDUP_REMOVED lines=34> */
.L_x_1990:
[----:B------:R-:W-:Y:S05]  /*d510*/  BSYNC B0 ;  /* 0x0000000000007941 */ /* 0x000fea0003800000 */
.L_x_1989:
[----:B------:R-:W-:Y:S01]  /*d520*/  ISETP.GE.AND P1, PT, R70, R85, PT ;  /* 0x000000554600720c */ /* 0x000fe20003f26270 */
[----:B-1----:R1:W3:Y:S01]  /*d530*/  SHFL.IDX PT, R35, R86, 0x1, 0x1c1f ;  /* 0x003c1f0056237f89 */ /* 0x0022e200000e0000 */
        /* <DEDUP_REMOVED lines=23> */
[----:B-1-34-:R-:W-:Y:S06]  /*d6b0*/  @P1 BRA `(.L_x_1952) ;  /* 0x0000004000401947 */ /* 0x01afec0003800000 */
[C---:B--2---:R-:W-:Y:S01]  /*d6c0*/  VIADD R0, R73.reuse, 0x8 ;  /* 0x0000000849007836 */ /* 0x044fe20000000000 */
        /* <DEDUP_REMOVED lines=27> */
[--C-:B-1----:R-:W-:Y:S01]  /*d880*/  @!P1 IMAD.WIDE R2, R11, 0x4, R34.reuse ;  /* 0x000000040b029825 */ /* 0x102fe200078e0222 */
        /* <DEDUP_REMOVED lines=8> */
[--C-:B--2---:R-:W-:Y:S01]  /*d910*/  @!P2 IMAD.WIDE R8, R13, 0x4, R34.reuse ;  /* 0x000000040d08a825 */ /* 0x104fe200078e0222 */
[----:B------:R-:W-:Y:S02]  /*d920*/  @!P5 LOP3.LUT R13, R36, 0xfffffffe, RZ, 0xc0, !PT ;  /* 0xfffffffe240dd812 */ /* 0x000fe400078ec0ff */
[----:B------:R-:W-:Y:S01]  /*d930*/  @!P4 LOP3.LUT R37, R37, 0xfffffffe, RZ, 0xc0, !PT ;  /* 0xfffffffe2525c812 */ /* 0x000fe200078ec0ff */
[----:B------:R-:W-:Y:S01]  /*d940*/  VIADD R36, R73, 0x48 ;  /* 0x0000004849247836 */ /* 0x000fe20000000000 */
[----:B------:R2:W-:Y:S01]  /*d950*/  @!P2 ST.E.64 desc[UR48][R8.64], R50 ;  /* 0x000000320800a985 */ /* 0x0005e2000c101b30 */
[--C-:B------:R-:W-:Y:S02]  /*d960*/  @!P5 IMAD.WIDE R12, R13, 0x4, R34.reuse ;  /* 0x000000040d0cd825 */ /* 0x100fe400078e0222 */
[----:B------:R-:W-:Y:S01]  /*d970*/  @!P1 LEA.HI R0, R0, R0, RZ, 0x1 ;  /* 0x0000000000009211 */ /* 0x000fe200078f08ff */
[----:B------:R3:W-:Y:S01]  /*d980*/  @!P3 ST.E.64 desc[UR48][R10.64], R14 ;  /* 0x0000000e0a00b985 */ /* 0x0007e2000c101b30 */
[----:B-1----:R-:W-:Y:S01]  /*d990*/  @!P4 IMAD.WIDE R2, R37, 0x4, R34 ;  /* 0x000000042502c825 */ /* 0x002fe200078e0222 */
[----:B------:R-:W-:-:S02]  /*d9a0*/  ISETP.GE.AND P2, PT, R36, UR4, PT ;  /* 0x0000000424007c0c */ /* 0x000fc4000bf46270 */
[----:B------:R1:W-:Y:S04]  /*d9b0*/  @!P5 ST.E.64 desc[UR48][R12.64], R16 ;  /* 0x000000100c00d985 */ /* 0x0003e8000c101b30 */
[----:B------:R-:W-:Y:S01]  /*d9c0*/  @!P4 ST.E.64 desc[UR48][R2.64], R18 ;  /* 0x000000120200c985 */ /* 0x000fe2000c101b30 */
[----:B--2---:R-:W-:-:S04]  /*d9d0*/  @!P0 IMAD.WIDE R8, R39, 0x4, R34 ;  /* 0x0000000427088825 */ /* 0x004fc800078e0222 */
[C---:B---3--:R-:W-:Y:S01]  /*d9e0*/  VIADD R10, R73.reuse, 0x50 ;  /* 0x00000050490a7836 */ /* 0x048fe20000000000 */
[----:B------:R2:W-:Y:S01]  /*d9f0*/  @!P0 ST.E.64 desc[UR48][R8.64], R20 ;  /* 0x0000001408008985 */ /* 0x0005e2000c101b30 */
[C---:B------:R-:W-:Y:S01]  /*da00*/  VIADD R14, R73.reuse, 0x68 ;  /* 0x00000068490e7836 */ /* 0x040fe20000000000 */
[----:B------:R-:W-:Y:S01]  /*da10*/  @!P2 LEA.HI R36, R36, R36, RZ, 0x1 ;  /* 0x000000242424a211 */ /* 0x000fe200078f08ff */
[C---:B-1----:R-:W-:Y:S01]  /*da20*/  VIADD R12, R73.reuse, 0x58 ;  /* 0x00000058490c7836 */ /* 0x042fe20000000000 */
        /* <DEDUP_REMOVED lines=9> */
[----:B--2---:R-:W-:Y:S02]  /*dac0*/  @!P2 LOP3.LUT R9, R36, 0xfffffffe, RZ, 0xc0, !PT ;  /* 0xfffffffe2409a812 */ /* 0x004fe400078ec0ff */
        /* <DEDUP_REMOVED lines=17> */
[----:B-1----:R-:W-:-:S02]  /*dbe0*/  @!P4 IMAD.WIDE R2, R15, 0x4, R34 ;  /* 0x000000040f02c825 */ /* 0x002fc400078e0222 */
[----:B------:R3:W-:Y:S01]  /*dbf0*/  @!P0 ST.E.64 desc[UR48][R12.64], R28 ;  /* 0x0000001c0c008985 */ /* 0x0007e2000c101b30 */
[----:B------:R-:W-:Y:S01]  /*dc00*/  ISETP.GE.AND P0, PT, R73, UR4, PT ;  /* 0x0000000449007c0c */ /* 0x000fe2000bf06270 */
[--C-:B--2---:R-:W-:Y:S02]  /*dc10*/  @!P5 IMAD.WIDE R8, R17, 0x4, R34.reuse ;  /* 0x000000041108d825 */ /* 0x104fe400078e0222 */
[----:B------:R3:W-:Y:S02]  /*dc20*/  @!P4 ST.E.64 desc[UR48][R2.64], R30 ;  /* 0x0000001e0200c985 */ /* 0x0007e4000c101b30 */
[----:B------:R-:W-:Y:S02]  /*dc30*/  @!P6 IMAD.WIDE R14, R19, 0x4, R34 ;  /* 0x00000004130ee825 */ /* 0x000fe400078e0222 */
[----:B------:R3:W-:Y:S04]  /*dc40*/  @!P5 ST.E.64 desc[UR48][R8.64], R32 ;  /* 0x000000200800d985 */ /* 0x0007e8000c101b30 */
[----:B------:R3:W-:Y:S02]  /*dc50*/  @!P6 ST.E.64 desc[UR48][R14.64], R6 ;  /* 0x000000060e00e985 */ /* 0x0007e4000c101b30 */
[----:B------:R-:W-:Y:S05]  /*dc60*/  @P0 BRA `(.L_x_1952) ;  /* 0x0000003800d40947 */ /* 0x000fea0003800000 */
[----:B------:R-:W-:-:S04]  /*dc70*/  LEA.HI R73, R73, R73, RZ, 0x1 ;  /* 0x0000004949497211 */ /* 0x000fc800078f08ff */
[----:B---3--:R-:W-:-:S05]  /*dc80*/  LOP3.LUT R3, R73, 0xfffffffe, RZ, 0xc0, !PT ;  /* 0xfffffffe49037812 */ /* 0x008fca00078ec0ff */
[----:B------:R-:W-:-:S05]  /*dc90*/  IMAD.WIDE R2, R3, 0x4, R34 ;  /* 0x0000000403027825 */ /* 0x000fca00078e0222 */
[----:B------:R1:W-:Y:S01]  /*dca0*/  ST.E.64 desc[UR48][R2.64], R4 ;  /* 0x0000000402007985 */ /* 0x0003e2000c101b30 */
[----:B------:R-:W-:Y:S05]  /*dcb0*/  BRA `(.L_x_1952) ;  /* 0x0000003800c07947 */ /* 0x000fea0003800000 */
.L_x_1988:
[----:B------:R-:W1:Y:S02]  /*dcc0*/  S2R R0, SR_TID.X ;  /* 0x0000000000007919 */ /* 0x000e640000002100 */
[----:B-1----:R-:W-:-:S05]  /*dcd0*/  VIADD R2, R0, 0xffffff80 ;  /* 0xffffff8000027836 */ /* 0x002fca0000000000 */
[----:B------:R-:W-:-:S13]  /*dce0*/  ISETP.GT.AND P0, PT, R2, 0x7f, PT ;  /* 0x0000007f0200780c */ /* 0x000fda0003f04270 */
[----:B------:R-:W-:Y:S05]  /*dcf0*/  @P0 BRA `(.L_x_1952) ;  /* 0x0000003800b00947 */ /* 0x000fea0003800000 */
[----:B------:R-:W1:Y:S01]  /*dd00*/  S2R R3, SR_CTAID.X ;  /* 0x0000000000037919 */ /* 0x000e620000002500 */
[----:B0-----:R-:W0:Y:S01]  /*dd10*/  LDC R6, c[0x0][0xbe8] ;  /* 0x0002fa00ff067b82 */ /* 0x001e220000000800 */
[----:B------:R-:W-:Y:S01]  /*dd20*/  ULDC UR4, c[0x0][0xa88] ;  /* 0x0002a20000047ab9 */ /* 0x000fe20000000800 */
[----:B-1----:R-:W-:Y:S02]  /*dd30*/  IMAD R0, R3, 0x80, R0 ;  /* 0x0000008003007824 */ /* 0x002fe400078e0200 */
[----:B0-----:R-:W-:Y:S02]  /*dd40*/  IMAD R3, R6, UR4, RZ ;  /* 0x0000000406037c24 */ /* 0x001fe4000f8e02ff */
        /* <DEDUP_REMOVED lines=27> */
[--C-:B------:R-:W-:Y:S01]  /*df00*/  SHF.R.S32.HI R9, RZ, 0x1f, R5.reuse ;  /* 0x0000001fff097819 */ /* 0x100fe20000011405 */
[----:B------:R-:W-:Y:S01]  /*df10*/  IMAD.MOV R7, RZ, RZ, -R5 ;  /* 0x000000ffff077224 */ /* 0x000fe200078e0a05 */
[----:B------:R-:W-:Y:S01]  /*df20*/  IADD3 R2, P0, R5, R2, RZ ;  /* 0x0000000205027210 */ /* 0x000fe20007f1e0ff */
[----:B------:R-:W-:Y:S02]  /*df30*/  IMAD R4, R4, UR4, RZ ;  /* 0x0000000404047c24 */ /* 0x000fe4000f8e02ff */
[----:B------:R-:W-:-:S02]  /*df40*/  IMAD R7, R6, R7, R0 ;  /* 0x0000000706077224 */ /* 0x000fc400078e0200 */
[----:B------:R-:W-:Y:S01]  /*df50*/  IMAD R4, R17, UR5, R4 ;  /* 0x0000000511047c24 */ /* 0x000fe2000f8e0204 */
[----:B------:R-:W-:Y:S02]  /*df60*/  ULDC.64 UR4, c[0x0][0xbc8] ;  /* 0x0002f20000047ab9 */ /* 0x000fe40000000a00 */
        /* <DEDUP_REMOVED lines=12> */
.L_x_1950:
        /* <DEDUP_REMOVED lines=18> */
.L_x_1991:
[----:B------:R-:W-:Y:S01]  /*e150*/  ULDC UR8, c[0x0][0xc50] ;  /* 0x0003140000087ab9 */ /* 0x000fe20000000800 */
[----:B------:R-:W-:Y:S01]  /*e160*/  UMOV UR36, UR6 ;  /* 0x0000000600247c82 */ /* 0x000fe20008000000 */
[----:B------:R-:W-:-:S11]  /*e170*/  UISETP.NE.AND UP0, UPT, UR8, 0x1, UPT ;  /* 0x000000010800788c */ /* 0x000fd6000bf05270 */
[----:B------:R-:W-:Y:S01]  /*e180*/  @UP0 ULDC UR4, c[0x0][0xc54] ;  /* 0x0003150000040ab9 */ /* 0x000fe20000000800 */
[----:B------:R-:W-:Y:S01]  /*e190*/  @UP0 ULDC UR7, c[0x0][0xc58] ;  /* 0x0003160000070ab9 */ /* 0x000fe20000000800 */
[----:B------:R-:W-:-:S04]  /*e1a0*/  UIMAD.WIDE.U32 UR4, UR6, UR4, URZ ;  /* 0x00000004060472a5 */ /* 0x000fc8000f8e003f */
[----:B------:R-:W-:-:S12]  /*e1b0*/  @UP0 USHF.R.U32.HI UR36, URZ, UR7, UR5 ;  /* 0x000000073f240299 */ /* 0x000fd80008011605 */
.L_x_1992:
        /* <DEDUP_REMOVED lines=8> */
[----:B------:R-:W-:Y:S01]  /*e240*/  ULDC UR6, c[0x0][0x448] ;  /* 0x0001120000067ab9 */ /* 0x000fe20000000800 */
[----:B------:R-:W-:Y:S01]  /*e250*/  ULDC.64 UR4, c[0x0][0x418] ;  /* 0x0001060000047ab9 */ /* 0x000fe20000000a00 */
[----:B------:R-:W-:Y:S01]  /*e260*/  UISETP.NE.AND UP1, UPT, UR6, 0x1, UPT ;  /* 0x000000010600788c */ /* 0x000fe2000bf25270 */
[----:B------:R-:W-:Y:S01]  /*e270*/  IMAD.MOV.U32 R17, RZ, RZ, RZ ;  /* 0x000000ffff117224 */ /* 0x000fe200078e00ff */
[----:B------:R-:W-:Y:S01]  /*e280*/  UISETP.NE.U32.AND UP0, UPT, UR4, URZ, UPT ;  /* 0x0000003f0400728c */ /* 0x000fe2000bf05070 */
[----:B------:R-:W-:Y:S02]  /*e290*/  ULDC UR7, c[0x0][0x424] ;  /* 0x0001090000077ab9 */ /* 0x000fe40000000800 */
[----:B------:R-:W-:Y:S01]  /*e2a0*/  ULDC UR4, c[0x0][0x288] ;  /* 0x0000a20000047ab9 */ /* 0x000fe20000000800 */
[----:B------:R-:W-:Y:S02]  /*e2b0*/  UISETP.NE.AND.EX UP0, UPT, UR5, URZ, UPT, UP0 ;  /* 0x0000003f0500728c */ /* 0x000fe4000bf05300 */
[----:B------:R-:W-:-:S02]  /*e2c0*/  UIADD3 UR10, -UR4, 0xa0, URZ ;  /* 0x000000a0040a7890 */ /* 0x000fc4000fffe13f */
[----:B------:R-:W-:Y:S01]  /*e2d0*/  USEL UR7, UR7, 0x1, UP0 ;  /* 0x0000000107077887 */ /* 0x000fe20008000000 */
[----:B------:R-:W-:Y:S01]  /*e2e0*/  @UP1 ULDC UR4, c[0x0][0x44c] ;  /* 0x0001130000041ab9 */ /* 0x000fe20000000800 */
[----:B------:R-:W-:Y:S01]  /*e2f0*/  ULDC UR9, c[0x0][0x2f0] ;  /* 0x0000bc0000097ab9 */ /* 0x000fe20000000800 */
[----:B------:R-:W-:Y:S01]  /*e300*/  @UP1 ULDC UR11, c[0x0][0x450] ;  /* 0x00011400000b1ab9 */ /* 0x000fe20000000800 */
[----:B------:R-:W-:Y:S02]  /*e310*/  UIMAD UR10, UR7, UR9, UR10 ;  /* 0x00000009070a72a4 */ /* 0x000fe4000f8e020a */
[----:B0-----:R-:W-:-:S04]  /*e320*/  USHF.L.U32 UR39, UR39, 0x7, URZ ;  /* 0x0000000727277899 */ /* 0x001fc8000800063f */
[----:B------:R-:W-:-:S04]  /*e330*/  UIADD3 UR6, UR39, 0x7f, URZ ;  /* 0x0000007f27067890 */ /* 0x000fc8000fffe03f */
[----:B------:R-:W-:Y:S02]  /*e340*/  UIMAD.WIDE.U32 UR4, UR6, UR4, URZ ;  /* 0x00000004060472a5 */ /* 0x000fe4000f8e003f */
[----:B------:R-:W-:Y:S02]  /*e350*/  UIMAD UR4, UR7, UR9, 0x9f ;  /* 0x0000009f070474a4 */ /* 0x000fe4000f8e0209 */
[----:B------:R-:W-:Y:S02]  /*e360*/  @UP1 USHF.R.U32.HI UR6, URZ, UR11, UR5 ;  /* 0x0000000b3f061299 */ /* 0x000fe40008011605 */
[----:B------:R-:W-:Y:S02]  /*e370*/  UIMAD.WIDE UR4, UR4, 0x66666667, URZ ;  /* 0x66666667040478a5 */ /* 0x000fe4000f8e023f */
[----:B------:R-:W-:Y:S02]  /*e380*/  UIADD3 UR6, UR10, UR6, URZ ;  /* 0x000000060a067290 */ /* 0x000fe4000fffe03f */
[----:B------:R-:W-:-:S02]  /*e390*/  USHF.R.U32.HI UR9, URZ, 0x1f, UR5 ;  /* 0x0000001f3f097899 */ /* 0x000fc40008011605 */
[----:B------:R-:W-:Y:S02]  /*e3a0*/  UIMAD.WIDE UR6, UR6, 0x66666667, URZ ;  /* 0x66666667060678a5 */ /* 0x000fe4000f8e023f */
[----:B------:R-:W-:Y:S02]  /*e3b0*/  ULEA.HI.SX32 UR9, UR5, UR9, 0x1a ;  /* 0x0000000905097291 */ /* 0x000fe4000f8fd23f */
[----:B------:R-:W-:Y:S02]  /*e3c0*/  USHF.R.U32.HI UR4, URZ, 0x1f, UR7 ;  /* 0x0000001f3f047899 */ /* 0x000fe40008011607 */
[----:B------:R-:W-:Y:S02]  /*e3d0*/  ULOP3.LUT UR5, UR8, 0xffff, URZ, 0xc0, !UPT ;  /* 0x0000ffff08057892 */ /* 0x000fe4000f8ec03f */
[----:B------:R-:W-:Y:S02]  /*e3e0*/  ULEA.HI.SX32 UR4, UR7, UR4, 0x1a ;  /* 0x0000000407047291 */ /* 0x000fe4000f8fd23f */
[----:B------:R-:W-:-:S02]  /*e3f0*/  USHF.R.U32.HI UR7, URZ, 0x10, UR8 ;  /* 0x000000103f077899 */ /* 0x000fc40008011608 */
[----:B------:R-:W-:-:S04]  /*e400*/  UISETP.LT.AND UP0, UPT, UR9, UR4, UPT ;  /* 0x000000040900728c */ /* 0x000fc8000bf01270 */
[----:B------:R-:W-:Y:S02]  /*e410*/  USEL UR6, UR9, UR4, UP0 ;  /* 0x0000000409067287 */ /* 0x000fe40008000000 */
[----:B------:R-:W-:Y:S02]  /*e420*/  UISETP.NE.AND UP0, UPT, UR7, URZ, UPT ;  /* 0x0000003f0700728c */ /* 0x000fe4000bf05270 */
[----:B------:R-:W-:-:S06]  /*e430*/  UISETP.GE.AND UP1, UPT, UR6, 0x1, UPT ;  /* 0x000000010600788c */ /* 0x000fcc000bf26270 */
[----:B------:R-:W-:-:S03]  /*e440*/  PLOP3.LUT P0, PT, PT, PT, UP1, 0x80, 0x0 ;  /* 0x000000000000781c */ /* 0x000fc60003f0f018 */
[----:B------:R-:W-:-:S10]  /*e450*/  @!UP0 ULDC UR7, c[0x0][0x9f0] ;  /* 0x00027c0000078ab9 */ /* 0x000fd40000000800 */
[----:B------:R-:W-:Y:S05]  /*e460*/  @!P0 BRA `(.L_x_1994) ;  /* 0x0000000000708947 */ /* 0x000fea0003800000 */
        /* <DEDUP_REMOVED lines=28> */
.L_x_1994:
        /* <DEDUP_REMOVED lines=30> */
.L_x_1995:
        /* <DEDUP_REMOVED lines=20> */
.L_x_1996:
        /* <DEDUP_REMOVED lines=20> */
.L_x_1997:
        /* <DEDUP_REMOVED lines=18> */
.L_x_1998:
[----:B------:R-:W0:Y:S01]  /*ebb0*/  LDC.64 R2, c[0x0][0x9f8] ;  /* 0x00027e00ff027b82 */ /* 0x000e220000000a00 */
[----:B------:R-:W-:Y:S01]  /*ebc0*/  IMAD.MOV.U32 R10, RZ, RZ, R18 ;  /* 0x000000ffff0a7224 */ /* 0x000fe200078e0012 */
[----:B------:R-:W1:Y:S01]  /*ebd0*/  S2R R11, SR_TID.X ;  /* 0x00000000000b7919 */ /* 0x000e620000002100 */
[----:B0-----:R-:W-:-:S04]  /*ebe0*/  ISETP.NE.U32.AND P0, PT, R2, RZ, PT ;  /* 0x000000ff0200720c */ /* 0x001fc80003f05070 */
[----:B------:R-:W-:Y:S02]  /*ebf0*/  ISETP.NE.AND.EX P0, PT, R3, RZ, PT, P0 ;  /* 0x000000ff0300720c */ /* 0x000fe40003f05300 */
[----:B-1----:R-:W-:-:S11]  /*ec00*/  LOP3.LUT R9, R11, 0x7f, RZ, 0xc0, !PT ;  /* 0x0000007f0b097812 */ /* 0x002fd600078ec0ff */
[----:B------:R-:W0:Y:S02]  /*ec10*/  @P0 LDC.64 R2, c[0x0][0x9f8] ;  /* 0x00027e00ff020b82 */ /* 0x000e240000000a00 */
[----:B0-----:R-:W-:-:S05]  /*ec20*/  @P0 IMAD.WIDE R2, R18, 0x4, R2 ;  /* 0x0000000412020825 */ /* 0x001fca00078e0202 */
[----:B------:R0:W2:Y:S01]  /*ec30*/  @P0 LDG.E R10, desc[UR48][R2.64] ;  /* 0x00000030020a0981 */ /* 0x0000a2000c1e1900 */
[C---:B------:R-:W-:Y:S01]  /*ec40*/  IMAD.SHL.U32 R0, R11.reuse, 0x80, RZ ;  /* 0x000000800b007824 */ /* 0x040fe200078e00ff */
[----:B------:R-:W-:Y:S01]  /*ec50*/  SHF.R.U32.HI R5, RZ, 0x5, R9 ;  /* 0x00000005ff057819 */ /* 0x000fe20000011609 */
[C---:B------:R-:W-:Y:S01]  /*ec60*/  IMAD.SHL.U32 R19, R11.reuse, 0x20, RZ ;  /* 0x000000200b137824 */ /* 0x040fe200078e00ff */
[C---:B------:R-:W-:Y:S01]  /*ec70*/  LOP3.LUT P1, RZ, R11.reuse, 0x4, RZ, 0xc0, !PT ;  /* 0x000000040bff7812 */ /* 0x040fe2000782c0ff */
[----:B------:R-:W-:Y:S01]  /*ec80*/  IMAD.SHL.U32 R12, R11, 0x10, RZ ;  /* 0x000000100b0c7824 */ /* 0x000fe200078e00ff */
[----:B------:R-:W-:Y:S01]  /*ec90*/  LOP3.LUT R4, R0, 0x380, RZ, 0xc0, !PT ;  /* 0x0000038000047812 */ /* 0x000fe200078ec0ff */
[----:B------:R-:W-:Y:S01]  /*eca0*/  IMAD.SHL.U32 R18, R5, 0x200, RZ ;  /* 0x0000020005127824 */ /* 0x000fe200078e00ff */
[----:B------:R-:W-:Y:S01]  /*ecb0*/  LOP3.LUT R6, R19, 0x80, RZ, 0xc0, !PT ;  /* 0x0000008013067812 */ /* 0x000fe200078ec0ff */
[----:B------:R-:W-:Y:S01]  /*ecc0*/  UMOV UR4, 0xffffffff ;  /* 0xffffffff00047882 */ /* 0x000fe20000000000 */
[----:B0-----:R-:W0:Y:S01]  /*ecd0*/  LDC.64 R2, c[0x0][0x418] ;  /* 0x00010600ff027b82 */ /* 0x001e220000000a00 */
[----:B------:R-:W-:Y:S01]  /*ece0*/  IMAD R4, R5, 0x10, R4 ;  /* 0x0000001005047824 */ /* 0x000fe200078e0204 */
[----:B------:R-:W-:Y:S01]  /*ecf0*/  LOP3.LUT R6, R6, 0x10, R11, 0xf8, !PT ;  /* 0x0000001006067812 */ /* 0x000fe200078ef80b */
[----:B------:R-:W-:Y:S01]  /*ed00*/  IMAD.SHL.U32 R5, R11, 0x4, RZ ;  /* 0x000000040b057824 */ /* 0x000fe200078e00ff */
[----:B------:R-:W-:-:S04]  /*ed10*/  LOP3.LUT R8, R18, 0x60, R19, 0xf8, !PT ;  /* 0x0000006012087812 */ /* 0x000fc800078ef813 */
[----:B------:R-:W-:Y:S02]  /*ed20*/  LOP3.LUT R6, R6, 0x10, R5, 0x78, !PT ;  /* 0x0000001006067812 */ /* 0x000fe400078e7805 */
[----:B------:R-:W-:Y:S02]  /*ed30*/  LOP3.LUT R7, R8, 0x100, R19, 0xf8, !PT ;  /* 0x0000010008077812 */ /* 0x000fe400078ef813 */
[----:B------:R-:W-:Y:S02]  /*ed40*/  LOP3.LUT R5, R4, 0x70, R12, 0x78, !PT ;  /* 0x0000007004057812 */ /* 0x000fe400078e780c */
[----:B------:R-:W-:Y:S02]  /*ed50*/  LOP3.LUT R4, R7, R6, RZ, 0xfc, !PT ;  /* 0x0000000607047212 */ /* 0x000fe400078efcff */
[----:B------:R-:W-:Y:S02]  /*ed60*/  LOP3.LUT R0, R5, 0xc00, R0, 0xf8, !PT ;  /* 0x00000c0005007812 */ /* 0x000fe400078ef800 */
[----:B------:R-:W-:Y:S01]  /*ed70*/  LOP3.LUT R19, R19, 0x60, RZ, 0xc0, !PT ;  /* 0x0000006013137812 */ /* 0x000fe200078ec0ff */
[----:B------:R-:W-:Y:S04]  /*ed80*/  STL [R1+0x14], R4 ;  /* 0x0000140401007387 */ /* 0x000fe80000100800 */
[----:B------:R1:W-:Y:S01]  /*ed90*/  STL [R1+0xc], R0 ;  /* 0x00000c0001007387 */ /* 0x0003e20000100800 */
[----:B0-----:R-:W-:-:S04]  /*eda0*/  ISETP.NE.U32.AND P0, PT, R2, RZ, PT ;  /* 0x000000ff0200720c */ /* 0x001fc80003f05070 */
[----:B------:R-:W-:Y:S01]  /*edb0*/  ISETP.NE.AND.EX P2, PT, R3, RZ, PT, P0 ;  /* 0x000000ff0300720c */ /* 0x000fe20003f45300 */
[----:B-1----:R-:W-:-:S05]  /*edc0*/  IMAD.MOV.U32 R0, RZ, RZ, 0x40 ;  /* 0x00000040ff007424 */ /* 0x002fca00078e00ff */
[----:B------:R-:W-:Y:S02]  /*edd0*/  SEL R4, R0, 0xffffffc0, !P1 ;  /* 0xffffffc000047807 */ /* 0x000fe40004800000 */
[----:B------:R-:W-:Y:S02]  /*ede0*/  P2R R0, PR, RZ, 0x4 ;  /* 0x00000004ff007803 */ /* 0x000fe40000000000 */
[----:B------:R-:W-:-:S04]  /*edf0*/  SHF.R.U32.HI R4, RZ, 0x5, R11 ;  /* 0x00000005ff047819 */ /* 0x000fc8000001160b */
[----:B------:R-:W-:Y:S02]  /*ee00*/  LOP3.LUT R4, R4, 0x3, RZ, 0xc0, !PT ;  /* 0x0000000304047812 */ /* 0x000fe400078ec0ff */
[----:B--2---:R-:W-:Y:S01]  /*ee10*/  SHF.R.S32.HI R8, RZ, 0x1f, R10 ;  /* 0x0000001fff087819 */ /* 0x004fe2000001140a */
[----:B------:R0:W-:Y:S01]  /*ee20*/  STL [R1], R10 ;  /* 0x0000000a01007387 */ /* 0x0001e20000100800 */
[----:B------:R-:W-:-:S03]  /*ee30*/  SEL R16, R10, RZ, !P2 ;  /* 0x000000ff0a107207 */ /* 0x000fc60005000000 */
[----:B------:R0:W-:Y:S04]  /*ee40*/  STL [R1+0x18], R0 ;  /* 0x0000180001007387 */ /* 0x0001e80000100800 */
[----:B------:R0:W-:Y:S01]  /*ee50*/  STL [R1+0x8], R8 ;  /* 0x0000080801007387 */ /* 0x0001e20000100800 */
[----:B------:R-:W-:Y:S05]  /*ee60*/  BRA.DIV UR4, `(.L_x_1999) ;  /* 0x0000002e04047947 */ /* 0x000fea000b800000 */
[----:B------:R1:W2:Y:S02]  /*ee70*/  SHFL.IDX PT, R14, R4, RZ, 0x1f ;  /* 0x00001fff040e7589 */ /* 0x0002a400000e0000 */
.L_x_2052:
[----:B------:R-:W-:Y:S02]  /*ee80*/  PLOP3.LUT P1, PT, PT, PT, PT, 0x8, 0x0 ;  /* 0x000000000000781c */ /* 0x000fe40003f2e170 */
[----:B--2---:R-:W-:Y:S02]  /*ee90*/  ISETP.NE.AND P0, PT, R14, RZ, PT ;  /* 0x000000ff0e00720c */ /* 0x004fe40003f05270 */
[----:B0-----:R-:W-:-:S05]  /*eea0*/  P2R R0, PR, RZ, 0x2 ;  /* 0x00000002ff007803 */ /* 0x001fca0000000000 */
[----:B------:R0:W-:Y:S06]  /*eeb0*/  STL [R1+0x10], R0 ;  /* 0x0000100001007387 */ /* 0x0001ec0000100800 */
[----:B------:R-:W-:Y:S05]  /*eec0*/  @P0 BRA `(.L_x_2000) ;  /* 0x00000004005c0947 */ /* 0x000fea0003800000 */
[----:B------:R-:W-:Y:S01]  /*eed0*/  UMOV UR4, 0xffffffff ;  /* 0xffffffff00047882 */ /* 0x000fe20000000000 */
[----:B0-----:R-:W-:Y:S02]  /*eee0*/  VIADD R0, R17, 0xffffffff ;  /* 0xffffffff11007836 */ /* 0x001fe40000000000 */
[----:B------:R-:W-:Y:S05]  /*eef0*/  BRA.DIV UR4, `(.L_x_2001) ;  /* 0x0000002e04007947 */ /* 0x000fea000b800000 */
[----:B------:R-:W-:-:S13]  /*ef00*/  ELECT P6, URZ, PT ;  /* 0x00000000003f782f */ /* 0x000fda00038c0000 */
.L_x_2055:
[----:B------:R-:W-:Y:S05]  /*ef10*/  @!P6 BRA `(.L_x_2000) ;  /* 0x000000040048e947 */ /* 0x000fea0003800000 */
[----:B------:R-:W-:Y:S01]  /*ef20*/  IMAD.MOV.U32 R16, RZ, RZ, R10 ;  /* 0x000000ffff107224 */ /* 0x000fe200078e000a */
[----:B------:R-:W-:Y:S06]  /*ef30*/  @!P2 BRA `(.L_x_2002) ;  /* 0x000000000044a947 */ /* 0x000fec0003800000 */
[----:B------:R-:W0:Y:S01]  /*ef40*/  LDC R7, c[0x0][0x43c] ;  /* 0x00010f00ff077b82 */ /* 0x000e220000000800 */
        /* <DEDUP_REMOVED lines=16> */
.L_x_2002:
[----:B0-----:R-:W-:Y:S01]  /*f050*/  IMAD.MOV.U32 R2, RZ, RZ, 0x1 ;  /* 0x00000001ff027424 */ /* 0x001fe200078e00ff */
[----:B------:R-:W-:-:S04]  /*f060*/  ISETP.NE.AND P1, PT, R9, RZ, PT ;  /* 0x000000ff0900720c */ /* 0x000fc80003f25270 */
[----:B------:R-:W-:-:S04]  /*f070*/  SHF.L.U32 R2, R2, 0x1f, RZ ;  /* 0x0000001f02027819 */ /* 0x000fc800000006ff */
[----:B------:R-:W0:Y:S02]  /*f080*/  SYNCS.PHASECHK.TRANS64.TRYWAIT P0, [UR38+0x29880], R2 ;  /* 0x02988002ff0075a7 */ /* 0x000e240008000166 */
[----:B0-----:R-:W-:Y:S05]  /*f090*/  @!P0 BRA `(.L_x_2003) ;  /* 0x0000002800b88947 */ /* 0x001fea0003800000 */
.L_x_2056:
[----:B------:R-:W-:Y:S05]  /*f0a0*/  @P1 BRA `(.L_x_2004) ;  /* 0x0000000000181947 */ /* 0x000fea0003800000 */
[----:B-1----:R-:W1:Y:S01]  /*f0b0*/  S2R R4, SR_TID.X ;  /* 0x0000000000047919 */ /* 0x002e620000002100 */
[----:B0-----:R-:W-:-:S04]  /*f0c0*/  IMAD.MOV.U32 R3, RZ, RZ, 0x5000 ;  /* 0x00005000ff037424 */ /* 0x001fc800078e00ff */
[----:B------:R2:W-:Y:S01]  /*f0d0*/  SYNCS.ARRIVE.TRANS64 RZ, [UR38+0x29870], R3 ;  /* 0x02987003ffff79a7 */ /* 0x0005e20008000026 */
[----:B-1----:R-:W-:-:S13]  /*f0e0*/  LOP3.LUT P0, RZ, R4, 0x1f, RZ, 0xc0, !PT ;  /* 0x0000001f04ff7812 */ /* 0x002fda000780c0ff */
[----:B--2---:R-:W-:Y:S05]  /*f0f0*/  @!P0 BRA `(.L_x_2004) ;  /* 0x0000000000048947 */ /* 0x004fea0003800000 */
[----:B------:R-:W-:Y:S01]  /*f100*/  BPT.TRAP 0x1 ;  /* 0x000000040000795c */ /* 0x000fe20000300000 */
.L_x_2004:
        /* <DEDUP_REMOVED lines=15> */
.L_x_2057:
[----:B------:R-:W-:Y:S05]  /*f200*/  @P1 BRA `(.L_x_2006) ;  /* 0x0000000000181947 */ /* 0x000fea0003800000 */
[----:B0-----:R-:W0:Y:S01]  /*f210*/  S2R R3, SR_TID.X ;  /* 0x0000000000037919 */ /* 0x001e220000002100 */
[----:B------:R-:W-:-:S04]  /*f220*/  IMAD.MOV.U32 R2, RZ, RZ, 0x7800 ;  /* 0x00007800ff027424 */ /* 0x000fc800078e00ff */
[----:B------:R2:W-:Y:S01]  /*f230*/  SYNCS.ARRIVE.TRANS64 RZ, [UR38+0x29830], R2 ;  /* 0x02983002ffff79a7 */ /* 0x0005e20008000026 */
[----:B0-----:R-:W-:-:S13]  /*f240*/  LOP3.LUT P0, RZ, R3, 0x1f, RZ, 0xc0, !PT ;  /* 0x0000001f03ff7812 */ /* 0x001fda000780c0ff */
[----:B--2---:R-:W-:Y:S05]  /*f250*/  @!P0 BRA `(.L_x_2006) ;  /* 0x0000000000048947 */ /* 0x004fea0003800000 */
[----:B------:R-:W-:Y:S01]  /*f260*/  BPT.TRAP 0x1 ;  /* 0x000000040000795c */ /* 0x000fe20000300000 */
.L_x_2006:
[----:B------:R-:W-:Y:S01]  /*f270*/  ULDC.64 UR4, c[0x0][0x198] ;  /* 0x0000660000047ab9 */ /* 0x000fe20000000a00 */
[----:B------:R-:W-:Y:S01]  /*f280*/  R2UR UR11, R0 ;  /* 0x00000000000b72ca */ /* 0x000fe200000e0000 */
[----:B------:R-:W-:Y:S01]  /*f290*/  UIADD3 UR4, UP0, UR4, 0x370, URZ ;  /* 0x0000037004047890 */ /* 0x000fe2000ff1e03f */
[----:B------:R-:W-:Y:S01]  /*f2a0*/  R2UR UR13, R16 ;  /* 0x00000000100d72ca */ /* 0x000fe200000e0000 */
[----:B------:R-:W-:Y:S01]  /*f2b0*/  UIADD3 UR8, UR38, 0x1a400, URZ ;  /* 0x0001a40026087890 */ /* 0x000fe2000fffe03f */
[----:B------:R-:W-:Y:S01]  /*f2c0*/  PLOP3.LUT P0, PT, PT, PT, PT, 0x80, 0x0 ;  /* 0x000000000000781c */ /* 0x000fe20003f0f070 */
[----:B------:R-:W-:Y:S02]  /*f2d0*/  UIADD3 UR9, UR38, 0x29830, URZ ;  /* 0x0002983026097890 */ /* 0x000fe4000fffe03f */
[----:B------:R-:W-:Y:S01]  /*f2e0*/  UIADD3.X UR5, URZ, UR5, URZ, UP0, !UPT ;  /* 0x000000053f057290 */ /* 0x000fe200087fe43f */
[----:B------:R-:W-:Y:S01]  /*f2f0*/  P2R R0, PR, RZ, 0x1 ;  /* 0x00000001ff007803 */ /* 0x000fe20000000000 */
[----:B------:R-:W-:-:S02]  /*f300*/  UIADD3 UR16, UR38, 0x1cc00, URZ ;  /* 0x0001cc0026107890 */ /* 0x000fc4000fffe03f */
        /* <DEDUP_REMOVED lines=17> */
[----:B------:R2:W-:Y:S01]  /*f420*/  STL [R1+0x10], R0 ;  /* 0x0000100001007387 */ /* 0x0005e20000100800 */
[----:B------:R-:W-:Y:S01]  /*f430*/  NOP ;  /* 0x0000000000007918 */ /* 0x000fe20000000000 */
.L_x_2000:
[----:B------:R-:W-:Y:S05]  /*f440*/  WARPSYNC.ALL ;  /* 0x0000000000007948 */ /* 0x000fea0003800000 */
[----:B--2---:R-:W-:Y:S01]  /*f450*/  UIADD3 UR4, UR38, 0x14400, URZ ;  /* 0x0001440026047890 */ /* 0x004fe2000fffe03f */
[----:B------:R-:W-:Y:S03]  /*f460*/  BAR.SYNC.DEFER_BLOCKING 0x8, 0x180 ;  /* 0x0206000000007b1d */ /* 0x000fe60000010000 */
[----:B------:R-:W-:-:S06]  /*f470*/  ULOP3.LUT UP0, URZ, UR4, 0x1bf, URZ, 0xc0, !UPT ;  /* 0x000001bf043f7892 */ /* 0x000fcc000f80c03f */
[----:B------:R-:W-:-:S13]  /*f480*/  PLOP3.LUT P0, PT, PT, PT, UP0, 0x80, 0x0 ;  /* 0x000000000000781c */ /* 0x000fda0003f0f008 */
[----:B------:R-:W-:Y:S05]  /*f490*/  @!P0 BRA `(.L_x_2007) ;  /* 0x0000000000408947 */ /* 0x000fea0003800000 */
[----:B0-----:R-:W-:Y:S01]  /*f4a0*/  MOV R2, 0x0 ;  /* 0x0000000000027802 */ /* 0x001fe20000000f00 */
[----:B------:R-:W-:Y:S01]  /*f4b0*/  ULDC.64 UR6, c[0x4][0xa0] ;  /* 0x0100280000067ab9 */ /* 0x000fe20000000a00 */
[----:B------:R-:W-:Y:S01]  /*f4c0*/  ULDC.64 UR8, c[0x4][0xa8] ;  /* 0x01002a0000087ab9 */ /* 0x000fe20000000a00 */
[----:B------:R-:W-:Y:S01]  /*f4d0*/  ULDC.64 UR4, c[0x4][0x28] ;  /* 0x01000a0000047ab9 */ /* 0x000fe20000000a00 */
[----:B-1----:R-:W-:Y:S02]  /*f4e0*/  IMAD.U32 R4, RZ, RZ, UR6 ;  /* 0x00000006ff047e24 */ /* 0x002fe4000f8e00ff */
        /* <DEDUP_REMOVED lines=11> */
.L_x_2007:
[----:B0-----:R-:W0:Y:S01]  /*f5a0*/  S2R R2, SR_TID.X ;  /* 0x0000000000027919 */ /* 0x001e220000002100 */
[----:B------:R-:W2:Y:S01]  /*f5b0*/  LDC R9, c[0x0][0x448] ;  /* 0x00011200ff097b82 */ /* 0x000ea20000000800 */
[----:B------:R-:W-:Y:S01]  /*f5c0*/  USHF.R.S32.HI UR4, URZ, 0x1f, UR36 ;  /* 0x0000001f3f047899 */ /* 0x000fe20008011424 */
[----:B------:R-:W3:Y:S01]  /*f5d0*/  S2R R6, SR_TID.X ;  /* 0x0000000000067919 */ /* 0x000ee20000002100 */
[----:B------:R-:W-:Y:S02]  /*f5e0*/  ULDC.64 UR8, c[0x0][0x2d8] ;  /* 0x0000b60000087ab9 */ /* 0x000fe40000000a00 */
[----:B------:R-:W-:Y:S01]  /*f5f0*/  UIMAD UR6, UR4, UR8, URZ ;  /* 0x00000008040672a4 */ /* 0x000fe2000f8e023f */
[----:B------:R-:W4:Y:S01]  /*f600*/  S2R R7, SR_CTAID.Z ;  /* 0x0000000000077919 */ /* 0x000f220000002700 */
[----:B------:R-:W-:Y:S02]  /*f610*/  UIMAD.WIDE.U32 UR4, UR36, UR8, URZ ;  /* 0x00000008240472a5 */ /* 0x000fe4000f8e003f */
[----:B------:R-:W-:-:S04]  /*f620*/  UIMAD UR6, UR36, UR9, UR6 ;  /* 0x00000009240672a4 */ /* 0x000fc8000f8e0206 */
[----:B------:R-:W-:Y:S01]  /*f630*/  UIADD3 UR5, UR5, UR6, URZ ;  /* 0x0000000605057290 */ /* 0x000fe2000fffe03f */
[----:B--2---:R-:W-:Y:S02]  /*f640*/  ISETP.NE.AND P0, PT, R9, 0x1, PT ;  /* 0x000000010900780c */ /* 0x004fe40003f05270 */
[----:B0-----:R-:W-:Y:S01]  /*f650*/  SHF.R.U32.HI R0, RZ, 0x3, R2 ;  /* 0x00000003ff007819 */ /* 0x001fe20000011602 */
[----:B------:R-:W-:Y:S02]  /*f660*/  IMAD.SHL.U32 R2, R2, 0x10, RZ ;  /* 0x0000001002027824 */ /* 0x000fe400078e00ff */
[----:B---3--:R-:W-:Y:S02]  /*f670*/  IMAD.SHL.U32 R8, R6, 0x10, RZ ;  /* 0x0000001006087824 */ /* 0x008fe400078e00ff */
[C---:B------:R-:W-:Y:S02]  /*f680*/  IMAD.SHL.U32 R3, R0.reuse, 0x80, RZ ;  /* 0x0000008000037824 */ /* 0x040fe400078e00ff */
[----:B------:R-:W-:Y:S01]  /*f690*/  IMAD.SHL.U32 R0, R0, 0x10, RZ ;  /* 0x0000001000007824 */ /* 0x000fe200078e00ff */
[----:B------:R-:W-:-:S02]  /*f6a0*/  LOP3.LUT R8, R8, 0x30, RZ, 0xe2, !PT ;  /* 0x0000003008087812 */ /* 0x000fc400078ee2ff */
[----:B----4-:R-:W-:Y:S02]  /*f6b0*/  SHF.R.S32.HI R5, RZ, 0x1f, R7 ;  /* 0x0000001fff057819 */ /* 0x010fe40000011407 */
[----:B------:R-:W-:-:S04]  /*f6c0*/  LOP3.LUT R3, R8, 0x180, R3, 0xf8, !PT ;  /* 0x0000018008037812 */ /* 0x000fc800078ef803 */
[----:B------:R-:W-:Y:S02]  /*f6d0*/  LOP3.LUT R0, R3, 0x30, R0, 0x78, !PT ;  /* 0x0000003003007812 */ /* 0x000fe400078e7800 */
[----:B------:R-:W-:-:S04]  /*f6e0*/  LOP3.LUT R3, R2, 0x40, RZ, 0xc0, !PT ;  /* 0x0000004002037812 */ /* 0x000fc800078ec0ff */
[----:B------:R-:W-:Y:S02]  /*f6f0*/  IADD3 R0, R0, R3, R18 ;  /* 0x0000000300007210 */ /* 0x000fe40007ffe012 */
[----:B------:R-:W1:Y:S01]  /*f700*/  LDC.64 R2, c[0x0][0x2e0] ;  /* 0x0000b800ff027b82 */ /* 0x000e620000000a00 */
[----:B------:R-:W-:-:S07]  /*f710*/  LOP3.LUT R18, R6, 0x7f, RZ, 0xc0, !PT ;  /* 0x0000007f06127812 */ /* 0x000fce00078ec0ff */
[----:B------:R-:W0:Y:S01]  /*f720*/  @P0 LDC R6, c[0x0][0x450] ;  /* 0x00011400ff060b82 */ /* 0x000e220000000800 */
[-C--:B-1----:R-:W-:Y:S02]  /*f730*/  IMAD R4, R5, R2.reuse, RZ ;  /* 0x0000000205047224 */ /* 0x082fe400078e02ff */
[----:B------:R-:W1:Y:S02]  /*f740*/  S2R R5, SR_CTAID.X ;  /* 0x0000000000057919 */ /* 0x000e640000002500 */
[C---:B------:R-:W-:Y:S02]  /*f750*/  IMAD R4, R7.reuse, R3, R4 ;  /* 0x0000000307047224 */ /* 0x040fe400078e0204 */
[----:B------:R-:W-:Y:S01]  /*f760*/  IMAD.WIDE.U32 R2, R7, R2, UR4 ;  /* 0x0000000407027e25 */ /* 0x000fe2000f8e0002 */
[----:B------:R-:W-:Y:S01]  /*f770*/  ULDC.64 UR4, c[0x0][0x2d0] ;  /* 0x0000b40000047ab9 */ /* 0x000fe20000000a00 */
[----:B------:R-:W2:Y:S02]  /*f780*/  @P0 LDC R7, c[0x0][0x44c] ;  /* 0x00011300ff070b82 */ /* 0x000ea40000000800 */
[----:B------:R-:W-:Y:S01]  /*f790*/  IMAD.IADD R3, R3, 0x1, R4 ;  /* 0x0000000103037824 */ /* 0x000fe200078e0204 */
[----:B------:R-:W-:-:S05]  /*f7a0*/  LEA.HI R4, R18, R19, RZ, 0x1e ;  /* 0x0000001312047211 */ /* 0x000fca00078ff0ff */
[----:B-1----:R-:W-:-:S04]  /*f7b0*/  IMAD R4, R5, 0x80, R4 ;  /* 0x0000008005047824 */ /* 0x002fc800078e0204 */
[----:B--2---:R-:W-:-:S04]  /*f7c0*/  @P0 IMAD.HI.U32 R7, R4, R7, RZ ;  /* 0x0000000704070227 */ /* 0x004fc800078e00ff */
[----:B------:R-:W-:Y:S01]  /*f7d0*/  IMAD.MOV.U32 R5, RZ, RZ, R4 ;  /* 0x000000ffff057224 */ /* 0x000fe200078e0004 */
[----:B0-----:R-:W-:-:S05]  /*f7e0*/  @P0 SHF.R.U32.HI R5, RZ, R6, R7 ;  /* 0x00000006ff050219 */ /* 0x001fca0000011607 */
        /* <DEDUP_REMOVED lines=25> */
[----:B------:R-:W-:Y:S01]  /*f980*/  LEA.HI R2, R18, UR39, RZ, 0x1e ;  /* 0x0000002712027c11 */ /* 0x000fe2000f8ff0ff */
[----:B------:R-:W-:Y:S01]  /*f990*/  IMAD R3, R9, UR4, RZ ;  /* 0x0000000409037c24 */ /* 0x000fe2000f8e02ff */
[----:B------:R-:W1:Y:S03]  /*f9a0*/  SHFL.IDX PT, R6, R4, RZ, 0x1c1f ;  /* 0x001c1fff04067589 */ /* 0x000e6600000e0000 */
[C---:B------:R-:W-:Y:S01]  /*f9b0*/  VIADD R10, R2.reuse, 0x20 ;  /* 0x00000020020a7836 */ /* 0x040fe20000000000 */
[----:B------:R-:W-:Y:S01]  /*f9c0*/  ISETP.GE.AND P4, PT, R2, R3, PT ;  /* 0x000000030200720c */ /* 0x000fe20003f86270 */
[----:B------:R-:W-:-:S12]  /*f9d0*/  SHFL.IDX PT, R14, R5, 0x3, 0x1c1f ;  /* 0x007c1f00050e7f89 */ /* 0x000fd800000e0000 */
        /* <DEDUP_REMOVED lines=12> */
[----:B------:R-:W-:-:S03]  /*faa0*/  @!P3 VIADD R9, R0, UR38 ;  /* 0x000000260009bc36 */ /* 0x000fc60008000000 */
[----:B------:R-:W1:Y:S01]  /*fab0*/  SHFL.IDX PT, R6, R4, 0x1, 0x1c1f ;  /* 0x003c1f0004067f89 */ /* 0x000e6200000e0000 */
[----:B0-----:R-:W-:-:S05]  /*fac0*/  @!P3 IADD3 R7, P4, R8, R7, RZ ;  /* 0x000000070807b210 */ /* 0x001fca0007f9e0ff */
[----:B-1----:R-:W-:-:S05]  /*fad0*/  @!P3 IMAD.X R6, RZ, RZ, R6, P4 ;  /* 0x000000ffff06b224 */ /* 0x002fca00020e0606 */
        /* <DEDUP_REMOVED lines=8> */
[----:B------:R-:W-:Y:S01]  /*fb60*/  @!P3 VIADD R19, R0, UR38 ;  /* 0x000000260013bc36 */ /* 0x000fe20008000000 */
[----:B------:R-:W1:Y:S04]  /*fb70*/  SHFL.IDX PT, R6, R4, 0x2, 0x1c1f ;  /* 0x005c1f0004067f89 */ /* 0x000e6800000e0000 */
[----:B------:R-:W2:Y:S01]  /*fb80*/  SHFL.IDX PT, R4, R4, 0x3, 0x1c1f ;  /* 0x007c1f0004047f89 */ /* 0x000ea200000e0000 */
[----:B0-----:R-:W-:-:S05]  /*fb90*/  @!P3 IADD3 R7, P4, R8, R7, RZ ;  /* 0x000000070807b210 */ /* 0x001fca0007f9e0ff */
[----:B-1----:R-:W-:-:S05]  /*fba0*/  @!P3 IMAD.X R6, RZ, RZ, R6, P4 ;  /* 0x000000ffff06b224 */ /* 0x002fca00020e0606 */
[----:B------:R-:W-:-:S04]  /*fbb0*/  @!P3 LOP3.LUT R7, R7, R6, RZ, 0x3c, !PT ;  /* 0x000000060707b212 */ /* 0x000fc800078e3cff */
[----:B------:R-:W-:-:S04]  /*fbc0*/  @!P3 LOP3.LUT R6, R7, R6, RZ, 0x3c, !PT ;  /* 0x000000060706b212 */ /* 0x000fc800078e3cff */
[----:B------:R-:W-:-:S05]  /*fbd0*/  @!P3 LOP3.LUT R7, R7, R6, RZ, 0x3c, !PT ;  /* 0x000000060707b212 */ /* 0x000fca00078e3cff */
[----:B------:R0:W-:Y:S04]  /*fbe0*/  @!P3 LDGSTS.E.BYPASS.LTC128B.128 [R19+0x15400], desc[UR48][R6.64], !P2 ;  /* 0x154000000613bfae */ /* 0x0001e8000d101d70 */
[----:B------:R0:W-:Y:S04]  /*fbf0*/  @!P3 LDGSTS.E.BYPASS.LTC128B.128 [R19+0x17400], desc[UR48][R6.64+0x40], !P0 ;  /* 0x174000400613bfae */ /* 0x0001e8000c101d70 */
[----:B--2---:R0:W-:Y:S02]  /*fc00*/  @!P3 LDGSTS.E.BYPASS.LTC128B.128 [R19+0x19400], desc[UR48][R6.64+0x80], !P1 ;  /* 0x194000800613bfae */ /* 0x0041e4000c901d70 */
.L_x_2066:
[----:B------:R-:W-:Y:S01]  /*fc10*/  VIADD R2, R2, 0x60 ;  /* 0x0000006002027836 */ /* 0x000fe20000000000 */
[----:B------:R-:W-:Y:S04]  /*fc20*/  BSSY B0, `(.L_x_2009) ;  /* 0x000000c000007945 */ /* 0x000fe80003800000 */
[----:B------:R-:W-:-:S13]  /*fc30*/  ISETP.GE.AND P3, PT, R2, R3, PT ;  /* 0x000000030200720c */ /* 0x000fda0003f66270 */
[----:B------:R-:W-:Y:S05]  /*fc40*/  @P3 BRA `(.L_x_2010) ;  /* 0x0000000000243947 */ /* 0x000fea0003800000 */
[----:B------:R-:W-:Y:S01]  /*fc50*/  IADD3 R2, P3, R8, R14, RZ ;  /* 0x0000000e08027210 */ /* 0x000fe20007f7e0ff */
        /* <DEDUP_REMOVED lines=8> */
.L_x_2010:
[----:B------:R-:W-:Y:S05]  /*fce0*/  BSYNC B0 ;  /* 0x0000000000007941 */ /* 0x000fea0003800000 */
.L_x_2009:
[----:B------:R-:W-:Y:S01]  /*fcf0*/  NOP ;  /* 0x0000000000007918 */ /* 0x000fe20000000000 */
[----:B------:R-:W-:Y:S01]  /*fd00*/  SYNCS.ARRIVE.TRANS64.RED.A0T1 RZ, [UR38+0x29800], RZ ;  /* 0x029800ffffff79a7 */ /* 0x000fe20008200426 */
[----:B------:R-:W-:Y:S01]  /*fd10*/  IMAD.MOV.U32 R0, RZ, RZ, 0x1 ;  /* 0x00000001ff007424 */ /* 0x000fe200078e00ff */
[----:B------:R-:W-:Y:S04]  /*fd20*/  ARRIVES.LDGSTSBAR.64.TRANSCNT [UR38+0x29800] ;  /* 0x02980000ff0079b0 */ /* 0x000fe80008000aa6 */
[----:B------:R-:W-:Y:S01]  /*fd30*/  SHF.L.U32 R0, R0, 0x1f, RZ ;  /* 0x0000001f00007819 */ /* 0x000fe200000006ff */
[----:B------:R-:W-:Y:S01]  /*fd40*/  NOP ;  /* 0x0000000000007918 */ /* 0x000fe20000000000 */
[----:B-1----:R-:W2:Y:S01]  /*fd50*/  LDL R3, [R1+0x4] ;  /* 0x0000040001037983 */ /* 0x002ea20000100800 */
[----:B------:R-:W-:Y:S01]  /*fd60*/  SYNCS.ARRIVE.TRANS64.A1T0 RZ, [UR38+0x29800], RZ ;  /* 0x029800ffffff79a7 */ /* 0x000fe20008100026 */
[----:B------:R-:W-:Y:S01]  /*fd70*/  VIADD R2, R17, 0xfffffffe ;  /* 0xfffffffe11027836 */ /* 0x000fe20000000000 */
[----:B------:R-:W1:Y:S04]  /*fd80*/  SYNCS.PHASECHK.TRANS64.TRYWAIT P0, [UR38+0x29820], R0 ;  /* 0x02982000ff0075a7 */ /* 0x000e680008000166 */
[----:B--2---:R-:W-:Y:S01]  /*fd90*/  ISETP.GE.AND P1, PT, R2, R3, PT ;  /* 0x000000030200720c */ /* 0x004fe20003f26270 */
[----:B-1----:R-:W-:-:S12]  /*fda0*/  @!P0 BRA `(.L_x_2011) ;  /* 0x00000024000c8947 */ /* 0x002fd80003800000 */
.L_x_2067:
[----:B------:R-:W-:Y:S01]  /*fdb0*/  IMAD.MOV.U32 R20, RZ, RZ, 0x1 ;  /* 0x00000001ff147424 */ /* 0x000fe200078e00ff */
[----:B------:R-:W-:Y:S06]  /*fdc0*/  @!P1 BRA `(.L_x_2012) ;  /* 0x0000000c00e49947 */ /* 0x000fec0003800000 */
[----:B-1----:R-:W2:Y:S01]  /*fdd0*/  LDL R3, [R1+0x1c] ;  /* 0x00001c0001037983 */ /* 0x002ea20000100800 */
[----:B------:R-:W-:Y:S01]  /*fde0*/  IMAD.MOV.U32 R0, RZ, RZ, 0x1 ;  /* 0x00000001ff007424 */ /* 0x000fe200078e00ff */
[C---:B--2---:R-:W-:Y:S02]  /*fdf0*/  LOP3.LUT R4, R3.reuse, 0x1, RZ, 0xfc, !PT ;  /* 0x0000000103047812 */ /* 0x044fe400078efcff */
[----:B------:R-:W-:Y:S01]  /*fe00*/  LOP3.LUT R21, R3, 0x2, RZ, 0xfc, !PT ;  /* 0x0000000203157812 */ /* 0x000fe200078efcff */
[----:B------:R-:W-:Y:S02]  /*fe10*/  IMAD.MOV.U32 R3, RZ, RZ, RZ ;  /* 0x000000ffff037224 */ /* 0x000fe400078e00ff */
[----:B------:R1:W-:Y:S05]  /*fe20*/  STL [R1+0x20], R4 ;  /* 0x0000200401007387 */ /* 0x0003ea0000100800 */
.L_x_2031:
[----:B-1----:R-:W2:Y:S01]  /*fe30*/  LDL R4, [R1+0x10] ;  /* 0x0000100001047983 */ /* 0x002ea20000100800 */
[----:B------:R-:W-:Y:S01]  /*fe40*/  VIADD R17, R3, 0x1 ;  /* 0x0000000103117836 */ /* 0x000fe20000000000 */
[----:B------:R-:W-:Y:S04]  /*fe50*/  BSSY B0, `(.L_x_2013) ;  /* 0x0000081000007945 */ /* 0x000fe80003800000 */
[----:B------:R-:W-:-:S04]  /*fe60*/  ISETP.NE.AND P0, PT, R17, 0x2, PT ;  /* 0x000000021100780c */ /* 0x000fc80003f05270 */
[----:B------:R-:W-:Y:S02]  /*fe70*/  SEL R5, RZ, 0x1, P0 ;  /* 0x00000001ff057807 */ /* 0x000fe40000000000 */
[----:B------:R-:W-:Y:S02]  /*fe80*/  SEL R17, R17, RZ, P0 ;  /* 0x000000ff11117207 */ /* 0x000fe40000000000 */
[----:B------:R-:W-:Y:S02]  /*fe90*/  LOP3.LUT R20, R0, R5, RZ, 0x3c, !PT ;  /* 0x0000000500147212 */ /* 0x000fe400078e3cff */
[----:B--2---:R-:W-:-:S13]  /*fea0*/  ISETP.NE.AND P1, PT, R4, RZ, PT ;  /* 0x000000ff0400720c */ /* 0x004fda0003f25270 */
[----:B0-----:R-:W-:Y:S05]  /*feb0*/  @!P1 BRA `(.L_x_2014) ;  /* 0x0000000400e89947 */ /* 0x001fea0003800000 */
[----:B------:R-:W2:Y:S01]  /*fec0*/  LDL R4, [R1+0x18] ;  /* 0x0000180001047983 */ /* 0x000ea20000100800 */
[----:B------:R-:W-:Y:S01]  /*fed0*/  IMAD.MOV.U32 R8, RZ, RZ, R2 ;  /* 0x000000ffff087224 */ /* 0x000fe200078e0002 */
[----:B--2---:R-:W-:-:S13]  /*fee0*/  ISETP.NE.AND P1, PT, R4, RZ, PT ;  /* 0x000000ff0400720c */ /* 0x004fda0003f25270 */
[----:B------:R-:W-:Y:S05]  /*fef0*/  @!P1 BRA `(.L_x_2015) ;  /* 0x0000000000509947 */ /* 0x000fea0003800000 */
[----:B------:R-:W2:Y:S01]  /*ff00*/  LDL R9, [R1+0x8] ;  /* 0x0000080001097983 */ /* 0x000ea20000100800 */
[----:B------:R-:W1:Y:S01]  /*ff10*/  LDC R8, c[0x0][0x43c] ;  /* 0x00010f00ff087b82 */ /* 0x000e620000000800 */
[----:B------:R-:W-:Y:S02]  /*ff20*/  ULDC.64 UR4, c[0x0][0x428] ;  /* 0x00010a0000047ab9 */ /* 0x000fe40000000a00 */
[----:B------:R-:W3:Y:S01]  /*ff30*/  LDL R10, [R1] ;  /* 0x00000000010a7983 */ /* 0x000ee20000100800 */
[----:B-1----:R-:W-:-:S13]  /*ff40*/  ISETP.NE.AND P0, PT, R8, 0x1, PT ;  /* 0x000000010800780c */ /* 0x002fda0003f05270 */
        /* <DEDUP_REMOVED lines=15> */
.L_x_2015:
[----:B------:R-:W2:Y:S01]  /*10040*/  S2R R4, SR_TID.X ;  /* 0x0000000000047919 */ /* 0x000ea20000002100 */
[----:B01----:R-:W-:Y:S02]  /*10050*/  LEA R6, R17, UR38, 0x3 ;  /* 0x0000002611067c11 */ /* 0x003fe4000f8e18ff */
[----:B--2---:R-:W-:Y:S02]  /*10060*/  LOP3.LUT R5, R4, 0x7f, RZ, 0xc0, !PT ;  /* 0x0000007f04057812 */ /* 0x004fe400078ec0ff */
[----:B------:R-:W-:Y:S02]  /*10070*/  SHF.L.U32 R4, R20, 0x1f, RZ ;  /* 0x0000001f14047819 */ /* 0x000fe400000006ff */
[----:B------:R-:W-:Y:S02]  /*10080*/  ISETP.NE.AND P1, PT, R5, RZ, PT ;  /* 0x000000ff0500720c */ /* 0x000fe40003f25270 */
[----:B------:R-:W0:Y:S02]  /*10090*/  SYNCS.PHASECHK.TRANS64.TRYWAIT P0, [R6+URZ+0x29880], R4 ;  /* 0x02988004060075a7 */ /* 0x000e24000800017f */
[----:B0-----:R-:W-:Y:S09]  /*100a0*/  @!P0 BRA `(.L_x_2016) ;  /* 0x0000002000648947 */ /* 0x001ff20003800000 */
.L_x_2068:
        /* <DEDUP_REMOVED lines=9> */
.L_x_2018:
[----:B------:R-:W-:Y:S05]  /*10140*/  BSYNC B1 ;  /* 0x0000000000017941 */ /* 0x000fea0003800000 */
.L_x_2017:
        /* <DEDUP_REMOVED lines=15> */
.L_x_2019:
        /* <DEDUP_REMOVED lines=8> */
.L_x_2069:
        /* <DEDUP_REMOVED lines=11> */
.L_x_2022:
[----:B------:R-:W-:Y:S05]  /*10370*/  BSYNC B1 ;  /* 0x0000000000017941 */ /* 0x000fea0003800000 */
.L_x_2021:
        /* <DEDUP_REMOVED lines=13> */
.L_x_2023:
        /* <DEDUP_REMOVED lines=13> */
.L_x_2024:
        /* <DEDUP_REMOVED lines=13> */
.L_x_2025:
[----:B------:R-:W-:-:S13]  /*105f0*/  @P0 ELECT P1, URZ, PT ;  /* 0x00000000003f082f */ /* 0x000fda0003820000 */
[----:B------:R-:W-:Y:S01]  /*10600*/  @P1 R2UR UR13, R16 ;  /* 0x00000000100d12ca */ /* 0x000fe200000e0000 */
[----:B------:R-:W-:Y:S01]  /*10610*/  UMOV UR12, UR36 ;  /* 0x00000024000c7c82 */ /* 0x000fe20008000000 */
[----:B------:R-:W-:-:S11]  /*10620*/  @P1 PLOP3.LUT P0, PT, P1, PT, PT, 0x8, 0x0 ;  /* 0x000000000000181c */ /* 0x000fd60000f0e170 */
[----:B------:R1:W-:Y:S01]  /*10630*/  UTMALDG.4D [UR8], [UR6], desc[UR14] ;  /* 0x00000e08060075b4 */ /* 0x0003e20008019000 */
[----:B------:R-:W-:Y:S01]  /*10640*/  PLOP3.LUT P1, PT, PT, PT, PT, 0x8, 0x0 ;  /* 0x000000000000781c */ /* 0x000fe20003f2e170 */
[----:B-1----:R-:W-:-:S12]  /*10650*/  @P0 BRA.U.ANY `(.L_x_2025) ;  /* 0xfffffffd00e40947 */ /* 0x002fd8000393ffff */
.L_x_2014:
[----:B------:R-:W-:Y:S05]  /*10660*/  BSYNC B0 ;  /* 0x0000000000007941 */ /* 0x000fea0003800000 */
.L_x_2013:
[----:B------:R-:W2:Y:S02]  /*10670*/  LDL R4, [R1+0x20] ;  /* 0x0000200001047983 */ /* 0x000ea40000100800 */
[----:B--2---:R-:W-:-:S13]  /*10680*/  ISETP.NE.AND P0, PT, R4, 0x3, PT ;  /* 0x000000030400780c */ /* 0x004fda0003f05270 */
[----:B------:R-:W-:Y:S05]  /*10690*/  @!P0 BRA `(.L_x_2026) ;  /* 0x0000000000048947 */ /* 0x000fea0003800000 */
[----:B------:R-:W-:Y:S01]  /*106a0*/  BPT.TRAP 0x1 ;  /* 0x000000040000795c */ /* 0x000fe20000300000 */
.L_x_2026:
[----:B------:R-:W-:Y:S02]  /*106b0*/  LOP3.LUT R4, R0, 0x1, RZ, 0x3c, !PT ;  /* 0x0000000100047812 */ /* 0x000fe400078e3cff */
[----:B------:R-:W-:Y:S02]  /*106c0*/  LEA R18, R3, UR38, 0x3 ;  /* 0x0000002603127c11 */ /* 0x000fe4000f8e18ff */
[----:B------:R-:W-:Y:S02]  /*106d0*/  SHF.L.U32 R4, R4, 0x1f, RZ ;  /* 0x0000001f04047819 */ /* 0x000fe400000006ff */
[----:B------:R-:W-:Y:S02]  /*106e0*/  ISETP.NE.AND P1, PT, R21, 0x3, PT ;  /* 0x000000031500780c */ /* 0x000fe40003f25270 */
[----:B------:R-:W1:Y:S02]  /*106f0*/  SYNCS.PHASECHK.TRANS64.TRYWAIT P0, [R18+URZ+0x29870], R4 ;  /* 0x02987004120075a7 */ /* 0x000e64000800017f */
[----:B-1----:R-:W-:Y:S09]  /*10700*/  @!P0 BRA `(.L_x_2027) ;  /* 0x0000001800f48947 */ /* 0x002ff20003800000 */
.L_x_2070:
[----:B------:R-:W-:Y:S05]  /*10710*/  @!P1 BRA `(.L_x_2028) ;  /* 0x0000000000049947 */ /* 0x000fea0003800000 */
[----:B------:R-:W-:Y:S01]  /*10720*/  BPT.TRAP 0x1 ;  /* 0x000000040000795c */ /* 0x000fe20000300000 */
.L_x_2028:
[----:B------:R-:W-:Y:S01]  /*10730*/  SHF.L.U32 R0, R0, 0x1f, RZ ;  /* 0x0000001f00007819 */ /* 0x000fe200000006ff */
[----:B------:R-:W-:-:S03]  /*10740*/  IMAD R12, R3, 0x5000, RZ ;  /* 0x00005000030c7824 */ /* 0x000fc600078e02ff */
[----:B------:R-:W2:Y:S02]  /*10750*/  SYNCS.PHASECHK.TRANS64.TRYWAIT P0, [R18+URZ+0x29860], R0 ;  /* 0x02986000120075a7 */ /* 0x000ea4000800017f */
[----:B--2---:R-:W-:Y:S05]  /*10760*/  @!P0 BRA `(.L_x_2029) ;  /* 0x0000001800f08947 */ /* 0x004fea0003800000 */
.L_x_2071:
[----:B-1----:R-:W2:Y:S04]  /*10770*/  LDL R4, [R1+0xc] ;  /* 0x00000c0001047983 */ /* 0x002ea80000100800 */
[----:B------:R-:W3:Y:S01]  /*10780*/  LDL R13, [R1+0x14] ;  /* 0x00001400010d7983 */ /* 0x000ee20000100800 */
[----:B------:R-:W-:Y:S05]  /*10790*/  WARPSYNC.ALL ;  /* 0x0000000000007948 */ /* 0x000fea0003800000 */
[----:B------:R-:W1:Y:S01]  /*107a0*/  S2R R3, SR_TID.X ;  /* 0x0000000000037919 */ /* 0x000e620000002100 */
[----:B0-----:R-:W-:Y:S01]  /*107b0*/  IMAD.MOV.U32 R6, RZ, RZ, 0x40 ;  /* 0x00000040ff067424 */ /* 0x001fe200078e00ff */
[----:B-1----:R-:W-:-:S04]  /*107c0*/  LOP3.LUT P0, RZ, R3, 0x4, RZ, 0xc0, !PT ;  /* 0x0000000403ff7812 */ /* 0x002fc8000780c0ff */
[----:B------:R-:W-:Y:S02]  /*107d0*/  SEL R6, R6, 0xffffffc0, !P0 ;  /* 0xffffffc006067807 */ /* 0x000fe40004000000 */
[C---:B--2---:R-:W-:Y:S02]  /*107e0*/  LOP3.LUT R0, R12.reuse, R4, RZ, 0xfc, !PT ;  /* 0x000000040c007212 */ /* 0x044fe400078efcff */
[----:B---3--:R-:W-:-:S03]  /*107f0*/  LOP3.LUT R19, R12, R13, RZ, 0xfc, !PT ;  /* 0x0000000d0c137212 */ /* 0x008fc600078efcff */
[----:B------:R-:W0:Y:S01]  /*10800*/  LDSM.16.MT88.4 R8, [R0+UR38+0xa400] ;  /* 0x00a400260008783b */ /* 0x000e220008004200 */
[----:B------:R-:W-:Y:S02]  /*10810*/  VIADD R3, R0, UR38 ;  /* 0x0000002600037c36 */ /* 0x000fe40008000000 */
[----:B------:R-:W-:Y:S02]  /*10820*/  VIADD R19, R19, UR38 ;  /* 0x0000002613137c36 */ /* 0x000fe40008000000 */
[----:B------:R-:W-:Y:S01]  /*10830*/  IMAD.IADD R3, R6, 0x1, R3 ;  /* 0x0000000106037824 */ /* 0x000fe200078e0203 */
        /* <DEDUP_REMOVED lines=67> */
.L_x_2030:
        /* <DEDUP_REMOVED lines=15> */
.L_x_2012:
[----:B------:R-:W-:-:S07]  /*10d60*/  IMAD.MOV.U32 R17, RZ, RZ, RZ ;  /* 0x000000ffff117224 */ /* 0x000fce00078e00ff */
.L_x_2032:
[----:B------:R-:W1:Y:S02]  /*10d70*/  LDL R2, [R1+0x1c] ;  /* 0x00001c0001027983 */ /* 0x000e640000100800 */
[----:B-1----:R-:W-:-:S04]  /*10d80*/  LOP3.LUT R0, R2, 0x1, RZ, 0xfc, !PT ;  /* 0x0000000102007812 */ /* 0x002fc800078efcff */
[----:B------:R-:W-:-:S13]  /*10d90*/  ISETP.NE.AND P0, PT, R0, 0x3, PT ;  /* 0x000000030000780c */ /* 0x000fda0003f05270 */
[----:B------:R-:W-:Y:S05]  /*10da0*/  @!P0 BRA `(.L_x_2033) ;  /* 0x0000000000048947 */ /* 0x000fea0003800000 */
[----:B------:R-:W-:Y:S01]  /*10db0*/  BPT.TRAP 0x1 ;  /* 0x000000040000795c */ /* 0x000fe20000300000 */
.L_x_2033:
[----:B------:R-:W-:Y:S01]  /*10dc0*/  LOP3.LUT R0, R20, 0x1, RZ, 0x3c, !PT ;  /* 0x0000000114007812 */ /* 0x000fe200078e3cff */
[----:B------:R-:W-:Y:S01]  /*10dd0*/  BSSY B0, `(.L_x_2034) ;  /* 0x0000007000007945 */ /* 0x000fe20003800000 */
[----:B------:R-:W-:Y:S02]  /*10de0*/  LEA R3, R17, UR38, 0x3 ;  /* 0x0000002611037c11 */ /* 0x000fe4000f8e18ff */
[----:B------:R-:W-:Y:S02]  /*10df0*/  SHF.L.U32 R0, R0, 0x1f, RZ ;  /* 0x0000001f00007819 */ /* 0x000fe400000006ff */
[----:B------:R-:W-:Y:S02]  /*10e00*/  LOP3.LUT R2, R2, 0x2, RZ, 0xfc, !PT ;  /* 0x0000000202027812 */ /* 0x000fe400078efcff */
[----:B------:R-:W1:Y:S02]  /*10e10*/  SYNCS.PHASECHK.TRANS64.TRYWAIT P0, [R3+URZ+0x29870], R0 ;  /* 0x02987000030075a7 */ /* 0x000e64000800017f */
[----:B------:R-:W-:Y:S01]  /*10e20*/  ISETP.NE.AND P1, PT, R2, 0x3, PT ;  /* 0x000000030200780c */ /* 0x000fe20003f25270 */
[----:B-1----:R-:W-:-:S12]  /*10e30*/  @!P0 BRA `(.L_x_2035) ;  /* 0x0000001400508947 */ /* 0x002fd80003800000 */
.L_x_2072:
[----:B------:R-:W-:Y:S05]  /*10e40*/  BSYNC B0 ;  /* 0x0000000000007941 */ /* 0x000fea0003800000 */
.L_x_2034:
[----:B------:R-:W-:Y:S05]  /*10e50*/  @!P1 BRA `(.L_x_2036) ;  /* 0x0000000000049947 */ /* 0x000fea0003800000 */
[----:B------:R-:W-:Y:S01]  /*10e60*/  BPT.TRAP 0x1 ;  /* 0x000000040000795c */ /* 0x000fe20000300000 */
.L_x_2036:
[----:B-1----:R-:W2:Y:S01]  /*10e70*/  LDL.LU R0, [R1+0xc] ;  /* 0x00000c0001007983 */ /* 0x002ea20000300800 */
[----:B------:R-:W-:Y:S01]  /*10e80*/  SHF.L.U32 R2, R20, 0x1f, RZ ;  /* 0x0000001f14027819 */ /* 0x000fe200000006ff */
[----:B------:R-:W-:-:S03]  /*10e90*/  IMAD R12, R17, 0x5000, RZ ;  /* 0x00005000110c7824 */ /* 0x000fc600078e02ff */
[----:B------:R-:W1:Y:S02]  /*10ea0*/  SYNCS.PHASECHK.TRANS64.TRYWAIT P0, [R3+URZ+0x29860], R2 ;  /* 0x02986002030075a7 */ /* 0x000e64000800017f */
[----:B--2---:R-:W-:Y:S01]  /*10eb0*/  LOP3.LUT R0, R12, R0, RZ, 0xfc, !PT ;  /* 0x000000000c007212 */ /* 0x004fe200078efcff */
[----:B-1----:R-:W-:Y:S06]  /*10ec0*/  @!P0 BRA `(.L_x_2037) ;  /* 0x0000001400408947 */ /* 0x002fec0003800000 */
.L_x_2073:
[----:B------:R-:W2:Y:S01]  /*10ed0*/  LDL.LU R13, [R1+0x14] ;  /* 0x00001400010d7983 */ /* 0x000ea20000300800 */
[----:B------:R-:W3:Y:S01]  /*10ee0*/  S2R R4, SR_TID.X ;  /* 0x0000000000047919 */ /* 0x000ee20000002100 */
[----:B-1----:R-:W-:Y:S01]  /*10ef0*/  VIADD R2, R0, UR38 ;  /* 0x0000002600027c36 */ /* 0x002fe20008000000 */
[----:B------:R-:W-:Y:S05]  /*10f00*/  WARPSYNC.ALL ;  /* 0x0000000000007948 */ /* 0x000fea0003800000 */
[----:B0-----:R-:W0:Y:S01]  /*10f10*/  LDSM.16.MT88.4 R8, [R0+UR38+0xa400] ;  /* 0x00a400260008783b */ /* 0x001e220008004200 */
[----:B---3--:R-:W-:Y:S01]  /*10f20*/  LOP3.LUT P0, RZ, R4, 0x4, RZ, 0xc0, !PT ;  /* 0x0000000404ff7812 */ /* 0x008fe2000780c0ff */
        /* <DEDUP_REMOVED lines=72> */
.L_x_2038:
        /* <DEDUP_REMOVED lines=14> */
.L_x_1993:
[----:B------:R-:W0:Y:S01]  /*11490*/  S2R R4, SR_CgaCtaId ;  /* 0x0000000000047919 */ /* 0x000e220000008800 */
[----:B------:R-:W-:Y:S02]  /*114a0*/  MOV R3, 0x400 ;  /* 0x0000040000037802 */ /* 0x000fe40000000f00 */
[----:B------:R-:W-:Y:S02]  /*114b0*/  SHF.L.U32 R2, R2, 0x1f, RZ ;  /* 0x0000001f02027819 */ /* 0x000fe400000006ff */
[----:B0-----:R-:W-:-:S04]  /*114c0*/  LEA R9, R4, R3, 0x18 ;  /* 0x0000000304097211 */ /* 0x001fc800078ec0ff */
[----:B------:R-:W0:Y:S02]  /*114d0*/  SYNCS.PHASECHK.TRANS64.TRYWAIT P0, [R9+URZ+0x29820], R2 ;  /* 0x02982002090075a7 */ /* 0x000e24000800017f */
[----:B0-----:R-:W-:Y:S05]  /*114e0*/  @!P0 BRA `(.L_x_2039) ;  /* 0x0000000c00cc8947 */ /* 0x001fea0003800000 */
.L_x_2074:
        /* <DEDUP_REMOVED lines=13> */
.L_x_2040:
        /* <DEDUP_REMOVED lines=12> */
.L_x_2075:
[----:B------:R-:W1:Y:S02]  /*11680*/  SYNCS.PHASECHK.TRANS64.TRYWAIT P1, [R7+URZ], R2 ;  /* 0x00000002070075a7 */ /* 0x000e64000802017f */
[----:B-1----:R-:W-:Y:S05]  /*11690*/  @!P1 BRA `(.L_x_2042) ;  /* 0x0000000c00889947 */ /* 0x002fea0003800000 */
.L_x_2076:
[----:B------:R-:W-:Y:S05]  /*116a0*/  @!P0 BRA `(.L_x_2043) ;  /* 0x0000000000048947 */ /* 0x000fea0003800000 */
[----:B------:R-:W-:Y:S01]  /*116b0*/  BPT.TRAP 0x1 ;  /* 0x000000040000795c */ /* 0x000fe20000300000 */
.L_x_2043:
[----:B0-----:R-:W-:-:S04]  /*116c0*/  IMAD R5, R0, 0x8, R9 ;  /* 0x0000000800057824 */ /* 0x001fc800078e0209 */
[----:B------:R-:W0:Y:S02]  /*116d0*/  SYNCS.PHASECHK.TRANS64.TRYWAIT P1, [R5+URZ+0x29860], R4 ;  /* 0x02986004050075a7 */ /* 0x000e24000802017f */
[----:B0-----:R-:W-:Y:S05]  /*116e0*/  @!P1 BRA `(.L_x_2044) ;  /* 0x0000000c00889947 */ /* 0x001fea0003800000 */
.L_x_2077:
[----:B------:R-:W-:Y:S05]  /*116f0*/  @!P0 BRA `(.L_x_2045) ;  /* 0x0000000000048947 */ /* 0x000fea0003800000 */
[----:B------:R-:W-:Y:S01]  /*11700*/  BPT.TRAP 0x1 ;  /* 0x000000040000795c */ /* 0x000fe20000300000 */
.L_x_2045:
[----:B------:R-:W-:-:S04]  /*11710*/  IMAD R3, R3, 0x8, R9 ;  /* 0x0000000803037824 */ /* 0x000fc800078e0209 */
[----:B------:R-:W2:Y:S02]  /*11720*/  SYNCS.PHASECHK.TRANS64.TRYWAIT P1, [R3+URZ+0x29860], R2 ;  /* 0x02986002030075a7 */ /* 0x000ea4000802017f */
[----:B--2---:R-:W-:Y:S05]  /*11730*/  @!P1 BRA `(.L_x_2046) ;  /* 0x0000000c00889947 */ /* 0x004fea0003800000 */
.L_x_2078:
[----:B------:R-:W-:Y:S05]  /*11740*/  @!P0 BRA `(.L_x_2047) ;  /* 0x0000000000048947 */ /* 0x000fea0003800000 */
[----:B------:R-:W-:Y:S01]  /*11750*/  BPT.TRAP 0x1 ;  /* 0x000000040000795c */ /* 0x000fe20000300000 */
.L_x_2047:
[----:B------:R-:W3:Y:S02]  /*11760*/  SYNCS.PHASECHK.TRANS64.TRYWAIT P0, [R5+URZ+0x29880], R4 ;  /* 0x02988004050075a7 */ /* 0x000ee4000800017f */
[----:B---3--:R-:W-:Y:S05]  /*11770*/  @!P0 BRA `(.L_x_2048) ;  /* 0x0000000c008c8947 */ /* 0x008fea0003800000 */
.L_x_2049:
[----:B----4-:R4:W0:Y:S02]  /*11780*/  SYNCS.PHASECHK.TRANS64.TRYWAIT P0, [R3+URZ+0x29880], R2 ;  /* 0x02988002030075a7 */ /* 0x010824000800017f */
[----:B0-----:R-:W-:Y:S05]  /*11790*/  @!P0 NANOSLEEP.SYNCS 0x989680 ;  /* 0x009896800000895d */ /* 0x001fea0003900000 */
[----:B------:R-:W0:Y:S02]  /*117a0*/  @!P0 SYNCS.PHASECHK.TRANS64 P0, [R3+URZ+0x29880], R2 ;  /* 0x02988002030085a7 */ /* 0x000e24000800007f */
[----:B0-----:R-:W-:Y:S05]  /*117b0*/  @!P0 BRA `(.L_x_2049) ;  /* 0xfffffffc00f08947 */ /* 0x001fea000383ffff */
.L_x_1952:
[----:B------:R-:W-:Y:S05]  /*117c0*/  BSYNC B6 ;  /* 0x0000000000067941 */ /* 0x000fea0003800000 */
.L_x_1949:
[----:B------:R-:W-:Y:S05]  /*117d0*/  EXIT ;  /* 0x000000000000794d */ /* 0x000fea0003800000 */
.L_x_1956:
[----:B-1----:R-:W-:-:S04]  /*117e0*/  IMAD.U32 R0, RZ, RZ, UR39 ;  /* 0x00000027ff007e24 */ /* 0x002fc8000f8e00ff */
[----:B------:R1:W2:Y:S03]  /*117f0*/  SYNCS.PHASECHK.TRANS64.TRYWAIT P0, [R0+URZ+0x29800], R3 ;  /* 0x02980003000075a7 */ /* 0x0002a6000800017f */
[----:B--2---:R-:W-:Y:S05]  /*11800*/  @!P0 NANOSLEEP.SYNCS 0x989680 ;  /* 0x009896800000895d */ /* 0x004fea0003900000 */
[----:B------:R-:W2:Y:S02]  /*11810*/  @!P0 SYNCS.PHASECHK.TRANS64 P0, [R0+URZ+0x29800], R3 ;  /* 0x02980003000085a7 */ /* 0x000ea4000800007f */
[----:B--2---:R-:W-:Y:S05]  /*11820*/  @!P0 BRA `(.L_x_1956) ;  /* 0xfffffffc00ec8947 */ /* 0x004fea000383ffff */
[----:B------:R-:W-:Y:S05]  /*11830*/  BRA `(.L_x_2050) ;  /* 0xfffffefc00807947 */ /* 0x000fea000383ffff */
.L_x_1960:
[----:B-1----:R-:W-:-:S04]  /*11840*/  IMAD.U32 R0, RZ, RZ, UR39 ;  /* 0x00000027ff007e24 */ /* 0x002fc8000f8e00ff */
[----:B------:R1:W3:Y:S03]  /*11850*/  SYNCS.PHASECHK.TRANS64.TRYWAIT P2, [R0+URZ+0x29830], R3 ;  /* 0x02983003000075a7 */ /* 0x0002e6000804017f */
[----:B---3--:R-:W-:Y:S05]  /*11860*/  @!P2 NANOSLEEP.SYNCS 0x989680 ;  /* 0x009896800000a95d */ /* 0x008fea0003900000 */
[----:B------:R-:W3:Y:S02]  /*11870*/  @!P2 SYNCS.PHASECHK.TRANS64 P2, [R0+URZ+0x29830], R3 ;  /* 0x029830030000a5a7 */ /* 0x000ee4000804007f */
[----:B---3--:R-:W-:Y:S05]  /*11880*/  @!P2 BRA `(.L_x_1960) ;  /* 0xfffffffc00eca947 */ /* 0x008fea000383ffff */
[----:B------:R-:W-:Y:S05]  /*11890*/  BRA `(.L_x_1959) ;  /* 0xfffffefc009c7947 */ /* 0x000fea000383ffff */
.L_x_1965:
[----:B-1----:R-:W-:-:S04]  /*118a0*/  IMAD.U32 R20, RZ, RZ, UR6 ;  /* 0x00000006ff147e24 */ /* 0x002fc8000f8e00ff */
[----:B------:R1:W2:Y:S03]  /*118b0*/  SYNCS.PHASECHK.TRANS64.TRYWAIT P3, [R20+URZ+0x29830], R9 ;  /* 0x02983009140075a7 */ /* 0x0002a6000806017f */
[----:B--2---:R-:W-:Y:S05]  /*118c0*/  @!P3 NANOSLEEP.SYNCS 0x989680 ;  /* 0x009896800000b95d */ /* 0x004fea0003900000 */
[----:B------:R-:W2:Y:S02]  /*118d0*/  @!P3 SYNCS.PHASECHK.TRANS64 P3, [R20+URZ+0x29830], R9 ;  /* 0x029830091400b5a7 */ /* 0x000ea4000806007f */
[----:B--2---:R-:W-:Y:S05]  /*118e0*/  @!P3 BRA `(.L_x_1965) ;  /* 0xfffffffc00ecb947 */ /* 0x004fea000383ffff */
[----:B------:R-:W-:Y:S05]  /*118f0*/  BRA `(.L_x_1962) ;  /* 0xffffff3400607947 */ /* 0x000fea000383ffff */
.L_x_1969:
[----:B-1----:R-:W-:-:S04]  /*11900*/  IMAD.U32 R14, RZ, RZ, UR6 ;  /* 0x00000006ff0e7e24 */ /* 0x002fc8000f8e00ff */
[----:B------:R1:W2:Y:S03]  /*11910*/  SYNCS.PHASECHK.TRANS64.TRYWAIT P3, [R14+URZ+0x29850], R9 ;  /* 0x029850090e0075a7 */ /* 0x0002a6000806017f */
[----:B--2---:R-:W-:Y:S05]  /*11920*/  @!P3 NANOSLEEP.SYNCS 0x989680 ;  /* 0x009896800000b95d */ /* 0x004fea0003900000 */
[----:B------:R-:W2:Y:S02]  /*11930*/  @!P3 SYNCS.PHASECHK.TRANS64 P3, [R14+URZ+0x29850], R9 ;  /* 0x029850090e00b5a7 */ /* 0x000ea4000806007f */
[----:B--2---:R-:W-:Y:S05]  /*11940*/  @!P3 BRA `(.L_x_1969) ;  /* 0xfffffffc00ecb947 */ /* 0x004fea000383ffff */
[----:B------:R-:W-:Y:S05]  /*11950*/  BRA `(.L_x_1966) ;  /* 0xffffff4000707947 */ /* 0x000fea000383ffff */
.L_x_1976:
[----:B-1----:R-:W-:-:S04]  /*11960*/  IMAD.U32 R14, RZ, RZ, UR6 ;  /* 0x00000006ff0e7e24 */ /* 0x002fc8000f8e00ff */
[----:B------:R1:W2:Y:S03]  /*11970*/  SYNCS.PHASECHK.TRANS64.TRYWAIT P2, [R14+URZ+0x29830], R9 ;  /* 0x029830090e0075a7 */ /* 0x0002a6000804017f */
[----:B--2---:R-:W-:Y:S05]  /*11980*/  @!P2 NANOSLEEP.SYNCS 0x989680 ;  /* 0x009896800000a95d */ /* 0x004fea0003900000 */
[----:B------:R-:W2:Y:S02]  /*11990*/  @!P2 SYNCS.PHASECHK.TRANS64 P2, [R14+URZ+0x29830], R9 ;  /* 0x029830090e00a5a7 */ /* 0x000ea4000804007f */
[----:B--2---:R-:W-:Y:S05]  /*119a0*/  @!P2 BRA `(.L_x_1976) ;  /* 0xfffffffc00eca947 */ /* 0x004fea000383ffff */
[----:B------:R-:W-:Y:S05]  /*119b0*/  BRA `(.L_x_1973) ;  /* 0xffffff6c002c7947 */ /* 0x000fea000383ffff */
.L_x_1980:
[----:B-1----:R-:W-:-:S04]  /*119c0*/  IMAD.U32 R14, RZ, RZ, UR6 ;  /* 0x00000006ff0e7e24 */ /* 0x002fc8000f8e00ff */
[----:B------:R1:W2:Y:S03]  /*119d0*/  SYNCS.PHASECHK.TRANS64.TRYWAIT P2, [R14+URZ+0x29850], R9 ;  /* 0x029850090e0075a7 */ /* 0x0002a6000804017f */
[----:B--2---:R-:W-:Y:S05]  /*119e0*/  @!P2 NANOSLEEP.SYNCS 0x989680 ;  /* 0x009896800000a95d */ /* 0x004fea0003900000 */
[----:B------:R-:W2:Y:S02]  /*119f0*/  @!P2 SYNCS.PHASECHK.TRANS64 P2, [R14+URZ+0x29850], R9 ;  /* 0x029850090e00a5a7 */ /* 0x000ea4000804007f */
[----:B--2---:R-:W-:Y:S05]  /*11a00*/  @!P2 BRA `(.L_x_1980) ;  /* 0xfffffffc00eca947 */ /* 0x004fea000383ffff */
[----:B------:R-:W-:Y:S05]  /*11a10*/  BRA `(.L_x_1977) ;  /* 0xffffff78002c7947 */ /* 0x000fea000383ffff */
.L_x_1986:
[----:B-1----:R-:W-:-:S04]  /*11a20*/  IMAD.U32 R5, RZ, RZ, UR5 ;  /* 0x00000005ff057e24 */ /* 0x002fc8000f8e00ff */
[----:B------:R1:W2:Y:S03]  /*11a30*/  SYNCS.PHASECHK.TRANS64.TRYWAIT P0, [R5+URZ+0x29850], R0 ;  /* 0x02985000050075a7 */ /* 0x0002a6000800017f */
[----:B--2---:R-:W-:Y:S05]  /*11a40*/  @!P0 NANOSLEEP.SYNCS 0x989680 ;  /* 0x009896800000895d */ /* 0x004fea0003900000 */
[----:B------:R-:W2:Y:S02]  /*11a50*/  @!P0 SYNCS.PHASECHK.TRANS64 P0, [R5+URZ+0x29850], R0 ;  /* 0x02985000050085a7 */ /* 0x000ea4000800007f */
[----:B--2---:R-:W-:Y:S05]  /*11a60*/  @!P0 BRA `(.L_x_1986) ;  /* 0xfffffffc00ec8947 */ /* 0x004fea000383ffff */
[----:B------:R-:W-:Y:S05]  /*11a70*/  BRA `(.L_x_1985) ;  /* 0xffffff9400e07947 */ /* 0x000fea000383ffff */
.L_x_1999:
[----:B------:R-:W-:Y:S02]  /*11a80*/  IMAD.MOV.U32 R13, RZ, RZ, R4 ;  /* 0x000000ffff0d7224 */ /* 0x000fe400078e0004 */
[----:B------:R-:W-:Y:S02]  /*11a90*/  IMAD.MOV.U32 R12, RZ, RZ, RZ ;  /* 0x000000ffff0c7224 */ /* 0x000fe400078e00ff */
[----:B------:R-:W-:Y:S02]  /*11aa0*/  IMAD.MOV.U32 R11, RZ, RZ, 0x1f ;  /* 0x0000001fff0b7424 */ /* 0x000fe400078e00ff */
[----:B------:R-:W-:-:S07]  /*11ab0*/  IMAD.MOV.U32 R15, RZ, RZ, -0x1 ;  /* 0xffffffffff0f7424 */ /* 0x000fce00078e00ff */
[----:B0-----:R-:W-:Y:S05]  /*11ac0*/  WARPSYNC.COLLECTIVE R15, `(.L_x_2051) ;  /* 0x000000000f087348 */ /* 0x001fea0003c00000 */
[----:B------:R1:W2:Y:S02]  /*11ad0*/  SHFL.IDX P6, R14, R13, R12, R11 ;  /* 0x0000000c0d0e7389 */ /* 0x0002a400000c000b */
[----:B012---:R-:W-:Y:S01]  /*11ae0*/  ENDCOLLECTIVE ;  /* 0x000000000000791b */ /* 0x007fe20003800000 */
.L_x_2051:
[----:B------:R-:W-:Y:S05]  /*11af0*/  BRA `(.L_x_2052) ;  /* 0xffffffd000e07947 */ /* 0x000fea000383ffff */
.L_x_2001:
[----:B------:R-:W-:Y:S01]  /*11b00*/  BSSY B0, `(.L_x_2053) ;  /* 0x0000006000007945 */ /* 0x000fe20003800000 */
[----:B------:R-:W-:-:S07]  /*11b10*/  IMAD.MOV.U32 R15, RZ, RZ, -0x1 ;  /* 0xffffffffff0f7424 */ /* 0x000fce00078e00ff */
[----:B-1----:R-:W-:Y:S05]  /*11b20*/  WARPSYNC.COLLECTIVE R15, `(.L_x_2054) ;  /* 0x000000000f0c7348 */ /* 0x002fea0003c00000 */
[----:B------:R-:W-:Y:S02]  /*11b30*/  ELECT P6, UR62, PT ;  /* 0x00000000003e782f */ /* 0x000fe400038c0000 */
[----:B------:R-:W-:Y:S01]  /*11b40*/  MOV R14, UR62 ;  /* 0x0000003e000e7c02 */ /* 0x000fe20008000f00 */
[----:B-1----:R-:W-:Y:S10]  /*11b50*/  ENDCOLLECTIVE ;  /* 0x000000000000791b */ /* 0x002ff40003800000 */
.L_x_2054:
[----:B------:R-:W-:Y:S05]  /*11b60*/  BSYNC B0 ;  /* 0x0000000000007941 */ /* 0x000fea0003800000 */
.L_x_2053:
[----:B------:R-:W-:Y:S05]  /*11b70*/  BRA `(.L_x_2055) ;  /* 0xffffffd000e47947 */ /* 0x000fea000383ffff */
.L_x_2003:
[----:B0-----:R-:W-:-:S04]  /*11b80*/  IMAD.U32 R3, RZ, RZ, UR38 ;  /* 0x00000026ff037e24 */ /* 0x001fc8000f8e00ff */
[----:B------:R0:W2:Y:S03]  /*11b90*/  SYNCS.PHASECHK.TRANS64.TRYWAIT P0, [R3+URZ+0x29880], R2 ;  /* 0x02988002030075a7 */ /* 0x0000a6000800017f */
[----:B--2---:R-:W-:Y:S05]  /*11ba0*/  @!P0 NANOSLEEP.SYNCS 0x989680 ;  /* 0x009896800000895d */ /* 0x004fea0003900000 */
[----:B------:R-:W2:Y:S02]  /*11bb0*/  @!P0 SYNCS.PHASECHK.TRANS64 P0, [R3+URZ+0x29880], R2 ;  /* 0x02988002030085a7 */ /* 0x000ea4000800007f */
[----:B--2---:R-:W-:Y:S05]  /*11bc0*/  @!P0 BRA `(.L_x_2003) ;  /* 0xfffffffc00ec8947 */ /* 0x004fea000383ffff */
[----:B------:R-:W-:Y:S05]  /*11bd0*/  BRA `(.L_x_2056) ;  /* 0xffffffd400307947 */ /* 0x000fea000383ffff */
.L_x_2005:
[----:B0-----:R-:W-:-:S04]  /*11be0*/  IMAD.U32 R3, RZ, RZ, UR38 ;  /* 0x00000026ff037e24 */ /* 0x001fc8000f8e00ff */
[----:B------:R0:W2:Y:S03]  /*11bf0*/  SYNCS.PHASECHK.TRANS64.TRYWAIT P0, [R3+URZ+0x29840], R2 ;  /* 0x02984002030075a7 */ /* 0x0000a6000800017f */
[----:B--2---:R-:W-:Y:S05]  /*11c00*/  @!P0 NANOSLEEP.SYNCS 0x989680 ;  /* 0x009896800000895d */ /* 0x004fea0003900000 */
[----:B------:R-:W2:Y:S02]  /*11c10*/  @!P0 SYNCS.PHASECHK.TRANS64 P0, [R3+URZ+0x29840], R2 ;  /* 0x02984002030085a7 */ /* 0x000ea4000800007f */
[----:B--2---:R-:W-:Y:S05]  /*11c20*/  @!P0 BRA `(.L_x_2005) ;  /* 0xfffffffc00ec8947 */ /* 0x004fea000383ffff */
[----:B------:R-:W-:Y:S05]  /*11c30*/  BRA `(.L_x_2057) ;  /* 0xffffffd400707947 */ /* 0x000fea000383ffff */
.L_x_2008:
[----:B------:R-:W-:Y:S01]  /*11c40*/  IMAD.MOV.U32 R13, RZ, RZ, R4 ;  /* 0x000000ffff0d7224 */ /* 0x000fe200078e0004 */
[----:B------:R-:W-:Y:S01]  /*11c50*/  LEA.HI R2, R18, UR39, RZ, 0x1e ;  /* 0x0000002712027c11 */ /* 0x000fe2000f8ff0ff */
[----:B------:R-:W-:Y:S02]  /*11c60*/  IMAD.MOV.U32 R12, RZ, RZ, RZ ;  /* 0x000000ffff0c7224 */ /* 0x000fe400078e00ff */
[----:B------:R-:W-:Y:S02]  /*11c70*/  IMAD.MOV.U32 R11, RZ, RZ, 0x1c1f ;  /* 0x00001c1fff0b7424 */ /* 0x000fe400078e00ff */
[----:B------:R-:W-:Y:S02]  /*11c80*/  IMAD.MOV.U32 R15, RZ, RZ, -0x1 ;  /* 0xffffffffff0f7424 */ /* 0x000fe400078e00ff */
[----:B------:R-:W-:-:S07]  /*11c90*/  VIADD R10, R2, 0x20 ;  /* 0x00000020020a7836 */ /* 0x000fce0000000000 */
[----:B------:R-:W-:Y:S05]  /*11ca0*/  WARPSYNC.COLLECTIVE R15, `(.L_x_2058) ;  /* 0x000000000f087348 */ /* 0x000fea0003c00000 */
[----:B------:R0:W1:Y:S02]  /*11cb0*/  SHFL.IDX P6, R14, R13, R12, R11 ;  /* 0x0000000c0d0e7389 */ /* 0x00006400000c000b */
[----:B01----:R-:W-:Y:S01]  /*11cc0*/  ENDCOLLECTIVE ;  /* 0x000000000000791b */ /* 0x003fe20003800000 */
.L_x_2058:
[----:B------:R-:W-:Y:S02]  /*11cd0*/  IMAD.MOV.U32 R13, RZ, RZ, R5 ;  /* 0x000000ffff0d7224 */ /* 0x000fe400078e0005 */
[----:B------:R-:W-:-:S07]  /*11ce0*/  IMAD.MOV.U32 R6, RZ, RZ, R14 ;  /* 0x000000ffff067224 */ /* 0x000fce00078e000e */
[----:B------:R-:W-:Y:S05]  /*11cf0*/  WARPSYNC.COLLECTIVE R15, `(.L_x_2059) ;  /* 0x000000000f087348 */ /* 0x000fea0003c00000 */
[----:B------:R0:W1:Y:S02]  /*11d00*/  SHFL.IDX P6, R14, R13, R12, R11 ;  /* 0x0000000c0d0e7389 */ /* 0x00006400000c000b */
[----:B01----:R-:W-:Y:S01]  /*11d10*/  ENDCOLLECTIVE ;  /* 0x000000000000791b */ /* 0x003fe20003800000 */
.L_x_2059:
[----:B------:R-:W-:Y:S02]  /*11d20*/  ULDC UR4, c[0x0][0x288] ;  /* 0x0000a20000047ab9 */ /* 0x000fe40000000800 */
[----:B------:R-:W-:-:S05]  /*11d30*/  IMAD R3, R9, UR4, RZ ;  /* 0x0000000409037c24 */ /* 0x000fca000f8e02ff */
[----:B------:R-:W-:Y:S01]  /*11d40*/  ISETP.GE.AND P4, PT, R2, R3, PT ;  /* 0x000000030200720c */ /* 0x000fe20003f86270 */
[----:B------:R-:W-:Y:S02]  /*11d50*/  IMAD.MOV.U32 R13, RZ, RZ, R4 ;  /* 0x000000ffff0d7224 */ /* 0x000fe400078e0004 */
[----:B------:R-:W-:-:S10]  /*11d60*/  IMAD.MOV.U32 R12, RZ, RZ, 0x1 ;  /* 0x00000001ff0c7424 */ /* 0x000fd400078e00ff */
[----:B------:R-:W-:Y:S02]  /*11d70*/  @!P4 VIADD R9, R0, UR38 ;  /* 0x000000260009cc36 */ /* 0x000fe40008000000 */
[----:B------:R-:W-:-:S07]  /*11d80*/  IMAD.MOV.U32 R7, RZ, RZ, R14 ;  /* 0x000000ffff077224 */ /* 0x000fce00078e000e */
[----:B------:R-:W-:Y:S05]  /*11d90*/  WARPSYNC.COLLECTIVE R15, `(.L_x_2060) ;  /* 0x000000000f087348 */ /* 0x000fea0003c00000 */
[----:B------:R0:W1:Y:S02]  /*11da0*/  SHFL.IDX P6, R14, R13, R12, R11 ;  /* 0x0000000c0d0e7389 */ /* 0x00006400000c000b */
[----:B01----:R-:W-:Y:S01]  /*11db0*/  ENDCOLLECTIVE ;  /* 0x000000000000791b */ /* 0x003fe20003800000 */
.L_x_2060:
[----:B------:R-:W-:-:S05]  /*11dc0*/  @!P4 IADD3 R7, P3, R8, R7, RZ ;  /* 0x000000070807c210 */ /* 0x000fca0007f7e0ff */
[----:B------:R-:W-:Y:S01]  /*11dd0*/  @!P4 IMAD.X R6, RZ, RZ, R6, P3 ;  /* 0x000000ffff06c224 */ /* 0x000fe200018e0606 */
[----:B------:R-:W-:Y:S01]  /*11de0*/  ISETP.GE.AND P3, PT, R10, R3, PT ;  /* 0x000000030a00720c */ /* 0x000fe20003f66270 */
[----:B------:R-:W-:-:S03]  /*11df0*/  VIADD R10, R2, 0x40 ;  /* 0x00000040020a7836 */ /* 0x000fc60000000000 */
        /* <DEDUP_REMOVED lines=14> */
.L_x_2061:
[----:B------:R-:W-:Y:S02]  /*11ee0*/  @!P3 VIADD R9, R0, UR38 ;  /* 0x000000260009bc36 */ /* 0x000fe40008000000 */
[----:B------:R-:W-:Y:S02]  /*11ef0*/  IMAD.MOV.U32 R13, RZ, RZ, R4 ;  /* 0x000000ffff0d7224 */ /* 0x000fe400078e0004 */
[----:B------:R-:W-:Y:S02]  /*11f00*/  IMAD.MOV.U32 R12, RZ, RZ, 0x2 ;  /* 0x00000002ff0c7424 */ /* 0x000fe400078e00ff */
[----:B------:R-:W-:-:S07]  /*11f10*/  IMAD.MOV.U32 R7, RZ, RZ, R14 ;  /* 0x000000ffff077224 */ /* 0x000fce00078e000e */
[----:B------:R-:W-:Y:S05]  /*11f20*/  WARPSYNC.COLLECTIVE R15, `(.L_x_2062) ;  /* 0x000000000f087348 */ /* 0x000fea0003c00000 */
[----:B------:R0:W1:Y:S02]  /*11f30*/  SHFL.IDX P6, R14, R13, R12, R11 ;  /* 0x0000000c0d0e7389 */ /* 0x00006400000c000b */
[----:B01----:R-:W-:Y:S01]  /*11f40*/  ENDCOLLECTIVE ;  /* 0x000000000000791b */ /* 0x003fe20003800000 */
.L_x_2062:
[----:B------:R-:W-:-:S05]  /*11f50*/  @!P3 IADD3 R7, P4, R8, R7, RZ ;  /* 0x000000070807b210 */ /* 0x000fca0007f9e0ff */
[----:B------:R-:W-:-:S05]  /*11f60*/  @!P3 IMAD.X R6, RZ, RZ, R6, P4 ;  /* 0x000000ffff06b224 */ /* 0x000fca00020e0606 */
        /* <DEDUP_REMOVED lines=15> */
.L_x_2063:
[----:B------:R-:W-:Y:S02]  /*12060*/  @!P3 VIADD R19, R0, UR38 ;  /* 0x000000260013bc36 */ /* 0x000fe40008000000 */
[----:B------:R-:W-:Y:S02]  /*12070*/  IMAD.MOV.U32 R13, RZ, RZ, R4 ;  /* 0x000000ffff0d7224 */ /* 0x000fe400078e0004 */
[----:B------:R-:W-:Y:S02]  /*12080*/  IMAD.MOV.U32 R12, RZ, RZ, 0x3 ;  /* 0x00000003ff0c7424 */ /* 0x000fe400078e00ff */
[----:B------:R-:W-:-:S07]  /*12090*/  IMAD.MOV.U32 R7, RZ, RZ, R14 ;  /* 0x000000ffff077224 */ /* 0x000fce00078e000e */
[----:B------:R-:W-:Y:S05]  /*120a0*/  WARPSYNC.COLLECTIVE R15, `(.L_x_2064) ;  /* 0x000000000f087348 */ /* 0x000fea0003c00000 */
[----:B------:R0:W1:Y:S02]  /*120b0*/  SHFL.IDX P6, R14, R13, R12, R11 ;  /* 0x0000000c0d0e7389 */ /* 0x00006400000c000b */
[----:B01----:R-:W-:Y:S01]  /*120c0*/  ENDCOLLECTIVE ;  /* 0x000000000000791b */ /* 0x003fe20003800000 */
.L_x_2064:
[----:B------:R-:W-:-:S05]  /*120d0*/  @!P3 IADD3 R7, P4, R8, R7, RZ ;  /* 0x000000070807b210 */ /* 0x000fca0007f9e0ff */
[----:B------:R-:W-:-:S05]  /*120e0*/  @!P3 IMAD.X R6, RZ, RZ, R6, P4 ;  /* 0x000000ffff06b224 */ /* 0x000fca00020e0606 */
[----:B------:R-:W-:Y:S01]  /*120f0*/  @!P3 LOP3.LUT R7, R7, R6, RZ, 0x3c, !PT ;  /* 0x000000060707b212 */ /* 0x000fe200078e3cff */
[----:B------:R-:W-:-:S03]  /*12100*/  IMAD.MOV.U32 R13, RZ, RZ, R5 ;  /* 0x000000ffff0d7224 */ /* 0x000fc600078e0005 */
[----:B------:R-:W-:-:S04]  /*12110*/  @!P3 LOP3.LUT R6, R7, R6, RZ, 0x3c, !PT ;  /* 0x000000060706b212 */ /* 0x000fc800078e3cff */
[----:B------:R-:W-:Y:S01]  /*12120*/  @!P3 LOP3.LUT R7, R7, R6, RZ, 0x3c, !PT ;  /* 0x000000060707b212 */ /* 0x000fe200078e3cff */
[----:B------:R-:W-:-:S04]  /*12130*/  IMAD.MOV.U32 R4, RZ, RZ, R14 ;  /* 0x000000ffff047224 */ /* 0x000fc800078e000e */
[----:B------:R-:W-:Y:S01]  /*12140*/  @!PT LDS RZ, [RZ] ;  /* 0x00000000fffff984 */ /* 0x000fe20000000800 */
[----:B------:R-:W-:Y:S01]  /*12150*/  @!PT LDS RZ, [RZ] ;  /* 0x00000000fffff984 */ /* 0x000fe20000000800 */
[----:B------:R-:W-:Y:S01]  /*12160*/  @!PT LDS RZ, [RZ] ;  /* 0x00000000fffff984 */ /* 0x000fe20000000800 */
[----:B------:R0:W-:Y:S04]  /*12170*/  @!P3 LDGSTS.E.BYPASS.LTC128B.128 [R19+0x15400], desc[UR48][R6.64], !P2 ;  /* 0x154000000613bfae */ /* 0x0001e8000d101d70 */
[----:B------:R0:W-:Y:S04]  /*12180*/  @!P3 LDGSTS.E.BYPASS.LTC128B.128 [R19+0x17400], desc[UR48][R6.64+0x40], !P0 ;  /* 0x174000400613bfae */ /* 0x0001e8000c101d70 */
[----:B------:R0:W-:Y:S02]  /*12190*/  @!P3 LDGSTS.E.BYPASS.LTC128B.128 [R19+0x19400], desc[UR48][R6.64+0x80], !P1 ;  /* 0x194000800613bfae */ /* 0x0001e4000c901d70 */
[----:B0-----:R-:W-:Y:S05]  /*121a0*/  WARPSYNC.COLLECTIVE R15, `(.L_x_2065) ;  /* 0x000000000f087348 */ /* 0x001fea0003c00000 */
[----:B------:R1:W2:Y:S02]  /*121b0*/  SHFL.IDX P6, R14, R13, R12, R11 ;  /* 0x0000000c0d0e7389 */ /* 0x0002a400000c000b */
[----:B012---:R-:W-:Y:S01]  /*121c0*/  ENDCOLLECTIVE ;  /* 0x000000000000791b */ /* 0x007fe20003800000 */
.L_x_2065:
[----:B------:R-:W-:Y:S05]  /*121d0*/  BRA `(.L_x_2066) ;  /* 0xffffffd8008c7947 */ /* 0x000fea000383ffff */
.L_x_2011:
[----:B-1----:R-:W-:-:S04]  /*121e0*/  IMAD.U32 R3, RZ, RZ, UR38 ;  /* 0x00000026ff037e24 */ /* 0x002fc8000f8e00ff */
[----:B------:R1:W2:Y:S03]  /*121f0*/  SYNCS.PHASECHK.TRANS64.TRYWAIT P0, [R3+URZ+0x29820], R0 ;  /* 0x02982000030075a7 */ /* 0x0002a6000800017f */
[----:B--2---:R-:W-:Y:S05]  /*12200*/  @!P0 NANOSLEEP.SYNCS 0x989680 ;  /* 0x009896800000895d */ /* 0x004fea0003900000 */
[----:B------:R-:W2:Y:S02]  /*12210*/  @!P0 SYNCS.PHASECHK.TRANS64 P0, [R3+URZ+0x29820], R0 ;  /* 0x02982000030085a7 */ /* 0x000ea4000800007f */
[----:B--2---:R-:W-:Y:S05]  /*12220*/  @!P0 BRA `(.L_x_2011) ;  /* 0xfffffffc00ec8947 */ /* 0x004fea000383ffff */
[----:B------:R-:W-:Y:S05]  /*12230*/  BRA `(.L_x_2067) ;  /* 0xffffffd800dc7947 */ /* 0x000fea000383ffff */
.L_x_2016:
[----:B0-----:R0:W1:Y:S02]  /*12240*/  SYNCS.PHASECHK.TRANS64.TRYWAIT P0, [R6+URZ+0x29880], R4 ;  /* 0x02988004060075a7 */ /* 0x001064000800017f */
[----:B-1----:R-:W-:Y:S05]  /*12250*/  @!P0 NANOSLEEP.SYNCS 0x989680 ;  /* 0x009896800000895d */ /* 0x002fea0003900000 */
[----:B------:R-:W1:Y:S02]  /*12260*/  @!P0 SYNCS.PHASECHK.TRANS64 P0, [R6+URZ+0x29880], R4 ;  /* 0x02988004060085a7 */ /* 0x000e64000800007f */
[----:B-1----:R-:W-:Y:S05]  /*12270*/  @!P0 BRA `(.L_x_2016) ;  /* 0xfffffffc00f08947 */ /* 0x002fea000383ffff */
[----:B------:R-:W-:Y:S05]  /*12280*/  BRA `(.L_x_2068) ;  /* 0xffffffdc00887947 */ /* 0x000fea000383ffff */
.L_x_2020:
[----:B-1----:R1:W2:Y:S02]  /*12290*/  SYNCS.PHASECHK.TRANS64.TRYWAIT P0, [R6+URZ+0x29840], R4 ;  /* 0x02984004060075a7 */ /* 0x0022a4000800017f */
[----:B--2---:R-:W-:Y:S05]  /*122a0*/  @!P0 NANOSLEEP.SYNCS 0x989680 ;  /* 0x009896800000895d */ /* 0x004fea0003900000 */
[----:B------:R-:W2:Y:S02]  /*122b0*/  @!P0 SYNCS.PHASECHK.TRANS64 P0, [R6+URZ+0x29840], R4 ;  /* 0x02984004060085a7 */ /* 0x000ea4000800007f */
[----:B--2---:R-:W-:Y:S05]  /*122c0*/  @!P0 BRA `(.L_x_2020) ;  /* 0xfffffffc00f08947 */ /* 0x004fea000383ffff */
[----:B------:R-:W-:Y:S05]  /*122d0*/  BRA `(.L_x_2069) ;  /* 0xffffffdc00f87947 */ /* 0x000fea000383ffff */
.L_x_2027:
[----:B-1----:R1:W2:Y:S02]  /*122e0*/  SYNCS.PHASECHK.TRANS64.TRYWAIT P0, [R18+URZ+0x29870], R4 ;  /* 0x02987004120075a7 */ /* 0x0022a4000800017f */
[----:B--2---:R-:W-:Y:S05]  /*122f0*/  @!P0 NANOSLEEP.SYNCS 0x989680 ;  /* 0x009896800000895d */ /* 0x004fea0003900000 */
[----:B------:R-:W2:Y:S02]  /*12300*/  @!P0 SYNCS.PHASECHK.TRANS64 P0, [R18+URZ+0x29870], R4 ;  /* 0x02987004120085a7 */ /* 0x000ea4000800007f */
[----:B--2---:R-:W-:Y:S05]  /*12310*/  @!P0 BRA `(.L_x_2027) ;  /* 0xfffffffc00f08947 */ /* 0x004fea000383ffff */
[----:B------:R-:W-:Y:S05]  /*12320*/  BRA `(.L_x_2070) ;  /* 0xffffffe000f87947 */ /* 0x000fea000383ffff */
.L_x_2029:
[----:B--2---:R2:W3:Y:S02]  /*12330*/  SYNCS.PHASECHK.TRANS64.TRYWAIT P0, [R18+URZ+0x29860], R0 ;  /* 0x02986000120075a7 */ /* 0x0044e4000800017f */
[----:B---3--:R-:W-:Y:S05]  /*12340*/  @!P0 NANOSLEEP.SYNCS 0x989680 ;  /* 0x009896800000895d */ /* 0x008fea0003900000 */
[----:B------:R-:W3:Y:S02]  /*12350*/  @!P0 SYNCS.PHASECHK.TRANS64 P0, [R18+URZ+0x29860], R0 ;  /* 0x02986000120085a7 */ /* 0x000ee4000800007f */
[----:B---3--:R-:W-:Y:S05]  /*12360*/  @!P0 BRA `(.L_x_2029) ;  /* 0xfffffffc00f08947 */ /* 0x008fea000383ffff */
[----:B------:R-:W-:Y:S05]  /*12370*/  BRA `(.L_x_2071) ;  /* 0xffffffe000fc7947 */ /* 0x000fea000383ffff */
.L_x_2035:
[----:B-1----:R1:W2:Y:S02]  /*12380*/  SYNCS.PHASECHK.TRANS64.TRYWAIT P0, [R3+URZ+0x29870], R0 ;  /* 0x02987000030075a7 */ /* 0x0022a4000800017f */
[----:B--2---:R-:W-:Y:S05]  /*12390*/  @!P0 NANOSLEEP.SYNCS 0x989680 ;  /* 0x009896800000895d */ /* 0x004fea0003900000 */
[----:B------:R-:W2:Y:S02]  /*123a0*/  @!P0 SYNCS.PHASECHK.TRANS64 P0, [R3+URZ+0x29870], R0 ;  /* 0x02987000030085a7 */ /* 0x000ea4000800007f */
[----:B--2---:R-:W-:Y:S05]  /*123b0*/  @!P0 BRA `(.L_x_2035) ;  /* 0xfffffffc00f08947 */ /* 0x004fea000383ffff */
[----:B------:R-:W-:Y:S05]  /*123c0*/  BRA `(.L_x_2072) ;  /* 0xffffffe8009c7947 */ /* 0x000fea000383ffff */
.L_x_2037:
[----:B-1----:R1:W2:Y:S02]  /*123d0*/  SYNCS.PHASECHK.TRANS64.TRYWAIT P0, [R3+URZ+0x29860], R2 ;  /* 0x02986002030075a7 */ /* 0x0022a4000800017f */
[----:B--2---:R-:W-:Y:S05]  /*123e0*/  @!P0 NANOSLEEP.SYNCS 0x989680 ;  /* 0x009896800000895d */ /* 0x004fea0003900000 */
[----:B------:R-:W2:Y:S02]  /*123f0*/  @!P0 SYNCS.PHASECHK.TRANS64 P0, [R3+URZ+0x29860], R2 ;  /* 0x02986002030085a7 */ /* 0x000ea4000800007f */
[----:B--2---:R-:W-:Y:S05]  /*12400*/  @!P0 BRA `(.L_x_2037) ;  /* 0xfffffffc00f08947 */ /* 0x004fea000383ffff */
[----:B------:R-:W-:Y:S05]  /*12410*/  BRA `(.L_x_2073) ;  /* 0xffffffe800ac7947 */ /* 0x000fea000383ffff */
.L_x_2039:
[----:B0-----:R0:W1:Y:S02]  /*12420*/  SYNCS.PHASECHK.TRANS64.TRYWAIT P0, [R9+URZ+0x29820], R2 ;  /* 0x02982002090075a7 */ /* 0x001064000800017f */
[----:B-1----:R-:W-:Y:S05]  /*12430*/  @!P0 NANOSLEEP.SYNCS 0x989680 ;  /* 0x009896800000895d */ /* 0x002fea0003900000 */
[----:B------:R-:W1:Y:S02]  /*12440*/  @!P0 SYNCS.PHASECHK.TRANS64 P0, [R9+URZ+0x29820], R2 ;  /* 0x02982002090085a7 */ /* 0x000e64000800007f */
[----:B-1----:R-:W-:Y:S05]  /*12450*/  @!P0 BRA `(.L_x_2039) ;  /* 0xfffffffc00f08947 */ /* 0x002fea000383ffff */
[----:B------:R-:W-:Y:S05]  /*12460*/  BRA `(.L_x_2074) ;  /* 0xfffffff000207947 */ /* 0x000fea000383ffff */
.L_x_2041:
[----:B0-----:R0:W1:Y:S02]  /*12470*/  SYNCS.PHASECHK.TRANS64.TRYWAIT P1, [R5+URZ], R4 ;  /* 0x00000004050075a7 */ /* 0x001064000802017f */
[----:B-1----:R-:W-:Y:S05]  /*12480*/  @!P1 NANOSLEEP.SYNCS 0x989680 ;  /* 0x009896800000995d */ /* 0x002fea0003900000 */
[----:B------:R-:W1:Y:S02]  /*12490*/  @!P1 SYNCS.PHASECHK.TRANS64 P1, [R5+URZ], R4 ;  /* 0x00000004050095a7 */ /* 0x000e64000802007f */
[----:B-1----:R-:W-:Y:S05]  /*124a0*/  @!P1 BRA `(.L_x_2041) ;  /* 0xfffffffc00f09947 */ /* 0x002fea000383ffff */
[----:B------:R-:W-:Y:S05]  /*124b0*/  BRA `(.L_x_2075) ;  /* 0xfffffff000707947 */ /* 0x000fea000383ffff */
.L_x_2042:
[----:B-1----:R1:W2:Y:S02]  /*124c0*/  SYNCS.PHASECHK.TRANS64.TRYWAIT P1, [R7+URZ], R2 ;  /* 0x00000002070075a7 */ /* 0x0022a4000802017f */
[----:B--2---:R-:W-:Y:S05]  /*124d0*/  @!P1 NANOSLEEP.SYNCS 0x989680 ;  /* 0x009896800000995d */ /* 0x004fea0003900000 */
[----:B------:R-:W2:Y:S02]  /*124e0*/  @!P1 SYNCS.PHASECHK.TRANS64 P1, [R7+URZ], R2 ;  /* 0x00000002070095a7 */ /* 0x000ea4000802007f */
[----:B--2---:R-:W-:Y:S05]  /*124f0*/  @!P1 BRA `(.L_x_2042) ;  /* 0xfffffffc00f09947 */ /* 0x004fea000383ffff */
[----:B------:R-:W-:Y:S05]  /*12500*/  BRA `(.L_x_2076) ;  /* 0xfffffff000647947 */ /* 0x000fea000383ffff */
.L_x_2044:
[----:B0-----:R0:W2:Y:S02]  /*12510*/  SYNCS.PHASECHK.TRANS64.TRYWAIT P1, [R5+URZ+0x29860], R4 ;  /* 0x02986004050075a7 */ /* 0x0010a4000802017f */
[----:B--2---:R-:W-:Y:S05]  /*12520*/  @!P1 NANOSLEEP.SYNCS 0x989680 ;  /* 0x009896800000995d */ /* 0x004fea0003900000 */
[----:B------:R-:W2:Y:S02]  /*12530*/  @!P1 SYNCS.PHASECHK.TRANS64 P1, [R5+URZ+0x29860], R4 ;  /* 0x02986004050095a7 */ /* 0x000ea4000802007f */
[----:B--2---:R-:W-:Y:S05]  /*12540*/  @!P1 BRA `(.L_x_2044) ;  /* 0xfffffffc00f09947 */ /* 0x004fea000383ffff */
[----:B------:R-:W-:Y:S05]  /*12550*/  BRA `(.L_x_2077) ;  /* 0xfffffff000647947 */ /* 0x000fea000383ffff */
.L_x_2046:
[----:B--2---:R2:W3:Y:S02]  /*12560*/  SYNCS.PHASECHK.TRANS64.TRYWAIT P1, [R3+URZ+0x29860], R2 ;  /* 0x02986002030075a7 */ /* 0x0044e4000802017f */
[----:B---3--:R-:W-:Y:S05]  /*12570*/  @!P1 NANOSLEEP.SYNCS 0x989680 ;  /* 0x009896800000995d */ /* 0x008fea0003900000 */
[----:B------:R-:W3:Y:S02]  /*12580*/  @!P1 SYNCS.PHASECHK.TRANS64 P1, [R3+URZ+0x29860], R2 ;  /* 0x02986002030095a7 */ /* 0x000ee4000802007f */
[----:B---3--:R-:W-:Y:S05]  /*12590*/  @!P1 BRA `(.L_x_2046) ;  /* 0xfffffffc00f09947 */ /* 0x008fea000383ffff */
[----:B------:R-:W-:Y:S05]  /*125a0*/  BRA `(.L_x_2078) ;  /* 0xfffffff000647947 */ /* 0x000fea000383ffff */
.L_x_2048:
[----:B---3--:R3:W4:Y:S02]  /*125b0*/  SYNCS.PHASECHK.TRANS64.TRYWAIT P0, [R5+URZ+0x29880], R4 ;  /* 0x02988004050075a7 */ /* 0x008724000800017f */
[----:B----4-:R-:W-:Y:S05]  /*125c0*/  @!P0 NANOSLEEP.SYNCS 0x989680 ;  /* 0x009896800000895d */ /* 0x010fea0003900000 */
[----:B------:R-:W4:Y:S02]  /*125d0*/  @!P0 SYNCS.PHASECHK.TRANS64 P0, [R5+URZ+0x29880], R4 ;  /* 0x02988004050085a7 */ /* 0x000f24000800007f */
[----:B----4-:R-:W-:Y:S05]  /*125e0*/  @!P0 BRA `(.L_x_2048) ;  /* 0xfffffffc00f08947 */ /* 0x010fea000383ffff */
[----:B------:R-:W-:Y:S05]  /*125f0*/  BRA `(.L_x_2049) ;  /* 0xfffffff000607947 */ /* 0x000fea000383ffff */
.L_x_2079:
        /* <DEDUP_REMOVED lines=16> */
.L_x_2850:


//--------------------- .text._ZN7cutlass13device_kernelIN5flash11enable_sm90INS1_16FlashAttnFwdSm90INS1_25CollectiveMainloopFwdSm90ILi2EN4cute5tupleIJNS5_1CILi1EEES8_S8_EEENS6_IJNS7_ILi128EEENS7_ILi160EEENS7_ILi192EEEEEELi128ENS_12float_e4m3_tEfNS_4arch4Sm90ELb1ELb0ELb0ELb1ELb0ELb0ELb0ELb1ELb1ELb1ELb1ELb0EEENS1_21CollectiveEpilogueFwdINS6_IJSA_SA_SB_EEES9_NS_10bfloat16_tESG_Li256ELb1ELb1ELb1ELb1EEENS1_36VarlenDynamicPersistentTileSchedulerILi128ELi160ELi256ELi128ELb1ELb1ELb1ELb1ELb1ELb1EEEEEEEEEvNT_6ParamsE --------------------------
	.section	.text._ZN7cutlass13device_kernelIN5flash11enable_sm90INS1_16FlashAttnFwdSm90INS1_25CollectiveMainloopFwdSm90ILi2EN4cute5tupleIJNS5_1CILi1EEES8_S8_EEENS6_IJNS7_ILi128EEENS7_ILi160EEENS7_ILi192EEEEEELi128ENS_12float_e4m3_tEfNS_4arch4Sm90ELb1ELb0ELb0ELb1ELb0ELb0ELb0ELb1ELb1ELb1ELb1ELb0EEENS1_21CollectiveEpilogueFwdINS6_IJSA_SA_SB_EEES9_NS_10bfloat16_tESG_Li256ELb1ELb1ELb1ELb1EEENS1_36VarlenDynamicPersistentTileSchedulerILi128ELi160ELi256ELi128ELb1ELb1ELb1ELb1ELb1ELb1EEEEEEEEEvNT_6ParamsE,"ax",@progbits
	.align	128
.text._ZN7cutlass13device_kernelIN5flash11enable_sm90INS1_16FlashAttnFwdSm90INS1_25CollectiveMainloopFwdSm90ILi2EN4cute5tupleIJNS5_1CILi1EEES8_S8_EEENS6_IJNS7_ILi128EEENS7_ILi160EEENS7_ILi192EEEEEELi128ENS_12float_e4m3_tEfNS_4arch4Sm90ELb1ELb0ELb0ELb1ELb0ELb0ELb0ELb1ELb1ELb1ELb1ELb0EEENS1_21CollectiveEpilogueFwdINS6_IJSA_SA_SB_EEES9_NS_10bfloat16_tESG_Li256ELb1ELb1ELb1ELb1EEENS1_36VarlenDynamicPersistentTileSchedulerILi128ELi160ELi256ELi128ELb1ELb1ELb1ELb1ELb1ELb1EEEEEEEEEvNT_6ParamsE:
        .type           _ZN7cutlass13device_kernelIN5flash11enable_sm90INS1_16FlashAttnFwdSm90INS1_25CollectiveMainloopFwdSm90ILi2EN4cute5tupleIJNS5_1CILi1EEES8_S8_EEENS6_IJNS7_ILi128EEENS7_ILi160EEENS7_ILi192EEEEEELi128ENS_12float_e4m3_tEfNS_4arch4Sm90ELb1ELb0ELb0ELb1ELb0ELb0ELb0ELb1ELb1ELb1ELb1ELb0EEENS1_21CollectiveEpilogueFwdINS6_IJSA_SA_SB_EEES9_NS_10bfloat16_tESG_Li256ELb1ELb1ELb1ELb1EEENS1_36VarlenDynamicPersistentTileSchedulerILi128ELi160ELi256ELi128ELb1ELb1ELb1ELb1ELb1ELb1EEEEEEEEEvNT_6ParamsE,@function
        .size           _ZN7cutlass13device_kernelIN5flash11enable_sm90INS1_16FlashAttnFwdSm90INS1_25CollectiveMainloopFwdSm90ILi2EN4cute5tupleIJNS5_1CILi1EEES8_S8_EEENS6_IJNS7_ILi128EEENS7_ILi160EEENS7_ILi192EEEEEELi128ENS_12float_e4m3_tEfNS_4arch4Sm90ELb1ELb0ELb0ELb1ELb0ELb0ELb0ELb1ELb1ELb1ELb1ELb0EEENS1_21CollectiveEpilogueFwdINS6_IJSA_SA_SB_EEES9_NS_10bfloat16_tESG_Li256ELb1ELb1ELb1ELb1EEENS1_36VarlenDynamicPersistentTileSchedulerILi128ELi160ELi256ELi128ELb1ELb1ELb1ELb1ELb1ELb1EEEEEEEEEvNT_6ParamsE,(.L_x_2851 - _ZN7cutlass13device_kernelIN5flash11enable_sm90INS1_16FlashAttnFwdSm90INS1_25CollectiveMainloopFwdSm90ILi2EN4cute5tupleIJNS5_1CILi1EEES8_S8_EEENS6_IJNS7_ILi128EEENS7_ILi160EEENS7_ILi192EEEEEELi128ENS_12float_e4m3_tEfNS_4arch4Sm90ELb1ELb0ELb0ELb1ELb0ELb0ELb0ELb1ELb1ELb1ELb1ELb0EEENS1_21CollectiveEpilogueFwdINS6_IJSA_SA_SB_EEES9_NS_10bfloat16_tESG_Li256ELb1ELb1ELb1ELb1EEENS1_36VarlenDynamicPersistentTileSchedulerILi128ELi160ELi256ELi128ELb1ELb1ELb1ELb1ELb1ELb1EEEEEEEEEvNT_6ParamsE)
        .other          _ZN7cutlass13device_kernelIN5flash11enable_sm90INS1_16FlashAttnFwdSm90INS1_25CollectiveMainloopFwdSm90ILi2EN4cute5tupleIJNS5_1CILi1EEES8_S8_EEENS6_IJNS7_ILi128EEENS7_ILi160EEENS7_ILi192EEEEEELi128ENS_12float_e4m3_tEfNS_4arch4Sm90ELb1ELb0ELb0ELb1ELb0ELb0ELb0ELb1ELb1ELb1ELb1ELb0EEENS1_21CollectiveEpilogueFwdINS6_IJSA_SA_SB_EEES9_NS_10bfloat16_tESG_Li256ELb1ELb1ELb1ELb1EEENS1_36VarlenDynamicPersistentTileSchedulerILi128ELi160ELi256ELi128ELb1ELb1ELb1ELb1ELb1ELb1EEEEEEEEEvNT_6ParamsE,@"STO_CUDA_ENTRY STV_DEFAULT"
_ZN7cutlass13device_kernelIN5flash11enable_sm90INS1_16FlashAttnFwdSm90INS1_25CollectiveMainloopFwdSm90ILi2EN4cute5tupleIJNS5_1CILi1EEES8_S8_EEENS6_IJNS7_ILi128EEENS7_ILi160EEENS7_ILi192EEEEEELi128ENS_12float_e4m3_tEfNS_4arch4Sm90ELb1ELb0ELb0ELb1ELb0ELb0ELb0ELb1ELb1ELb1ELb1ELb0EEENS1_21CollectiveEpilogueFwdINS6_IJSA_SA_SB_EEES9_NS_10bfloat16_tESG_Li256ELb1ELb1ELb1ELb1EEENS1_36VarlenDynamicPersistentTileSchedulerILi128ELi160ELi256ELi128ELb1ELb1ELb1ELb1ELb1ELb1EEEEEEEEEvNT_6ParamsE:
        /* <DEDUP_REMOVED lines=18> */
.L_x_2081:
[----:B------:R-:W-:Y:S05]  /*0120*/  BSYNC B0 ;  /* 0x0000000000007941 */ /* 0x000fea0003800000 */
.L_x_2080:
        /* <DEDUP_REMOVED lines=41> */
.L_x_2082:
        /* <DEDUP_REMOVED lines=22> */
.L_x_2083:
        /* <DEDUP_REMOVED lines=18> */
.L_x_2084:
        /* <DEDUP_REMOVED lines=22> */
.L_x_2085:
        /* <DEDUP_REMOVED lines=22> */
.L_x_2086:
[----:B------:R-:W-:Y:S01]  /*0900*/  PLOP3.LUT P0, PT, PT, PT, UP0, 0x80, 0x0 ;  /* 0x000000000000781c */ /* 0x000fe20003f0f008 */
[----:B------:R-:W-:Y:S01]  /*0910*/  UMOV UR38, 0x1 ;  /* 0x0000000100267882 */ /* 0x000fe20000000000 */
[----:B------:R-:W-:Y:S01]  /*0920*/  NOP ;  /* 0x0000000000007918 */ /* 0x000fe20000000000 */
[----:B------:R-:W-:Y:S01]  /*0930*/  USEL UR38, UR38, 0x2, !UP0 ;  /* 0x0000000226267887 */ /* 0x000fe2000c000000 */
[----:B------:R-:W-:Y:S01]  /*0940*/  ULDC.64 UR56, c[0x0][0x208] ;  /* 0x0000820000387ab9 */ /* 0x000fe20000000a00 */
[----:B012-4-:R-:W-:Y:S08]  /*0950*/  BAR.SYNC.DEFER_BLOCKING 0x0 ;  /* 0x0000000000007b1d */ /* 0x017ff00000010000 */
[----:B------:R-:W-:Y:S05]  /*0960*/  @!P0 BRA `(.L_x_2087) ;  /* 0x000000f400348947 */ /* 0x000fea0003800000 */
.L_x_2088:
        /* <DEDUP_REMOVED lines=29> */
[----:B------:R-:W-:Y:S01]  /*0b40*/  LEA.HI R2, R3, R224, RZ, 0x4 ;  /* 0x000000e003027211 */ /* 0x000fe200078f20ff */
[----:B------:R-:W-:Y:S01]  /*0b50*/  IMAD.SHL.U32 R4, R4, 0x20, RZ ;  /* 0x0000002004047824 */ /* 0x000fe200078e00ff */
[----:B------:R-:W-:Y:S01]  /*0b60*/  SHF.R.S32.HI R219, RZ, 0x7, R0 ;  /* 0x00000007ffdb7819 */ /* 0x000fe20000011400 */
[----:B------:R-:W-:Y:S01]  /*0b70*/  IMAD.IADD R203, R224, 0x1, -R203 ;  /* 0x00000001e0cb7824 */ /* 0x000fe200078e0acb */
[----:B------:R-:W-:Y:S02]  /*0b80*/  SHF.R.S32.HI R7, RZ, 0x4, R2 ;  /* 0x00000004ff077819 */ /* 0x000fe40000011402 */
[----:B------:R-:W-:Y:S02]  /*0b90*/  LOP3.LUT R5, R2, 0x3fffff0, RZ, 0xc0, !PT ;  /* 0x03fffff002057812 */ /* 0x000fe400078ec0ff */
[----:B------:R-:W-:-:S02]  /*0ba0*/  SHF.R.S32.HI R6, RZ, 0x1f, R203 ;  /* 0x0000001fff067819 */ /* 0x000fc400000114cb */
[----:B------:R-:W-:Y:S01]  /*0bb0*/  LOP3.LUT R4, R4, 0xfffffc00, RZ, 0xc0, !PT ;  /* 0xfffffc0004047812 */ /* 0x000fe200078ec0ff */
[----:B------:R-:W-:Y:S01]  /*0bc0*/  IMAD.IADD R5, R224, 0x1, -R5 ;  /* 0x00000001e0057824 */ /* 0x000fe200078e0a05 */
        /* <DEDUP_REMOVED lines=21> */
[----:B------:R-:W-:Y:S01]  /*0d20*/  LEA.HI R2, R7, R7, RZ, 0x1 ;  /* 0x0000000707027211 */ /* 0x000fe200078f08ff */
[----:B------:R-:W-:Y:S01]  /*0d30*/  IMAD.SHL.U32 R16, R22, 0x8, RZ ;  /* 0x0000000816107824 */ /* 0x000fe200078e00ff */
[----:B------:R-:W-:Y:S01]  /*0d40*/  SHF.R.S32.HI R6, RZ, 0x5, R6 ;  /* 0x00000005ff067819 */ /* 0x000fe20000011406 */
[----:B------:R-:W-:Y:S01]  /*0d50*/  IMAD.SHL.U32 R17, R8, 0x2, RZ ;  /* 0x0000000208117824 */ /* 0x000fe200078e00ff */
[----:B------:R-:W-:Y:S01]  /*0d60*/  LOP3.LUT R0, R0, 0x3fffffe, RZ, 0xc0, !PT ;  /* 0x03fffffe00007812 */ /* 0x000fe200078ec0ff */
[----:B------:R-:W-:Y:S01]  /*0d70*/  VIADD R19, R16, 0x40 ;  /* 0x0000004010137836 */ /* 0x000fe20000000000 */
[----:B------:R-:W-:Y:S01]  /*0d80*/  LOP3.LUT R2, R2, 0x1ffffffe, RZ, 0xc0, !PT ;  /* 0x1ffffffe02027812 */ /* 0x000fe200078ec0ff */
[----:B------:R-:W-:Y:S01]  /*0d90*/  IMAD R9, R6, 0x10, R9 ;  /* 0x0000001006097824 */ /* 0x000fe200078e0209 */
        /* <DEDUP_REMOVED lines=37> */
.L_x_2149:
[----:B0-2-4-:R-:W0:Y:S01]  /*0ff0*/  LDC.64 R2, c[0x0][0xc88] ;  /* 0x00032200ff027b82 */ /* 0x015e220000000a00 */
[----:B------:R-:W-:Y:S01]  /*1000*/  ULDC.64 UR8, c[0x0][0xa28] ;  /* 0x00028a0000087ab9 */ /* 0x000fe20000000a00 */
[----:B------:R-:W-:Y:S01]  /*1010*/  ULDC.64 UR10, c[0x0][0xa18] ;  /* 0x00028600000a7ab9 */ /* 0x000fe20000000a00 */
[----:B------:R-:W-:Y:S01]  /*1020*/  ULOP3.LUT UR4, UR6, 0xff000000, URZ, 0xc0, !UPT ;  /* 0xff00000006047892 */ /* 0x000fe2000f8ec03f */
[----:B------:R-:W-:Y:S01]  /*1030*/  ULDC UR7, c[0x0][0x424] ;  /* 0x0001090000077ab9 */ /* 0x000fe20000000800 */
[----:B0-----:R-:W-:-:S06]  /*1040*/  IMAD.WIDE R2, R31, 0x4, R2 ;  /* 0x000000041f027825 */ /* 0x001fcc00078e0202 */
[----:B------:R-:W2:Y:S01]  /*1050*/  LDG.E R2, desc[UR56][R2.64] ;  /* 0x0000003802027981 */ /* 0x000ea2000c1e1900 */
[----:B------:R-:W-:Y:S02]  /*1060*/  UISETP.NE.U32.AND UP0, UPT, UR8, URZ, UPT ;  /* 0x0000003f0800728c */ /* 0x000fe4000bf05070 */
[----:B------:R-:W-:Y:S02]  /*1070*/  UISETP.NE.U32.AND UP1, UPT, UR10, URZ, UPT ;  /* 0x0000003f0a00728c */ /* 0x000fe4000bf25070 */
[----:B------:R-:W-:Y:S02]  /*1080*/  UISETP.NE.AND.EX UP0, UPT, UR9, URZ, UPT, UP0 ;  /* 0x0000003f0900728c */ /* 0x000fe4000bf05300 */
[----:B------:R-:W-:-:S04]  /*1090*/  UISETP.NE.AND.EX UP1, UPT, UR11, URZ, UPT, UP1 ;  /* 0x0000003f0b00728c */ /* 0x000fc8000bf25310 */
[----:B------:R-:W-:Y:S02]  /*10a0*/  PLOP3.LUT P0, PT, PT, PT, UP0, 0x80, 0x0 ;  /* 0x000000000000781c */ /* 0x000fe40003f0f008 */
[----:B------:R-:W-:Y:S02]  /*10b0*/  PLOP3.LUT P2, PT, PT, PT, UP1, 0x80, 0x0 ;  /* 0x000000000000781c */ /* 0x000fe40003f4f018 */
[----:B--2---:R-:W-:-:S13]  /*10c0*/  R2UR UR44, R2 ;  /* 0x00000000022c72ca */ /* 0x004fda00000e0000 */
[----:B------:R-:W-:Y:S02]  /*10d0*/  USHF.R.S32.HI UR43, URZ, 0x1f, UR44 ;  /* 0x0000001f3f2b7899 */ /* 0x000fe4000801142c */
[----:B------:R-:W-:-:S04]  /*10e0*/  @UP0 ULEA UR8, UP2, UR44, UR8, 0x2 ;  /* 0x000000082c080291 */ /* 0x000fc8000f84103f */
[----:B------:R-:W-:Y:S02]  /*10f0*/  @UP0 ULEA.HI.X UR9, UR44, UR9, UR43, 0x2, UP2 ;  /* 0x000000092c090291 */ /* 0x000fe400090f142b */
[----:B------:R-:W-:Y:S01]  /*1100*/  @UP1 ULEA UR10, UP0, UR44, UR10, 0x2 ;  /* 0x0000000a2c0a1291 */ /* 0x000fe2000f80103f */
[----:B------:R-:W-:-:S03]  /*1110*/  IMAD.U32 R2, RZ, RZ, UR8 ;  /* 0x00000008ff027e24 */ /* 0x000fc6000f8e00ff */
[----:B------:R-:W-:Y:S01]  /*1120*/  @UP1 ULEA.HI.X UR11, UR44, UR11, UR43, 0x2, UP0 ;  /* 0x0000000b2c0b1291 */ /* 0x000fe200080f142b */
[----:B------:R-:W-:Y:S01]  /*1130*/  IMAD.U32 R3, RZ, RZ, UR9 ;  /* 0x00000009ff037e24 */ /* 0x000fe2000f8e00ff */
[----:B------:R-:W-:Y:S01]  /*1140*/  ULDC.64 UR8, c[0x0][0x418] ;  /* 0x0001060000087ab9 */ /* 0x000fe20000000a00 */
[----:B---3--:R-:W-:-:S03]  /*1150*/  IMAD.U32 R4, RZ, RZ, UR10 ;  /* 0x0000000aff047e24 */ /* 0x008fc6000f8e00ff */
[----:B------:R-:W-:Y:S01]  /*1160*/  IMAD.U32 R5, RZ, RZ, UR11 ;  /* 0x0000000bff057e24 */ /* 0x000fe2000f8e00ff */
[----:B------:R-:W2:Y:S01]  /*1170*/  @P0 LDG.E R2, desc[UR56][R2.64] ;  /* 0x0000003802020981 */ /* 0x000ea2000c1e1900 */
[----:B------:R-:W-:Y:S01]  /*1180*/  UISETP.NE.U32.AND UP0, UPT, UR8, URZ, UPT ;  /* 0x0000003f0800728c */ /* 0x000fe2000bf05070 */
[----:B------:R-:W-:Y:S02]  /*1190*/  ULDC.64 UR10, c[0x0][0xa20] ;  /* 0x00028800000a7ab9 */ /* 0x000fe40000000a00 */
[----:B------:R-:W3:Y:S01]  /*11a0*/  @P2 LDG.E R4, desc[UR56][R4.64] ;  /* 0x0000003804042981 */ /* 0x000ee2000c1e1900 */
[----:B------:R-:W-:Y:S01]  /*11b0*/  UISETP.NE.AND.EX UP0, UPT, UR9, URZ, UPT, UP0 ;  /* 0x0000003f0900728c */ /* 0x000fe2000bf05300 */
[----:B------:R-:W-:Y:S01]  /*11c0*/  ISETP.NE.U32.AND P1, PT, RZ, UR10, PT ;  /* 0x0000000aff007c0c */ /* 0x000fe2000bf25070 */
[----:B------:R-:W-:Y:S02]  /*11d0*/  ULOP3.LUT UR47, UR6, 0xff0000, URZ, 0xc0, !UPT ;  /* 0x00ff0000062f7892 */ /* 0x000fe4000f8ec03f */
[----:B------:R-:W-:Y:S01]  /*11e0*/  USHF.R.U32.HI UR4, URZ, 0x8, UR4 ;  /* 0x000000083f047899 */ /* 0x000fe20008011604 */
[----:B------:R-:W-:Y:S01]  /*11f0*/  ISETP.NE.AND.EX P1, PT, RZ, UR11, PT, P1 ;  /* 0x0000000bff007c0c */ /* 0x000fe2000bf25310 */
[----:B------:R-:W-:Y:S01]  /*1200*/  USEL UR7, UR7, 0x1, UP0 ;  /* 0x0000000107077887 */ /* 0x000fe20008000000 */
[----:B------:R-:W-:Y:S01]  /*1210*/  ULDC UR8, c[0x0][0x2f0] ;  /* 0x0000bc0000087ab9 */ /* 0x000fe20000000800 */
[----:B------:R-:W-:Y:S01]  /*1220*/  UMOV UR52, URZ ;  /* 0x0000003f00347c82 */ /* 0x000fe20008000000 */
[----:B------:R-:W-:Y:S01]  /*1230*/  ULEA.HI UR47, UR47, UR4, URZ, 0x10 ;  /* 0x000000042f2f7291 */ /* 0x000fe2000f8f803f */
[----:B------:R-:W-:Y:S01]  /*1240*/  ULDC UR53, c[0x0][0x288] ;  /* 0x0000a20000357ab9 */ /* 0x000fe20000000800 */
[----:B------:R-:W-:-:S02]  /*1250*/  UIMAD UR4, UR7, UR8, URZ ;  /* 0x00000008070472a4 */ /* 0x000fc4000f8e023f */
[----:B------:R-:W-:Y:S01]  /*1260*/  ULOP3.LUT UR45, UR6, 0xffff, URZ, 0xc0, !UPT ;  /* 0x0000ffff062d7892 */ /* 0x000fe2000f8ec03f */
[----:B--2---:R-:W-:Y:S02]  /*1270*/  @P0 R2UR UR52, R2 ;  /* 0x00000000023402ca */ /* 0x004fe400000e0000 */
[----:B---3--:R-:W-:Y:S01]  /*1280*/  @P2 R2UR UR53, R4 ;  /* 0x00000000043522ca */ /* 0x008fe200000e0000 */
[----:B-1---5:R-:W-:-:S14]  /*1290*/  @P2 BRA `(.L_x_2089) ;  /* 0x0000000000342947 */ /* 0x022fdc0003800000 */
        /* <DEDUP_REMOVED lines=13> */
.L_x_2089:
[----:B------:R-:W-:Y:S05]  /*1370*/  @!P1 BRA `(.L_x_2090) ;  /* 0x00000000001c9947 */ /* 0x000fea0003800000 */
[----:B------:R-:W-:-:S04]  /*1380*/  ULEA UR4, UP0, UR44, UR10, 0x2 ;  /* 0x0000000a2c047291 */ /* 0x000fc8000f80103f */
[----:B------:R-:W-:Y:S02]  /*1390*/  ULEA.HI.X UR6, UR44, UR11, UR43, 0x2, UP0 ;  /* 0x0000000b2c067291 */ /* 0x000fe400080f142b */
[----:B------:R-:W-:-:S04]  /*13a0*/  IMAD.U32 R2, RZ, RZ, UR4 ;  /* 0x00000004ff027e24 */ /* 0x000fc8000f8e00ff */
[----:B------:R-:W-:-:S05]  /*13b0*/  IMAD.U32 R3, RZ, RZ, UR6 ;  /* 0x00000006ff037e24 */ /* 0x000fca000f8e00ff */
[----:B------:R-:W2:Y:S02]  /*13c0*/  LDG.E R2, desc[UR56][R2.64] ;  /* 0x0000003802027981 */ /* 0x000ea4000c1e1900 */
[----:B--2---:R-:W-:Y:S01]  /*13d0*/  R2UR UR4, R2 ;  /* 0x00000000020472ca */ /* 0x004fe200000e0000 */
[----:B------:R-:W-:-:S14]  /*13e0*/  BRA `(.L_x_2091) ;  /* 0x0000000000347947 */ /* 0x000fdc0003800000 */
.L_x_2090:
        /* <DEDUP_REMOVED lines=13> */
.L_x_2091:
[----:B------:R-:W-:Y:S01]  /*14c0*/  ULDC.64 UR8, c[0x0][0x998] ;  /* 0x0002660000087ab9 */ /* 0x000fe20000000a00 */
[----:B------:R-:W-:Y:S01]  /*14d0*/  ULDC.64 UR6, c[0x0][0x990] ;  /* 0x0002640000067ab9 */ /* 0x000fe20000000a00 */
[----:B------:R-:W-:Y:S01]  /*14e0*/  ISETP.NE.U32.AND P1, PT, RZ, UR8, PT ;  /* 0x00000008ff007c0c */ /* 0x000fe2000bf25070 */
[----:B------:R-:W-:Y:S01]  /*14f0*/  USHF.L.U32 UR36, UR5, 0x7, URZ ;  /* 0x0000000705247899 */ /* 0x000fe2000800063f */
[----:B------:R-:W-:Y:S01]  /*1500*/  ISETP.NE.U32.AND P0, PT, RZ, UR6, PT ;  /* 0x00000006ff007c0c */ /* 0x000fe2000bf05070 */
[----:B------:R-:W-:Y:S01]  /*1510*/  UIADD3 UR52, -UR52, UR4, URZ ;  /* 0x0000000434347290 */ /* 0x000fe2000fffe13f */
[----:B------:R-:W-:Y:S01]  /*1520*/  ISETP.NE.AND.EX P1, PT, RZ, UR9, PT, P1 ;  /* 0x00000009ff007c0c */ /* 0x000fe2000bf25310 */
[----:B------:R-:W-:Y:S01]  /*1530*/  ULOP3.LUT UR37, UR47, 0xff, URZ, 0xc0, !UPT ;  /* 0x000000ff2f257892 */ /* 0x000fe2000f8ec03f */
[----:B------:R-:W-:Y:S01]  /*1540*/  ISETP.NE.AND.EX P0, PT, RZ, UR7, PT, P0 ;  /* 0x00000007ff007c0c */ /* 0x000fe2000bf05300 */
[----:B------:R-:W-:-:S10]  /*1550*/  ULDC UR11, c[0x0][0x988] ;  /* 0x00026200000b7ab9 */ /* 0x000fd40000000800 */
[----:B------:R-:W0:Y:S08]  /*1560*/  @P1 LDC.64 R8, c[0x0][0x9b8] ;  /* 0x00026e00ff081b82 */ /* 0x000e300000000a00 */
[----:B------:R-:W1:Y:S08]  /*1570*/  @P0 LDC.64 R6, c[0x0][0x9a8] ;  /* 0x00026a00ff060b82 */ /* 0x000e700000000a00 */
[----:B------:R-:W2:Y:S08]  /*1580*/  @P0 LDC.64 R10, c[0x0][0x9b0] ;  /* 0x00026c00ff0a0b82 */ /* 0x000eb00000000a00 */
[----:B------:R-:W3:Y:S01]  /*1590*/  @P1 LDC.64 R12, c[0x0][0x9c0] ;  /* 0x00027000ff0c1b82 */ /* 0x000ee20000000a00 */
[----:B0-----:R-:W-:-:S02]  /*15a0*/  @P1 IMAD R2, R8, UR43, RZ ;  /* 0x0000002b08021c24 */ /* 0x001fc4000f8e02ff */
[----:B------:R-:W-:-:S04]  /*15b0*/  @P1 IMAD.WIDE.U32 R4, R8, UR44, RZ ;  /* 0x0000002c08041c25 */ /* 0x000fc8000f8e00ff */
[----:B------:R-:W-:Y:S02]  /*15c0*/  @P1 IMAD R9, R9, UR44, R2 ;  /* 0x0000002c09091c24 */ /* 0x000fe4000f8e0202 */
[C---:B-1----:R-:W-:Y:S02]  /*15d0*/  @P0 IMAD R0, R6.reuse, UR43, RZ ;  /* 0x0000002b06000c24 */ /* 0x042fe4000f8e02ff */
[----:B------:R-:W-:-:S04]  /*15e0*/  @P0 IMAD.WIDE.U32 R2, R6, UR44, RZ ;  /* 0x0000002c06020c25 */ /* 0x000fc8000f8e00ff */
[----:B------:R-:W-:Y:S02]  /*15f0*/  @P0 IMAD R7, R7, UR44, R0 ;  /* 0x0000002c07070c24 */ /* 0x000fe4000f8e0200 */
[----:B------:R-:W-:Y:S02]  /*1600*/  @P1 IMAD.IADD R5, R5, 0x1, R9 ;  /* 0x0000000105051824 */ /* 0x000fe400078e0209 */
[----:B------:R-:W-:Y:S02]  /*1610*/  @P0 IMAD.IADD R3, R3, 0x1, R7 ;  /* 0x0000000103030824 */ /* 0x000fe400078e0207 */
[----:B------:R-:W-:Y:S02]  /*1620*/  IMAD.MOV.U32 R0, RZ, RZ, 0x3f800000 ;  /* 0x3f800000ff007424 */ /* 0x000fe400078e00ff */
[----:B--2---:R-:W-:-:S04]  /*1630*/  @P0 IMAD.WIDE.U32 R2, R10, UR45, R2 ;  /* 0x0000002d0a020c25 */ /* 0x004fc8000f8e0002 */
[----:B---3--:R-:W-:Y:S01]  /*1640*/  @P1 IMAD.WIDE.U32 R6, R12, UR45, R4 ;  /* 0x0000002d0c061c25 */ /* 0x008fe2000f8e0004 */
[----:B------:R-:W-:Y:S01]  /*1650*/  @P0 LEA R4, P2, R2, UR6, 0x2 ;  /* 0x0000000602040c11 */ /* 0x000fe2000f8410ff */
[----:B------:R-:W-:Y:S02]  /*1660*/  ULDC UR6, c[0x0][0x448] ;  /* 0x0001120000067ab9 */ /* 0x000fe40000000800 */
[----:B------:R-:W-:Y:S01]  /*1670*/  @P0 IMAD R5, R11, UR45, R3 ;  /* 0x0000002d0b050c24 */ /* 0x000fe2000f8e0203 */
[----:B------:R-:W-:Y:S01]  /*1680*/  @P1 LEA R8, P3, R6, UR8, 0x2 ;  /* 0x0000000806081c11 */ /* 0x000fe2000f8610ff */
[----:B------:R-:W-:-:S03]  /*1690*/  @P1 IMAD R3, R13, UR45, R7 ;  /* 0x0000002d0d031c24 */ /* 0x000fc6000f8e0207 */
[----:B------:R-:W-:Y:S02]  /*16a0*/  @P0 LEA.HI.X R5, R2, UR7, R5, 0x2, P2 ;  /* 0x0000000702050c11 */ /* 0x000fe400090f1405 */
[----:B------:R-:W-:Y:S01]  /*16b0*/  @P1 LEA.HI.X R9, R6, UR9, R3, 0x2, P3 ;  /* 0x0000000906091c11 */ /* 0x000fe200098f1403 */
[----:B------:R-:W-:-:S04]  /*16c0*/  IMAD.MOV.U32 R3, RZ, RZ, 0x3f800000 ;  /* 0x3f800000ff037424 */ /* 0x000fc800078e00ff */
[----:B------:R-:W2:Y:S04]  /*16d0*/  @P1 LDG.E R0, desc[UR56][R8.64] ;  /* 0x0000003808001981 */ /* 0x000ea8000c1e1900 */
[----:B------:R-:W2:Y:S01]  /*16e0*/  @P0 LDG.E R3, desc[UR56][R4.64] ;  /* 0x0000003804030981 */ /* 0x000ea2000c1e1900 */
[----:B------:R-:W-:Y:S02]  /*16f0*/  UISETP.NE.AND UP0, UPT, UR6, 0x1, UPT ;  /* 0x000000010600788c */ /* 0x000fe4000bf05270 */
[----:B------:R-:W-:Y:S02]  /*1700*/  UIADD3 UR6, UR36, 0x7f, URZ ;  /* 0x0000007f24067890 */ /* 0x000fe4000fffe03f */
[----:B------:R-:W-:-:S07]  /*1710*/  UIADD3 UR7, UR52, 0xa0, -UR53 ;  /* 0x000000a034077890 */ /* 0x000fce000fffe835 */
[----:B------:R-:W-:Y:S01]  /*1720*/  @UP0 ULDC UR4, c[0x0][0x44c] ;  /* 0x0001130000040ab9 */ /* 0x000fe20000000800 */
[----:B------:R-:W-:Y:S01]  /*1730*/  @UP0 ULDC UR8, c[0x0][0x450] ;  /* 0x0001140000080ab9 */ /* 0x000fe20000000800 */
[----:B------:R-:W-:-:S04]  /*1740*/  UIMAD.WIDE.U32 UR4, UR6, UR4, URZ ;  /* 0x00000004060472a5 */ /* 0x000fc8000f8e003f */
[----:B------:R-:W-:Y:S02]  /*1750*/  @UP0 USHF.R.U32.HI UR6, URZ, UR8, UR5 ;  /* 0x000000083f060299 */ /* 0x000fe40008011605 */
[----:B------:R-:W-:Y:S02]  /*1760*/  UIADD3 UR4, UR52, 0x9f, URZ ;  /* 0x0000009f34047890 */ /* 0x000fe4000fffe03f */
[----:B------:R-:W-:Y:S02]  /*1770*/  UIADD3 UR6, UR7, UR6, URZ ;  /* 0x0000000607067290 */ /* 0x000fe4000fffe03f */
[----:B------:R-:W-:Y:S02]  /*1780*/  UIMAD.WIDE UR4, UR4, 0x66666667, URZ ;  /* 0x66666667040478a5 */ /* 0x000fe4000f8e023f */
[----:B------:R-:W-:Y:S02]  /*1790*/  UIMAD.WIDE UR6, UR6, 0x66666667, URZ ;  /* 0x66666667060678a5 */ /* 0x000fe4000f8e023f */
[----:B------:R-:W-:-:S02]  /*17a0*/  USHF.R.U32.HI UR4, URZ, 0x1f, UR5 ;  /* 0x0000001f3f047899 */ /* 0x000fc40008011605 */
[----:B------:R-:W-:Y:S02]  /*17b0*/  USHF.R.U32.HI UR6, URZ, 0x1f, UR7 ;  /* 0x0000001f3f067899 */ /* 0x000fe40008011607 */
[----:B------:R-:W-:Y:S02]  /*17c0*/  ULEA.HI.SX32 UR4, UR5, UR4, 0x1a ;  /* 0x0000000405047291 */ /* 0x000fe4000f8fd23f */
[----:B------:R-:W-:-:S04]  /*17d0*/  ULEA.HI.SX32 UR6, UR7, UR6, 0x1a ;  /* 0x0000000607067291 */ /* 0x000fc8000f8fd23f */
[----:B------:R-:W-:-:S04]  /*17e0*/  UISETP.LT.AND UP0, UPT, UR4, UR6, UPT ;  /* 0x000000060400728c */ /* 0x000fc8000bf01270 */
[----:B------:R-:W-:-:S04]  /*17f0*/  USEL UR9, UR4, UR6, UP0 ;  /* 0x0000000604097287 */ /* 0x000fc80008000000 */
[----:B------:R-:W-:-:S06]  /*1800*/  UISETP.GE.AND UP0, UPT, UR9, 0x1, UPT ;  /* 0x000000010900788c */ /* 0x000fcc000bf06270 */
[----:B------:R-:W-:Y:S01]  /*1810*/  PLOP3.LUT P0, PT, PT, PT, UP0, 0x80, 0x0 ;  /* 0x000000000000781c */ /* 0x000fe20003f0f008 */
[----:B------:R-:W-:Y:S01]  /*1820*/  USHF.R.U32.HI UR47, URZ, 0x10, UR47 ;  /* 0x000000103f2f7899 */ /* 0x000fe2000801162f */
[----:B------:R-:W-:Y:S01]  /*1830*/  UMOV UR4, URZ ;  /* 0x0000003f00047c82 */ /* 0x000fe20008000000 */
[----:B--2---:R-:W-:-:S10]  /*1840*/  FMUL.FTZ R0, R3, R0 ;  /* 0x0000000003007220 */ /* 0x004fd40000410000 */
[----:B------:R-:W-:Y:S05]  /*1850*/  @!P0 BRA `(.L_x_2092) ;  /* 0x0000000000908947 */ /* 0x000fea0003800000 */
        /* <DEDUP_REMOVED lines=36> */
.L_x_2092:
[----:B------:R-:W-:Y:S01]  /*1aa0*/  UIMAD UR39, UR37, UR4, URZ ;  /* 0x00000004252772a4 */ /* 0x000fe2000f8e023f */
[----:B------:R-:W-:Y:S02]  /*1ab0*/  IMAD.U32 R2, RZ, RZ, UR9 ;  /* 0x00000009ff027e24 */ /* 0x000fe4000f8e00ff */
[----:B------:R-:W-:Y:S01]  /*1ac0*/  FMUL.FTZ R0, R0, UR11 ;  /* 0x0000000b00007c20 */ /* 0x000fe20008410000 */
[----:B------:R-:W-:Y:S01]  /*1ad0*/  IMAD.U32 R3, RZ, RZ, UR4 ;  /* 0x00000004ff037e24 */ /* 0x000fe2000f8e00ff */
[----:B------:R-:W-:Y:S02]  /*1ae0*/  PLOP3.LUT P0, PT, PT, PT, PT, 0x80, 0x0 ;  /* 0x000000000000781c */ /* 0x000fe40003f0f070 */
[----:B------:R-:W-:Y:S02]  /*1af0*/  CS2R R6, SRZ ;  /* 0x0000000000067805 */ /* 0x000fe4000001ff00 */
[----:B------:R-:W-:Y:S02]  /*1b00*/  CS2R R44, SRZ ;  /* 0x00000000002c7805 */ /* 0x000fe4000001ff00 */
[----:B------:R-:W-:-:S02]  /*1b10*/  R2UR UR42, R0 ;  /* 0x00000000002a72ca */ /* 0x000fc400000e0000 */
[----:B------:R-:W-:Y:S02]  /*1b20*/  CS2R R8, SRZ ;  /* 0x0000000000087805 */ /* 0x000fe4000001ff00 */
[----:B------:R-:W-:Y:S02]  /*1b30*/  VIADDMNMX R2, R3, UR39, R2, PT ;  /* 0x0000002703027c46 */ /* 0x000fe4000b800102 */
[----:B------:R-:W-:Y:S02]  /*1b40*/  CS2R R10, SRZ ;  /* 0x00000000000a7805 */ /* 0x000fe4000001ff00 */
[----:B------:R-:W-:Y:S02]  /*1b50*/  CS2R R36, SRZ ;  /* 0x0000000000247805 */ /* 0x000fe4000001ff00 */
[----:B------:R-:W-:Y:S02]  /*1b60*/  CS2R R32, SRZ ;  /* 0x0000000000207805 */ /* 0x000fe4000001ff00 */
[----:B------:R-:W-:-:S02]  /*1b70*/  R2UR UR55, R2 ;  /* 0x00000000023772ca */ /* 0x000fc400000e0000 */
[----:B------:R-:W-:Y:S01]  /*1b80*/  CS2R R2, SRZ ;  /* 0x0000000000027805 */ /* 0x000fe2000001ff00 */
        /* <DEDUP_REMOVED lines=11> */
[----:B------:R-:W-:Y:S01]  /*1c40*/  UISETP.GT.AND UP0, UPT, UR55, UR39, UPT ;  /* 0x000000273700728c */ /* 0x000fe2000bf04270 */
[----:B------:R-:W-:Y:S01]  /*1c50*/  CS2R R60, SRZ ;  /* 0x00000000003c7805 */ /* 0x000fe2000001ff00 */
[----:B------:R-:W-:Y:S01]  /*1c60*/  IMAD.MOV.U32 R90, RZ, RZ, RZ ;  /* 0x000000ffff5a7224 */ /* 0x000fe200078e00ff */
[----:B------:R-:W-:-:S02]  /*1c70*/  CS2R R62, SRZ ;  /* 0x00000000003e7805 */ /* 0x000fc4000001ff00 */
[----:B------:R-:W-:Y:S02]  /*1c80*/  CS2R R58, SRZ ;  /* 0x00000000003a7805 */ /* 0x000fe4000001ff00 */
[----:B------:R-:W-:Y:S02]  /*1c90*/  CS2R R68, SRZ ;  /* 0x0000000000447805 */ /* 0x000fe4000001ff00 */
[----:B------:R-:W-:Y:S02]  /*1ca0*/  PLOP3.LUT P1, PT, PT, PT, UP0, 0x80, 0x0 ;  /* 0x000000000000781c */ /* 0x000fe40003f2f008 */
        /* <DEDUP_REMOVED lines=43> */
.L_x_2094:
        /* <DEDUP_REMOVED lines=9> */
.L_x_2248:
[----:B------:R-:W-:Y:S05]  /*1ff0*/  @!P1 BRA `(.L_x_2096) ;  /* 0x0000000000049947 */ /* 0x000fea0003800000 */
[----:B------:R-:W-:Y:S01]  /*2000*/  BPT.TRAP 0x1 ;  /* 0x000000040000795c */ /* 0x000fe20000300000 */
.L_x_2096:
[----:B------:R-:W-:Y:S02]  /*2010*/  IMAD.U32 R2, RZ, RZ, UR54 ;  /* 0x00000036ff027e24 */ /* 0x000fe4000f8e00ff */
[----:B0-----:R-:W-:-:S03]  /*2020*/  IMAD.U32 R3, RZ, RZ, UR48 ;  /* 0x00000030ff037e24 */ /* 0x001fc6000f8e00ff */
[----:B------:R-:W-:Y:S02]  /*2030*/  LEA R2, R2, UR41, 0x3 ;  /* 0x0000002902027c11 */ /* 0x000fe4000f8e18ff */
[----:B------:R-:W-:-:S04]  /*2040*/  SHF.L.U32 R3, R3, 0x1f, RZ ;  /* 0x0000001f03037819 */ /* 0x000fc800000006ff */
[----:B------:R0:W1:Y:S01]  /*2050*/  SYNCS.PHASECHK.TRANS64.TRYWAIT P2, [R2+URZ+0x29830], R3 ;  /* 0x02983003020075a7 */ /* 0x000062000804017f */
[----:B------:R-:W-:Y:S05]  /*2060*/  @!P1 BRA `(.L_x_2097) ;  /* 0x0000000000049947 */ /* 0x000fea0003800000 */
[----:B------:R-:W-:Y:S01]  /*2070*/  BPT.TRAP 0x1 ;  /* 0x000000040000795c */ /* 0x000fe20000300000 */
.L_x_2097:
[----:B------:R-:W2:Y:S02]  /*2080*/  S2R R0, SR_TID.X ;  /* 0x0000000000007919 */ /* 0x000ea40000002100 */
[----:B--2---:R-:W-:Y:S01]  /*2090*/  LOP3.LUT P0, RZ, R0, 0x7f, RZ, 0xc0, !PT ;  /* 0x0000007f00ff7812 */ /* 0x004fe2000780c0ff */
[----:B-1----:R-:W-:-:S12]  /*20a0*/  @P2 BRA `(.L_x_2098) ;  /* 0x0000000000082947 */ /* 0x002fd80003800000 */
[----:B------:R-:W1:Y:S02]  /*20b0*/  SYNCS.PHASECHK.TRANS64.TRYWAIT P2, [R2+URZ+0x29830], R3 ;  /* 0x02983003020075a7 */ /* 0x000e64000804017f */
[----:B-1----:R-:W-:Y:S05]  /*20c0*/  @!P2 BRA `(.L_x_2099) ;  /* 0x00000140002ca947 */ /* 0x002fea0003800000 */
.L_x_2098:
[----:B------:R-:W-:Y:S05]  /*20d0*/  WARPSYNC.ALL ;  /* 0x0000000000007948 */ /* 0x000fea0003800000 */
[----:B------:R-:W-:Y:S01]  /*20e0*/  UIADD3 UR4, UR41, 0x1a400, URZ ;  /* 0x0001a40029047890 */ /* 0x000fe2000fffe03f */
[----:B------:R-:W-:Y:S01]  /*20f0*/  WARPGROUP.ARRIVE ;  /* 0x00000000000079c5 */ /* 0x000fe20000000000 */
[----:B------:R-:W-:Y:S01]  /*2100*/  ULOP3.LUT UR20, UR58, 0x10000, URZ, 0xfc, !UPT ;  /* 0x000100003a147892 */ /* 0x000fe2000f8efc3f */
[----:B------:R-:W-:Y:S01]  /*2110*/  VIADD R0, R18, UR36 ;  /* 0x0000002412007c36 */ /* 0x000fe20008000000 */
[----:B------:R-:W-:Y:S01]  /*2120*/  USHF.R.U32.HI UR4, URZ, 0x4, UR4 ;  /* 0x000000043f047899 */ /* 0x000fe20008011604 */
[----:B------:R-:W-:Y:S01]  /*2130*/  IMAD.U32 R113, RZ, RZ, UR53 ;  /* 0x00000035ff717e24 */ /* 0x000fe2000f8e00ff */
[----:B------:R-:W-:Y:S01]  /*2140*/  UMOV UR25, 0x80000020 ;  /* 0x8000002000197882 */ /* 0x000fe20000000000 */
[----:B------:R-:W-:Y:S01]  /*2150*/  UMOV UR27, 0x80000020 ;  /* 0x80000020001b7882 */ /* 0x000fe20000000000 */
[----:B------:R-:W-:Y:S01]  /*2160*/  ULOP3.LUT UR4, UR4, 0x3fff, URZ, 0xc0, !UPT ;  /* 0x00003fff04047892 */ /* 0x000fe2000f8ec03f */
[----:B------:R-:W-:Y:S01]  /*2170*/  IMAD.MOV.U32 R9, RZ, RZ, R0 ;  /* 0x000000ffff097224 */ /* 0x000fe200078e0000 */
[----:B------:R-:W-:Y:S01]  /*2180*/  UMOV UR24, UR20 ;  /* 0x0000001400187c82 */ /* 0x000fe20008000000 */
[----:B------:R-:W-:Y:S01]  /*2190*/  UIADD3 UR6, UR20, 0x2, URZ ;  /* 0x0000000214067890 */ /* 0x000fe2000fffe03f */
[----:B------:R-:W-:Y:S01]  /*21a0*/  IMAD.U32 R131, RZ, RZ, UR42 ;  /* 0x0000002aff837e24 */ /* 0x000fe2000f8e00ff */
[----:B------:R-:W-:Y:S01]  /*21b0*/  ULOP3.LUT UR51, UR4, 0x10000, URZ, 0xfc, !UPT ;  /* 0x0001000004337892 */ /* 0x000fe2000f8efc3f */
[----:B01----:R-:W-:Y:S01]  /*21c0*/  @!P0 VIADD R2, R2, 0x29840 ;  /* 0x0002984002028836 */ /* 0x003fe20000000000 */
        /* <DEDUP_REMOVED lines=10> */
[----:B------:R-:W-:Y:S01]  /*2270*/  UIADD3 UR26, UR28, 0x80, URZ ;  /* 0x000000801c1a7890 */ /* 0x000fe2000fffe03f */
[----:B------:R-:W-:Y:S01]  /*2280*/  UMOV UR27, 0x80000020 ;  /* 0x80000020001b7882 */ /* 0x000fe20000000000 */
[----:B------:R-:W-:-:S02]  /*2290*/  UIADD3 UR9, UR28, 0x202, URZ ;  /* 0x000002021c097890 */ /* 0x000fc4000fffe03f */
[----:B------:R-:W-:Y:S02]  /*22a0*/  UIADD3 UR12, UR28, 0x280, URZ ;  /* 0x000002801c0c7890 */ /* 0x000fe4000fffe03f */
[----:B------:R-:W-:Y:S01]  /*22b0*/  UIADD3 UR14, UR28, 0x282, URZ ;  /* 0x000002821c0e7890 */ /* 0x000fe2000fffe03f */
[----:B------:R-:W-:Y:S01]  /*22c0*/  UMOV UR15, 0x80000020 ;  /* 0x80000020000f7882 */ /* 0x000fe20000000000 */
[----:B------:R-:W-:Y:S02]  /*22d0*/  UIADD3 UR16, UR20, 0x400, URZ ;  /* 0x0000040014107890 */ /* 0x000fe4000fffe03f */
[----:B------:R-:W-:Y:S01]  /*22e0*/  UIADD3 UR18, UR28, 0x500, URZ ;  /* 0x000005001c127890 */ /* 0x000fe2000fffe03f */
[----:B------:R-:W-:Y:S01]  /*22f0*/  UMOV UR17, 0x80000020 ;  /* 0x8000002000117882 */ /* 0x000fe20000000000 */
[----:B------:R-:W-:Y:S01]  /*2300*/  UMOV UR19, 0x80000020 ;  /* 0x8000002000137882 */ /* 0x000fe20000000000 */
[----:B------:R-:W-:Y:S01]  /*2310*/  UIADD3 UR22, UR28, 0x502, URZ ;  /* 0x000005021c167890 */ /* 0x000fe2000fffe03f */
[----:B------:R-:W-:Y:S01]  /*2320*/  UMOV UR21, 0x80000020 ;  /* 0x8000002000157882 */ /* 0x000fe20000000000 */
[----:B------:R-:W-:Y:S01]  /*2330*/  UMOV UR23, 0x80000020 ;  /* 0x8000002000177882 */ /* 0x000fe20000000000 */
[----:B------:R-:W-:Y:S01]  /*2340*/  UIADD3 UR58, UR55, -0x2, URZ ;  /* 0xfffffffe373a7890 */ /* 0x000fe2000fffe03f */
[----:B------:R-:W-:-:S02]  /*2350*/  WARPGROUP.DEPBAR.LE gsb0, 0x0 ;  /* 0x00008000000079c5 */ /* 0x000fc40000010000 */
        /* <DEDUP_REMOVED lines=9> */
[----:B------:R-:W-:Y:S01]  /*23f0*/  UMOV UR4, UR6 ;  /* 0x0000000600047c82 */ /* 0x000fe20008000000 */
[----:B------:R-:W-:Y:S01]  /*2400*/  UMOV UR6, UR8 ;  /* 0x0000000800067c82 */ /* 0x000fe20008000000 */
        /* <DEDUP_REMOVED lines=26> */
[----:B------:R-:W-:Y:S01]  /*25b0*/  UMOV UR10, UR12 ;  /* 0x0000000c000a7c82 */ /* 0x000fe20008000000 */
        /* <DEDUP_REMOVED lines=39> */
[----:B------:R-:W-:-:S03]  /*2830*/  UISETP.NE.AND UP0, UPT, UR10, 0x1, UPT ;  /* 0x000000010a00788c */ /* 0x000fc6000bf05270 */
[----:B------:R-:W-:-:S03]  /*2840*/  UMOV UR10, UR36 ;  /* 0x00000024000a7c82 */ /* 0x000fc60008000000 */
[----:B------:R-:W-:-:S05]  /*2850*/  PLOP3.LUT P2, PT, PT, PT, UP0, 0x80, 0x0 ;  /* 0x000000000000781c */ /* 0x000fca0003f4f008 */
[----:B------:R-:W-:Y:S01]  /*2860*/  @UP0 ULDC UR11, c[0x0][0x450] ;  /* 0x00011400000b0ab9 */ /* 0x000fe20000000800 */
        /* <DEDUP_REMOVED lines=42> */
[----:B------:R-:W-:-:S04]  /*2b10*/  @UP0 ULDC UR6, c[0x0][0x450] ;  /* 0x0001140000060ab9 */ /* 0x000fc80000000800 */
[----:B------:R-:W-:Y:S01]  /*2b20*/  @P2 SHF.R.U32.HI R9, RZ, UR6, R3 ;  /* 0x00000006ff092c19 */ /* 0x000fe20008011603 */
[----:B------:R-:W-:-:S04]  /*2b30*/  UIMAD UR6, UR55, -0xa0, URZ ;  /* 0xffffff60370678a4 */ /* 0x000fc8000f8e023f */
[----:B------:R-:W0:Y:S02]  /*2b40*/  SHFL.IDX PT, R3, R9, RZ, 0x1c1f ;  /* 0x001c1fff09037589 */ /* 0x000e2400000e0000 */
[----:B------:R-:W-:Y:S01]  /*2b50*/  IMAD.U32 R0, RZ, RZ, UR6 ;  /* 0x00000006ff007e24 */ /* 0x000fe2000f8e00ff */
[----:B------:R-:W-:Y:S01]  /*2b60*/  @UP0 ULDC UR6, c[0x0][0x44c] ;  /* 0x0001130000060ab9 */ /* 0x000fe20000000800 */
[----:B------:R-:W1:Y:S03]  /*2b70*/  SHFL.IDX PT, R9, R9, 0x1, 0x1c1f ;  /* 0x003c1f0009097f89 */ /* 0x000e6600000e0000 */
[----:B------:R-:W-:-:S04]  /*2b80*/  IADD3 R0, -R17, 0xa1, R0 ;  /* 0x000000a111007810 */ /* 0x000fc80007ffe100 */
[----:B------:R-:W-:Y:S01]  /*2b90*/  IADD3 R113, -R113, UR52, R0 ;  /* 0x0000003471717c10 */ /* 0x000fe2000fffe100 */
[----:B------:R-:W-:Y:S02]  /*2ba0*/  WARPGROUP.DEPBAR.LE gsb0, 0x0 ;  /* 0x00008000000079c5 */ /* 0x000fe40000010000 */
[----:B------:R-:W-:-:S06]  /*2bb0*/  WARPGROUP.ARRIVE ;  /* 0x00000000000079c5 */ /* 0x000fcc0000000000 */
[----:B------:R-:W-:Y:S01]  /*2bc0*/  QGMMA.64x32x32.F32.E4M3.E4M3 R40, gdesc[UR16], R40, gsb0 ;  /* 0x00600000102879f3 */ /* 0x000fe20008000828 */
[----:B------:R-:W-:Y:S01]  /*2bd0*/  UMOV UR18, UR7 ;  /* 0x0000000700127c82 */ /* 0x000fe20008000000 */
[----:B------:R-:W-:Y:S01]  /*2be0*/  UMOV UR19, 0x80000020 ;  /* 0x8000002000137882 */ /* 0x000fe20000000000 */
[----:B------:R-:W-:-:S06]  /*2bf0*/  UIMAD UR7, UR55, -0xa0, UR52 ;  /* 0xffffff60370778a4 */ /* 0x000fcc000f8e0234 */
[----:B------:R-:W-:Y:S01]  /*2c00*/  IMAD.U32 R4, RZ, RZ, UR7 ;  /* 0x00000007ff047e24 */ /* 0x000fe2000f8e00ff */
[----:B------:R-:W-:-:S04]  /*2c10*/  UIMAD.WIDE.U32 UR6, UR36, UR6, URZ ;  /* 0x00000006240672a5 */ /* 0x000fc8000f8e003f */
[----:B------:R-:W-:Y:S01]  /*2c20*/  IADD3 R4, -R17, 0xa0, R4 ;  /* 0x000000a011047810 */ /* 0x000fe20007ffe104 */
[----:B------:R-:W-:-:S03]  /*2c30*/  @UP0 USHF.R.U32.HI UR10, URZ, UR11, UR7 ;  /* 0x0000000b3f0a0299 */ /* 0x000fc60008011607 */
[-CC-:B0-----:R-:W-:Y:S01]  /*2c40*/  VIADDMNMX R3, R3, R113.reuse, R4.reuse, PT ;  /* 0x0000007103037246 */ /* 0x181fe20003800104 */
[----:B------:R-:W-:Y:S01]  /*2c50*/  UIADD3 UR6, UR10, UR52, -UR53 ;  /* 0x000000340a067290 */ /* 0x000fe2000fffe835 */
[----:B-1----:R-:W-:Y:S02]  /*2c60*/  VIADDMNMX R4, R9, R113, R4, PT ;  /* 0x0000007109047246 */ /* 0x002fe40003800104 */
[C---:B------:R-:W-:Y:S01]  /*2c70*/  ISETP.GT.AND P3, PT, R3.reuse, RZ, PT ;  /* 0x000000ff0300720c */ /* 0x040fe20003f64270 */
[----:B------:R-:W-:Y:S01]  /*2c80*/  UIMAD.WIDE UR6, UR6, 0x66666667, URZ ;  /* 0x66666667060678a5 */ /* 0x000fe2000f8e023f */
[C---:B------:R-:W-:Y:S02]  /*2c90*/  ISETP.GT.AND P4, PT, R3.reuse, 0x1, PT ;  /* 0x000000010300780c */ /* 0x040fe40003f84270 */
[----:B------:R-:W-:Y:S01]  /*2ca0*/  ISETP.GT.AND P5, PT, R3, 0x8, PT ;  /* 0x000000080300780c */ /* 0x000fe20003fa4270 */
[----:B------:R-:W-:-:S04]  /*2cb0*/  USHF.R.U32.HI UR6, URZ, 0x1f, UR7 ;  /* 0x0000001f3f067899 */ /* 0x000fc80008011607 */
[----:B------:R-:W-:-:S04]  /*2cc0*/  ULEA.HI.SX32 UR6, UR7, UR6, 0x1a ;  /* 0x0000000607067291 */ /* 0x000fc8000f8fd23f */
[----:B------:R-:W-:-:S04]  /*2cd0*/  UISETP.LT.AND UP1, UPT, UR39, UR6, UPT ;  /* 0x000000062700728c */ /* 0x000fc8000bf21270 */
[----:B------:R-:W-:-:S04]  /*2ce0*/  USEL UR55, UR39, UR6, !UP1 ;  /* 0x0000000627377287 */ /* 0x000fc8000c800000 */
[----:B------:R-:W-:Y:S01]  /*2cf0*/  UISETP.GE.AND UP1, UPT, UR58, UR55, UPT ;  /* 0x000000373a00728c */ /* 0x000fe2000bf26270 */
        /* <DEDUP_REMOVED lines=34> */
[----:B------:R-:W-:Y:S02]  /*2f20*/  FMNMX.FTZ R0, R123, R0, !PT ;  /* 0x000000007b007209 */ /* 0x000fe40007810000 */
[----:B------:R-:W-:-:S04]  /*2f30*/  ISETP.GT.AND P5, PT, R4, 0x8, PT ;  /* 0x000000080400780c */ /* 0x000fc80003fa4270 */
[----:B------:R-:W-:Y:S01]  /*2f40*/  FSEL R94, R94, -INF , P5 ;  /* 0xff8000005e5e7808 */ /* 0x000fe20002800000 */
[----:B------:R-:W-:Y:S02]  /*2f50*/  WARPGROUP.DEPBAR.LE gsb0, 0x0 ;  /* 0x00008000000079c5 */ /* 0x000fe40000010000 */
[----:B------:R-:W-:Y:S01]  /*2f60*/  WARPGROUP.ARRIVE ;  /* 0x00000000000079c5 */ /* 0x000fe20000000000 */
[----:B------:R-:W-:Y:S02]  /*2f70*/  FSEL R125, R72, -INF , P4 ;  /* 0xff800000487d7808 */ /* 0x000fe40002000000 */
[----:B------:R-:W-:Y:S02]  /*2f80*/  ISETP.GT.AND P4, PT, R3, 0x28, PT ;  /* 0x000000280300780c */ /* 0x000fe40003f84270 */
[----:B------:R-:W-:Y:S01]  /*2f90*/  FSEL R127, R73, -INF , P3 ;  /* 0xff800000497f7808 */ /* 0x000fe20001800000 */
[----:B------:R-:W-:Y:S01]  /*2fa0*/  QGMMA.64x32x32.F32.E4M3.E4M3 R56, gdesc[UR20], R56, gsb0 ;  /* 0x00600000143879f3 */ /* 0x000fe20008000838 */
[----:B------:R-:W-:Y:S01]  /*2fb0*/  UIADD3 UR22, UR28, 0x682, URZ ;  /* 0x000006821c167890 */ /* 0x000fe2000fffe03f */
[----:B------:R-:W-:Y:S01]  /*2fc0*/  FMNMX.FTZ R0, R125, R0, !PT ;  /* 0x000000007d007209 */ /* 0x000fe20007810000 */
[----:B------:R-:W-:Y:S01]  /*2fd0*/  UMOV UR23, 0x80000020 ;  /* 0x8000002000177882 */ /* 0x000fe20000000000 */
[----:B------:R-:W-:-:S02]  /*2fe0*/  ISETP.GT.AND P3, PT, R3, 0x29, PT ;  /* 0x000000290300780c */ /* 0x000fc40003f64270 */
[----:B------:R-:W-:Y:S02]  /*2ff0*/  FSEL R129, R76, -INF , P4 ;  /* 0xff8000004c817808 */ /* 0x000fe40002000000 */
[----:B------:R-:W-:Y:S02]  /*3000*/  FMNMX.FTZ R0, R127, R0, !PT ;  /* 0x000000007f007209 */ /* 0x000fe40007810000 */
[----:B------:R-:W-:Y:S02]  /*3010*/  ISETP.GT.AND P4, PT, R3, 0x30, PT ;  /* 0x000000300300780c */ /* 0x000fe40003f84270 */
        /* <DEDUP_REMOVED lines=15> */
[----:B------:R-:W-:Y:S01]  /*3110*/  FMNMX.FTZ R0, R101, R0, !PT ;  /* 0x0000000065007209 */ /* 0x000fe20007810000 */
        /* <DEDUP_REMOVED lines=55> */
[----:B------:R-:W-:Y:S01]  /*3490*/  FMNMX.FTZ R0, R53, R0, !PT ;  /* 0x0000000035007209 */ /* 0x000fe20007810000 */
[----:B------:R-:W-:Y:S02]  /*34a0*/  WARPGROUP.DEPBAR.LE gsb0, 0x0 ;  /* 0x00008000000079c5 */ /* 0x000fe40000010000 */
[----:B------:R-:W-:Y:S02]  /*34b0*/  FSEL R61, R24, -INF , P4 ;  /* 0xff800000183d7808 */ /* 0x000fe40002000000 */
        /* <DEDUP_REMOVED lines=20> */
[----:B------:R-:W-:-:S02]  /*3600*/  ISETP.GT.AND P4, PT, R4, 0x1, PT ;  /* 0x000000010400780c */ /* 0x000fc40003f84270 */
[----:B------:R-:W-:Y:S02]  /*3610*/  FMNMX.FTZ R6, R37, R0, !PT ;  /* 0x0000000025067209 */ /* 0x000fe40007810000 */
[----:B------:R-:W-:Y:S02]  /*3620*/  FSEL R91, R91, -INF , P4 ;  /* 0xff8000005b5b7808 */ /* 0x000fe40002000000 */
[----:B------:R-:W-:Y:S01]  /*3630*/  ISETP.GT.AND P4, PT, R4, 0x10, PT ;  /* 0x000000100400780c */ /* 0x000fe20003f84270 */
[----:B------:R-:W0:Y:S03]  /*3640*/  SHFL.BFLY PT, R3, R6, 0x2, 0x1f ;  /* 0x0c401f0006037f89 */ /* 0x000e2600000e0000 */
        /* <DEDUP_REMOVED lines=10> */
[----:B------:R-:W-:Y:S01]  /*36f0*/  ISETP.GT.AND P4, PT, R4, 0x39, PT ;  /* 0x000000390400780c */ /* 0x000fe20003f84270 */
[----:B------:R-:W0:Y:S03]  /*3700*/  SHFL.BFLY PT, R3, R8, 0x1, 0x1f ;  /* 0x0c201f0008037f89 */ /* 0x000e2600000e0000 */
[----:B------:R-:W-:-:S02]  /*3710*/  FSEL R87, R87, -INF , P4 ;  /* 0xff80000057577808 */ /* 0x000fc40002000000 */
[----:B------:R-:W-:-:S04]  /*3720*/  ISETP.GT.AND P4, PT, R4, 0x41, PT ;  /* 0x000000410400780c */ /* 0x000fc80003f84270 */
[----:B------:R-:W-:Y:S02]  /*3730*/  FSEL R59, R59, -INF , P4 ;  /* 0xff8000003b3b7808 */ /* 0x000fe40002000000 */
[----:B------:R-:W-:Y:S02]  /*3740*/  ISETP.GT.AND P4, PT, R4, 0x49, PT ;  /* 0x000000490400780c */ /* 0x000fe40003f84270 */
[----:B0-----:R-:W-:-:S04]  /*3750*/  FMNMX.FTZ R0, R8, R3, !PT ;  /* 0x0000000308007209 */ /* 0x001fc80007810000 */
[C---:B------:R-:W-:Y:S01]  /*3760*/  FSETP.NEU.FTZ.AND P3, PT, R0.reuse, -INF , PT ;  /* 0xff8000000000780b */ /* 0x040fe20003f7d000 */
[----:B------:R-:W-:-:S05]  /*3770*/  FFMA.FTZ R12, R0, R131, -8 ;  /* 0xc1000000000c7423 */ /* 0x000fca0000010083 */
[----:B------:R-:W-:Y:S02]  /*3780*/  FSEL R12, R12, RZ, P3 ;  /* 0x000000ff0c0c7208 */ /* 0x000fe40001800000 */
[----:B------:R-:W-:-:S03]  /*3790*/  ISETP.GT.AND P3, PT, R4, RZ, PT ;  /* 0x000000ff0400720c */ /* 0x000fc60003f64270 */
[--C-:B------:R-:W-:Y:S01]  /*37a0*/  FFMA.FTZ R6, R89, UR42, -R12.reuse ;  /* 0x0000002a59067c23 */ /* 0x100fe2000801080c */
[----:B------:R-:W-:Y:S01]  /*37b0*/  FSEL R90, R90, -INF , P3 ;  /* 0xff8000005a5a7808 */ /* 0x000fe20001800000 */
[--C-:B------:R-:W-:Y:S01]  /*37c0*/  FFMA.FTZ R75, R111, UR42, -R12.reuse ;  /* 0x0000002a6f4b7c23 */ /* 0x100fe2000801080c */
[----:B------:R-:W-:Y:S01]  /*37d0*/  ISETP.GT.AND P3, PT, R4, 0x9, PT ;  /* 0x000000090400780c */ /* 0x000fe20003f64270 */
[--C-:B------:R-:W-:Y:S01]  /*37e0*/  FFMA.FTZ R83, R107, UR42, -R12.reuse ;  /* 0x0000002a6b537c23 */ /* 0x100fe2000801080c */
[----:B------:R-:W-:Y:S01]  /*37f0*/  FMNMX.FTZ R89, R90, R91, !PT ;  /* 0x0000005b5a597209 */ /* 0x000fe20007810000 */
[--C-:B------:R-:W-:Y:S01]  /*3800*/  FFMA.FTZ R56, R97, UR42, -R12.reuse ;  /* 0x0000002a61387c23 */ /* 0x100fe2000801080c */
[----:B------:R-:W-:Y:S01]  /*3810*/  FSEL R95, R95, -INF , P3 ;  /* 0xff8000005f5f7808 */ /* 0x000fe20001800000 */
[--C-:B------:R-:W-:Y:S01]  /*3820*/  FFMA.FTZ R72, R85, UR42, -R12.reuse ;  /* 0x0000002a55487c23 */ /* 0x100fe2000801080c */
[----:B------:R-:W-:Y:S01]  /*3830*/  FMNMX.FTZ R20, R94, R89, !PT ;  /* 0x000000595e147209 */ /* 0x000fe20007810000 */
[--C-:B------:R-:W-:Y:S01]  /*3840*/  FFMA.FTZ R76, R77, UR42, -R12.reuse ;  /* 0x0000002a4d4c7c23 */ /* 0x100fe2000801080c */
[----:B------:R-:W-:Y:S01]  /*3850*/  ISETP.GT.AND P3, PT, R4, 0x11, PT ;  /* 0x000000110400780c */ /* 0x000fe20003f64270 */
[--C-:B------:R-:W-:Y:S01]  /*3860*/  FFMA.FTZ R80, R69, UR42, -R12.reuse ;  /* 0x0000002a45507c23 */ /* 0x100fe2000801080c */
[----:B------:R-:W-:Y:S01]  /*3870*/  FMNMX.FTZ R89, R95, R20, !PT ;  /* 0x000000145f597209 */ /* 0x000fe20007810000 */
[--C-:B------:R-:W-:Y:S01]  /*3880*/  FFMA.FTZ R92, R29, UR42, -R12.reuse ;  /* 0x0000002a1d5c7c23 */ /* 0x100fe2000801080c */
[----:B------:R-:W-:Y:S01]  /*3890*/  FSEL R99, R99, -INF , P3 ;  /* 0xff80000063637808 */ /* 0x000fe20001800000 */
[----:B------:R-:W-:Y:S01]  /*38a0*/  IMAD.U32 R29, RZ, RZ, UR42 ;  /* 0x0000002aff1d7e24 */ /* 0x000fe2000f8e00ff */
[----:B------:R-:W-:Y:S01]  /*38b0*/  FMNMX.FTZ R24, R98, R89, !PT ;  /* 0x0000005962187209 */ /* 0x000fe20007810000 */
[--C-:B------:R-:W-:Y:S01]  /*38c0*/  FFMA.FTZ R3, R5, UR42, -R12.reuse ;  /* 0x0000002a05037c23 */ /* 0x100fe2000801080c */
[C---:B------:R-:W-:Y:S01]  /*38d0*/  ISETP.GT.AND P3, PT, R4.reuse, 0x19, PT ;  /* 0x000000190400780c */ /* 0x040fe20003f64270 */
[--C-:B------:R-:W-:Y:S01]  /*38e0*/  FFMA.FTZ R5, R7, UR42, -R12.reuse ;  /* 0x0000002a07057c23 */ /* 0x100fe2000801080c */
[----:B------:R-:W-:Y:S01]  /*38f0*/  FMNMX.FTZ R89, R99, R24, !PT ;  /* 0x0000001863597209 */ /* 0x000fe20007810000 */
        /* <DEDUP_REMOVED lines=36> */
[----:B------:R-:W-:Y:S01]  /*3b40*/  FFMA.FTZ R13, R13, UR42, -R12 ;  /* 0x0000002a0d0d7c23 */ /* 0x000fe2000801080c */
[----:B------:R-:W-:Y:S01]  /*3b50*/  FMNMX.FTZ R48, R86, R111, !PT ;  /* 0x0000006f56307209 */ /* 0x000fe20007810000 */
[----:B------:R-:W-:Y:S01]  /*3b60*/  MUFU.EX2 R3, R3 ;  /* 0x0000000300037308 */ /* 0x000fe20000000800 */
[----:B------:R-:W-:-:S02]  /*3b70*/  FSEL R58, R58, -INF , P3 ;  /* 0xff8000003a3a7808 */ /* 0x000fc40001800000 */
[----:B------:R-:W-:Y:S01]  /*3b80*/  FMNMX.FTZ R107, R87, R48, !PT ;  /* 0x00000030576b7209 */ /* 0x000fe20007810000 */
[----:B------:R-:W-:-:S01]  /*3b90*/  FFMA.FTZ R48, R105, UR42, -R12 ;  /* 0x0000002a69307c23 */ /* 0x000fc2000801080c */
[----:B------:R-:W-:Y:S02]  /*3ba0*/  ISETP.GT.AND P3, PT, R4, 0x48, PT ;  /* 0x000000480400780c */ /* 0x000fe40003f64270 */
[----:B------:R-:W-:Y:S01]  /*3bb0*/  FMNMX.FTZ R52, R58, R107, !PT ;  /* 0x0000006b3a347209 */ /* 0x000fe20007810000 */
[----:B------:R-:W-:Y:S01]  /*3bc0*/  MUFU.EX2 R6, R6 ;  /* 0x0000000600067308 */ /* 0x000fe20000000800 */
[----:B------:R-:W-:Y:S02]  /*3bd0*/  FSEL R62, R62, -INF , P3 ;  /* 0xff8000003e3e7808 */ /* 0x000fe40001800000 */
[----:B------:R-:W-:Y:S02]  /*3be0*/  FMNMX.FTZ R105, R59, R52, !PT ;  /* 0x000000343b697209 */ /* 0x000fe40007810000 */
[----:B------:R-:W-:-:S02]  /*3bf0*/  ISETP.GT.AND P3, PT, R4, 0x50, PT ;  /* 0x000000500400780c */ /* 0x000fc40003f64270 */
[----:B------:R-:W-:Y:S01]  /*3c00*/  FSEL R52, R63, -INF , P4 ;  /* 0xff8000003f347808 */ /* 0x000fe20002000000 */
[----:B------:R-:W-:-:S01]  /*3c10*/  FFMA.FTZ R63, R101, UR42, -R12 ;  /* 0x0000002a653f7c23 */ /* 0x000fc2000801080c */
[----:B------:R-:W-:Y:S01]  /*3c20*/  FMNMX.FTZ R105, R62, R105, !PT ;  /* 0x000000693e697209 */ /* 0x000fe20007810000 */
[----:B------:R-:W-:Y:S01]  /*3c30*/  MUFU.EX2 R5, R5 ;  /* 0x0000000500057308 */ /* 0x000fe20000000800 */
[----:B------:R-:W-:Y:S02]  /*3c40*/  ISETP.GT.AND P4, PT, R4, 0x51, PT ;  /* 0x000000510400780c */ /* 0x000fe40003f84270 */
[----:B------:R-:W-:Y:S02]  /*3c50*/  FSEL R66, R66, -INF , P3 ;  /* 0xff80000042427808 */ /* 0x000fe40001800000 */
[----:B------:R-:W-:Y:S02]  /*3c60*/  FMNMX.FTZ R105, R52, R105, !PT ;  /* 0x0000006934697209 */ /* 0x000fe40007810000 */
[----:B------:R-:W-:Y:S01]  /*3c70*/  ISETP.GT.AND P3, PT, R4, 0x58, PT ;  /* 0x000000580400780c */ /* 0x000fe20003f64270 */
[----:B------:R-:W0:Y:S01]  /*3c80*/  MUFU.EX2 R8, R8 ;  /* 0x0000000800087308 */ /* 0x000e220000000800 */
[----:B------:R-:W-:-:S02]  /*3c90*/  FSEL R67, R67, -INF , P4 ;  /* 0xff80000043437808 */ /* 0x000fc40002000000 */
[----:B------:R-:W-:Y:S02]  /*3ca0*/  FMNMX.FTZ R60, R66, R105, !PT ;  /* 0x00000069423c7209 */ /* 0x000fe40007810000 */
[----:B------:R-:W-:Y:S02]  /*3cb0*/  ISETP.GT.AND P4, PT, R4, 0x59, PT ;  /* 0x000000590400780c */ /* 0x000fe40003f84270 */
[----:B------:R-:W-:Y:S01]  /*3cc0*/  FSEL R70, R70, -INF , P3 ;  /* 0xff80000046467808 */ /* 0x000fe20001800000 */
[----:B------:R-:W-:Y:S01]  /*3cd0*/  MUFU.EX2 R7, R7 ;  /* 0x0000000700077308 */ /* 0x000fe20000000800 */
[----:B------:R-:W-:Y:S02]  /*3ce0*/  FMNMX.FTZ R97, R67, R60, !PT ;  /* 0x0000003c43617209 */ /* 0x000fe40007810000 */
[----:B------:R-:W-:Y:S01]  /*3cf0*/  FSEL R60, R71, -INF , P4 ;  /* 0xff800000473c7808 */ /* 0x000fe20002000000 */
[----:B------:R-:W-:-:S01]  /*3d00*/  FFMA.FTZ R71, R93, UR42, -R12 ;  /* 0x0000002a5d477c23 */ /* 0x000fc2000801080c */
[----:B------:R-:W-:-:S02]  /*3d10*/  ISETP.GT.AND P3, PT, R4, 0x60, PT ;  /* 0x000000600400780c */ /* 0x000fc40003f64270 */
[----:B------:R-:W-:Y:S01]  /*3d20*/  FMNMX.FTZ R97, R70, R97, !PT ;  /* 0x0000006146617209 */ /* 0x000fe20007810000 */
[----:B------:R-:W-:Y:S01]  /*3d30*/  MUFU.EX2 R10, R10 ;  /* 0x0000000a000a7308 */ /* 0x000fe20000000800 */
[----:B------:R-:W-:Y:S02]  /*3d40*/  ISETP.GT.AND P4, PT, R4, 0x61, PT ;  /* 0x000000610400780c */ /* 0x000fe40003f84270 */
[----:B------:R-:W-:Y:S02]  /*3d50*/  FSEL R42, R42, -INF , P3 ;  /* 0xff8000002a2a7808 */ /* 0x000fe40001800000 */
[----:B------:R-:W-:Y:S02]  /*3d60*/  FMNMX.FTZ R97, R60, R97, !PT ;  /* 0x000000613c617209 */ /* 0x000fe40007810000 */
[----:B------:R-:W-:Y:S01]  /*3d70*/  ISETP.GT.AND P3, PT, R4, 0x68, PT ;  /* 0x000000680400780c */ /* 0x000fe20003f64270 */
[----:B------:R-:W-:Y:S01]  /*3d80*/  MUFU.EX2 R9, R9 ;  /* 0x0000000900097308 */ /* 0x000fe20000000800 */
[----:B------:R-:W-:-:S02]  /*3d90*/  FSEL R43, R43, -INF , P4 ;  /* 0xff8000002b2b7808 */ /* 0x000fc40002000000 */
[----:B------:R-:W-:Y:S02]  /*3da0*/  FMNMX.FTZ R68, R42, R97, !PT ;  /* 0x000000612a447209 */ /* 0x000fe40007810000 */
[----:B------:R-:W-:Y:S02]  /*3db0*/  ISETP.GT.AND P4, PT, R4, 0x69, PT ;  /* 0x000000690400780c */ /* 0x000fe40003f84270 */
[----:B------:R-:W-:Y:S01]  /*3dc0*/  FSEL R64, R46, -INF , P3 ;  /* 0xff8000002e407808 */ /* 0x000fe20001800000 */
[----:B------:R-:W1:Y:S01]  /*3dd0*/  MUFU.EX2 R14, R14 ;  /* 0x0000000e000e7308 */ /* 0x000e620000000800 */
[----:B------:R-:W-:Y:S02]  /*3de0*/  FMNMX.FTZ R85, R43, R68, !PT ;  /* 0x000000442b557209 */ /* 0x000fe40007810000 */
[----:B------:R-:W-:Y:S02]  /*3df0*/  ISETP.GT.AND P3, PT, R4, 0x70, PT ;  /* 0x000000700400780c */ /* 0x000fe40003f64270 */
[----:B------:R-:W-:-:S02]  /*3e00*/  FSEL R47, R47, -INF , P4 ;  /* 0xff8000002f2f7808 */ /* 0x000fc40002000000 */
[----:B------:R-:W-:Y:S01]  /*3e10*/  FMNMX.FTZ R68, R64, R85, !PT ;  /* 0x0000005540447209 */ /* 0x000fe20007810000 */
[----:B------:R2:W-:Y:S01]  /*3e20*/  MUFU.EX2 R46, R72 ;  /* 0x00000048002e7308 */ /* 0x0005e20000000800 */
[----:B------:R-:W-:Y:S02]  /*3e30*/  ISETP.GT.AND P4, PT, R4, 0x71, PT ;  /* 0x000000710400780c */ /* 0x000fe40003f84270 */
[----:B------:R-:W-:Y:S02]  /*3e40*/  FSEL R50, R50, -INF , P3 ;  /* 0xff80000032327808 */ /* 0x000fe40001800000 */
[----:B------:R-:W-:Y:S02]  /*3e50*/  FMNMX.FTZ R85, R47, R68, !PT ;  /* 0x000000442f557209 */ /* 0x000fe40007810000 */
[----:B------:R-:W-:Y:S01]  /*3e60*/  ISETP.GT.AND P3, PT, R4, 0x78, PT ;  /* 0x000000780400780c */ /* 0x000fe20003f64270 */
[----:B------:R-:W-:Y:S01]  /*3e70*/  MUFU.EX2 R20, R20 ;  /* 0x0000001400147308 */ /* 0x000fe20000000800 */
[----:B------:R-:W-:-:S02]  /*3e80*/  FSEL R51, R51, -INF , P4 ;  /* 0xff80000033337808 */ /* 0x000fc40002000000 */
[----:B--2---:R-:W-:Y:S02]  /*3e90*/  FMNMX.FTZ R72, R50, R85, !PT ;  /* 0x0000005532487209 */ /* 0x004fe40007810000 */
[----:B------:R-:W-:Y:S02]  /*3ea0*/  ISETP.GT.AND P4, PT, R4, 0x79, PT ;  /* 0x000000790400780c */ /* 0x000fe40003f84270 */
[----:B------:R-:W-:Y:S01]  /*3eb0*/  FSEL R68, R54, -INF , P3 ;  /* 0xff80000036447808 */ /* 0x000fe20001800000 */
[----:B------:R-:W-:Y:S01]  /*3ec0*/  MUFU.EX2 R89, R127 ;  /* 0x0000007f00597308 */ /* 0x000fe20000000800 */
[----:B------:R-:W-:Y:S02]  /*3ed0*/  FMNMX.FTZ R77, R51, R72, !PT ;  /* 0x00000048334d7209 */ /* 0x000fe40007810000 */
[----:B------:R-:W-:Y:S02]  /*3ee0*/  FSEL R55, R55, -INF , P4 ;  /* 0xff80000037377808 */ /* 0x000fe40002000000 */
[----:B------:R-:W-:-:S02]  /*3ef0*/  ISETP.GT.AND P3, PT, R4, 0x80, PT ;  /* 0x000000800400780c */ /* 0x000fc40003f64270 */
        /* <DEDUP_REMOVED lines=11> */
[----:B------:R-:W-:Y:S01]  /*3fb0*/  MUFU.EX2 R75, R75 ;  /* 0x0000004b004b7308 */ /* 0x000fe20000000800 */
[----:B------:R-:W-:Y:S02]  /*3fc0*/  FMNMX.FTZ R77, R27, R72, !PT ;  /* 0x000000481b4d7209 */ /* 0x000fe40007810000 */
[----:B------:R-:W-:Y:S02]  /*3fd0*/  ISETP.GT.AND P3, PT, R4, 0x90, PT ;  /* 0x000000900400780c */ /* 0x000fe40003f64270 */
[----:B------:R-:W-:-:S02]  /*3fe0*/  FSEL R31, R31, -INF , P4 ;  /* 0xff8000001f1f7808 */ /* 0x000fc40002000000 */
[----:B------:R-:W-:Y:S01]  /*3ff0*/  FMNMX.FTZ R72, R30, R77, !PT ;  /* 0x0000004d1e487209 */ /* 0x000fe20007810000 */
[----:B------:R-:W-:Y:S01]  /*4000*/  MUFU.EX2 R32, R32 ;  /* 0x0000002000207308 */ /* 0x000fe20000000800 */
[----:B------:R-:W-:Y:S02]  /*4010*/  ISETP.GT.AND P4, PT, R4, 0x91, PT ;  /* 0x000000910400780c */ /* 0x000fe40003f84270 */
[----:B------:R-:W-:Y:S02]  /*4020*/  FSEL R69, R34, -INF , P3 ;  /* 0xff80000022457808 */ /* 0x000fe40001800000 */
[----:B--2---:R-:W-:Y:S02]  /*4030*/  FMNMX.FTZ R76, R31, R72, !PT ;  /* 0x000000481f4c7209 */ /* 0x004fe40007810000 */
[----:B------:R-:W-:Y:S01]  /*4040*/  ISETP.GT.AND P3, PT, R4, 0x98, PT ;  /* 0x000000980400780c */ /* 0x000fe20003f64270 */
[----:B------:R2:W-:Y:S01]  /*4050*/  MUFU.EX2 R34, R80 ;  /* 0x0000005000227308 */ /* 0x0005e20000000800 */
[----:B------:R-:W-:Y:S01]  /*4060*/  FSEL R72, R35, -INF , P4 ;  /* 0xff80000023487808 */ /* 0x000fe20002000000 */
[----:B------:R-:W-:Y:S01]  /*4070*/  FFMA.FTZ R35, R40, UR42, -R12 ;  /* 0x0000002a28237c23 */ /* 0x000fe2000801080c */
[----:B------:R-:W-:-:S02]  /*4080*/  FMNMX.FTZ R77, R69, R76, !PT ;  /* 0x0000004c454d7209 */ /* 0x000fc40007810000 */
[----:B------:R-:W-:Y:S02]  /*4090*/  ISETP.GT.AND P4, PT, R4, 0x99, PT ;  /* 0x000000990400780c */ /* 0x000fe40003f84270 */
[----:B------:R-:W-:Y:S01]  /*40a0*/  FSEL R40, R38, -INF , P3 ;  /* 0xff80000026287808 */ /* 0x000fe20001800000 */
[--C-:B------:R-:W-:Y:S01]  /*40b0*/  FFMA.FTZ R38, R41, UR42, -R12.reuse ;  /* 0x0000002a29267c23 */ /* 0x100fe2000801080c */
[----:B------:R-:W-:Y:S01]  /*40c0*/  FMNMX.FTZ R77, R72, R77, !PT ;  /* 0x0000004d484d7209 */ /* 0x000fe20007810000 */
[--C-:B--2---:R-:W-:Y:S01]  /*40d0*/  FFMA.FTZ R80, R49, UR42, -R12.reuse ;  /* 0x0000002a31507c23 */ /* 0x104fe2000801080c */
[----:B------:R-:W-:Y:S01]  /*40e0*/  FSEL R76, R39, -INF , P4 ;  /* 0xff800000274c7808 */ /* 0x000fe20002000000 */
        /* <DEDUP_REMOVED lines=9> */
[----:B------:R-:W0:Y:S01]  /*4180*/  SHFL.BFLY PT, R4, R77, 0x2, 0x1f ;  /* 0x0c401f004d047f89 */ /* 0x000e2200000e0000 */
[----:B-1----:R-:W-:Y:S02]  /*4190*/  F2FP.SATFINITE.E4M3.F32.PACK_AB_MERGE_C R186, R14, R9, RZ ;  /* 0x000000090eba723e */ /* 0x002fe400048070ff */
[----:B------:R-:W-:Y:S02]  /*41a0*/  F2FP.SATFINITE.E4M3.F32.PACK_AB_MERGE_C R184, R6, R3, R184 ;  /* 0x0000000306b8723e */ /* 0x000fe400048070b8 */
[----:B------:R-:W-:Y:S01]  /*41b0*/  MUFU.EX2 R48, R48 ;  /* 0x0000003000307308 */ /* 0x000fe20000000800 */
[----:B------:R-:W-:-:S07]  /*41c0*/  F2FP.SATFINITE.E4M3.F32.PACK_AB_MERGE_C R186, R10, R7, R186 ;  /* 0x000000070aba723e */ /* 0x000fce00048070ba */
        /* <DEDUP_REMOVED lines=9> */
[C---:B------:R-:W-:Y:S01]  /*4260*/  FSETP.NEU.FTZ.AND P3, PT, R4.reuse, -INF , PT ;  /* 0xff8000000400780b */ /* 0x040fe20003f7d000 */
[----:B------:R-:W-:-:S06]  /*4270*/  FFMA.FTZ R29, R4, R29, -8 ;  /* 0xc1000000041d7423 */ /* 0x000fcc000001001d */
[----:B------:R-:W-:Y:S01]  /*4280*/  MUFU.EX2 R35, R35 ;  /* 0x0000002300237308 */ /* 0x000fe20000000800 */
[----:B------:R-:W-:Y:S02]  /*4290*/  FSEL R61, R29, RZ, P3 ;  /* 0x000000ff1d3d7208 */ /* 0x000fe40001800000 */
[----:B------:R-:W-:-:S03]  /*42a0*/  PLOP3.LUT P3, PT, PT, PT, UP1, 0x80, 0x0 ;  /* 0x000000000000781c */ /* 0x000fc60003f6f018 */
        /* <DEDUP_REMOVED lines=12> */
[----:B------:R-:W-:Y:S01]  /*4370*/  FADD.FTZ R66, R3, R6 ;  /* 0x0000000603427221 */ /* 0x000fe20000010000 */
[----:B------:R-:W-:-:S01]  /*4380*/  FFMA.FTZ R103, R103, UR42, -R61 ;  /* 0x0000002a67677c23 */ /* 0x000fc2000801083d */
[----:B------:R-:W0:Y:S01]  /*4390*/  MUFU.EX2 R90, R90 ;  /* 0x0000005a005a7308 */ /* 0x000e220000000800 */
[----:B------:R-:W-:-:S01]  /*43a0*/  FFMA.FTZ R49, R82, UR42, -R61 ;  /* 0x0000002a52317c23 */ /* 0x000fc2000801083d */
[----:B------:R-:W-:Y:S01]  /*43b0*/  FADD.FTZ R77, R5, R66 ;  /* 0x00000042054d7221 */ /* 0x000fe20000010000 */
[----:B------:R-:W-:-:S01]  /*43c0*/  FFMA.FTZ R28, R28, UR42, -R61 ;  /* 0x0000002a1c1c7c23 */ /* 0x000fc2000801083d */
[--C-:B------:R-:W-:Y:S01]  /*43d0*/  FFMA.FTZ R66, R42, UR42, -R61.reuse ;  /* 0x0000002a2a427c23 */ /* 0x100fe2000801083d */
[----:B------:R-:W-:Y:S01]  /*43e0*/  @!P0 PRMT R42, RZ, 0x654, R2 ;  /* 0x00000654ff2a8816 */ /* 0x000fe20000000002 */
[--C-:B------:R-:W-:Y:S01]  /*43f0*/  FFMA.FTZ R78, R78, UR42, -R61.reuse ;  /* 0x0000002a4e4e7c23 */ /* 0x100fe2000801083d */
[----:B------:R-:W-:-:S01]  /*4400*/  FFMA.FTZ R79, R79, UR42, -R61 ;  /* 0x0000002a4f4f7c23 */ /* 0x000fc2000801083d */
[----:B------:R1:W2:Y:S01]  /*4410*/  MUFU.EX2 R65, R37 ;  /* 0x0000002500417308 */ /* 0x0002a20000000800 */
[----:B------:R3:W-:Y:S01]  /*4420*/  @!P0 SYNCS.ARRIVE.TRANS64.RED.A1T0 RZ, [R42+URZ], RZ ;  /* 0x000000ff2aff89a7 */ /* 0x0007e2000810043f */
[----:B------:R-:W-:-:S01]  /*4430*/  FFMA.FTZ R60, R60, UR42, -R61 ;  /* 0x0000002a3c3c7c23 */ /* 0x000fc2000801083d */
[--C-:B------:R-:W-:Y:S01]  /*4440*/  FFMA.FTZ R36, R36, UR42, -R61.reuse ;  /* 0x0000002a24247c23 */ /* 0x100fe2000801083d */
[----:B------:R-:W-:-:S01]  /*4450*/  FFMA.FTZ R57, R67, UR42, -R61 ;  /* 0x0000002a43397c23 */ /* 0x000fc2000801083d */
[--C-:B------:R-:W-:Y:S01]  /*4460*/  FFMA.FTZ R86, R86, UR42, -R61.reuse ;  /* 0x0000002a56567c23 */ /* 0x100fe2000801083d */
[----:B------:R-:W-:-:S01]  /*4470*/  FFMA.FTZ R87, R87, UR42, -R61 ;  /* 0x0000002a57577c23 */ /* 0x000fc2000801083d */
[--C-:B------:R-:W-:Y:S01]  /*4480*/  FFMA.FTZ R62, R62, UR42, -R61.reuse ;  /* 0x0000002a3e3e7c23 */ /* 0x100fe2000801083d */
[----:B------:R-:W4:Y:S01]  /*4490*/  MUFU.EX2 R100, R95 ;  /* 0x0000005f00647308 */ /* 0x000f220000000800 */
[----:B-1----:R-:W-:-:S01]  /*44a0*/  FFMA.FTZ R37, R74, UR42, -R61 ;  /* 0x0000002a4a257c23 */ /* 0x002fc2000801083d */
[----:B0-----:R-:W-:Y:S01]  /*44b0*/  FADD.FTZ R74, R29, R90 ;  /* 0x0000005a1d4a7221 */ /* 0x001fe20000010000 */
[----:B------:R-:W-:-:S01]  /*44c0*/  FFMA.FTZ R70, R70, UR42, -R61 ;  /* 0x0000002a46467c23 */ /* 0x000fc2000801083d */
[--C-:B------:R-:W-:Y:S01]  /*44d0*/  FFMA.FTZ R43, R43, UR42, -R61.reuse ;  /* 0x0000002a2b2b7c23 */ /* 0x100fe2000801083d */
[----:B------:R-:W-:-:S01]  /*44e0*/  FFMA.FTZ R64, R64, UR42, -R61 ;  /* 0x0000002a40407c23 */ /* 0x000fc2000801083d */
[--C-:B------:R-:W-:Y:S01]  /*44f0*/  FFMA.FTZ R47, R47, UR42, -R61.reuse ;  /* 0x0000002a2f2f7c23 */ /* 0x100fe2000801083d */
[----:B------:R-:W-:-:S01]  /*4500*/  FFMA.FTZ R50, R50, UR42, -R61 ;  /* 0x0000002a32327c23 */ /* 0x000fc2000801083d */
[----:B------:R-:W0:Y:S01]  /*4510*/  MUFU.EX2 R33, R33 ;  /* 0x0000002100217308 */ /* 0x000e220000000800 */
[----:B--2---:R-:W-:-:S01]  /*4520*/  FADD.FTZ R85, R65, R74 ;  /* 0x0000004a41557221 */ /* 0x004fc20000010000 */
[----:B------:R-:W-:Y:S01]  /*4530*/  FADD.FTZ R74, R8, R77 ;  /* 0x0000004d084a7221 */ /* 0x000fe20000010000 */
[----:B------:R-:W-:-:S01]  /*4540*/  FFMA.FTZ R51, R51, UR42, -R61 ;  /* 0x0000002a33337c23 */ /* 0x000fc2000801083d */
[--C-:B------:R-:W-:Y:S01]  /*4550*/  FFMA.FTZ R68, R68, UR42, -R61.reuse ;  /* 0x0000002a44447c23 */ /* 0x100fe2000801083d */
[----:B------:R-:W-:-:S01]  /*4560*/  FFMA.FTZ R55, R55, UR42, -R61 ;  /* 0x0000002a37377c23 */ /* 0x000fc2000801083d */
[----:B------:R-:W-:Y:S01]  /*4570*/  FADD.FTZ R77, R7, R74 ;  /* 0x0000004a074d7221 */ /* 0x000fe20000010000 */
[----:B------:R-:W-:-:S01]  /*4580*/  FFMA.FTZ R26, R26, UR42, -R61 ;  /* 0x0000002a1a1a7c23 */ /* 0x000fc2000801083d */
[----:B------:R-:W1:Y:S01]  /*4590*/  MUFU.EX2 R94, R94 ;  /* 0x0000005e005e7308 */ /* 0x000e620000000800 */
[----:B----4-:R-:W-:-:S01]  /*45a0*/  FADD.FTZ R82, R100, R85 ;  /* 0x0000005564527221 */ /* 0x010fc20000010000 */
[----:B---3--:R-:W-:Y:S01]  /*45b0*/  FADD.FTZ R42, R10, R77 ;  /* 0x0000004d0a2a7221 */ /* 0x008fe20000010000 */
[----:B------:R-:W-:-:S01]  /*45c0*/  FFMA.FTZ R27, R27, UR42, -R61 ;  /* 0x0000002a1b1b7c23 */ /* 0x000fc2000801083d */
[--C-:B------:R-:W-:Y:S01]  /*45d0*/  FFMA.FTZ R30, R30, UR42, -R61.reuse ;  /* 0x0000002a1e1e7c23 */ /* 0x100fe2000801083d */
[----:B------:R-:W-:-:S01]  /*45e0*/  FFMA.FTZ R31, R31, UR42, -R61 ;  /* 0x0000002a1f1f7c23 */ /* 0x000fc2000801083d */
[----:B------:R-:W-:Y:S01]  /*45f0*/  FADD.FTZ R77, R9, R42 ;  /* 0x0000002a094d7221 */ /* 0x000fe20000010000 */
[----:B------:R-:W-:-:S01]  /*4600*/  FFMA.FTZ R69, R69, UR42, -R61 ;  /* 0x0000002a45457c23 */ /* 0x000fc2000801083d */
[----:B------:R-:W2:Y:S01]  /*4610*/  MUFU.EX2 R102, R102 ;  /* 0x0000006600667308 */ /* 0x000ea20000000800 */
[----:B0-----:R-:W-:-:S01]  /*4620*/  FADD.FTZ R85, R33, R82 ;  /* 0x0000005221557221 */ /* 0x001fc20000010000 */
[----:B------:R-:W-:Y:S01]  /*4630*/  FADD.FTZ R77, R14, R77 ;  /* 0x0000004d0e4d7221 */ /* 0x000fe20000010000 */
[----:B------:R-:W-:-:S01]  /*4640*/  FFMA.FTZ R72, R72, UR42, -R61 ;  /* 0x0000002a48487c23 */ /* 0x000fc2000801083d */
[--C-:B------:R-:W-:Y:S01]  /*4650*/  FFMA.FTZ R40, R40, UR42, -R61.reuse ;  /* 0x0000002a28287c23 */ /* 0x100fe2000801083d */
[----:B------:R-:W-:-:S01]  /*4660*/  FFMA.FTZ R61, R76, UR42, -R61 ;  /* 0x0000002a4c3d7c23 */ /* 0x000fc2000801083d */
[----:B------:R-:W-:-:S02]  /*4670*/  F2FP.SATFINITE.E4M3.F32.PACK_AB_MERGE_C R185, R100, R65, RZ ;  /* 0x0000004164b9723e */ /* 0x000fc400048070ff */
[----:B------:R-:W0:Y:S01]  /*4680*/  MUFU.EX2 R103, R103 ;  /* 0x0000006700677308 */ /* 0x000e220000000800 */
[----:B-1----:R-:W-:-:S01]  /*4690*/  FADD.FTZ R85, R94, R85 ;  /* 0x000000555e557221 */ /* 0x002fc20000010000 */
[----:B------:R-:W-:-:S06]  /*46a0*/  F2FP.SATFINITE.E4M3.F32.PACK_AB_MERGE_C R185, R90, R29, R185 ;  /* 0x0000001d5ab9723e */ /* 0x000fcc00048070b9 */
[----:B------:R-:W1:Y:S01]  /*46b0*/  MUFU.EX2 R37, R37 ;  /* 0x0000002500257308 */ /* 0x000e620000000800 */
[----:B--2---:R-:W-:-:S07]  /*46c0*/  FADD.FTZ R42, R102, R85 ;  /* 0x00000055662a7221 */ /* 0x004fce0000010000 */
[----:B------:R-:W2:Y:S01]  /*46d0*/  MUFU.EX2 R28, R28 ;  /* 0x0000001c001c7308 */ /* 0x000ea20000000800 */
[----:B0-----:R-:W-:-:S01]  /*46e0*/  FADD.FTZ R42, R103, R42 ;  /* 0x0000002a672a7221 */ /* 0x001fc20000010000 */
[----:B------:R-:W-:-:S04]  /*46f0*/  F2FP.SATFINITE.E4M3.F32.PACK_AB_MERGE_C R102, R103, R102, RZ ;  /* 0x000000666766723e */ /* 0x000fc800048070ff */
[----:B------:R-:W-:Y:S02]  /*4700*/  F2FP.SATFINITE.E4M3.F32.PACK_AB_MERGE_C R187, R94, R33, R102 ;  /* 0x000000215ebb723e */ /* 0x000fe40004807066 */
[----:B------:R-:W0:Y:S08]  /*4710*/  MUFU.EX2 R78, R78 ;  /* 0x0000004e004e7308 */ /* 0x000e300000000800 */
[----:B------:R-:W3:Y:S08]  /*4720*/  MUFU.EX2 R79, R79 ;  /* 0x0000004f004f7308 */ /* 0x000ef00000000800 */
[----:B------:R4:W-:Y:S08]  /*4730*/  MUFU.EX2 R67, R60 ;  /* 0x0000003c00437308 */ /* 0x0009f00000000800 */
[----:B------:R-:W5:Y:S01]  /*4740*/  MUFU.EX2 R49, R49 ;  /* 0x0000003100317308 */ /* 0x000f620000000800 */
[----:B----4-:R-:W-:-:S01]  /*4750*/  FADD.FTZ R60, R20, R77 ;  /* 0x0000004d143c7221 */ /* 0x010fc20000010000 */
[----:B-1----:R-:W-:-:S03]  /*4760*/  FADD.FTZ R77, R37, R42 ;  /* 0x0000002a254d7221 */ /* 0x002fc60000010000 */
[----:B------:R-:W-:Y:S01]  /*4770*/  FADD.FTZ R85, R89, R60 ;  /* 0x0000003c59557221 */ /* 0x000fe20000010000 */
[----:B--2---:R-:W-:-:S02]  /*4780*/  FADD.FTZ R77, R28, R77 ;  /* 0x0000004d1c4d7221 */ /* 0x004fc40000010000 */
[----:B------:R-:W1:Y:S01]  /*4790*/  MUFU.EX2 R36, R36 ;  /* 0x0000002400247308 */ /* 0x000e620000000800 */
[----:B------:R-:W-:-:S01]  /*47a0*/  FADD.FTZ R42, R24, R85 ;  /* 0x00000055182a7221 */ /* 0x000fc20000010000 */
[----:B0-----:R-:W-:Y:S01]  /*47b0*/  FADD.FTZ R60, R78, R77 ;  /* 0x0000004d4e3c7221 */ /* 0x001fe20000010000 */
[C---:B------:R-:W-:Y:S02]  /*47c0*/  F2FP.SATFINITE.E4M3.F32.PACK_AB_MERGE_C R24, R75.reuse, R24, RZ ;  /* 0x000000184b18723e */ /* 0x040fe400048070ff */
[----:B------:R-:W-:Y:S01]  /*47d0*/  FADD.FTZ R77, R75, R42 ;  /* 0x0000002a4b4d7221 */ /* 0x000fe20000010000 */
[----:B---3--:R-:W-:-:S01]  /*47e0*/  FADD.FTZ R60, R79, R60 ;  /* 0x0000003c4f3c7221 */ /* 0x008fc20000010000 */
[----:B------:R-:W-:Y:S01]  /*47f0*/  F2FP.SATFINITE.E4M3.F32.PACK_AB_MERGE_C R78, R79, R78, RZ ;  /* 0x0000004e4f4e723e */ /* 0x000fe200048070ff */
[----:B------:R-:W0:Y:S01]  /*4800*/  MUFU.EX2 R86, R86 ;  /* 0x0000005600567308 */ /* 0x000e220000000800 */
[----:B------:R-:W-:-:S01]  /*4810*/  FADD.FTZ R42, R32, R77 ;  /* 0x0000004d202a7221 */ /* 0x000fc20000010000 */
[----:B-----5:R-:W-:Y:S01]  /*4820*/  FADD.FTZ R77, R49, R60 ;  /* 0x0000003c314d7221 */ /* 0x020fe20000010000 */
[----:B------:R-:W-:-:S02]  /*4830*/  F2FP.SATFINITE.E4M3.F32.PACK_AB_MERGE_C R180, R89, R20, R24 ;  /* 0x0000001459b4723e */ /* 0x000fc40004807018 */
[----:B------:R-:W-:Y:S01]  /*4840*/  CS2R R74, SRZ ;  /* 0x00000000004a7805 */ /* 0x000fe2000001ff00 */
[----:B------:R-:W-:-:S01]  /*4850*/  FADD.FTZ R85, R83, R42 ;  /* 0x0000002a53557221 */ /* 0x000fc20000010000 */
[----:B------:R-:W-:Y:S02]  /*4860*/  F2FP.SATFINITE.E4M3.F32.PACK_AB_MERGE_C R181, R28, R37, R78 ;  /* 0x000000251cb5723e */ /* 0x000fe4000480704e */
[----:B------:R-:W-:Y:S01]  /*4870*/  CS2R R28, SRZ ;  /* 0x00000000001c7805 */ /* 0x000fe2000001ff00 */
[----:B------:R-:W2:Y:S01]  /*4880*/  MUFU.EX2 R87, R87 ;  /* 0x0000005700577308 */ /* 0x000ea20000000800 */
[----:B-1----:R-:W-:-:S01]  /*4890*/  FADD.FTZ R77, R36, R77 ;  /* 0x0000004d244d7221 */ /* 0x002fc20000010000 */
[----:B------:R-:W-:Y:S01]  /*48a0*/  FADD.FTZ R42, R48, R85 ;  /* 0x00000055302a7221 */ /* 0x000fe20000010000 */
[C---:B------:R-:W-:Y:S02]  /*48b0*/  F2FP.SATFINITE.E4M3.F32.PACK_AB_MERGE_C R48, R63.reuse, R48, RZ ;  /* 0x000000303f30723e */ /* 0x040fe400048070ff */
[----:B------:R-:W-:Y:S01]  /*48c0*/  CS2R R78, SRZ ;  /* 0x00000000004e7805 */ /* 0x000fe2000001ff00 */
[----:B------:R-:W-:-:S01]  /*48d0*/  FADD.FTZ R5, R63, R42 ;  /* 0x0000002a3f057221 */ /* 0x000fc20000010000 */
[----:B------:R-:W-:Y:S01]  /*48e0*/  F2FP.SATFINITE.E4M3.F32.PACK_AB_MERGE_C R182, R83, R32, R48 ;  /* 0x0000002053b6723e */ /* 0x000fe20004807030 */
[----:B------:R-:W1:Y:S01]  /*48f0*/  MUFU.EX2 R53, R53 ;  /* 0x0000003500357308 */ /* 0x000e620000000800 */
[----:B0-----:R-:W-:-:S01]  /*4900*/  FADD.FTZ R60, R86, R77 ;  /* 0x0000004d563c7221 */ /* 0x001fc20000010000 */
[----:B------:R-:W-:Y:S01]  /*4910*/  FADD.FTZ R8, R56, R5 ;  /* 0x0000000538087221 */ /* 0x000fe20000010000 */
[----:B------:R-:W-:-:S02]  /*4920*/  CS2R R32, SRZ ;  /* 0x0000000000207805 */ /* 0x000fc4000001ff00 */
[----:B------:R-:W-:Y:S02]  /*4930*/  CS2R R76, SRZ ;  /* 0x00000000004c7805 */ /* 0x000fe4000001ff00 */
[----:B------:R-:W-:Y:S01]  /*4940*/  CS2R R82, SRZ ;  /* 0x0000000000527805 */ /* 0x000fe2000001ff00 */
[----:B------:R-:W-:Y:S01]  /*4950*/  FADD.FTZ R9, R71, R8 ;  /* 0x0000000847097221 */ /* 0x000fe20000010000 */
[----:B------:R-:W0:Y:S01]  /*4960*/  MUFU.EX2 R58, R58 ;  /* 0x0000003a003a7308 */ /* 0x000e220000000800 */
[----:B--2---:R-:W-:-:S02]  /*4970*/  FADD.FTZ R60, R87, R60 ;  /* 0x0000003c573c7221 */ /* 0x004fc40000010000 */
[----:B------:R-:W-:Y:S01]  /*4980*/  FADD.FTZ R8, R46, R9 ;  /* 0x000000092e087221 */ /* 0x000fe20000010000 */
[----:B------:R-:W-:Y:S02]  /*4990*/  F2FP.SATFINITE.E4M3.F32.PACK_AB_MERGE_C R86, R87, R86, RZ ;  /* 0x000000565756723e */ /* 0x000fe400048070ff */
[----:B------:R-:W-:-:S02]  /*49a0*/  F2FP.SATFINITE.E4M3.F32.PACK_AB_MERGE_C R46, R81, R46, RZ ;  /* 0x0000002e512e723e */ /* 0x000fc400048070ff */
[----:B------:R-:W-:Y:S01]  /*49b0*/  F2FP.SATFINITE.E4M3.F32.PACK_AB_MERGE_C R183, R36, R49, R86 ;  /* 0x0000003124b7723e */ /* 0x000fe20004807056 */
[----:B------:R-:W2:Y:S01]  /*49c0*/  MUFU.EX2 R62, R62 ;  /* 0x0000003e003e7308 */ /* 0x000ea20000000800 */
[----:B-1----:R-:W-:-:S01]  /*49d0*/  FADD.FTZ R5, R53, R60 ;  /* 0x0000003c35057221 */ /* 0x002fc20000010000 */
[----:B------:R-:W-:Y:S02]  /*49e0*/  F2FP.SATFINITE.E4M3.F32.PACK_AB_MERGE_C R176, R71, R56, R46 ;  /* 0x0000003847b0723e */ /* 0x000fe4000480702e */
[----:B------:R-:W-:Y:S02]  /*49f0*/  CS2R R36, SRZ ;  /* 0x0000000000247805 */ /* 0x000fe4000001ff00 */
[----:B------:R-:W-:Y:S02]  /*4a00*/  CS2R R48, SRZ ;  /* 0x0000000000307805 */ /* 0x000fe4000001ff00 */
[----:B------:R-:W-:Y:S01]  /*4a10*/  CS2R R86, SRZ ;  /* 0x0000000000567805 */ /* 0x000fe2000001ff00 */
        /* <DEDUP_REMOVED lines=8> */
[----:B------:R-:W-:Y:S01]  /*4aa0*/  FADD.FTZ R8, R73, R8 ;  /* 0x0000000849087221 */ /* 0x000fe20000010000 */
[----:B------:R-:W-:Y:S02]  /*4ab0*/  F2FP.SATFINITE.E4M3.F32.PACK_AB_MERGE_C R59, R59, R62, RZ ;  /* 0x0000003e3b3b723e */ /* 0x000fe400048070ff */
[----:B------:R-:W-:Y:S01]  /*4ac0*/  CS2R R62, SRZ ;  /* 0x00000000003e7805 */ /* 0x000fe2000001ff00 */
[----:B------:R-:W-:-:S01]  /*4ad0*/  FADD.FTZ R5, R11, R8 ;  /* 0x000000080b057221 */ /* 0x000fc20000010000 */
[----:B------:R-:W-:Y:S01]  /*4ae0*/  F2FP.SATFINITE.E4M3.F32.PACK_AB_MERGE_C R11, R34, R11, RZ ;  /* 0x0000000b220b723e */ /* 0x000fe200048070ff */
[----:B------:R-:W1:Y:S01]  /*4af0*/  MUFU.EX2 R70, R70 ;  /* 0x0000004600467308 */ /* 0x000e620000000800 */
[----:B0-----:R-:W-:-:S01]  /*4b00*/  FADD.FTZ R14, R52, R9 ;  /* 0x00000009340e7221 */ /* 0x001fc20000010000 */
[----:B------:R-:W-:Y:S01]  /*4b10*/  FADD.FTZ R34, R34, R5 ;  /* 0x0000000522227221 */ /* 0x000fe20000010000 */
[----:B------:R-:W-:-:S02]  /*4b20*/  F2FP.SATFINITE.E4M3.F32.PACK_AB_MERGE_C R177, R58, R53, R59 ;  /* 0x000000353ab1723e */ /* 0x000fc4000480703b */
[----:B------:R-:W-:Y:S02]  /*4b30*/  CS2R R58, SRZ ;  /* 0x00000000003a7805 */ /* 0x000fe4000001ff00 */
[----:B------:R-:W-:Y:S01]  /*4b40*/  F2FP.SATFINITE.E4M3.F32.PACK_AB_MERGE_C R178, R73, R54, R11 ;  /* 0x0000003649b2723e */ /* 0x000fe2000480700b */
[----:B------:R-:W0:Y:S01]  /*4b50*/  MUFU.EX2 R2, R66 ;  /* 0x0000004200027308 */ /* 0x000e220000000800 */
[----:B--2---:R-:W-:-:S07]  /*4b60*/  FADD.FTZ R3, R57, R14 ;  /* 0x0000000e39037221 */ /* 0x004fce0000010000 */
[----:B------:R-:W2:Y:S01]  /*4b70*/  MUFU.EX2 R38, R38 ;  /* 0x0000002600267308 */ /* 0x000ea20000000800 */
[----:B-1----:R-:W-:-:S01]  /*4b80*/  FADD.FTZ R6, R70, R3 ;  /* 0x0000000346067221 */ /* 0x002fc20000010000 */
[----:B------:R-:W-:Y:S01]  /*4b90*/  F2FP.SATFINITE.E4M3.F32.PACK_AB_MERGE_C R70, R67, R70, RZ ;  /* 0x000000464346723e */ /* 0x000fe200048070ff */
[----:B------:R-:W-:-:S02]  /*4ba0*/  FADD.FTZ R3, R35, R34 ;  /* 0x0000002223037221 */ /* 0x000fc40000010000 */
[----:B------:R-:W-:Y:S01]  /*4bb0*/  FADD.FTZ R67, R67, R6 ;  /* 0x0000000643437221 */ /* 0x000fe20000010000 */
[----:B------:R-:W-:Y:S02]  /*4bc0*/  F2FP.SATFINITE.E4M3.F32.PACK_AB_MERGE_C R179, R57, R52, R70 ;  /* 0x0000003439b3723e */ /* 0x000fe40004807046 */
[----:B------:R-:W-:Y:S01]  /*4bd0*/  CS2R R52, SRZ ;  /* 0x0000000000347805 */ /* 0x000fe2000001ff00 */
[----:B------:R-:W1:Y:S01]  /*4be0*/  MUFU.EX2 R43, R43 ;  /* 0x0000002b002b7308 */ /* 0x000e620000000800 */
[----:B0-----:R-:W-:-:S01]  /*4bf0*/  FADD.FTZ R6, R2, R67 ;  /* 0x0000004302067221 */ /* 0x001fc20000010000 */
[----:B------:R-:W-:-:S02]  /*4c00*/  CS2R R56, SRZ ;  /* 0x0000000000387805 */ /* 0x000fc4000001ff00 */
[----:B------:R-:W-:Y:S02]  /*4c10*/  CS2R R66, SRZ ;  /* 0x0000000000427805 */ /* 0x000fe4000001ff00 */
[----:B------:R-:W-:Y:S02]  /*4c20*/  CS2R R70, SRZ ;  /* 0x0000000000467805 */ /* 0x000fe4000001ff00 */
        /* <DEDUP_REMOVED lines=11> */
[----:B------:R-:W-:Y:S02]  /*4ce0*/  F2FP.SATFINITE.E4M3.F32.PACK_AB_MERGE_C R172, R38, R35, R39 ;  /* 0x0000002326ac723e */ /* 0x000fe40004807027 */
[----:B------:R-:W-:Y:S02]  /*4cf0*/  CS2R R34, SRZ ;  /* 0x0000000000227805 */ /* 0x000fe4000001ff00 */
[----:B------:R-:W-:Y:S01]  /*4d00*/  CS2R R38, SRZ ;  /* 0x0000000000267805 */ /* 0x000fe2000001ff00 */
[----:B------:R-:W1:Y:S01]  /*4d10*/  MUFU.EX2 R50, R50 ;  /* 0x0000003200327308 */ /* 0x000e620000000800 */
[C---:B0-----:R-:W-:Y:S01]  /*4d20*/  F2FP.SATFINITE.E4M3.F32.PACK_AB_MERGE_C R64, R47.reuse, R64, RZ ;  /* 0x000000402f40723e */ /* 0x041fe200048070ff */
[----:B------:R-:W-:-:S03]  /*4d30*/  FADD.FTZ R47, R47, R6 ;  /* 0x000000062f2f7221 */ /* 0x000fc60000010000 */
[----:B------:R-:W-:Y:S02]  /*4d40*/  F2FP.SATFINITE.E4M3.F32.PACK_AB_MERGE_C R173, R43, R2, R64 ;  /* 0x000000022bad723e */ /* 0x000fe40004807040 */
[----:B------:R-:W-:Y:S02]  /*4d50*/  CS2R R42, SRZ ;  /* 0x00000000002a7805 */ /* 0x000fe4000001ff00 */
[----:B------:R-:W-:Y:S01]  /*4d60*/  CS2R R64, SRZ ;  /* 0x0000000000407805 */ /* 0x000fe2000001ff00 */
[----:B------:R-:W0:Y:S01]  /*4d70*/  MUFU.EX2 R80, R80 ;  /* 0x0000005000507308 */ /* 0x000e220000000800 */
[----:B--2---:R-:W-:-:S07]  /*4d80*/  FADD.FTZ R3, R41, R44 ;  /* 0x0000002c29037221 */ /* 0x004fce0000010000 */
[----:B------:R-:W2:Y:S01]  /*4d90*/  MUFU.EX2 R51, R51 ;  /* 0x0000003300337308 */ /* 0x000ea20000000800 */
[----:B-1----:R-:W-:-:S01]  /*4da0*/  FADD.FTZ R6, R50, R47 ;  /* 0x0000002f32067221 */ /* 0x002fc20000010000 */
[----:B------:R-:W-:-:S06]  /*4db0*/  CS2R R46, SRZ ;  /* 0x00000000002e7805 */ /* 0x000fcc000001ff00 */
        /* <DEDUP_REMOVED lines=11> */
[----:B------:R-:W-:Y:S02]  /*4e70*/  F2FP.SATFINITE.E4M3.F32.PACK_AB_MERGE_C R174, R80, R41, R21 ;  /* 0x0000002950ae723e */ /* 0x000fe40004807015 */
[----:B------:R-:W-:Y:S01]  /*4e80*/  CS2R R80, SRZ ;  /* 0x0000000000507805 */ /* 0x000fe2000001ff00 */
[----:B------:R-:W2:Y:S01]  /*4e90*/  MUFU.EX2 R26, R26 ;  /* 0x0000001a001a7308 */ /* 0x000ea20000000800 */
[C---:B-1----:R-:W-:Y:S01]  /*4ea0*/  F2FP.SATFINITE.E4M3.F32.PACK_AB_MERGE_C R68, R55.reuse, R68, RZ ;  /* 0x000000443744723e */ /* 0x042fe200048070ff */
[----:B------:R-:W-:-:S03]  /*4eb0*/  FADD.FTZ R55, R55, R6 ;  /* 0x0000000637377221 */ /* 0x000fc60000010000 */
[----:B------:R-:W-:Y:S02]  /*4ec0*/  F2FP.SATFINITE.E4M3.F32.PACK_AB_MERGE_C R175, R51, R50, R68 ;  /* 0x0000003233af723e */ /* 0x000fe40004807044 */
[----:B------:R-:W-:Y:S01]  /*4ed0*/  CS2R R50, SRZ ;  /* 0x0000000000327805 */ /* 0x000fe2000001ff00 */
[----:B------:R-:W1:Y:S01]  /*4ee0*/  MUFU.EX2 R88, R88 ;  /* 0x0000005800587308 */ /* 0x000e620000000800 */
[----:B0-----:R-:W-:-:S01]  /*4ef0*/  FADD.FTZ R3, R45, R84 ;  /* 0x000000542d037221 */ /* 0x001fc20000010000 */
[----:B------:R-:W-:-:S06]  /*4f00*/  CS2R R84, SRZ ;  /* 0x0000000000547805 */ /* 0x000fcc000001ff00 */
[----:B------:R-:W0:Y:S01]  /*4f10*/  MUFU.EX2 R27, R27 ;  /* 0x0000001b001b7308 */ /* 0x000e220000000800 */
[----:B--2---:R-:W-:-:S01]  /*4f20*/  FADD.FTZ R6, R26, R55 ;  /* 0x000000371a067221 */ /* 0x004fc20000010000 */
[----:B------:R-:W-:-:S06]  /*4f30*/  CS2R R54, SRZ ;  /* 0x0000000000367805 */ /* 0x000fcc000001ff00 */
        /* <DEDUP_REMOVED lines=11> */
[----:B------:R-:W-:Y:S02]  /*4ff0*/  F2FP.SATFINITE.E4M3.F32.PACK_AB_MERGE_C R168, R88, R45, R15 ;  /* 0x0000002d58a8723e */ /* 0x000fe4000480700f */
[----:B------:R-:W-:Y:S01]  /*5000*/  CS2R R44, SRZ ;  /* 0x00000000002c7805 */ /* 0x000fe2000001ff00 */
[----:B------:R-:W0:Y:S01]  /*5010*/  MUFU.EX2 R69, R69 ;  /* 0x0000004500457308 */ /* 0x000e220000000800 */
[----:B--2---:R-:W-:-:S01]  /*5020*/  FADD.FTZ R2, R31, R2 ;  /* 0x000000021f027221 */ /* 0x004fc20000010000 */
[----:B------:R-:W-:-:S04]  /*5030*/  F2FP.SATFINITE.E4M3.F32.PACK_AB_MERGE_C R30, R31, R30, RZ ;  /* 0x0000001e1f1e723e */ /* 0x000fc800048070ff */
[----:B------:R-:W-:Y:S02]  /*5040*/  F2FP.SATFINITE.E4M3.F32.PACK_AB_MERGE_C R169, R27, R26, R30 ;  /* 0x0000001a1ba9723e */ /* 0x000fe4000480701e */
[----:B------:R-:W-:Y:S01]  /*5050*/  CS2R R26, SRZ ;  /* 0x00000000001a7805 */ /* 0x000fe2000001ff00 */
        /* <DEDUP_REMOVED lines=16> */
[----:B-1----:R-:W-:Y:S01]  /*5160*/  FADD.FTZ R2, R40, R5 ;  /* 0x0000000528027221 */ /* 0x002fe20000010000 */
[----:B0-----:R-:W-:-:S03]  /*5170*/  F2FP.SATFINITE.E4M3.F32.PACK_AB_MERGE_C R7, R61, R40, RZ ;  /* 0x000000283d07723e */ /* 0x001fc600048070ff */
[----:B------:R-:W-:Y:S01]  /*5180*/  FADD.FTZ R2, R61, R2 ;  /* 0x000000023d027221 */ /* 0x000fe20000010000 */
[----:B------:R-:W-:Y:S02]  /*5190*/  CS2R R40, SRZ ;  /* 0x0000000000287805 */ /* 0x000fe4000001ff00 */
[----:B------:R-:W-:Y:S02]  /*51a0*/  CS2R R60, SRZ ;  /* 0x00000000003c7805 */ /* 0x000fe4000001ff00 */
[----:B------:R-:W-:Y:S02]  /*51b0*/  F2FP.SATFINITE.E4M3.F32.PACK_AB_MERGE_C R171, R72, R69, R7 ;  /* 0x0000004548ab723e */ /* 0x000fe40004807007 */
[----:B------:R-:W-:Y:S02]  /*51c0*/  CS2R R68, SRZ ;  /* 0x0000000000447805 */ /* 0x000fe4000001ff00 */
[----:B------:R-:W-:Y:S01]  /*51d0*/  CS2R R72, SRZ ;  /* 0x0000000000487805 */ /* 0x000fe2000001ff00 */
        /* <DEDUP_REMOVED lines=37> */
.L_x_2110:
[----:B------:R-:W-:Y:S01]  /*5430*/  ISETP.NE.AND P4, PT, RZ, UR46, PT ;  /* 0x0000002eff007c0c */ /* 0x000fe2000bf85270 */
[----:B------:R-:W-:-:S04]  /*5440*/  UISETP.NE.AND UP1, UPT, UR59, 0x1, UPT ;  /* 0x000000013b00788c */ /* 0x000fc8000bf25270 */
[----:B------:R-:W-:-:S04]  /*5450*/  USEL UR48, URZ, 0x1, UP1 ;  /* 0x000000013f307887 */ /* 0x000fc80008800000 */
[----:B------:R-:W-:-:S04]  /*5460*/  ULOP3.LUT UR48, UR60, UR48, URZ, 0x3c, !UPT ;  /* 0x000000303c307292 */ /* 0x000fc8000f8e3c3f */
[----:B------:R-:W-:Y:S08]  /*5470*/  @P4 BRA `(.L_x_2101) ;  /* 0x0000000000384947 */ /* 0x000ff00003800000 */
[----:B------:R-:W-:Y:S05]  /*5480*/  @!P1 BRA `(.L_x_2102) ;  /* 0x0000000000049947 */ /* 0x000fea0003800000 */
[----:B------:R-:W-:Y:S01]  /*5490*/  BPT.TRAP 0x1 ;  /* 0x000000040000795c */ /* 0x000fe20000300000 */
.L_x_2102:
        /* <DEDUP_REMOVED lines=9> */
.L_x_2103:
[----:B-1----:R-:W-:Y:S05]  /*5530*/  @P3 BRA `(.L_x_2101) ;  /* 0x0000000000083947 */ /* 0x002fea0003800000 */
[----:B------:R-:W1:Y:S02]  /*5540*/  SYNCS.PHASECHK.TRANS64.TRYWAIT P3, [UR6+0x29830], R0 ;  /* 0x02983000ff0075a7 */ /* 0x000e640008060146 */
[----:B-1----:R-:W-:Y:S05]  /*5550*/  @!P3 BRA `(.L_x_2104) ;  /* 0x0000010c001cb947 */ /* 0x002fea0003800000 */
.L_x_2101:
[----:B------:R-:W2:Y:S01]  /*5560*/  S2R R4, SR_TID.X ;  /* 0x0000000000047919 */ /* 0x000ea20000002100 */
        /* <DEDUP_REMOVED lines=21> */
[----:B--2---:R-:W-:Y:S01]  /*56c0*/  SHF.R.U32.HI R4, RZ, 0x7, R4 ;  /* 0x00000007ff047819 */ /* 0x004fe20000011604 */
[----:B------:R-:W-:Y:S01]  /*56d0*/  UMOV UR19, 0x80000020 ;  /* 0x8000002000137882 */ /* 0x000fe20000000000 */
[----:B------:R-:W-:Y:S01]  /*56e0*/  UIADD3 UR22, UR61, 0x502, URZ ;  /* 0x000005023d167890 */ /* 0x000fe2000fffe03f */
[----:B------:R-:W-:-:S02]  /*56f0*/  UMOV UR23, 0x80000020 ;  /* 0x8000002000177882 */ /* 0x000fc40000000000 */
[----:B01----:R-:W-:-:S05]  /*5700*/  VIADD R0, R4, 0x8 ;  /* 0x0000000804007836 */ /* 0x003fca0000000000 */
        /* <DEDUP_REMOVED lines=164> */
.L_x_2106:
[----:B------:R-:W-:Y:S01]  /*6150*/  ULEA UR6, UR59, UR41, 0x3 ;  /* 0x000000293b067291 */ /* 0x000fe2000f8e183f */
[----:B------:R-:W-:-:S05]  /*6160*/  IMAD.U32 R0, RZ, RZ, UR60 ;  /* 0x0000003cff007e24 */ /* 0x000fca000f8e00ff */
[----:B------:R-:W-:-:S04]  /*6170*/  SHF.L.U32 R0, R0, 0x1f, RZ ;  /* 0x0000001f00007819 */ /* 0x000fc800000006ff */
[----:B------:R0:W1:Y:S01]  /*6180*/  SYNCS.PHASECHK.TRANS64.TRYWAIT P3, [UR6+0x29850], R0 ;  /* 0x02985000ff0075a7 */ /* 0x0000620008060146 */
[----:B------:R-:W-:Y:S05]  /*6190*/  @!P1 BRA `(.L_x_2107) ;  /* 0x0000000000049947 */ /* 0x000fea0003800000 */
[----:B------:R-:W-:Y:S01]  /*61a0*/  BPT.TRAP 0x1 ;  /* 0x000000040000795c */ /* 0x000fe20000300000 */
.L_x_2107:
[----:B-1----:R-:W-:Y:S05]  /*61b0*/  @P3 BRA `(.L_x_2105) ;  /* 0x0000000000083947 */ /* 0x002fea0003800000 */
[----:B------:R-:W1:Y:S02]  /*61c0*/  SYNCS.PHASECHK.TRANS64.TRYWAIT P3, [UR6+0x29850], R0 ;  /* 0x02985000ff0075a7 */ /* 0x000e640008060146 */
[----:B-1----:R-:W-:Y:S05]  /*61d0*/  @!P3 BRA `(.L_x_2108) ;  /* 0x000001000014b947 */ /* 0x002fea0003800000 */
.L_x_2105:
[----:B-1----:R-:W-:Y:S01]  /*61e0*/  VIADD R7, R18, UR36 ;  /* 0x0000002412077c36 */ /* 0x002fe20008000000 */
[----:B------:R-:W-:Y:S01]  /*61f0*/  @UP0 ULDC UR6, c[0x0][0x44c] ;  /* 0x0001130000060ab9 */ /* 0x000fe20000000800 */
[----:B------:R-:W-:Y:S01]  /*6200*/  IMAD.U32 R11, RZ, RZ, UR53 ;  /* 0x00000035ff0b7e24 */ /* 0x000fe2000f8e00ff */
[----:B------:R-:W-:Y:S01]  /*6210*/  WARPGROUP.ARRIVE ;  /* 0x00000000000079c5 */ /* 0x000fe20000000000 */
[----:B0-----:R-:W-:Y:S01]  /*6220*/  @P2 IMAD.HI.U32 R0, R7, UR6, RZ ;  /* 0x0000000607002c27 */ /* 0x001fe2000f8e00ff */
[----:B------:R-:W-:Y:S01]  /*6230*/  @UP0 ULDC UR6, c[0x0][0x450] ;  /* 0x0001140000060ab9 */ /* 0x000fe20000000800 */
[----:B------:R-:W-:-:S03]  /*6240*/  UMOV UR7, 0xc0000010 ;  /* 0xc000001000077882 */ /* 0x000fc60000000000 */
[----:B------:R-:W0:Y:S01]  /*6250*/  S2R R225, SR_TID.X ;  /* 0x0000000000e17919 */ /* 0x000e220000002100 */
[----:B------:R-:W-:Y:S01]  /*6260*/  IMAD.U32 R13, RZ, RZ, UR42 ;  /* 0x0000002aff0d7e24 */ /* 0x000fe2000f8e00ff */
[----:B------:R-:W-:Y:S01]  /*6270*/  @P2 SHF.R.U32.HI R7, RZ, UR6, R0 ;  /* 0x00000006ff072c19 */ /* 0x000fe20008011600 */
[----:B------:R-:W-:-:S04]  /*6280*/  UIMAD UR6, UR58, -0xa0, URZ ;  /* 0xffffff603a0678a4 */ /* 0x000fc8000f8e023f */
[----:B------:R-:W1:Y:S02]  /*6290*/  SHFL.IDX PT, R9, R7, RZ, 0x1c1f ;  /* 0x001c1fff07097589 */ /* 0x000e6400000e0000 */
[----:B------:R-:W-:Y:S01]  /*62a0*/  IMAD.U32 R4, RZ, RZ, UR6 ;  /* 0x00000006ff047e24 */ /* 0x000fe2000f8e00ff */
[----:B------:R-:W-:Y:S01]  /*62b0*/  UIADD3 UR6, UR41, 0x400, URZ ;  /* 0x0000040029067890 */ /* 0x000fe2000fffe03f */
[----:B------:R-:W2:Y:S03]  /*62c0*/  SHFL.IDX PT, R7, R7, 0x1, 0x1c1f ;  /* 0x003c1f0007077f89 */ /* 0x000ea600000e0000 */
[----:B------:R-:W-:Y:S01]  /*62d0*/  IADD3 R4, -R17, 0x1, R4 ;  /* 0x0000000111047810 */ /* 0x000fe20007ffe104 */
[----:B------:R-:W-:-:S03]  /*62e0*/  USHF.R.U32.HI UR6, URZ, 0x4, UR6 ;  /* 0x000000043f067899 */ /* 0x000fc60008011606 */
[----:B------:R-:W-:Y:S01]  /*62f0*/  IADD3 R4, -R11, UR52, R4 ;  /* 0x000000340b047c10 */ /* 0x000fe2000fffe104 */
[----:B------:R-:W-:-:S04]  /*6300*/  ULOP3.LUT UR6, UR6, 0x3fff, URZ, 0xc0, !UPT ;  /* 0x00003fff06067892 */ /* 0x000fc8000f8ec03f */
[----:B------:R-:W-:-:S04]  /*6310*/  ULOP3.LUT UR6, UR6, 0x10000, URZ, 0xfc, !UPT ;  /* 0x0001000006067892 */ /* 0x000fc8000f8efc3f */
[----:B------:R-:W-:Y:S01]  /*6320*/  UIMAD UR10, UR59, 0x500, UR6 ;  /* 0x000005003b0a78a4 */ /* 0x000fe2000f8e0206 */
[----:B-1----:R-:W-:Y:S01]  /*6330*/  IMAD.IADD R0, R4, 0x1, R9 ;  /* 0x0000000104007824 */ /* 0x002fe200078e0209 */
[----:B0-----:R-:W-:-:S05]  /*6340*/  SHF.R.U32.HI R225, RZ, 0x7, R225 ;  /* 0x00000007ffe17819 */ /* 0x001fca00000116e1 */
[----:B------:R-:W-:Y:S01]  /*6350*/  UMOV UR6, UR10 ;  /* 0x0000000a00067c82 */ /* 0x000fe20008000000 */
[----:B--2---:R-:W-:Y:S01]  /*6360*/  IMAD.IADD R4, R4, 0x1, R7 ;  /* 0x0000000104047824 */ /* 0x004fe200078e0207 */
[C---:B------:R-:W-:Y:S01]  /*6370*/  ISETP.GT.AND P3, PT, R0.reuse, RZ, PT ;  /* 0x000000ff0000720c */ /* 0x040fe20003f64270 */
[----:B------:R-:W-:Y:S01]  /*6380*/  QGMMA.64x128x32.F32.E4M3.E4M3 R24, R184, gdesc[UR4], R24, gsb0 ;  /* 0x01e00004b8187df3 */ /* 0x000fe20008000818 */
[----:B------:R-:W-:Y:S01]  /*6390*/  ISETP.GT.AND P4, PT, R0, 0x1, PT ;  /* 0x000000010000780c */ /* 0x000fe20003f84270 */
[----:B------:R-:W-:Y:S01]  /*63a0*/  UIADD3 UR6, UR10, 0x100, URZ ;  /* 0x000001000a067890 */ /* 0x000fe2000fffe03f */
[----:B------:R-:W-:Y:S01]  /*63b0*/  FSEL R152, R152, -INF , P3 ;  /* 0xff80000098987808 */ /* 0x000fe20001800000 */
[----:B------:R-:W-:Y:S01]  /*63c0*/  UMOV UR7, 0xc0000010 ;  /* 0xc000001000077882 */ /* 0x000fe20000000000 */
[----:B------:R-:W-:Y:S02]  /*63d0*/  ISETP.GT.AND P3, PT, R0, 0x8, PT ;  /* 0x000000080000780c */ /* 0x000fe40003f64270 */
[----:B------:R-:W-:-:S02]  /*63e0*/  FSEL R153, R153, -INF , P4 ;  /* 0xff80000099997808 */ /* 0x000fc40002000000 */
[----:B------:R-:W-:Y:S02]  /*63f0*/  FMNMX.FTZ R8, R152, R5, !PT ;  /* 0x0000000598087209 */ /* 0x000fe40007810000 */
[----:B------:R-:W-:Y:S02]  /*6400*/  ISETP.GT.AND P4, PT, R0, 0x9, PT ;  /* 0x000000090000780c */ /* 0x000fe40003f84270 */
[----:B------:R-:W-:Y:S02]  /*6410*/  FSEL R156, R156, -INF , P3 ;  /* 0xff8000009c9c7808 */ /* 0x000fe40001800000 */
[----:B------:R-:W-:Y:S02]  /*6420*/  FMNMX.FTZ R9, R153, R8, !PT ;  /* 0x0000000899097209 */ /* 0x000fe40007810000 */
        /* <DEDUP_REMOVED lines=68> */
[----:B------:R-:W-:Y:S01]  /*6870*/  ISETP.GT.AND P3, PT, R0, 0x68, PT ;  /* 0x000000680000780c */ /* 0x000fe20003f64270 */
[----:B------:R-:W-:Y:S01]  /*6880*/  QGMMA.64x128x32.F32.E4M3.E4M3 R24, R180, gdesc[UR4], R24, gsb0 ;  /* 0x01e00004b4187df3 */ /* 0x000fe20008000818 */
[----:B------:R-:W-:Y:S01]  /*6890*/  FSEL R105, R105, -INF , P4 ;  /* 0xff80000069697808 */ /* 0x000fe20002000000 */
        /* <DEDUP_REMOVED lines=42> */
[----:B------:R-:W-:Y:S02]  /*6b40*/  FSEL R101, R101, -INF , P4 ;  /* 0xff80000065657808 */ /* 0x000fe40002000000 */
[----:B------:R-:W-:Y:S02]  /*6b50*/  FMNMX.FTZ R0, R100, R9, !PT ;  /* 0x0000000964007209 */ /* 0x000fe40007810000 */
[----:B------:R-:W-:Y:S02]  /*6b60*/  ISETP.GT.AND P4, PT, R4, RZ, PT ;  /* 0x000000ff0400720c */ /* 0x000fe40003f84270 */
[----:B------:R-:W-:-:S02]  /*6b70*/  FMNMX.FTZ R9, R101, R0, !PT ;  /* 0x0000000065097209 */ /* 0x000fc40007810000 */
[----:B------:R-:W-:Y:S02]  /*6b80*/  ISETP.GT.AND P5, PT, R4, 0x1, PT ;  /* 0x000000010400780c */ /* 0x000fe40003fa4270 */
[----:B------:R-:W-:Y:S01]  /*6b90*/  FSEL R15, R154, -INF , P4 ;  /* 0xff8000009a0f7808 */ /* 0x000fe20002000000 */
[----:B------:R-:W0:Y:S01]  /*6ba0*/  SHFL.BFLY PT, R0, R9, 0x2, 0x1f ;  /* 0x0c401f0009007f89 */ /* 0x000e2200000e0000 */
[C---:B------:R-:W-:Y:S02]  /*6bb0*/  ISETP.GT.AND P4, PT, R4.reuse, 0x8, PT ;  /* 0x000000080400780c */ /* 0x040fe40003f84270 */
[----:B------:R-:W-:Y:S02]  /*6bc0*/  FSEL R155, R155, -INF , P5 ;  /* 0xff8000009b9b7808 */ /* 0x000fe40002800000 */
[----:B------:R-:W-:Y:S02]  /*6bd0*/  ISETP.GT.AND P5, PT, R4, 0x9, PT ;  /* 0x000000090400780c */ /* 0x000fe40003fa4270 */
[----:B------:R-:W-:-:S02]  /*6be0*/  FSEL R158, R158, -INF , P4 ;  /* 0xff8000009e9e7808 */ /* 0x000fc40002000000 */
[C---:B------:R-:W-:Y:S02]  /*6bf0*/  ISETP.GT.AND P4, PT, R4.reuse, 0x10, PT ;  /* 0x000000100400780c */ /* 0x040fe40003f84270 */
[----:B------:R-:W-:Y:S02]  /*6c00*/  FSEL R159, R159, -INF , P5 ;  /* 0xff8000009f9f7808 */ /* 0x000fe40002800000 */
[----:B------:R-:W-:Y:S02]  /*6c10*/  ISETP.GT.AND P5, PT, R4, 0x11, PT ;  /* 0x000000110400780c */ /* 0x000fe40003fa4270 */
[----:B------:R-:W-:Y:S02]  /*6c20*/  FSEL R162, R162, -INF , P4 ;  /* 0xff800000a2a27808 */ /* 0x000fe40002000000 */
[----:B------:R-:W-:Y:S02]  /*6c30*/  ISETP.GT.AND P4, PT, R4, 0x18, PT ;  /* 0x000000180400780c */ /* 0x000fe40003f84270 */
[----:B------:R-:W-:-:S02]  /*6c40*/  FSEL R163, R163, -INF , P5 ;  /* 0xff800000a3a37808 */ /* 0x000fc40002800000 */
[----:B------:R-:W-:Y:S02]  /*6c50*/  ISETP.GT.AND P5, PT, R4, 0x19, PT ;  /* 0x000000190400780c */ /* 0x000fe40003fa4270 */
[----:B------:R-:W-:Y:S02]  /*6c60*/  FSEL R166, R166, -INF , P4 ;  /* 0xff800000a6a67808 */ /* 0x000fe40002000000 */
[----:B0-----:R-:W-:Y:S02]  /*6c70*/  FMNMX.FTZ R11, R9, R0, !PT ;  /* 0x00000000090b7209 */ /* 0x001fe40007810000 */
[----:B------:R-:W-:Y:S02]  /*6c80*/  FSEL R167, R167, -INF , P5 ;  /* 0xff800000a7a77808 */ /* 0x000fe40002800000 */
[C---:B------:R-:W-:Y:S01]  /*6c90*/  ISETP.GT.AND P4, PT, R4.reuse, 0x20, PT ;  /* 0x000000200400780c */ /* 0x040fe20003f84270 */
[----:B------:R-:W0:Y:S01]  /*6ca0*/  SHFL.BFLY PT, R0, R11, 0x1, 0x1f ;  /* 0x0c201f000b007f89 */ /* 0x000e2200000e0000 */
[----:B------:R-:W-:-:S02]  /*6cb0*/  ISETP.GT.AND P5, PT, R4, 0x21, PT ;  /* 0x000000210400780c */ /* 0x000fc40003fa4270 */
[----:B------:R-:W-:Y:S02]  /*6cc0*/  FSEL R138, R138, -INF , P4 ;  /* 0xff8000008a8a7808 */ /* 0x000fe40002000000 */
[C---:B------:R-:W-:Y:S02]  /*6cd0*/  ISETP.GT.AND P4, PT, R4.reuse, 0x28, PT ;  /* 0x000000280400780c */ /* 0x040fe40003f84270 */
[----:B------:R-:W-:Y:S02]  /*6ce0*/  FSEL R139, R139, -INF , P5 ;  /* 0xff8000008b8b7808 */ /* 0x000fe40002800000 */
[----:B------:R-:W-:Y:S02]  /*6cf0*/  ISETP.GT.AND P5, PT, R4, 0x29, PT ;  /* 0x000000290400780c */ /* 0x000fe40003fa4270 */
[----:B------:R-:W-:Y:S02]  /*6d00*/  FSEL R142, R142, -INF , P4 ;  /* 0xff8000008e8e7808 */ /* 0x000fe40002000000 */
[----:B------:R-:W-:-:S02]  /*6d10*/  ISETP.GT.AND P4, PT, R4, 0x30, PT ;  /* 0x000000300400780c */ /* 0x000fc40003f84270 */
[----:B------:R-:W-:Y:S02]  /*6d20*/  FSEL R143, R143, -INF , P5 ;  /* 0xff8000008f8f7808 */ /* 0x000fe40002800000 */
[----:B------:R-:W-:Y:S01]  /*6d30*/  ISETP.GT.AND P5, PT, R4, 0x31, PT ;  /* 0x000000310400780c */ /* 0x000fe20003fa4270 */
[----:B------:R-:W-:Y:S02]  /*6d40*/  WARPGROUP.DEPBAR.LE gsb0, 0x0 ;  /* 0x00008000000079c5 */ /* 0x000fe40000010000 */
[----:B------:R-:W-:Y:S01]  /*6d50*/  FSEL R146, R146, -INF , P4 ;  /* 0xff80000092927808 */ /* 0x000fe20002000000 */
[----:B------:R-:W-:Y:S01]  /*6d60*/  WARPGROUP.ARRIVE ;  /* 0x00000000000079c5 */ /* 0x000fe20000000000 */
[----:B------:R-:W-:Y:S02]  /*6d70*/  ISETP.GT.AND P4, PT, R4, 0x38, PT ;  /* 0x000000380400780c */ /* 0x000fe40003f84270 */
[----:B0-----:R-:W-:Y:S02]  /*6d80*/  FMNMX.FTZ R0, R11, R0, !PT ;  /* 0x000000000b007209 */ /* 0x001fe40007810000 */
[----:B------:R-:W-:Y:S01]  /*6d90*/  FSEL R147, R147, -INF , P5 ;  /* 0xff80000093937808 */ /* 0x000fe20002800000 */
[----:B------:R-:W-:Y:S01]  /*6da0*/  QGMMA.64x128x32.F32.E4M3.E4M3 R24, R176, gdesc[UR4], R24, gsb0 ;  /* 0x01e00004b0187df3 */ /* 0x000fe20008000818 */
[C---:B------:R-:W-:Y:S01]  /*6db0*/  FSETP.NEU.FTZ.AND P3, PT, R0.reuse, -INF , PT ;  /* 0xff8000000000780b */ /* 0x040fe20003f7d000 */
[----:B------:R-:W-:-:S01]  /*6dc0*/  FFMA.FTZ R8, R0, R13, -8 ;  /* 0xc100000000087423 */ /* 0x000fc2000001000d */
[----:B------:R-:W-:Y:S01]  /*6dd0*/  ISETP.GT.AND P5, PT, R4, 0x39, PT ;  /* 0x000000390400780c */ /* 0x000fe20003fa4270 */
[----:B------:R-:W-:Y:S01]  /*6de0*/  UIADD3 UR6, UR10, 0x300, URZ ;  /* 0x000003000a067890 */ /* 0x000fe2000fffe03f */
[----:B------:R-:W-:Y:S01]  /*6df0*/  FSEL R150, R150, -INF , P4 ;  /* 0xff80000096967808 */ /* 0x000fe20002000000 */
[----:B------:R-:W-:Y:S01]  /*6e00*/  UMOV UR7, 0xc0000010 ;  /* 0xc000001000077882 */ /* 0x000fe20000000000 */
[----:B------:R-:W-:-:S02]  /*6e10*/  FSEL R8, R8, RZ, P3 ;  /* 0x000000ff08087208 */ /* 0x000fc40001800000 */
[----:B------:R-:W-:Y:S02]  /*6e20*/  FSEL R151, R151, -INF , P5 ;  /* 0xff80000097977808 */ /* 0x000fe40002800000 */
[----:B------:R-:W-:Y:S01]  /*6e30*/  ISETP.GT.AND P4, PT, R4, 0x40, PT ;  /* 0x000000400400780c */ /* 0x000fe20003f84270 */
[----:B------:R-:W-:-:S01]  /*6e40*/  FFMA.FTZ R10, R152, UR42, -R8 ;  /* 0x0000002a980a7c23 */ /* 0x000fc20008010808 */
[----:B------:R-:W-:Y:S01]  /*6e50*/  FMNMX.FTZ R152, R15, R6, !PT ;  /* 0x000000060f987209 */ /* 0x000fe20007810000 */
[----:B------:R-:W-:-:S01]  /*6e60*/  FFMA.FTZ R154, R136, UR42, -R8 ;  /* 0x0000002a889a7c23 */ /* 0x000fc20008010808 */
        /* <DEDUP_REMOVED lines=9> */
[----:B------:R0:W-:Y:S01]  /*6f00*/  MUFU.EX2 R21, R154 ;  /* 0x0000009a00157308 */ /* 0x0001e20000000800 */
        /* <DEDUP_REMOVED lines=8> */
[----:B0-----:R-:W-:-:S01]  /*6f90*/  FFMA.FTZ R154, R140, UR42, -R8 ;  /* 0x0000002a8c9a7c23 */ /* 0x001fc20008010808 */
[----:B------:R-:W-:Y:S01]  /*6fa0*/  ISETP.GT.AND P5, PT, R4, 0x51, PT ;  /* 0x000000510400780c */ /* 0x000fe20003fa4270 */
[----:B------:R-:W-:-:S01]  /*6fb0*/  FFMA.FTZ R120, R120, UR42, -R8 ;  /* 0x0000002a78787c23 */ /* 0x000fc20008010808 */
[----:B------:R-:W-:Y:S01]  /*6fc0*/  FMNMX.FTZ R137, R163, R152, !PT ;  /* 0x00000098a3897209 */ /* 0x000fe20007810000 */
[----:B------:R-:W-:-:S01]  /*6fd0*/  FFMA.FTZ R121, R121, UR42, -R8 ;  /* 0x0000002a79797c23 */ /* 0x000fc20008010808 */
[----:B------:R-:W-:Y:S01]  /*6fe0*/  FSEL R131, R131, -INF , P5 ;  /* 0xff80000083837808 */ /* 0x000fe20002800000 */
[----:B------:R-:W-:-:S01]  /*6ff0*/  FFMA.FTZ R125, R125, UR42, -R8 ;  /* 0x0000002a7d7d7c23 */ /* 0x000fc20008010808 */
[----:B------:R-:W-:Y:S01]  /*7000*/  FMNMX.FTZ R140, R166, R137, !PT ;  /* 0x00000089a68c7209 */ /* 0x000fe20007810000 */
[----:B------:R-:W-:-:S01]  /*7010*/  FFMA.FTZ R129, R129, UR42, -R8 ;  /* 0x0000002a81817c23 */ /* 0x000fc20008010808 */
        /* <DEDUP_REMOVED lines=34> */
[----:B------:R-:W-:Y:S01]  /*7240*/  FSEL R145, R122, -INF , P4 ;  /* 0xff8000007a917808 */ /* 0x000fe20002000000 */
[----:B------:R-:W-:-:S01]  /*7250*/  FFMA.FTZ R97, R97, UR42, -R8 ;  /* 0x0000002a61617c23 */ /* 0x000fc20008010808 */
[----:B------:R-:W-:Y:S01]  /*7260*/  FMNMX.FTZ R148, R151, R148, !PT ;  /* 0x0000009497947209 */ /* 0x000fe20007810000 */
[----:B------:R0:W-:Y:S01]  /*7270*/  MUFU.EX2 R122, R152 ;  /* 0x00000098007a7308 */ /* 0x0001e20000000800 */
[----:B------:R-:W-:Y:S01]  /*7280*/  ISETP.GT.AND P4, PT, R4, 0x48, PT ;  /* 0x000000480400780c */ /* 0x000fe20003f84270 */
[--C-:B------:R-:W-:Y:S01]  /*7290*/  FFMA.FTZ R100, R100, UR42, -R8.reuse ;  /* 0x0000002a64647c23 */ /* 0x100fe20008010808 */
[----:B------:R-:W-:Y:S01]  /*72a0*/  FMNMX.FTZ R148, R145, R148, !PT ;  /* 0x0000009491947209 */ /* 0x000fe20007810000 */
[----:B------:R-:W-:Y:S01]  /*72b0*/  FFMA.FTZ R101, R101, UR42, -R8 ;  /* 0x0000002a65657c23 */ /* 0x000fe20008010808 */
[----:B------:R-:W-:-:S02]  /*72c0*/  FSEL R126, R126, -INF , P4 ;  /* 0xff8000007e7e7808 */ /* 0x000fc40002000000 */
[----:B------:R-:W-:Y:S01]  /*72d0*/  FMNMX.FTZ R153, R123, R148, !PT ;  /* 0x000000947b997209 */ /* 0x000fe20007810000 */
[----:B------:R-:W-:Y:S01]  /*72e0*/  MUFU.EX2 R10, R10 ;  /* 0x0000000a000a7308 */ /* 0x000fe20000000800 */
[----:B------:R-:W-:Y:S01]  /*72f0*/  ISETP.GT.AND P4, PT, R4, 0x50, PT ;  /* 0x000000500400780c */ /* 0x000fe20003f84270 */
[----:B0-----:R-:W-:Y:S01]  /*7300*/  FFMA.FTZ R152, R124, UR42, -R8 ;  /* 0x0000002a7c987c23 */ /* 0x001fe20008010808 */
[----:B------:R-:W-:Y:S02]  /*7310*/  FMNMX.FTZ R148, R126, R153, !PT ;  /* 0x000000997e947209 */ /* 0x000fe40007810000 */
[----:B------:R-:W-:Y:S02]  /*7320*/  FSEL R130, R130, -INF , P4 ;  /* 0xff80000082827808 */ /* 0x000fe40002000000 */
[----:B------:R-:W-:Y:S01]  /*7330*/  FMNMX.FTZ R153, R127, R148, !PT ;  /* 0x000000947f997209 */ /* 0x000fe20007810000 */
[----:B------:R-:W-:Y:S01]  /*7340*/  MUFU.EX2 R9, R9 ;  /* 0x0000000900097308 */ /* 0x000fe20000000800 */
[----:B------:R-:W-:-:S02]  /*7350*/  ISETP.GT.AND P4, PT, R4, 0x58, PT ;  /* 0x000000580400780c */ /* 0x000fc40003f84270 */
[----:B------:R-:W-:Y:S02]  /*7360*/  FMNMX.FTZ R148, R130, R153, !PT ;  /* 0x0000009982947209 */ /* 0x000fe40007810000 */
[----:B------:R-:W-:Y:S02]  /*7370*/  FSEL R134, R134, -INF , P4 ;  /* 0xff80000086867808 */ /* 0x000fe40002000000 */
[----:B------:R-:W-:Y:S01]  /*7380*/  FMNMX.FTZ R153, R131, R148, !PT ;  /* 0x0000009483997209 */ /* 0x000fe20007810000 */
[----:B------:R-:W-:Y:S01]  /*7390*/  MUFU.EX2 R11, R11 ;  /* 0x0000000b000b7308 */ /* 0x000fe20000000800 */
[----:B------:R-:W-:Y:S02]  /*73a0*/  ISETP.GT.AND P4, PT, R4, 0x60, PT ;  /* 0x000000600400780c */ /* 0x000fe40003f84270 */
[----:B------:R-:W-:Y:S02]  /*73b0*/  FMNMX.FTZ R148, R134, R153, !PT ;  /* 0x0000009986947209 */ /* 0x000fe40007810000 */
[----:B------:R-:W-:-:S02]  /*73c0*/  FSEL R124, R106, -INF , P4 ;  /* 0xff8000006a7c7808 */ /* 0x000fc40002000000 */
[----:B------:R-:W-:Y:S01]  /*73d0*/  FMNMX.FTZ R153, R135, R148, !PT ;  /* 0x0000009487997209 */ /* 0x000fe20007810000 */
[----:B------:R0:W-:Y:S01]  /*73e0*/  MUFU.EX2 R106, R152 ;  /* 0x00000098006a7308 */ /* 0x0001e20000000800 */
[----:B------:R-:W-:Y:S02]  /*73f0*/  ISETP.GT.AND P4, PT, R4, 0x68, PT ;  /* 0x000000680400780c */ /* 0x000fe40003f84270 */
[----:B------:R-:W-:Y:S02]  /*7400*/  FMNMX.FTZ R148, R124, R153, !PT ;  /* 0x000000997c947209 */ /* 0x000fe40007810000 */
[----:B------:R-:W-:Y:S02]  /*7410*/  FSEL R110, R110, -INF , P4 ;  /* 0xff8000006e6e7808 */ /* 0x000fe40002000000 */
[----:B------:R-:W-:Y:S01]  /*7420*/  FMNMX.FTZ R153, R107, R148, !PT ;  /* 0x000000946b997209 */ /* 0x000fe20007810000 */
[----:B------:R-:W-:Y:S01]  /*7430*/  MUFU.EX2 R141, R154 ;  /* 0x0000009a008d7308 */ /* 0x000fe20000000800 */
[----:B------:R-:W-:Y:S01]  /*7440*/  ISETP.GT.AND P4, PT, R4, 0x70, PT ;  /* 0x000000700400780c */ /* 0x000fe20003f84270 */
[----:B0-----:R-:W-:Y:S01]  /*7450*/  FFMA.FTZ R152, R128, UR42, -R8 ;  /* 0x0000002a80987c23 */ /* 0x001fe20008010808 */
[----:B------:R-:W-:-:S02]  /*7460*/  FMNMX.FTZ R148, R110, R153, !PT ;  /* 0x000000996e947209 */ /* 0x000fc40007810000 */
[----:B------:R-:W-:Y:S02]  /*7470*/  FSEL R128, R114, -INF , P4 ;  /* 0xff80000072807808 */ /* 0x000fe40002000000 */
[----:B------:R-:W-:Y:S01]  /*7480*/  FMNMX.FTZ R153, R111, R148, !PT ;  /* 0x000000946f997209 */ /* 0x000fe20007810000 */
[----:B------:R0:W-:Y:S01]  /*7490*/  MUFU.EX2 R114, R152 ;  /* 0x0000009800727308 */ /* 0x0001e20000000800 */
[----:B------:R-:W-:Y:S02]  /*74a0*/  ISETP.GT.AND P4, PT, R4, 0x78, PT ;  /* 0x000000780400780c */ /* 0x000fe40003f84270 */
[----:B------:R-:W-:Y:S02]  /*74b0*/  FMNMX.FTZ R148, R128, R153, !PT ;  /* 0x0000009980947209 */ /* 0x000fe40007810000 */
[----:B------:R-:W-:Y:S02]  /*74c0*/  ISETP.GT.AND P5, PT, R4, 0x79, PT ;  /* 0x000000790400780c */ /* 0x000fe40003fa4270 */
[----:B------:R-:W-:Y:S01]  /*74d0*/  FSEL R118, R118, -INF , P4 ;  /* 0xff80000076767808 */ /* 0x000fe20002000000 */
[----:B------:R-:W-:Y:S01]  /*74e0*/  MUFU.EX2 R12, R12 ;  /* 0x0000000c000c7308 */ /* 0x000fe20000000800 */
[----:B------:R-:W-:Y:S01]  /*74f0*/  FMNMX.FTZ R153, R115, R148, !PT ;  /* 0x0000009473997209 */ /* 0x000fe20007810000 */
[----:B0-----:R-:W-:Y:S01]  /*7500*/  FFMA.FTZ R152, R132, UR42, -R8 ;  /* 0x0000002a84987c23 */ /* 0x001fe20008010808 */
[----:B------:R-:W-:-:S02]  /*7510*/  FSEL R119, R119, -INF , P5 ;  /* 0xff80000077777808 */ /* 0x000fc40002800000 */
[----:B------:R-:W-:Y:S02]  /*7520*/  ISETP.GT.AND P4, PT, R4, 0x80, PT ;  /* 0x000000800400780c */ /* 0x000fe40003f84270 */
[----:B------:R-:W-:Y:S01]  /*7530*/  FMNMX.FTZ R148, R118, R153, !PT ;  /* 0x0000009976947209 */ /* 0x000fe20007810000 */
[----:B------:R-:W-:Y:S02]  /*7540*/  WARPGROUP.DEPBAR.LE gsb0, 0x0 ;  /* 0x00008000000079c5 */ /* 0x000fe40000010000 */
[----:B------:R-:W-:Y:S01]  /*7550*/  ISETP.GT.AND P5, PT, R4, 0x81, PT ;  /* 0x000000810400780c */ /* 0x000fe20003fa4270 */
[----:B------:R-:W-:Y:S01]  /*7560*/  WARPGROUP.ARRIVE ;  /* 0x00000000000079c5 */ /* 0x000fe20000000000 */
[----:B------:R-:W-:Y:S01]  /*7570*/  FSEL R132, R90, -INF , P4 ;  /* 0xff8000005a847808 */ /* 0x000fe20002000000 */
[----:B------:R-:W-:Y:S01]  /*7580*/  MUFU.EX2 R13, R13 ;  /* 0x0000000d000d7308 */ /* 0x000fe20000000800 */
[----:B------:R-:W-:Y:S02]  /*7590*/  FMNMX.FTZ R153, R119, R148, !PT ;  /* 0x0000009477997209 */ /* 0x000fe40007810000 */
[----:B------:R-:W-:Y:S01]  /*75a0*/  ISETP.GT.AND P4, PT, R4, 0x88, PT ;  /* 0x000000880400780c */ /* 0x000fe20003f84270 */
[----:B------:R-:W-:Y:S01]  /*75b0*/  QGMMA.64x128x32.F32.E4M3.E4M3 R24, R172, gdesc[UR4], R24, gsb0 ;  /* 0x01e00004ac187df3 */ /* 0x000fe20008000818 */
[----:B------:R-:W-:Y:S01]  /*75c0*/  FSEL R91, R91, -INF , P5 ;  /* 0xff8000005b5b7808 */ /* 0x000fe20002800000 */
[----:B------:R-:W-:Y:S01]  /*75d0*/  UIADD3 UR6, UR10, 0x400, URZ ;  /* 0x000004000a067890 */ /* 0x000fe2000fffe03f */
[----:B------:R-:W-:Y:S01]  /*75e0*/  FMNMX.FTZ R148, R132, R153, !PT ;  /* 0x0000009984947209 */ /* 0x000fe20007810000 */
[----:B------:R0:W-:Y:S01]  /*75f0*/  MUFU.EX2 R90, R152 ;  /* 0x00000098005a7308 */ /* 0x0001e20000000800 */
[----:B------:R-:W-:Y:S01]  /*7600*/  ISETP.GT.AND P5, PT, R4, 0x89, PT ;  /* 0x000000890400780c */ /* 0x000fe20003fa4270 */
[----:B------:R-:W-:Y:S01]  /*7610*/  UMOV UR7, 0xc0000010 ;  /* 0xc000001000077882 */ /* 0x000fe20000000000 */
[----:B------:R-:W-:-:S02]  /*7620*/  FSEL R94, R94, -INF , P4 ;  /* 0xff8000005e5e7808 */ /* 0x000fc40002000000 */
[----:B------:R-:W-:Y:S02]  /*7630*/  FMNMX.FTZ R153, R91, R148, !PT ;  /* 0x000000945b997209 */ /* 0x000fe40007810000 */
[----:B------:R-:W-:Y:S01]  /*7640*/  ISETP.GT.AND P4, PT, R4, 0x90, PT ;  /* 0x000000900400780c */ /* 0x000fe20003f84270 */
[----:B------:R-:W-:Y:S01]  /*7650*/  MUFU.EX2 R14, R14 ;  /* 0x0000000e000e7308 */ /* 0x000fe20000000800 */
[----:B------:R-:W-:Y:S01]  /*7660*/  FSEL R95, R95, -INF , P5 ;  /* 0xff8000005f5f7808 */ /* 0x000fe20002800000 */
[----:B0-----:R-:W-:Y:S01]  /*7670*/  FFMA.FTZ R152, R104, UR42, -R8 ;  /* 0x0000002a68987c23 */ /* 0x001fe20008010808 */
[----:B------:R-:W-:Y:S02]  /*7680*/  FMNMX.FTZ R148, R94, R153, !PT ;  /* 0x000000995e947209 */ /* 0x000fe40007810000 */
[----:B------:R-:W-:Y:S02]  /*7690*/  ISETP.GT.AND P5, PT, R4, 0x91, PT ;  /* 0x000000910400780c */ /* 0x000fe40003fa4270 */
[----:B------:R-:W-:Y:S01]  /*76a0*/  FSEL R104, R98, -INF , P4 ;  /* 0xff80000062687808 */ /* 0x000fe20002000000 */
[----:B------:R-:W-:Y:S01]  /*76b0*/  MUFU.EX2 R7, R7 ;  /* 0x0000000700077308 */ /* 0x000fe20000000800 */
[----:B------:R-:W-:-:S02]  /*76c0*/  FMNMX.FTZ R153, R95, R148, !PT ;  /* 0x000000945f997209 */ /* 0x000fc40007810000 */
[----:B------:R-:W-:Y:S02]  /*76d0*/  ISETP.GT.AND P4, PT, R4, 0x98, PT ;  /* 0x000000980400780c */ /* 0x000fe40003f84270 */
[----:B------:R-:W-:Y:S02]  /*76e0*/  FSEL R99, R99, -INF , P5 ;  /* 0xff80000063637808 */ /* 0x000fe40002800000 */
[----:B------:R-:W-:Y:S01]  /*76f0*/  FMNMX.FTZ R148, R104, R153, !PT ;  /* 0x0000009968947209 */ /* 0x000fe20007810000 */
[----:B------:R0:W-:Y:S01]  /*7700*/  MUFU.EX2 R98, R152 ;  /* 0x0000009800627308 */ /* 0x0001e20000000800 */
[----:B------:R-:W-:Y:S02]  /*7710*/  ISETP.GT.AND P5, PT, R4, 0x99, PT ;  /* 0x000000990400780c */ /* 0x000fe40003fa4270 */
[----:B------:R-:W-:Y:S02]  /*7720*/  FSEL R102, R102, -INF , P4 ;  /* 0xff80000066667808 */ /* 0x000fe40002000000 */
[----:B------:R-:W-:-:S02]  /*7730*/  FMNMX.FTZ R153, R99, R148, !PT ;  /* 0x0000009463997209 */ /* 0x000fc40007810000 */
[----:B------:R-:W-:Y:S01]  /*7740*/  FSEL R103, R103, -INF , P5 ;  /* 0xff80000067677808 */ /* 0x000fe20002800000 */
[----:B------:R-:W-:Y:S01]  /*7750*/  MUFU.EX2 R20, R20 ;  /* 0x0000001400147308 */ /* 0x000fe20000000800 */
[----:B------:R-:W-:Y:S02]  /*7760*/  FMNMX.FTZ R4, R102, R153, !PT ;  /* 0x0000009966047209 */ /* 0x000fe40007810000 */
[----:B------:R-:W-:Y:S02]  /*7770*/  FSEL R160, R0, RZ, P3 ;  /* 0x000000ff00a07208 */ /* 0x000fe40001800000 */
[----:B------:R-:W-:-:S03]  /*7780*/  FMNMX.FTZ R4, R103, R4, !PT ;  /* 0x0000000467047209 */ /* 0x000fc60007810000 */
[----:B------:R-:W-:Y:S01]  /*7790*/  FADD.FTZ R160, -R160, R5 ;  /* 0x00000005a0a07221 */ /* 0x000fe20000010100 */
[----:B------:R-:W-:Y:S01]  /*77a0*/  MUFU.EX2 R136, R136 ;  /* 0x0000008800887308 */ /* 0x000fe20000000800 */
[----:B------:R-:W1:Y:S07]  /*77b0*/  SHFL.BFLY PT, R153, R4, 0x2, 0x1f ;  /* 0x0c401f0004997f89 */ /* 0x000e6e00000e0000 */
[----:B------:R-:W-:Y:S08]  /*77c0*/  MUFU.EX2 R140, R140 ;  /* 0x0000008c008c7308 */ /* 0x000ff00000000800 */
[----:B------:R-:W-:Y:S08]  /*77d0*/  MUFU.EX2 R144, R144 ;  /* 0x0000009000907308 */ /* 0x000ff00000000800 */
[----:B------:R-:W-:Y:S01]  /*77e0*/  MUFU.EX2 R149, R149 ;  /* 0x0000009500957308 */ /* 0x000fe20000000800 */
[----:B-1----:R-:W-:-:S05]  /*77f0*/  FMNMX.FTZ R153, R4, R153, !PT ;  /* 0x0000009904997209 */ /* 0x002fca0007810000 */
[----:B------:R-:W1:Y:S02]  /*7800*/  SHFL.BFLY PT, R4, R153, 0x1, 0x1f ;  /* 0x0c201f0099047f89 */ /* 0x000e6400000e0000 */
[----:B------:R-:W-:Y:S08]  /*7810*/  MUFU.EX2 R120, R120 ;  /* 0x0000007800787308 */ /* 0x000ff00000000800 */
[----:B------:R-:W-:Y:S08]  /*7820*/  MUFU.EX2 R121, R121 ;  /* 0x0000007900797308 */ /* 0x000ff00000000800 */
[----:B------:R-:W-:Y:S01]  /*7830*/  MUFU.EX2 R125, R125 ;  /* 0x0000007d007d7308 */ /* 0x000fe20000000800 */
[----:B-1----:R-:W-:Y:S01]  /*7840*/  FMNMX.FTZ R4, R153, R4, !PT ;  /* 0x0000000499047209 */ /* 0x002fe20007810000 */
[----:B------:R-:W-:-:S06]  /*7850*/  IMAD.U32 R153, RZ, RZ, UR42 ;  /* 0x0000002aff997e24 */ /* 0x000fcc000f8e00ff */
[----:B------:R-:W-:Y:S01]  /*7860*/  MUFU.EX2 R129, R129 ;  /* 0x0000008100817308 */ /* 0x000fe20000000800 */
[C---:B------:R-:W-:Y:S01]  /*7870*/  FSETP.NEU.FTZ.AND P4, PT, R4.reuse, -INF , PT ;  /* 0xff8000000400780b */ /* 0x040fe20003f9d000 */
[----:B------:R-:W-:-:S05]  /*7880*/  FFMA.FTZ R148, R4, R153, -8 ;  /* 0xc100000004947423 */ /* 0x000fca0000010099 */
[----:B------:R-:W-:Y:S01]  /*7890*/  FSEL R8, R148, RZ, P4 ;  /* 0x000000ff94087208 */ /* 0x000fe20002000000 */
[----:B------:R-:W-:Y:S04]  /*78a0*/  MUFU.EX2 R133, R133 ;  /* 0x0000008500857308 */ /* 0x000fe80000000800 */
[----:B------:R-:W-:-:S01]  /*78b0*/  FFMA.FTZ R153, R159, UR42, -R8 ;  /* 0x0000002a9f997c23 */ /* 0x000fc20008010808 */
[----:B------:R-:W-:Y:S01]  /*78c0*/  FSEL R159, R4, RZ, P4 ;  /* 0x000000ff049f7208 */ /* 0x000fe20002000000 */
[----:B0-----:R-:W-:-:S01]  /*78d0*/  FFMA.FTZ R152, R158, UR42, -R8 ;  /* 0x0000002a9e987c23 */ /* 0x001fc20008010808 */
[--C-:B------:R-:W-:Y:S01]  /*78e0*/  FFMA.FTZ R158, R123, UR42, -R8.reuse ;  /* 0x0000002a7b9e7c23 */ /* 0x100fe20008010808 */
[----:B------:R-:W-:Y:S01]  /*78f0*/  FMUL.FTZ R123, R160, UR42 ;  /* 0x0000002aa07b7c20 */ /* 0x000fe20008410000 */
[----:B------:R-:W-:Y:S01]  /*7900*/  FFMA.FTZ R15, R15, UR42, -R8 ;  /* 0x0000002a0f0f7c23 */ /* 0x000fe20008010808 */
[----:B------:R-:W-:-:S01]  /*7910*/  FADD.FTZ R159, -R159, R6 ;  /* 0x000000069f9f7221 */ /* 0x000fc20000010100 */
[--C-:B------:R-:W-:Y:S01]  /*7920*/  FFMA.FTZ R148, R155, UR42, -R8.reuse ;  /* 0x0000002a9b947c23 */ /* 0x100fe20008010808 */
[----:B------:R-:W-:Y:S01]  /*7930*/  MUFU.EX2 R152, R152 ;  /* 0x0000009800987308 */ /* 0x000fe20000000800 */
[----:B------:R-:W-:-:S01]  /*7940*/  FFMA.FTZ R154, R162, UR42, -R8 ;  /* 0x0000002aa29a7c23 */ /* 0x000fc20008010808 */
[----:B------:R-:W-:Y:S01]  /*7950*/  FMUL.FTZ R6, R159, UR42 ;  /* 0x0000002a9f067c20 */ /* 0x000fe20008410000 */
        /* <DEDUP_REMOVED lines=17> */
[----:B------:R-:W-:-:S02]  /*7a70*/  WARPGROUP.DEPBAR.LE gsb0, 0x0 ;  /* 0x00008000000079c5 */ /* 0x000fc40000010000 */
[----:B------:R-:W-:Y:S01]  /*7a80*/  WARPGROUP.ARRIVE ;  /* 0x00000000000079c5 */ /* 0x000fe20000000000 */
[----:B------:R-:W-:Y:S01]  /*7a90*/  FFMA.FTZ R151, R151, UR42, -R8 ;  /* 0x0000002a97977c23 */ /* 0x000fe20008010808 */
[----:B------:R-:W1:Y:S01]  /*7aa0*/  MUFU.EX2 R6, R6 ;  /* 0x0000000600067308 */ /* 0x000e620000000800 */
[----:B0-----:R-:W-:-:S01]  /*7ab0*/  FFMA.FTZ R134, R123, R3, R10 ;  /* 0x000000037b867223 */ /* 0x001fc2000001000a */
[--C-:B------:R-:W-:Y:S01]  /*7ac0*/  FFMA.FTZ R145, R145, UR42, -R8.reuse ;  /* 0x0000002a91917c23 */ /* 0x100fe20008010808 */
[----:B------:R-:W-:-:S01]  /*7ad0*/  FFMA.FTZ R124, R124, UR42, -R8 ;  /* 0x0000002a7c7c7c23 */ /* 0x000fc20008010808 */
[----:B------:R-:W-:Y:S01]  /*7ae0*/  QGMMA.64x128x32.F32.E4M3.E4M3 R24, R168, gdesc[UR4], R24, gsb0 ;  /* 0x01e00004a8187df3 */ /* 0x000fe20008000818 */
        /* <DEDUP_REMOVED lines=13> */
[----:B------:R-:W-:Y:S01]  /*7bc0*/  FADD.FTZ R2, R9, R134 ;  /* 0x0000008609027221 */ /* 0x000fe20000010000 */
[----:B------:R-:W-:-:S01]  /*7bd0*/  FFMA.FTZ R134, R135, UR42, -R8 ;  /* 0x0000002a87867c23 */ /* 0x000fc20008010808 */
[----:B------:R-:W-:-:S02]  /*7be0*/  FFMA.FTZ R102, R102, UR42, -R8 ;  /* 0x0000002a66667c23 */ /* 0x000fc40008010808 */
[----:B------:R-:W-:-:S02]  /*7bf0*/  FADD.FTZ R135, R11, R2 ;  /* 0x000000020b877221 */ /* 0x000fc40000010000 */
[----:B------:R-:W1:Y:S01]  /*7c00*/  MUFU.EX2 R154, R154 ;  /* 0x0000009a009a7308 */ /* 0x000e620000000800 */
[----:B0-----:R-:W-:-:S01]  /*7c10*/  FADD.FTZ R3, R148, R3 ;  /* 0x0000000394037221 */ /* 0x001fc20000010000 */
[----:B------:R-:W-:-:S03]  /*7c20*/  FADD.FTZ R160, R12, R135 ;  /* 0x000000870ca07221 */ /* 0x000fc60000010000 */
[----:B------:R-:W-:Y:S01]  /*7c30*/  FADD.FTZ R2, R152, R3 ;  /* 0x0000000398027221 */ /* 0x000fe20000010000 */
        /* <DEDUP_REMOVED lines=41> */
[----:B-1----:R-:W-:-:S01]  /*7ed0*/  FADD.FTZ R3, R145, R160 ;  /* 0x000000a091037221 */ /* 0x002fc20000010000 */
[----:B------:R-:W-:-:S04]  /*7ee0*/  FADD.FTZ R160, R106, R135 ;  /* 0x000000876aa07221 */ /* 0x000fc80000010000 */
[----:B------:R-:W-:Y:S02]  /*7ef0*/  FADD.FTZ R135, R125, R160 ;  /* 0x000000a07d877221 */ /* 0x000fe40000010000 */
[----:B------:R-:W1:Y:S01]  /*7f00*/  MUFU.EX2 R126, R126 ;  /* 0x0000007e007e7308 */ /* 0x000e620000000800 */
[----:B0-----:R-:W-:-:S01]  /*7f10*/  FADD.FTZ R2, R158, R3 ;  /* 0x000000039e027221 */ /* 0x001fc20000010000 */
[----:B------:R-:W-:Y:S01]  /*7f20*/  FADD.FTZ R160, R114, R135 ;  /* 0x0000008772a07221 */ /* 0x000fe20000010000 */
[----:B------:R-:W-:-:S03]  /*7f30*/  WARPGROUP.DEPBAR.LE gsb0, 0x0 ;  /* 0x00008000000079c5 */ /* 0x000fc60000010000 */
[----:B------:R-:W-:Y:S02]  /*7f40*/  FADD.FTZ R135, R129, R160 ;  /* 0x000000a081877221 */ /* 0x000fe40000010000 */
[----:B------:R-:W0:Y:S01]  /*7f50*/  MUFU.EX2 R127, R127 ;  /* 0x0000007f007f7308 */ /* 0x000e220000000800 */
[----:B--2---:R-:W-:-:S01]  /*7f60*/  FADD.FTZ R3, R5, R2 ;  /* 0x0000000205037221 */ /* 0x004fc20000010000 */
[----:B------:R-:W-:-:S04]  /*7f70*/  FADD.FTZ R160, R90, R135 ;  /* 0x000000875aa07221 */ /* 0x000fc80000010000 */
[----:B------:R-:W-:Y:S02]  /*7f80*/  FADD.FTZ R135, R133, R160 ;  /* 0x000000a085877221 */ /* 0x000fe40000010000 */
        /* <DEDUP_REMOVED lines=8> */
[----:B------:R-:W-:Y:S01]  /*8010*/  FADD.FTZ R2, R98, R135 ;  /* 0x0000008762027221 */ /* 0x000fe20000010000 */
[----:B------:R-:W-:-:S01]  /*8020*/  FFMA.FTZ R135, R95, UR42, -R8 ;  /* 0x0000002a5f877c23 */ /* 0x000fc20008010808 */
[----:B------:R-:W-:-:S04]  /*8030*/  FFMA.FTZ R95, R104, UR42, -R8 ;  /* 0x0000002a685f7c23 */ /* 0x000fc80008010808 */
        /* <DEDUP_REMOVED lines=23> */
[--C-:B------:R-:W-:Y:S01]  /*81b0*/  FFMA.FTZ R104, R99, UR42, -R8.reuse ;  /* 0x0000002a63687c23 */ /* 0x100fe20008010808 */
[----:B------:R-:W-:-:S05]  /*81c0*/  FFMA.FTZ R8, R103, UR42, -R8 ;  /* 0x0000002a67087c23 */ /* 0x000fca0008010808 */
[----:B------:R-:W2:Y:S01]  /*81d0*/  MUFU.EX2 R118, R118 ;  /* 0x0000007600767308 */ /* 0x000ea20000000800 */
[----:B-1----:R-:W-:-:S07]  /*81e0*/  FADD.FTZ R159, R115, R160 ;  /* 0x000000a0739f7221 */ /* 0x002fce0000010000 */
[----:B------:R-:W1:Y:S01]  /*81f0*/  MUFU.EX2 R117, R117 ;  /* 0x0000007500757308 */ /* 0x000e620000000800 */
[----:B0-----:R-:W-:-:S07]  /*8200*/  FADD.FTZ R160, R116, R3 ;  /* 0x0000000374a07221 */ /* 0x001fce0000010000 */
[----:B------:R-:W0:Y:S01]  /*8210*/  MUFU.EX2 R119, R119 ;  /* 0x0000007700777308 */ /* 0x000e220000000800 */
[----:B--2---:R-:W-:-:S01]  /*8220*/  FADD.FTZ R162, R118, R159 ;  /* 0x0000009f76a27221 */ /* 0x004fc20000010000 */
[----:B------:R-:W-:-:S05]  /*8230*/  IMAD.U32 R159, RZ, RZ, UR54 ;  /* 0x00000036ff9f7e24 */ /* 0x000fca000f8e00ff */
[----:B------:R-:W-:Y:S01]  /*8240*/  @!P0 LEA R159, R159, UR41, 0x3 ;  /* 0x000000299f9f8c11 */ /* 0x000fe2000f8e18ff */
[----:B------:R-:W2:Y:S01]  /*8250*/  MUFU.EX2 R88, R88 ;  /* 0x0000005800587308 */ /* 0x000ea20000000800 */
[----:B-1----:R-:W-:-:S01]  /*8260*/  FADD.FTZ R3, R117, R160 ;  /* 0x000000a075037221 */ /* 0x002fc20000010000 */
[----:B------:R1:W-:Y:S06]  /*8270*/  BAR.ARV R2, 0x100 ;  /* 0x000400020000751d */ /* 0x0003ec0000002000 */
[----:B------:R-:W3:Y:S01]  /*8280*/  MUFU.EX2 R132, R132 ;  /* 0x0000008400847308 */ /* 0x000ee20000000800 */
[----:B0-----:R-:W-:-:S01]  /*8290*/  FADD.FTZ R99, R119, R162 ;  /* 0x000000a277637221 */ /* 0x001fc20000010000 */
[----:B-1----:R-:W-:-:S05]  /*82a0*/  @!P0 VIADD R2, R159, 0x29840 ;  /* 0x000298409f028836 */ /* 0x002fca0000000000 */
[----:B------:R-:W-:Y:S01]  /*82b0*/  @!P0 PRMT R2, RZ, 0x654, R2 ;  /* 0x00000654ff028816 */ /* 0x000fe20000000002 */
[----:B------:R-:W0:Y:S01]  /*82c0*/  MUFU.EX2 R89, R89 ;  /* 0x0000005900597308 */ /* 0x000e220000000800 */
[----:B--2---:R-:W-:-:S02]  /*82d0*/  FADD.FTZ R160, R88, R3 ;  /* 0x0000000358a07221 */ /* 0x004fc40000010000 */
[----:B------:R1:W-:Y:S05]  /*82e0*/  @!P0 SYNCS.ARRIVE.TRANS64.RED.A1T0 RZ, [R2+URZ], RZ ;  /* 0x000000ff02ff89a7 */ /* 0x0003ea000810043f */
[----:B------:R-:W2:Y:S01]  /*82f0*/  MUFU.EX2 R91, R91 ;  /* 0x0000005b005b7308 */ /* 0x000ea20000000800 */
[----:B---3--:R-:W-:-:S07]  /*8300*/  FADD.FTZ R162, R132, R99 ;  /* 0x0000006384a27221 */ /* 0x008fce0000010000 */
[----:B------:R-:W3:Y:S01]  /*8310*/  MUFU.EX2 R92, R92 ;  /* 0x0000005c005c7308 */ /* 0x000ee20000000800 */
[----:B0-----:R-:W-:-:S07]  /*8320*/  FADD.FTZ R3, R89, R160 ;  /* 0x000000a059037221 */ /* 0x001fce0000010000 */
[----:B------:R-:W0:Y:S01]  /*8330*/  MUFU.EX2 R94, R94 ;  /* 0x0000005e005e7308 */ /* 0x000e220000000800 */
[----:B--2---:R-:W-:-:S07]  /*8340*/  FADD.FTZ R99, R91, R162 ;  /* 0x000000a25b637221 */ /* 0x004fce0000010000 */
[----:B------:R-:W2:Y:S01]  /*8350*/  MUFU.EX2 R93, R93 ;  /* 0x0000005d005d7308 */ /* 0x000ea20000000800 */
[----:B---3--:R-:W-:-:S07]  /*8360*/  FADD.FTZ R160, R92, R3 ;  /* 0x000000035ca07221 */ /* 0x008fce0000010000 */
[----:B------:R-:W3:Y:S01]  /*8370*/  MUFU.EX2 R135, R135 ;  /* 0x0000008700877308 */ /* 0x000ee20000000800 */
[----:B0-----:R-:W-:-:S07]  /*8380*/  FADD.FTZ R162, R94, R99 ;  /* 0x000000635ea27221 */ /* 0x001fce0000010000 */
[----:B------:R-:W1:Y:S01]  /*8390*/  MUFU.EX2 R96, R96 ;  /* 0x0000006000607308 */ /* 0x000e620000000800 */
[----:B--2---:R-:W-:-:S07]  /*83a0*/  FADD.FTZ R3, R93, R160 ;  /* 0x000000a05d037221 */ /* 0x004fce0000010000 */
[----:B------:R-:W0:Y:S01]  /*83b0*/  MUFU.EX2 R95, R95 ;  /* 0x0000005f005f7308 */ /* 0x000e220000000800 */
[----:B---3--:R-:W-:-:S07]  /*83c0*/  FADD.FTZ R162, R135, R162 ;  /* 0x000000a287a27221 */ /* 0x008fce0000010000 */
        /* <DEDUP_REMOVED lines=16> */
.L_x_2109:
[----:B------:R-:W-:Y:S01]  /*84d0*/  UISETP.GT.AND UP1, UPT, UR58, UR55, UPT ;  /* 0x000000373a00728c */ /* 0x000fe2000bf24270 */
[----:B------:R-:W-:Y:S01]  /*84e0*/  F2FP.SATFINITE.E4M3.F32.PACK_AB_MERGE_C R5, R126, R5, RZ ;  /* 0x000000057e05723e */ /* 0x000fe200048070ff */
[----:B------:R-:W-:Y:S01]  /*84f0*/  ULEA UR6, UR59, UR41, 0x3 ;  /* 0x000000293b067291 */ /* 0x000fe2000f8e183f */
[----:B------:R-:W-:Y:S01]  /*8500*/  F2FP.SATFINITE.E4M3.F32.PACK_AB_MERGE_C R11, R12, R11, RZ ;  /* 0x0000000b0c0b723e */ /* 0x000fe200048070ff */
[----:B------:R-:W-:Y:S01]  /*8510*/  UIADD3 UR58, UR58, -0x1, URZ ;  /* 0xffffffff3a3a7890 */ /* 0x000fe2000fffe03f */
[----:B------:R-:W-:Y:S01]  /*8520*/  F2FP.SATFINITE.E4M3.F32.PACK_AB_MERGE_C R152, R153, R152, RZ ;  /* 0x000000989998723e */ /* 0x000fe200048070ff */
[----:B------:R-:W-:Y:S01]  /*8530*/  UIADD3 UR6, UR6, 0x29860, URZ ;  /* 0x0002986006067890 */ /* 0x000fe2000fffe03f */
[----:B------:R-:W-:Y:S01]  /*8540*/  PLOP3.LUT P3, PT, PT, PT, UP1, 0x80, 0x0 ;  /* 0x000000000000781c */ /* 0x000fe20003f6f018 */
[----:B------:R-:W-:Y:S01]  /*8550*/  UMOV UR60, UR48 ;  /* 0x00000030003c7c82 */ /* 0x000fe20008000000 */
[----:B------:R-:W-:Y:S01]  /*8560*/  F2FP.SATFINITE.E4M3.F32.PACK_AB_MERGE_C R7, R20, R7, RZ ;  /* 0x000000071407723e */ /* 0x000fe200048070ff */
[----:B------:R-:W-:Y:S01]  /*8570*/  UPRMT UR6, UR40, 0x654, UR6 ;  /* 0x0000065428067896 */ /* 0x000fe20008000006 */
[----:B------:R-:W-:Y:S01]  /*8580*/  F2FP.SATFINITE.E4M3.F32.PACK_AB_MERGE_C R156, R157, R156, RZ ;  /* 0x0000009c9d9c723e */ /* 0x000fe200048070ff */
[----:B------:R-:W-:Y:S01]  /*8590*/  UMOV UR59, UR54 ;  /* 0x00000036003b7c82 */ /* 0x000fe20008000000 */
[----:B------:R-:W-:Y:S01]  /*85a0*/  F2FP.SATFINITE.E4M3.F32.PACK_AB_MERGE_C R137, R140, R137, RZ ;  /* 0x000000898c89723e */ /* 0x000fe200048070ff */
[----:B------:R-:W-:Y:S01]  /*85b0*/  FMUL.FTZ R26, R26, R6 ;  /* 0x000000061a1a7220 */ /* 0x000fe20000410000 */
[----:B------:R-:W-:Y:S01]  /*85c0*/  F2FP.SATFINITE.E4M3.F32.PACK_AB_MERGE_C R142, R143, R142, RZ ;  /* 0x0000008e8f8e723e */ /* 0x000fe200048070ff */
[----:B------:R-:W-:Y:S01]  /*85d0*/  FMUL.FTZ R27, R27, R6 ;  /* 0x000000061b1b7220 */ /* 0x000fe20000410000 */
[----:B------:R-:W-:Y:S01]  /*85e0*/  F2FP.SATFINITE.E4M3.F32.PACK_AB_MERGE_C R122, R149, R122, RZ ;  /* 0x0000007a957a723e */ /* 0x000fe200048070ff */
[----:B------:R-:W-:Y:S01]  /*85f0*/  FMUL.FTZ R30, R30, R6 ;  /* 0x000000061e1e7220 */ /* 0x000fe20000410000 */
[----:B------:R-:W-:Y:S01]  /*8600*/  F2FP.SATFINITE.E4M3.F32.PACK_AB_MERGE_C R150, R151, R150, RZ ;  /* 0x000000969796723e */ /* 0x000fe200048070ff */
[----:B------:R-:W-:Y:S01]  /*8610*/  SYNCS.ARRIVE.TRANS64.RED.A1T0 RZ, [UR6], RZ ;  /* 0x000000ffffff79a7 */ /* 0x000fe20008100406 */
        /* <DEDUP_REMOVED lines=95> */
.L_x_2100:
[----:B------:R-:W-:-:S06]  /*8c10*/  UISETP.GE.AND UP0, UPT, UR58, UR39, UPT ;  /* 0x000000273a00728c */ /* 0x000fcc000bf06270 */
[----:B------:R-:W-:-:S13]  /*8c20*/  PLOP3.LUT P2, PT, PT, PT, UP0, 0x80, 0x0 ;  /* 0x000000000000781c */ /* 0x000fda0003f4f008 */
[----:B------:R-:W-:Y:S05]  /*8c30*/  @!P2 BRA `(.L_x_2111) ;  /* 0x0000002c0028a947 */ /* 0x000fea0003800000 */
[----:B------:R-:W-:Y:S01]  /*8c40*/  IMAD.MOV.U32 R7, RZ, RZ, R4 ;  /* 0x000000ffff077224 */ /* 0x000fe200078e0004 */
[----:B------:R-:W-:Y:S01]  /*8c50*/  UMOV UR53, UR48 ;  /* 0x0000003000357c82 */ /* 0x000fe20008000000 */
[----:B------:R-:W-:Y:S01]  /*8c60*/  IMAD.MOV.U32 R5, RZ, RZ, R0 ;  /* 0x000000ffff057224 */ /* 0x000fe200078e0000 */
[----:B------:R-:W-:-:S06]  /*8c70*/  UMOV UR52, UR54 ;  /* 0x0000003600347c82 */ /* 0x000fcc0008000000 */
.L_x_2121:
        /* <DEDUP_REMOVED lines=9> */
.L_x_2113:
[----:B------:R-:W-:Y:S01]  /*8d10*/  ULEA UR6, UR54, UR41, 0x3 ;  /* 0x0000002936067291 */ /* 0x000fe2000f8e183f */
[----:B------:R-:W-:-:S05]  /*8d20*/  IMAD.U32 R0, RZ, RZ, UR48 ;  /* 0x00000030ff007e24 */ /* 0x000fca000f8e00ff */
[----:B------:R-:W-:-:S04]  /*8d30*/  SHF.L.U32 R0, R0, 0x1f, RZ ;  /* 0x0000001f00007819 */ /* 0x000fc800000006ff */
[----:B------:R0:W1:Y:S01]  /*8d40*/  SYNCS.PHASECHK.TRANS64.TRYWAIT P2, [UR6+0x29830], R0 ;  /* 0x02983000ff0075a7 */ /* 0x0000620008040146 */
[----:B------:R-:W-:Y:S05]  /*8d50*/  @!P1 BRA `(.L_x_2114) ;  /* 0x0000000000049947 */ /* 0x000fea0003800000 */
[----:B------:R-:W-:Y:S01]  /*8d60*/  BPT.TRAP 0x1 ;  /* 0x000000040000795c */ /* 0x000fe20000300000 */
.L_x_2114:
[----:B-1----:R-:W-:Y:S05]  /*8d70*/  @P2 BRA `(.L_x_2112) ;  /* 0x0000000000082947 */ /* 0x002fea0003800000 */
[----:B------:R-:W1:Y:S02]  /*8d80*/  SYNCS.PHASECHK.TRANS64.TRYWAIT P2, [UR6+0x29830], R0 ;  /* 0x02983000ff0075a7 */ /* 0x000e640008040146 */
[----:B-1----:R-:W-:Y:S05]  /*8d90*/  @!P2 BRA `(.L_x_2115) ;  /* 0x000000d4003ca947 */ /* 0x002fea0003800000 */
.L_x_2112:
[----:B------:R-:W2:Y:S01]  /*8da0*/  S2R R4, SR_TID.X ;  /* 0x0000000000047919 */ /* 0x000ea20000002100 */
        /* <DEDUP_REMOVED lines=21> */
[----:B--2---:R-:W-:-:S05]  /*8f00*/  SHF.R.U32.HI R4, RZ, 0x7, R4 ;  /* 0x00000007ff047819 */ /* 0x004fca0000011604 */
        /* <DEDUP_REMOVED lines=165> */
.L_x_2117:
[----:B------:R-:W-:Y:S01]  /*9960*/  ULEA UR6, UR52, UR41, 0x3 ;  /* 0x0000002934067291 */ /* 0x000fe2000f8e183f */
[----:B------:R-:W-:-:S05]  /*9970*/  IMAD.U32 R0, RZ, RZ, UR53 ;  /* 0x00000035ff007e24 */ /* 0x000fca000f8e00ff */
[----:B------:R-:W-:-:S04]  /*9980*/  SHF.L.U32 R0, R0, 0x1f, RZ ;  /* 0x0000001f00007819 */ /* 0x000fc800000006ff */
[----:B------:R0:W1:Y:S01]  /*9990*/  SYNCS.PHASECHK.TRANS64.TRYWAIT P2, [UR6+0x29850], R0 ;  /* 0x02985000ff0075a7 */ /* 0x0000620008040146 */
[----:B------:R-:W-:Y:S05]  /*99a0*/  @!P1 BRA `(.L_x_2118) ;  /* 0x0000000000049947 */ /* 0x000fea0003800000 */
[----:B------:R-:W-:Y:S01]  /*99b0*/  BPT.TRAP 0x1 ;  /* 0x000000040000795c */ /* 0x000fe20000300000 */
.L_x_2118:
[----:B-1----:R-:W-:Y:S05]  /*99c0*/  @P2 BRA `(.L_x_2116) ;  /* 0x0000000000082947 */ /* 0x002fea0003800000 */
[----:B------:R-:W1:Y:S02]  /*99d0*/  SYNCS.PHASECHK.TRANS64.TRYWAIT P2, [UR6+0x29850], R0 ;  /* 0x02985000ff0075a7 */ /* 0x000e640008040146 */
[----:B-1----:R-:W-:Y:S05]  /*99e0*/  @!P2 BRA `(.L_x_2119) ;  /* 0x000000c80040a947 */ /* 0x002fea0003800000 */
.L_x_2116:
        /* <DEDUP_REMOVED lines=114> */
[----:B------:R-:W-:-:S01]  /*a110*/  FFMA.FTZ R137, R141, UR42, -R7 ;  /* 0x0000002a8d897c23 */ /* 0x000fc20008010807 */
[--C-:B------:R-:W-:Y:S01]  /*a120*/  FFMA.FTZ R141, R145, UR42, -R7.reuse ;  /* 0x0000002a918d7c23 */ /* 0x100fe20008010807 */
[----:B------:R-:W-:-:S01]  /*a130*/  FFMA.FTZ R20, R136, UR42, -R7 ;  /* 0x0000002a88147c23 */ /* 0x000fc20008010807 */
[--C-:B------:R-:W-:Y:S01]  /*a140*/  FFMA.FTZ R145, R149, UR42, -R7.reuse ;  /* 0x0000002a95917c23 */ /* 0x100fe20008010807 */
        /* <DEDUP_REMOVED lines=35> */
[----:B------:R-:W-:Y:S01]  /*a380*/  FFMA.FTZ R7, R101, UR42, -R7 ;  /* 0x0000002a65077c23 */ /* 0x000fe20008010807 */
[----:B------:R-:W-:-:S01]  /*a390*/  FFMA.FTZ R101, R4, R149, -8 ;  /* 0xc100000004657423 */ /* 0x000fc20000010095 */
[----:B------:R-:W0:Y:S01]  /*a3a0*/  MUFU.EX2 R9, R9 ;  /* 0x0000000900097308 */ /* 0x000e220000000800 */
[----:B------:R-:W-:-:S02]  /*a3b0*/  IADD3 R160, -R225, 0xb, RZ ;  /* 0x0000000be1a07810 */ /* 0x000fc40007ffe1ff */
        /* <DEDUP_REMOVED lines=27> */
[----:B------:R-:W-:Y:S01]  /*a570*/  FFMA.FTZ R135, R135, UR42, -R101 ;  /* 0x0000002a87877c23 */ /* 0x000fe20008010865 */
[----:B------:R-:W-:-:S02]  /*a580*/  WARPGROUP.DEPBAR.LE gsb0, 0x0 ;  /* 0x00008000000079c5 */ /* 0x000fc40000010000 */
[----:B------:R-:W-:Y:S01]  /*a590*/  WARPGROUP.ARRIVE ;  /* 0x00000000000079c5 */ /* 0x000fe20000000000 */
[----:B------:R-:W2:Y:S01]  /*a5a0*/  MUFU.EX2 R149, R149 ;  /* 0x0000009500957308 */ /* 0x000ea20000000800 */
[----:B-1----:R-:W-:-:S01]  /*a5b0*/  FFMA.FTZ R2, R5, R2, R148 ;  /* 0x0000000205027223 */ /* 0x002fc20000010094 */
[--C-:B------:R-:W-:Y:S01]  /*a5c0*/  FFMA.FTZ R106, R106, UR42, -R101.reuse ;  /* 0x0000002a6a6a7c23 */ /* 0x100fe20008010865 */
[----:B------:R-:W-:-:S01]  /*a5d0*/  FFMA.FTZ R107, R107, UR42, -R101 ;  /* 0x0000002a6b6b7c23 */ /* 0x000fc20008010865 */
[----:B------:R-:W-:Y:S01]  /*a5e0*/  FFMA.FTZ R110, R110, UR42, -R101 ;  /* 0x0000002a6e6e7c23 */ /* 0x000fe20008010865 */
[----:B------:R-:W-:Y:S01]  /*a5f0*/  QGMMA.64x128x32.F32.E4M3.E4M3 R24, R176, gdesc[UR4], R24, gsb0 ;  /* 0x01e00004b0187df3 */ /* 0x000fe20008000818 */
[----:B------:R-:W-:Y:S01]  /*a600*/  UIADD3 UR6, UR10, 0x300, URZ ;  /* 0x000003000a067890 */ /* 0x000fe2000fffe03f */
[----:B0-----:R-:W-:Y:S01]  /*a610*/  FADD.FTZ R3, R8, R3 ;  /* 0x0000000308037221 */ /* 0x001fe20000010000 */
[----:B------:R-:W-:Y:S01]  /*a620*/  UMOV UR7, 0xc0000010 ;  /* 0xc000001000077882 */ /* 0x000fe20000000000 */
        /* <DEDUP_REMOVED lines=9> */
[----:B--2---:R-:W-:-:S01]  /*a6c0*/  FADD.FTZ R159, R149, R2 ;  /* 0x00000002959f7221 */ /* 0x004fc20000010000 */
[--C-:B------:R-:W-:Y:S01]  /*a6d0*/  FFMA.FTZ R94, R94, UR42, -R101.reuse ;  /* 0x0000002a5e5e7c23 */ /* 0x100fe20008010865 */
[----:B------:R-:W-:-:S05]  /*a6e0*/  FFMA.FTZ R102, R102, UR42, -R101 ;  /* 0x0000002a66667c23 */ /* 0x000fca0008010865 */
        /* <DEDUP_REMOVED lines=37> */
[----:B------:R-:W-:Y:S01]  /*a940*/  UIADD3 UR6, UR10, 0x400, URZ ;  /* 0x000004000a067890 */ /* 0x000fe2000fffe03f */
        /* <DEDUP_REMOVED lines=62> */
[--C-:B------:R-:W-:Y:S01]  /*ad30*/  FFMA.FTZ R159, R95, UR42, -R101.reuse ;  /* 0x0000002a5f9f7c23 */ /* 0x100fe20008010865 */
[----:B------:R-:W-:-:S05]  /*ad40*/  FFMA.FTZ R95, R98, UR42, -R101 ;  /* 0x0000002a625f7c23 */ /* 0x000fca0008010865 */
        /* <DEDUP_REMOVED lines=14> */
[----:B------:R-:W-:-:S06]  /*ae30*/  WARPGROUP.DEPBAR.LE gsb0, 0x0 ;  /* 0x00008000000079c5 */ /* 0x000fcc0000010000 */
[----:B------:R-:W1:Y:S01]  /*ae40*/  MUFU.EX2 R115, R115 ;  /* 0x0000007300737308 */ /* 0x000e620000000800 */
[----:B--2---:R-:W-:-:S07]  /*ae50*/  FADD.FTZ R98, R114, R161 ;  /* 0x000000a172627221 */ /* 0x004fce0000010000 */
[----:B------:R-:W2:Y:S01]  /*ae60*/  MUFU.EX2 R116, R116 ;  /* 0x0000007400747308 */ /* 0x000ea20000000800 */
[----:B0-----:R-:W-:-:S07]  /*ae70*/  FADD.FTZ R3, R113, R2 ;  /* 0x0000000271037221 */ /* 0x001fce0000010000 */
[----:B------:R-:W0:Y:S01]  /*ae80*/  MUFU.EX2 R118, R118 ;  /* 0x0000007600767308 */ /* 0x000e220000000800 */
[----:B-1----:R-:W-:-:S01]  /*ae90*/  FADD.FTZ R161, R115, R98 ;  /* 0x0000006273a17221 */ /* 0x002fc20000010000 */
[--C-:B------:R-:W-:Y:S01]  /*aea0*/  FFMA.FTZ R98, R99, UR42, -R101.reuse ;  /* 0x0000002a63627c23 */ /* 0x100fe20008010865 */
[----:B------:R-:W-:-:S05]  /*aeb0*/  FFMA.FTZ R101, R103, UR42, -R101 ;  /* 0x0000002a67657c23 */ /* 0x000fca0008010865 */
[----:B------:R-:W1:Y:S01]  /*aec0*/  MUFU.EX2 R117, R117 ;  /* 0x0000007500757308 */ /* 0x000e620000000800 */
[----:B--2---:R-:W-:-:S07]  /*aed0*/  FADD.FTZ R2, R116, R3 ;  /* 0x0000000374027221 */ /* 0x004fce0000010000 */
[----:B------:R-:W2:Y:S01]  /*aee0*/  MUFU.EX2 R119, R119 ;  /* 0x0000007700777308 */ /* 0x000ea20000000800 */
[----:B0-----:R-:W-:-:S01]  /*aef0*/  FADD.FTZ R158, R118, R161 ;  /* 0x000000a1769e7221 */ /* 0x001fc20000010000 */
[----:B------:R-:W-:-:S06]  /*af00*/  IMAD.U32 R161, RZ, RZ, UR54 ;  /* 0x00000036ffa17e24 */ /* 0x000fcc000f8e00ff */
[----:B------:R-:W0:Y:S01]  /*af10*/  MUFU.EX2 R88, R88 ;  /* 0x0000005800587308 */ /* 0x000e220000000800 */
[----:B-1----:R-:W-:-:S01]  /*af20*/  FADD.FTZ R3, R117, R2 ;  /* 0x0000000275037221 */ /* 0x002fc20000010000 */
[----:B------:R-:W-:-:S05]  /*af30*/  @!P0 LEA R2, R161, UR41, 0x3 ;  /* 0x00000029a1028c11 */ /* 0x000fca000f8e18ff */
[----:B------:R-:W-:Y:S01]  /*af40*/  @!P0 VIADD R2, R2, 0x29840 ;  /* 0x0002984002028836 */ /* 0x000fe20000000000 */
[----:B------:R-:W1:Y:S01]  /*af50*/  MUFU.EX2 R90, R90 ;  /* 0x0000005a005a7308 */ /* 0x000e620000000800 */
[----:B--2---:R-:W-:-:S01]  /*af60*/  FADD.FTZ R99, R119, R158 ;  /* 0x0000009e77637221 */ /* 0x004fc20000010000 */
[----:B------:R1:W-:Y:S06]  /*af70*/  BAR.ARV R160, 0x100 ;  /* 0x000400a00000751d */ /* 0x0003ec0000002000 */
[----:B------:R-:W2:Y:S01]  /*af80*/  MUFU.EX2 R89, R89 ;  /* 0x0000005900597308 */ /* 0x000ea20000000800 */
[----:B0-----:R-:W-:-:S01]  /*af90*/  FADD.FTZ R158, R88, R3 ;  /* 0x00000003589e7221 */ /* 0x001fc20000010000 */
[----:B------:R-:W-:-:S04]  /*afa0*/  @!P0 PRMT R2, RZ, 0x654, R2 ;  /* 0x00000654ff028816 */ /* 0x000fc80000000002 */
[----:B------:R0:W-:Y:S02]  /*afb0*/  @!P0 SYNCS.ARRIVE.TRANS64.RED.A1T0 RZ, [R2+URZ], RZ ;  /* 0x000000ff02ff89a7 */ /* 0x0001e4000810043f */
[----:B------:R-:W3:Y:S01]  /*afc0*/  MUFU.EX2 R91, R91 ;  /* 0x0000005b005b7308 */ /* 0x000ee20000000800 */
[----:B-1----:R-:W-:-:S07]  /*afd0*/  FADD.FTZ R160, R90, R99 ;  /* 0x000000635aa07221 */ /* 0x002fce0000010000 */
        /* <DEDUP_REMOVED lines=28> */
.L_x_2120:
        /* <DEDUP_REMOVED lines=116> */
.L_x_2111:
[----:B------:R-:W-:Y:S06]  /*b8e0*/  BAR.ARV 0x8, 0x180 ;  /* 0x0206000000007b1d */ /* 0x000fec0000002000 */
[----:B------:R-:W-:Y:S05]  /*b8f0*/  @!P1 BRA `(.L_x_2122) ;  /* 0x0000000000049947 */ /* 0x000fea0003800000 */
[----:B------:R-:W-:Y:S01]  /*b900*/  BPT.TRAP 0x1 ;  /* 0x000000040000795c */ /* 0x000fe20000300000 */
.L_x_2122:
[----:B------:R-:W-:Y:S01]  /*b910*/  ULEA UR5, UR54, UR41, 0x3 ;  /* 0x0000002936057291 */ /* 0x000fe2000f8e183f */
[----:B------:R-:W-:-:S05]  /*b920*/  IMAD.U32 R5, RZ, RZ, UR48 ;  /* 0x00000030ff057e24 */ /* 0x000fca000f8e00ff */
[----:B------:R-:W-:-:S04]  /*b930*/  SHF.L.U32 R5, R5, 0x1f, RZ ;  /* 0x0000001f05057819 */ /* 0x000fc800000006ff */
[----:B------:R0:W1:Y:S01]  /*b940*/  SYNCS.PHASECHK.TRANS64.TRYWAIT P0, [UR5+0x29850], R5 ;  /* 0x02985005ff0075a7 */ /* 0x0000620008000145 */
[----:B------:R-:W-:Y:S05]  /*b950*/  @!P1 BRA `(.L_x_2123) ;  /* 0x0000000000049947 */ /* 0x000fea0003800000 */
[----:B------:R-:W-:Y:S01]  /*b960*/  BPT.TRAP 0x1 ;  /* 0x000000040000795c */ /* 0x000fe20000300000 */
.L_x_2123:
[----:B-1----:R-:W-:Y:S05]  /*b970*/  @P0 BRA `(.L_x_2124) ;  /* 0x0000000000080947 */ /* 0x002fea0003800000 */
[----:B------:R-:W1:Y:S02]  /*b980*/  SYNCS.PHASECHK.TRANS64.TRYWAIT P0, [UR5+0x29850], R5 ;  /* 0x02985005ff0075a7 */ /* 0x000e640008000145 */
[----:B-1----:R-:W-:Y:S05]  /*b990*/  @!P0 BRA `(.L_x_2125) ;  /* 0x000000a8006c8947 */ /* 0x002fea0003800000 */
.L_x_2124:
[----:B------:R-:W-:Y:S01]  /*b9a0*/  UIADD3 UR41, UR41, 0x400, URZ ;  /* 0x0000040029297890 */ /* 0x000fe2000fffe03f */
[----:B------:R-:W-:Y:S01]  /*b9b0*/  WARPGROUP.ARRIVE ;  /* 0x00000000000079c5 */ /* 0x000fe20000000000 */
[----:B------:R-:W-:Y:S02]  /*b9c0*/  UMOV UR7, 0xc0000010 ;  /* 0xc000001000077882 */ /* 0x000fe40000000000 */
[----:B------:R-:W-:-:S04]  /*b9d0*/  USHF.R.U32.HI UR41, URZ, 0x4, UR41 ;  /* 0x000000043f297899 */ /* 0x000fc80008011629 */
[----:B------:R-:W-:-:S04]  /*b9e0*/  ULOP3.LUT UR41, UR41, 0x3fff, URZ, 0xc0, !UPT ;  /* 0x00003fff29297892 */ /* 0x000fc8000f8ec03f */
        /* <DEDUP_REMOVED lines=9> */
[----:B------:R-:W-:Y:S02]  /*ba80*/  ULDC.64 UR6, c[0x0][0x9a0] ;  /* 0x0002680000067ab9 */ /* 0x000fe40000000a00 */
[----:B------:R-:W-:-:S04]  /*ba90*/  ISETP.NE.U32.AND P0, PT, RZ, UR6, PT ;  /* 0x00000006ff007c0c */ /* 0x000fc8000bf05070 */
[----:B------:R-:W-:-:S13]  /*baa0*/  ISETP.NE.AND.EX P0, PT, RZ, UR7, PT, P0 ;  /* 0x00000007ff007c0c */ /* 0x000fda000bf05300 */
[----:B------:R-:W1:Y:S08]  /*bab0*/  @P0 LDC.64 R8, c[0x0][0x9c8] ;  /* 0x00027200ff080b82 */ /* 0x000e700000000a00 */
[----:B------:R-:W2:Y:S01]  /*bac0*/  @P0 LDC.64 R10, c[0x0][0x9d0] ;  /* 0x00027400ff0a0b82 */ /* 0x000ea20000000a00 */
[----:B-1----:R-:W-:-:S04]  /*bad0*/  @P0 IMAD R6, R8, UR43, RZ ;  /* 0x0000002b08060c24 */ /* 0x002fc8000f8e02ff */
[----:B0-----:R-:W-:Y:S02]  /*bae0*/  @P0 IMAD R5, R9, UR44, R6 ;  /* 0x0000002c09050c24 */ /* 0x001fe4000f8e0206 */
[----:B------:R-:W-:-:S04]  /*baf0*/  @P0 IMAD.WIDE.U32 R6, R8, UR44, RZ ;  /* 0x0000002c08060c25 */ /* 0x000fc8000f8e00ff */
[----:B------:R-:W-:Y:S02]  /*bb00*/  @P0 IMAD.IADD R7, R7, 0x1, R5 ;  /* 0x0000000107070824 */ /* 0x000fe400078e0205 */
[----:B--2---:R-:W-:-:S04]  /*bb10*/  @P0 IMAD.WIDE.U32 R6, R10, UR45, R6 ;  /* 0x0000002d0a060c25 */ /* 0x004fc8000f8e0006 */
[----:B------:R-:W-:Y:S01]  /*bb20*/  @P0 IMAD R5, R11, UR45, R7 ;  /* 0x0000002d0b050c24 */ /* 0x000fe2000f8e0207 */
[----:B------:R-:W-:Y:S01]  /*bb30*/  @P0 LEA R8, P2, R6, UR6, 0x2 ;  /* 0x0000000606080c11 */ /* 0x000fe2000f8410ff */
[----:B------:R-:W-:-:S03]  /*bb40*/  UIADD3 UR6, UR4, 0x200, URZ ;  /* 0x0000020004067890 */ /* 0x000fc6000fffe03f */
[----:B------:R-:W-:Y:S01]  /*bb50*/  @P0 LEA.HI.X R9, R6, UR7, R5, 0x2, P2 ;  /* 0x0000000706090c11 */ /* 0x000fe200090f1405 */
[----:B------:R-:W-:Y:S01]  /*bb60*/  UMOV UR7, 0xc0000010 ;  /* 0xc000001000077882 */ /* 0x000fe20000000000 */
[----:B------:R-:W-:-:S06]  /*bb70*/  IMAD.MOV.U32 R5, RZ, RZ, 0x3f800000 ;  /* 0x3f800000ff057424 */ /* 0x000fcc00078e00ff */
[----:B------:R0:W2:Y:S01]  /*bb80*/  @P0 LDG.E R5, desc[UR56][R8.64] ;  /* 0x0000003808050981 */ /* 0x0000a2000c1e1900 */
[----:B------:R-:W-:Y:S02]  /*bb90*/  WARPGROUP.DEPBAR.LE gsb0, 0x0 ;  /* 0x00008000000079c5 */ /* 0x000fe40000010000 */
[----:B------:R-:W-:-:S06]  /*bba0*/  WARPGROUP.ARRIVE ;  /* 0x00000000000079c5 */ /* 0x000fcc0000000000 */
[----:B------:R-:W-:Y:S01]  /*bbb0*/  QGMMA.64x128x32.F32.E4M3.E4M3 R24, R176, gdesc[UR4], R24, gsb0 ;  /* 0x01e00004b0187df3 */ /* 0x000fe20008000818 */
[----:B------:R-:W-:Y:S01]  /*bbc0*/  UIADD3 UR6, UR4, 0x300, URZ ;  /* 0x0000030004067890 */ /* 0x000fe2000fffe03f */
[----:B------:R-:W-:Y:S01]  /*bbd0*/  UMOV UR7, 0xc0000010 ;  /* 0xc000001000077882 */ /* 0x000fe20000000000 */
[----:B------:R-:W1:Y:S04]  /*bbe0*/  SHFL.BFLY PT, R6, R3, 0x2, 0x1f ;  /* 0x0c401f0003067f89 */ /* 0x000e6800000e0000 */
[----:B------:R-:W3:Y:S01]  /*bbf0*/  SHFL.BFLY PT, R11, R2, 0x2, 0x1f ;  /* 0x0c401f00020b7f89 */ /* 0x000ee200000e0000 */
[----:B------:R-:W-:Y:S02]  /*bc00*/  WARPGROUP.DEPBAR.LE gsb0, 0x0 ;  /* 0x00008000000079c5 */ /* 0x000fe40000010000 */
[----:B------:R-:W-:-:S06]  /*bc10*/  WARPGROUP.ARRIVE ;  /* 0x00000000000079c5 */ /* 0x000fcc0000000000 */
[----:B------:R-:W-:Y:S01]  /*bc20*/  QGMMA.64x128x32.F32.E4M3.E4M3 R24, R172, gdesc[UR4], R24, gsb0 ;  /* 0x01e00004ac187df3 */ /* 0x000fe20008000818 */
[----:B------:R-:W-:Y:S01]  /*bc30*/  UIADD3 UR6, UR4, 0x400, URZ ;  /* 0x0000040004067890 */ /* 0x000fe2000fffe03f */
[----:B------:R-:W-:Y:S01]  /*bc40*/  UMOV UR7, 0xc0000010 ;  /* 0xc000001000077882 */ /* 0x000fe20000000000 */
[----:B-1----:R-:W-:-:S01]  /*bc50*/  FADD.FTZ R6, R6, R3 ;  /* 0x0000000306067221 */ /* 0x002fc20000010000 */
[----:B---3--:R-:W-:-:S04]  /*bc60*/  FADD.FTZ R11, R11, R2 ;  /* 0x000000020b0b7221 */ /* 0x008fc80000010000 */
[----:B------:R-:W1:Y:S04]  /*bc70*/  SHFL.BFLY PT, R7, R6, 0x1, 0x1f ;  /* 0x0c201f0006077f89 */ /* 0x000e6800000e0000 */
[----:B0-----:R-:W0:Y:S01]  /*bc80*/  SHFL.BFLY PT, R8, R11, 0x1, 0x1f ;  /* 0x0c201f000b087f89 */ /* 0x001e2200000e0000 */
[----:B-1----:R-:W-:-:S01]  /*bc90*/  FADD.FTZ R7, R6, R7 ;  /* 0x0000000706077221 */ /* 0x002fc20000010000 */
[----:B0-----:R-:W-:-:S04]  /*bca0*/  FADD.FTZ R12, R11, R8 ;  /* 0x000000080b0c7221 */ /* 0x001fc80000010000 */
[C---:B------:R-:W-:Y:S01]  /*bcb0*/  FSETP.NE.FTZ.AND P0, PT, R7.reuse, RZ, PT ;  /* 0x000000ff0700720b */ /* 0x040fe20003f15000 */
[----:B------:R-:W-:Y:S01]  /*bcc0*/  FMUL.FTZ R13, R7, 0.00390625 ;  /* 0x3b800000070d7820 */ /* 0x000fe20000410000 */
[----:B------:R-:W-:Y:S01]  /*bcd0*/  FMUL.FTZ R14, R12, 0.00390625 ;  /* 0x3b8000000c0e7820 */ /* 0x000fe20000410000 */
[----:B------:R-:W-:-:S03]  /*bce0*/  IMAD.MOV.U32 R8, RZ, RZ, RZ ;  /* 0x000000ffff087224 */ /* 0x000fc600078e00ff */
[----:B------:R-:W-:Y:S02]  /*bcf0*/  FSETP.NE.FTZ.AND P2, PT, R13, RZ, PT ;  /* 0x000000ff0d00720b */ /* 0x000fe40003f55000 */
[----:B------:R-:W-:-:S05]  /*bd00*/  FSETP.NE.FTZ.AND P3, PT, R14, RZ, PT ;  /* 0x000000ff0e00720b */ /* 0x000fca0003f75000 */
[----:B------:R0:W-:Y:S01]  /*bd10*/  @P0 MUFU.RCP R8, R7 ;  /* 0x0000000700080308 */ /* 0x0001e20000001000 */
[----:B------:R-:W-:Y:S01]  /*bd20*/  FSETP.NE.FTZ.AND P0, PT, R12, RZ, PT ;  /* 0x000000ff0c00720b */ /* 0x000fe20003f15000 */
[----:B------:R-:W-:Y:S01]  /*bd30*/  IMAD.MOV.U32 R10, RZ, RZ, RZ ;  /* 0x000000ffff0a7224 */ /* 0x000fe200078e00ff */
[----:B------:R-:W-:Y:S02]  /*bd40*/  WARPGROUP.DEPBAR.LE gsb0, 0x0 ;  /* 0x00008000000079c5 */ /* 0x000fe40000010000 */
[----:B------:R-:W-:-:S06]  /*bd50*/  WARPGROUP.ARRIVE ;  /* 0x00000000000079c5 */ /* 0x000fcc0000000000 */
[----:B------:R-:W-:Y:S01]  /*bd60*/  QGMMA.64x128x32.F32.E4M3.E4M3 R24, R168, gdesc[UR4], R24, gsb0 ;  /* 0x01e00004a8187df3 */ /* 0x000fe20008000818 */
[----:B------:R-:W1:Y:S08]  /*bd70*/  @P2 MUFU.LG2 R6, R13 ;  /* 0x0000000d00062308 */ /* 0x000e700000000c00 */
[----:B------:R-:W3:Y:S01]  /*bd80*/  @P3 MUFU.LG2 R9, R14 ;  /* 0x0000000e00093308 */ /* 0x000ee20000000c00 */
[----:B------:R-:W-:-:S07]  /*bd90*/  IMAD.U32 R11, RZ, RZ, UR42 ;  /* 0x0000002aff0b7e24 */ /* 0x000fce000f8e00ff */
[----:B------:R-:W4:Y:S01]  /*bda0*/  @P0 MUFU.RCP R10, R12 ;  /* 0x0000000c000a0308 */ /* 0x000f220000001000 */
[----:B------:R-:W-:Y:S02]  /*bdb0*/  IMAD.U32 R20, RZ, RZ, UR42 ;  /* 0x0000002aff147e24 */ /* 0x000fe4000f8e00ff */
[----:B0-----:R-:W-:Y:S01]  /*bdc0*/  @P2 FMUL.FTZ R7, R11, 0.69314718246459960938 ;  /* 0x3f3172180b072820 */ /* 0x001fe20000410000 */
[----:B-1----:R-:W-:Y:S01]  /*bdd0*/  @P2 FMUL.FTZ R6, R6, 0.69314718246459960938 ;  /* 0x3f31721806062820 */ /* 0x002fe20000410000 */
[----:B------:R-:W-:Y:S02]  /*bde0*/  IMAD.MOV.U32 R3, RZ, RZ, -0x800000 ;  /* 0xff800000ff037424 */ /* 0x000fe400078e00ff */
[----:B------:R-:W-:Y:S01]  /*bdf0*/  @P3 FMUL.FTZ R20, R20, 0.69314718246459960938 ;  /* 0x3f31721814143820 */ /* 0x000fe20000410000 */
[----:B------:R-:W-:Y:S02]  /*be00*/  IMAD.MOV.U32 R2, RZ, RZ, -0x800000 ;  /* 0xff800000ff027424 */ /* 0x000fe400078e00ff */
[----:B------:R-:W-:-:S01]  /*be10*/  @P2 FFMA.FTZ R3, R7, R0, R6 ;  /* 0x0000000007032223 */ /* 0x000fc20000010006 */
[----:B---3--:R-:W-:Y:S01]  /*be20*/  @P3 FMUL.FTZ R9, R9, 0.69314718246459960938 ;  /* 0x3f31721809093820 */ /* 0x008fe20000410000 */
[----:B--2---:R-:W-:-:S03]  /*be30*/  FMUL.FTZ R0, R8, R5 ;  /* 0x0000000508007220 */ /* 0x004fc60000410000 */
[----:B------:R-:W-:Y:S01]  /*be40*/  @P3 FFMA.FTZ R2, R20, R4, R9 ;  /* 0x0000000414023223 */ /* 0x000fe20000010009 */
[----:B----4-:R-:W-:Y:S01]  /*be50*/  FMUL.FTZ R5, R10, R5 ;  /* 0x000000050a057220 */ /* 0x010fe20000410000 */
[----:B------:R-:W-:Y:S02]  /*be60*/  WARPGROUP.DEPBAR.LE gsb0, 0x0 ;  /* 0x00008000000079c5 */ /* 0x000fe40000010000 */
[----:B------:R-:W-:Y:S05]  /*be70*/  @!P1 BRA `(.L_x_2126) ;  /* 0x0000000000049947 */ /* 0x000fea0003800000 */
[----:B------:R-:W-:Y:S01]  /*be80*/  BPT.TRAP 0x1 ;  /* 0x000000040000795c */ /* 0x000fe20000300000 */
.L_x_2126:
        /* <DEDUP_REMOVED lines=12> */
[-C--:B------:R-:W-:Y:S01]  /*bf50*/  FMUL.FTZ R32, R32, R0.reuse ;  /* 0x0000000020207220 */ /* 0x080fe20000410000 */
[----:B------:R-:W-:Y:S01]  /*bf60*/  SYNCS.ARRIVE.TRANS64.RED.A1T0 RZ, [UR4], RZ ;  /* 0x000000ffffff79a7 */ /* 0x000fe20008100404 */
        /* <DEDUP_REMOVED lines=60> */
.L_x_2093:
        /* <DEDUP_REMOVED lines=51> */
[----:B------:R-:W-:Y:S02]  /*c660*/  SEL R73, R58, R59, P0 ;  /* 0x0000003b3a497207 */ /* 0x000fe40000000000 */
[----:B------:R-:W-:Y:S02]  /*c670*/  SEL R50, R59, R58, P0 ;  /* 0x0000003a3b327207 */ /* 0x000fe40000000000 */
[C---:B------:R-:W-:Y:S02]  /*c680*/  IADD3 R55, P6, R10.reuse, 0x20, RZ ;  /* 0x000000200a377810 */ /* 0x040fe40007fde0ff */
[----:B------:R-:W-:Y:S02]  /*c690*/  IADD3 R59, P1, R10, 0x40, RZ ;  /* 0x000000400a3b7810 */ /* 0x000fe40007f3e0ff */
[----:B------:R-:W-:Y:S01]  /*c6a0*/  SEL R153, R6, R9, P0 ;  /* 0x0000000906997207 */ /* 0x000fe20000000000 */
[----:B------:R-:W-:Y:S01]  /*c6b0*/  IMAD.X R101, RZ, RZ, R11, P6 ;  /* 0x000000ffff657224 */ /* 0x000fe200030e060b */
[----:B------:R-:W-:-:S02]  /*c6c0*/  SEL R27, R9, R6, P0 ;  /* 0x00000006091b7207 */ /* 0x000fc40000000000 */
[----:B------:R-:W-:Y:S02]  /*c6d0*/  LOP3.LUT R4, R55, 0x380, RZ, 0xc0, !PT ;  /* 0x0000038037047812 */ /* 0x000fe400078ec0ff */
[----:B------:R-:W-:Y:S02]  /*c6e0*/  LOP3.LUT R6, R59, 0x380, RZ, 0xc0, !PT ;  /* 0x000003803b067812 */ /* 0x000fe400078ec0ff */
        /* <DEDUP_REMOVED lines=18> */
[----:B------:R-:W-:Y:S02]  /*c810*/  IADD3 R63, P2, R10, 0x60, RZ ;  /* 0x000000600a3f7810 */ /* 0x000fe40007f5e0ff */
[----:B------:R-:W-:Y:S02]  /*c820*/  SHF.R.U64 R4, R4, 0x3, RZ ;  /* 0x0000000304047819 */ /* 0x000fe400000012ff */
[----:B------:R-:W-:Y:S02]  /*c830*/  SHF.R.U64 R6, R6, 0x3, RZ ;  /* 0x0000000306067819 */ /* 0x000fe400000012ff */
[----:B------:R-:W-:-:S02]  /*c840*/  SEL R105, R78, R79, P0 ;  /* 0x0000004f4e697207 */ /* 0x000fc40000000000 */
[----:B------:R-:W-:Y:S02]  /*c850*/  SEL R85, R79, R78, P0 ;  /* 0x0000004e4f557207 */ /* 0x000fe40000000000 */
[C---:B------:R-:W-:Y:S02]  /*c860*/  IADD3 R71, P3, R10.reuse, 0x4000, RZ ;  /* 0x000040000a477810 */ /* 0x040fe40007f7e0ff */
[C---:B------:R-:W-:Y:S02]  /*c870*/  IADD3 R75, P4, R10.reuse, 0x4020, RZ ;  /* 0x000040200a4b7810 */ /* 0x040fe40007f9e0ff */
[----:B------:R-:W-:Y:S01]  /*c880*/  SEL R119, R47, R14, P0 ;  /* 0x0000000e2f777207 */ /* 0x000fe20000000000 */
[--C-:B------:R-:W-:Y:S01]  /*c890*/  IMAD.X R95, RZ, RZ, R11.reuse, P3 ;  /* 0x000000ffff5f7224 */ /* 0x100fe200018e060b */
[----:B------:R-:W-:Y:S01]  /*c8a0*/  IADD3 R79, P5, R10, 0x4040, RZ ;  /* 0x000040400a4f7810 */ /* 0x000fe20007fbe0ff */
[----:B------:R-:W-:Y:S01]  /*c8b0*/  IMAD.X R9, RZ, RZ, R11, P4 ;  /* 0x000000ffff097224 */ /* 0x000fe200020e060b */
[----:B------:R-:W-:-:S02]  /*c8c0*/  SEL R151, R7, R8, P0 ;  /* 0x0000000807977207 */ /* 0x000fc40000000000 */
[----:B------:R-:W-:Y:S01]  /*c8d0*/  SEL R25, R8, R7, P0 ;  /* 0x0000000708197207 */ /* 0x000fe20000000000 */
[----:B------:R-:W-:Y:S01]  /*c8e0*/  IMAD.X R7, RZ, RZ, R11, P5 ;  /* 0x000000ffff077224 */ /* 0x000fe200028e060b */
[----:B------:R-:W-:Y:S02]  /*c8f0*/  SEL R47, R14, R47, P0 ;  /* 0x0000002f0e2f7207 */ /* 0x000fe40000000000 */
[----:B------:R-:W-:Y:S02]  /*c900*/  LOP3.LUT R8, R63, 0x380, RZ, 0xc0, !PT ;  /* 0x000003803f087812 */ /* 0x000fe400078ec0ff */
[----:B------:R-:W-:Y:S02]  /*c910*/  LOP3.LUT R100, R4, R55, RZ, 0x3c, !PT ;  /* 0x0000003704647212 */ /* 0x000fe400078e3cff */
[----:B------:R-:W-:Y:S02]  /*c920*/  LOP3.LUT R14, R6, R59, RZ, 0x3c, !PT ;  /* 0x0000003b060e7212 */ /* 0x000fe400078e3cff */
[----:B------:R-:W-:-:S02]  /*c930*/  SEL R123, R80, R81, P0 ;  /* 0x00000051507b7207 */ /* 0x000fc40000000000 */
[----:B------:R-:W-:Y:S02]  /*c940*/  SEL R39, R81, R80, P0 ;  /* 0x0000005051277207 */ /* 0x000fe40000000000 */
[----:B------:R-:W-:Y:S02]  /*c950*/  LOP3.LUT R4, R71, 0x380, RZ, 0xc0, !PT ;  /* 0x0000038047047812 */ /* 0x000fe400078ec0ff */
[----:B------:R-:W-:Y:S02]  /*c960*/  LOP3.LUT R6, R75, 0x380, RZ, 0xc0, !PT ;  /* 0x000003804b067812 */ /* 0x000fe400078ec0ff */
[----:B------:R-:W-:Y:S02]  /*c970*/  SEL R109, R82, R83, P0 ;  /* 0x00000053526d7207 */ /* 0x000fe40000000000 */
[----:B------:R-:W-:Y:S02]  /*c980*/  SEL R81, R83, R82, P0 ;  /* 0x0000005253517207 */ /* 0x000fe40000000000 */
[----:B------:R-:W-:-:S02]  /*c990*/  LOP3.LUT R30, R79, 0x380, RZ, 0xc0, !PT ;  /* 0x000003804f1e7812 */ /* 0x000fc400078ec0ff */
[----:B------:R-:W-:Y:S02]  /*c9a0*/  IADD3 R83, P6, R10, 0x4060, RZ ;  /* 0x000040600a537810 */ /* 0x000fe40007fde0ff */
[----:B------:R-:W-:Y:S02]  /*c9b0*/  SHF.R.U64 R8, R8, 0x3, RZ ;  /* 0x0000000308087819 */ /* 0x000fe400000012ff */
[----:B------:R-:W-:Y:S02]  /*c9c0*/  SHF.R.U64 R4, R4, 0x3, RZ ;  /* 0x0000000304047819 */ /* 0x000fe400000012ff */
[----:B------:R-:W-:Y:S02]  /*c9d0*/  SHF.R.U64 R6, R6, 0x3, RZ ;  /* 0x0000000306067819 */ /* 0x000fe400000012ff */
[----:B------:R-:W-:Y:S02]  /*c9e0*/  LOP3.LUT R5, R10, 0x380, RZ, 0xc0, !PT ;  /* 0x000003800a057812 */ /* 0x000fe400078ec0ff */
[----:B------:R-:W-:-:S02]  /*c9f0*/  SHF.R.U64 R30, R30, 0x3, RZ ;  /* 0x000000031e1e7819 */ /* 0x000fc400000012ff */
[----:B------:R-:W-:Y:S02]  /*ca00*/  SEL R117, R12, R13, P0 ;  /* 0x0000000d0c757207 */ /* 0x000fe40000000000 */
[----:B------:R-:W-:Y:S01]  /*ca10*/  SEL R43, R13, R12, P0 ;  /* 0x0000000c0d2b7207 */ /* 0x000fe20000000000 */
[----:B------:R-:W-:Y:S01]  /*ca20*/  IMAD.X R13, RZ, RZ, R11, P2 ;  /* 0x000000ffff0d7224 */ /* 0x000fe200010e060b */
[----:B------:R-:W-:Y:S02]  /*ca30*/  LOP3.LUT R52, R83, 0x380, RZ, 0xc0, !PT ;  /* 0x0000038053347812 */ /* 0x000fe400078ec0ff */
[----:B------:R-:W-:Y:S02]  /*ca40*/  LOP3.LUT R12, R8, R63, RZ, 0x3c, !PT ;  /* 0x0000003f080c7212 */ /* 0x000fe400078e3cff */
[----:B------:R-:W-:Y:S02]  /*ca50*/  LOP3.LUT R94, R4, R71, RZ, 0x3c, !PT ;  /* 0x00000047045e7212 */ /* 0x000fe400078e3cff */
[----:B------:R-:W-:-:S02]  /*ca60*/  LOP3.LUT R8, R6, R75, RZ, 0x3c, !PT ;  /* 0x0000004b06087212 */ /* 0x000fc400078e3cff */
[----:B------:R-:W-:Y:S02]  /*ca70*/  SHF.R.U64 R5, R5, 0x3, RZ ;  /* 0x0000000305057819 */ /* 0x000fe400000012ff */
[----:B------:R-:W-:Y:S02]  /*ca80*/  LOP3.LUT R6, R30, R79, RZ, 0x3c, !PT ;  /* 0x0000004f1e067212 */ /* 0x000fe400078e3cff */
[----:B------:R-:W-:Y:S02]  /*ca90*/  SHF.R.U64 R52, R52, 0x3, RZ ;  /* 0x0000000334347819 */ /* 0x000fe400000012ff */
[----:B------:R-:W-:Y:S02]  /*caa0*/  MOV R94, R94 ;  /* 0x0000005e005e7202 */ /* 0x000fe40000000f00 */
[----:B------:R-:W-:Y:S01]  /*cab0*/  LOP3.LUT R10, R5, R10, RZ, 0x3c, !PT ;  /* 0x0000000a050a7212 */ /* 0x000fe200078e3cff */
[----:B------:R-:W-:Y:S01]  /*cac0*/  IMAD.X R5, RZ, RZ, R11, P6 ;  /* 0x000000ffff057224 */ /* 0x000fe200030e060b */
[----:B------:R-:W-:-:S02]  /*cad0*/  MOV R95, R6 ;  /* 0x00000006005f7202 */ /* 0x000fc40000000f00 */
[----:B------:R-:W-:Y:S02]  /*cae0*/  LOP3.LUT R4, R52, R83, RZ, 0x3c, !PT ;  /* 0x0000005334047212 */ /* 0x000fe400078e3cff */
[----:B------:R-:W-:Y:S02]  /*caf0*/  SEL R129, R76, R77, P0 ;  /* 0x0000004d4c817207 */ /* 0x000fe40000000000 */
[----:B------:R-:W-:Y:S02]  /*cb00*/  SEL R41, R77, R76, P0 ;  /* 0x0000004c4d297207 */ /* 0x000fe40000000000 */
[----:B------:R-:W-:Y:S02]  /*cb10*/  SEL R137, R60, R61, P0 ;  /* 0x0000003d3c897207 */ /* 0x000fe40000000000 */
[----:B------:R-:W-:Y:S02]  /*cb20*/  SEL R37, R61, R60, P0 ;  /* 0x0000003c3d257207 */ /* 0x000fe40000000000 */
[----:B------:R-:W-:-:S02]  /*cb30*/  SEL R77, R87, R86, P0 ;  /* 0x00000056574d7207 */ /* 0x000fc40000000000 */
[----:B------:R-:W-:Y:S02]  /*cb40*/  SEL R145, R15, R88, P0 ;  /* 0x000000580f917207 */ /* 0x000fe40000000000 */
[----:B------:R-:W-:Y:S01]  /*cb50*/  SEL R34, R88, R15, P0 ;  /* 0x0000000f58227207 */ /* 0x000fe20000000000 */
[----:B------:R-:W-:Y:S01]  /*cb60*/  IMAD.X R15, RZ, RZ, R11, P1 ;  /* 0x000000ffff0f7224 */ /* 0x000fe200008e060b */
[----:B------:R-:W-:Y:S02]  /*cb70*/  SEL R61, R86, R87, P0 ;  /* 0x00000057563d7207 */ /* 0x000fe40000000000 */
        /* <DEDUP_REMOVED lines=18> */
[----:B------:R-:W0:Y:S01]  /*cca0*/  SHFL.IDX PT, R83, R28, R6, 0x1c1f ;  /* 0x001c1f061c537589 */ /* 0x000e2200000e0000 */
[----:B-1----:R-:W-:Y:S02]  /*ccb0*/  SEL R88, R86, R87, P0 ;  /* 0x0000005756587207 */ /* 0x002fe40000000000 */
[----:B------:R-:W-:Y:S01]  /*ccc0*/  SEL R86, R87, R86, P0 ;  /* 0x0000005657567207 */ /* 0x000fe20000000000 */
        /* <DEDUP_REMOVED lines=17> */
[----:B0-----:R-:W-:-:S03]  /*cde0*/  SEL R87, R8, R5, P0 ;  /* 0x0000000508577207 */ /* 0x001fc60000000000 */
[----:B------:R-:W-:Y:S01]  /*cdf0*/  SHFL.IDX PT, R56, R115, R24, 0x1c1f ;  /* 0x001c1f1873387589 */ /* 0x000fe200000e0000 */
[----:B-1----:R-:W-:Y:S02]  /*ce00*/  SEL R80, R78, R79, P0 ;  /* 0x0000004f4e507207 */ /* 0x002fe40000000000 */
[----:B------:R-:W-:Y:S01]  /*ce10*/  SEL R78, R79, R78, P0 ;  /* 0x0000004e4f4e7207 */ /* 0x000fe20000000000 */
[----:B------:R0:W-:Y:S04]  /*ce20*/  SHFL.IDX PT, R64, R91, R24, 0x1c1f ;  /* 0x001c1f185b407589 */ /* 0x0001e800000e0000 */
[----:B------:R-:W-:Y:S04]  /*ce30*/  SHFL.IDX PT, R102, R69, R24, 0x1c1f ;  /* 0x001c1f1845667589 */ /* 0x000fe800000e0000 */
[----:B------:R-:W-:Y:S01]  /*ce40*/  SHFL.IDX PT, R106, R65, R24, 0x1c1f ;  /* 0x001c1f18416a7589 */ /* 0x000fe200000e0000 */
[----:B0-----:R-:W-:-:S03]  /*ce50*/  SEL R91, R27, R4, P0 ;  /* 0x000000041b5b7207 */ /* 0x001fc60000000000 */
[----:B------:R-:W-:Y:S04]  /*ce60*/  SHFL.IDX PT, R72, R61, R24, 0x1c1f ;  /* 0x001c1f183d487589 */ /* 0x000fe800000e0000 */
[----:B------:R0:W1:Y:S04]  /*ce70*/  SHFL.IDX PT, R10, R34, R6, 0x1c1f ;  /* 0x001c1f06220a7589 */ /* 0x00006800000e0000 */
[----:B------:R-:W2:Y:S04]  /*ce80*/  SHFL.IDX PT, R77, R77, R6, 0x1c1f ;  /* 0x001c1f064d4d7589 */ /* 0x000ea800000e0000 */
[----:B------:R3:W4:Y:S01]  /*ce90*/  SHFL.IDX PT, R75, R33, R6, 0x1c1f ;  /* 0x001c1f06214b7589 */ /* 0x00072200000e0000 */
[----:B0-----:R-:W-:-:S03]  /*cea0*/  SEL R34, R53, R44, P0 ;  /* 0x0000002c35227207 */ /* 0x001fc60000000000 */
[----:B------:R-:W0:Y:S04]  /*ceb0*/  SHFL.IDX PT, R49, R49, R6, 0x1c1f ;  /* 0x001c1f0631317589 */ /* 0x000e2800000e0000 */
[----:B------:R-:W-:Y:S04]  /*cec0*/  SHFL.IDX PT, R46, R46, R6, 0x1c1f ;  /* 0x001c1f062e2e7589 */ /* 0x000fe800000e0000 */
[----:B------:R-:W-:Y:S04]  /*ced0*/  SHFL.IDX PT, R67, R111, R6, 0x1c1f ;  /* 0x001c1f066f437589 */ /* 0x000fe800000e0000 */
[----:B------:R-:W0:Y:S01]  /*cee0*/  SHFL.IDX PT, R73, R50, R6, 0x1c1f ;  /* 0x001c1f0632497589 */ /* 0x000e2200000e0000 */
[----:B-1----:R-:W-:-:S03]  /*cef0*/  SEL R83, R10, R7, P0 ;  /* 0x000000070a537207 */ /* 0x002fc60000000000 */
[----:B------:R-:W-:Y:S01]  /*cf00*/  SHFL.IDX PT, R9, R141, R24, 0x1c1f ;  /* 0x001c1f188d097589 */ /* 0x000fe200000e0000 */
[----:B--2---:R-:W-:Y:S02]  /*cf10*/  SEL R29, R72, R77, P0 ;  /* 0x0000004d481d7207 */ /* 0x004fe40000000000 */
[----:B---3--:R-:W-:Y:S01]  /*cf20*/  SEL R33, R77, R72, P0 ;  /* 0x000000484d217207 */ /* 0x008fe20000000000 */
[----:B------:R-:W-:Y:S01]  /*cf30*/  SHFL.IDX PT, R70, R131, R24, 0x1c1f ;  /* 0x001c1f1883467589 */ /* 0x000fe200000e0000 */
[----:B----4-:R-:W-:Y:S02]  /*cf40*/  SEL R76, R74, R75, P0 ;  /* 0x0000004b4a4c7207 */ /* 0x010fe40000000000 */
[----:B------:R-:W-:Y:S01]  /*cf50*/  SEL R74, R75, R74, P0 ;  /* 0x0000004a4b4a7207 */ /* 0x000fe20000000000 */
[----:B------:R-:W-:Y:S01]  /*cf60*/  SHFL.IDX PT, R68, R127, R24, 0x1c1f ;  /* 0x001c1f187f447589 */ /* 0x000fe200000e0000 */
[----:B0-----:R-:W-:-:S03]  /*cf70*/  SEL R43, R56, R49, P0 ;  /* 0x00000031382b7207 */ /* 0x001fc60000000000 */
[----:B------:R-:W-:Y:S04]  /*cf80*/  SHFL.IDX PT, R62, R123, R24, 0x1c1f ;  /* 0x001c1f187b3e7589 */ /* 0x000fe800000e0000 */
[----:B------:R0:W-:Y:S04]  /*cf90*/  SHFL.IDX PT, R60, R93, R24, 0x1c1f ;  /* 0x001c1f185d3c7589 */ /* 0x0001e800000e0000 */
[----:B------:R-:W-:Y:S01]  /*cfa0*/  SHFL.IDX PT, R59, R113, R24, 0x1c1f ;  /* 0x001c1f18713b7589 */ /* 0x000fe200000e0000 */
[----:B------:R-:W-:-:S03]  /*cfb0*/  SEL R50, R66, R73, P0 ;  /* 0x0000004942327207 */ /* 0x000fc60000000000 */
[----:B------:R1:W2:Y:S01]  /*cfc0*/  SHFL.IDX PT, R12, R36, R6, 0x1c1f ;  /* 0x001c1f06240c7589 */ /* 0x0002a200000e0000 */
[----:B0-----:R-:W-:-:S03]  /*cfd0*/  SEL R93, R4, R27, P0 ;  /* 0x0000001b045d7207 */ /* 0x001fc60000000000 */
[----:B------:R0:W3:Y:S01]  /*cfe0*/  SHFL.IDX PT, R71, R35, R6, 0x1c1f ;  /* 0x001c1f0623477589 */ /* 0x0000e200000e0000 */
[----:B------:R-:W-:-:S03]  /*cff0*/  F2FP.BF16.F32.PACK_AB R4, R93, R92 ;  /* 0x0000005c5d04723e */ /* 0x000fc600000010ff */
[----:B------:R4:W-:Y:S01]  /*d000*/  SHFL.IDX PT, R69, R38, R6, 0x1c1f ;  /* 0x001c1f0626457589 */ /* 0x0009e200000e0000 */
[----:B-1----:R-:W-:-:S03]  /*d010*/  SEL R36, R44, R53, P0 ;  /* 0x000000352c247207 */ /* 0x002fc60000000000 */
[----:B------:R1:W3:Y:S01]  /*d020*/  SHFL.IDX PT, R65, R39, R6, 0x1c1f ;  /* 0x001c1f0627417589 */ /* 0x0002e200000e0000 */
[----:B------:R-:W-:Y:S02]  /*d030*/  SEL R44, R46, R57, P0 ;  /* 0x000000392e2c7207 */ /* 0x000fe40000000000 */
[----:B0-----:R-:W-:Y:S01]  /*d040*/  SEL R35, R52, R45, P0 ;  /* 0x0000002d34237207 */ /* 0x001fe20000000000 */
[----:B------:R0:W-:Y:S01]  /*d050*/  SHFL.IDX PT, R32, R51, R6, 0x1c1f ;  /* 0x001c1f0633207589 */ /* 0x0001e200000e0000 */
[----:B------:R-:W-:Y:S02]  /*d060*/  SEL R53, R67, R64, P0 ;  /* 0x0000004043357207 */ /* 0x000fe40000000000 */
[----:B----4-:R-:W-:Y:S01]  /*d070*/  SEL R38, R55, R28, P0 ;  /* 0x0000001c37267207 */ /* 0x010fe20000000000 */
[----:B------:R-:W4:Y:S01]  /*d080*/  SHFL.IDX PT, R61, R48, R6, 0x1c1f ;  /* 0x001c1f06303d7589 */ /* 0x000f2200000e0000 */
[----:B-1----:R-:W-:-:S03]  /*d090*/  SEL R39, R54, R47, P0 ;  /* 0x0000002f36277207 */ /* 0x002fc60000000000 */
[----:B------:R-:W-:Y:S01]  /*d0a0*/  SHFL.IDX PT, R11, R137, R24, 0x1c1f ;  /* 0x001c1f18890b7589 */ /* 0x000fe200000e0000 */
[----:B--2---:R-:W-:Y:S02]  /*d0b0*/  SEL R79, R12, R9, P0 ;  /* 0x000000090c4f7207 */ /* 0x004fe40000000000 */
[----:B0-----:R-:W-:Y:S01]  /*d0c0*/  SEL R51, R64, R67, P0 ;  /* 0x0000004340337207 */ /* 0x001fe20000000000 */
[----:B------:R-:W-:Y:S01]  /*d0d0*/  SHFL.IDX PT, R13, R133, R24, 0x1c1f ;  /* 0x001c1f18850d7589 */ /* 0x000fe200000e0000 */
[----:B---3--:R-:W-:Y:S02]  /*d0e0*/  SEL R72, R70, R71, P0 ;  /* 0x0000004746487207 */ /* 0x008fe40000000000 */
[----:B------:R-:W-:Y:S01]  /*d0f0*/  SEL R70, R71, R70, P0 ;  /* 0x0000004647467207 */ /* 0x000fe20000000000 */
[----:B------:R-:W-:Y:S04]  /*d100*/  SHFL.IDX PT, R15, R129, R24, 0x1c1f ;  /* 0x001c1f18810f7589 */ /* 0x000fe800000e0000 */
[----:B------:R-:W-:Y:S01]  /*d110*/  SHFL.IDX PT, R63, R125, R24, 0x1c1f ;  /* 0x001c1f187d3f7589 */ /* 0x000fe200000e0000 */
[----:B------:R-:W-:-:S02]  /*d120*/  SEL R64, R62, R65, P0 ;  /* 0x000000413e407207 */ /* 0x000fc40000000000 */
[----:B------:R-:W-:Y:S01]  /*d130*/  SEL R62, R65, R62, P0 ;  /* 0x0000003e413e7207 */ /* 0x000fe20000000000 */
[----:B------:R-:W-:Y:S04]  /*d140*/  SHFL.IDX PT, R105, R105, R24, 0x1c1f ;  /* 0x001c1f1869697589 */ /* 0x000fe800000e0000 */
[----:B------:R-:W-:Y:S01]  /*d150*/  SHFL.IDX PT, R109, R109, R24, 0x1c1f ;  /* 0x001c1f186d6d7589 */ /* 0x000fe200000e0000 */
[----:B----4-:R-:W-:-:S03]  /*d160*/  SEL R48, R61, R60, P0 ;  /* 0x0000003c3d307207 */ /* 0x010fc60000000000 */
[----:B------:R0:W1:Y:S04]  /*d170*/  SHFL.IDX PT, R14, R37, R6, 0x1c1f ;  /* 0x001c1f06250e7589 */ /* 0x00006800000e0000 */
[----:B------:R2:W3:Y:S04]  /*d180*/  SHFL.IDX PT, R24, R40, R6, 0x1c1f ;  /* 0x001c1f0628187589 */ /* 0x0004e800000e0000 */
[----:B------:R4:W3:Y:S01]  /*d190*/  SHFL.IDX PT, R58, R41, R6, 0x1c1f ;  /* 0x001c1f06293a7589 */ /* 0x0008e200000e0000 */
[----:B0-----:R-:W-:-:S03]  /*d1a0*/  SEL R37, R45, R52, P0 ;  /* 0x000000342d257207 */ /* 0x001fc60000000000 */
[----:B------:R0:W3:Y:S01]  /*d1b0*/  SHFL.IDX PT, R26, R42, R6, 0x1c1f ;  /* 0x001c1f062a1a7589 */ /* 0x0000e200000e0000 */
[----:B------:R-:W-:Y:S02]  /*d1c0*/  SEL R45, R49, R56, P0 ;  /* 0x00000038312d7207 */ /* 0x000fe40000000000 */
[----:B--2---:R-:W-:Y:S01]  /*d1d0*/  SEL R40, R28, R55, P0 ;  /* 0x000000371c287207 */ /* 0x004fe20000000000 */
[----:B------:R2:W-:Y:S01]  /*d1e0*/  SHFL.IDX PT, R104, R89, R6, 0x1c1f ;  /* 0x001c1f0659687589 */ /* 0x0005e200000e0000 */
[----:B------:R-:W-:Y:S02]  /*d1f0*/  SEL R52, R73, R66, P0 ;  /* 0x0000004249347207 */ /* 0x000fe40000000000 */
[----:B----4-:R-:W-:Y:S01]  /*d200*/  SEL R41, R47, R54, P0 ;  /* 0x000000362f297207 */ /* 0x010fe20000000000 */
[----:B------:R-:W4:Y:S01]  /*d210*/  SHFL.IDX PT, R103, R103, R6, 0x1c1f ;  /* 0x001c1f0667677589 */ /* 0x000f2200000e0000 */
[----:B------:R-:W-:Y:S02]  /*d220*/  SEL R47, R59, R32, P0 ;  /* 0x000000203b2f7207 */ /* 0x000fe40000000000 */
[----:B0-----:R-:W-:Y:S01]  /*d230*/  SEL R42, R57, R46, P0 ;  /* 0x0000002e392a7207 */ /* 0x001fe20000000000 */
[----:B------:R0:W-:Y:S01]  /*d240*/  SHFL.IDX PT, R108, R85, R6, 0x1c1f ;  /* 0x001c1f06556c7589 */ /* 0x0001e200000e0000 */
[----:B------:R-:W-:-:S02]  /*d250*/  SEL R46, R60, R61, P0 ;  /* 0x0000003d3c2e7207 */ /* 0x000fc40000000000 */
[----:B--2---:R-:W-:Y:S01]  /*d260*/  SEL R89, R5, R8, P0 ;  /* 0x0000000805597207 */ /* 0x004fe20000000000 */
[----:B------:R-:W2:Y:S01]  /*d270*/  SHFL.IDX PT, R107, R107, R6, 0x1c1f ;  /* 0x001c1f066b6b7589 */ /* 0x000ea200000e0000 */
[----:B------:R-:W-:Y:S02]  /*d280*/  SEL R49, R32, R59, P0 ;  /* 0x0000003b20317207 */ /* 0x000fe40000000000 */
[----:B------:R-:W-:Y:S01]  /*d290*/  SEL R66, R68, R69, P0 ;  /* 0x0000004544427207 */ /* 0x000fe20000000000 */
[----:B------:R3:W2:Y:S01]  /*d2a0*/  SHFL.IDX PT, R110, R81, R6, 0x1c1f ;  /* 0x001c1f06516e7589 */ /* 0x0006a200000e0000 */
[----:B-1----:R-:W-:Y:S02]  /*d2b0*/  SEL R77, R11, R14, P0 ;  /* 0x0000000e0b4d7207 */ /* 0x002fe40000000000 */
[----:B0-----:R-:W-:Y:S02]  /*d2c0*/  SEL R85, R7, R10, P0 ;  /* 0x0000000a07557207 */ /* 0x001fe40000000000 */
[----:B------:R-:W-:-:S02]  /*d2d0*/  SEL R75, R14, R11, P0 ;  /* 0x0000000b0e4b7207 */ /* 0x000fc40000000000 */
[----:B------:R-:W-:Y:S02]  /*d2e0*/  SEL R68, R69, R68, P0 ;  /* 0x0000004445447207 */ /* 0x000fe40000000000 */
[----:B------:R-:W-:Y:S02]  /*d2f0*/  F2FP.BF16.F32.PACK_AB R5, R35, R34 ;  /* 0x000000222305723e */ /* 0x000fe400000010ff */
[----:B---3--:R-:W-:Y:S02]  /*d300*/  SEL R81, R9, R12, P0 ;  /* 0x0000000c09517207 */ /* 0x008fe40000000000 */
[----:B------:R-:W-:Y:S02]  /*d310*/  F2FP.BF16.F32.PACK_AB R6, R91, R90 ;  /* 0x0000005a5b06723e */ /* 0x000fe400000010ff */
[----:B------:R-:W-:Y:S02]  /*d320*/  F2FP.BF16.F32.PACK_AB R7, R37, R36 ;  /* 0x000000242507723e */ /* 0x000fe400000010ff */
[----:B------:R-:W-:-:S02]  /*d330*/  SEL R73, R13, R24, P0 ;  /* 0x000000180d497207 */ /* 0x000fc40000000000 */
[----:B------:R-:W-:Y:S01]  /*d340*/  SEL R71, R24, R13, P0 ;  /* 0x0000000d18477207 */ /* 0x000fe20000000000 */
[----:B------:R0:W-:Y:S01]  /*d350*/  STSM.16.M88.4 [R99], R4 ;  /* 0x0000000463007844 */ /* 0x0001e20000000200 */
[----:B------:R-:W-:Y:S02]  /*d360*/  SEL R67, R15, R58, P0 ;  /* 0x0000003a0f437207 */ /* 0x000fe40000000000 */
[----:B------:R-:W-:Y:S02]  /*d370*/  SEL R69, R58, R15, P0 ;  /* 0x0000000f3a457207 */ /* 0x000fe40000000000 */
[----:B------:R-:W-:Y:S02]  /*d380*/  SEL R65, R63, R26, P0 ;  /* 0x0000001a3f417207 */ /* 0x000fe40000000000 */
[----:B------:R-:W-:Y:S02]  /*d390*/  F2FP.BF16.F32.PACK_AB R8, R89, R88 ;  /* 0x000000585908723e */ /* 0x000fe400000010ff */
[----:B------:R-:W-:-:S02]  /*d3a0*/  F2FP.BF16.F32.PACK_AB R9, R39, R38 ;  /* 0x000000262709723e */ /* 0x000fc400000010ff */
[----:B------:R-:W-:Y:S02]  /*d3b0*/  F2FP.BF16.F32.PACK_AB R10, R87, R86 ;  /* 0x00000056570a723e */ /* 0x000fe400000010ff */
[----:B------:R-:W-:Y:S02]  /*d3c0*/  F2FP.BF16.F32.PACK_AB R11, R41, R40 ;  /* 0x00000028290b723e */ /* 0x000fe400000010ff */
[----:B------:R-:W-:Y:S01]  /*d3d0*/  SEL R63, R26, R63, P0 ;  /* 0x0000003f1a3f7207 */ /* 0x000fe20000000000 */
[----:B0-----:R-:W-:Y:S01]  /*d3e0*/  IMAD.U32 R99, RZ, RZ, UR9 ;  /* 0x00000009ff637e24 */ /* 0x001fe2000f8e00ff */
[----:B------:R-:W-:Y:S01]  /*d3f0*/  F2FP.BF16.F32.PACK_AB R12, R85, R84 ;  /* 0x00000054550c723e */ /* 0x000fe200000010ff */
[----:B------:R-:W-:Y:S01]  /*d400*/  STSM.16.M88.4 [R100], R8 ;  /* 0x0000000864007844 */ /* 0x000fe20000000200 */
[----:B------:R-:W-:Y:S02]  /*d410*/  F2FP.BF16.F32.PACK_AB R13, R43, R42 ;  /* 0x0000002a2b0d723e */ /* 0x000fe400000010ff */
[----:B------:R-:W-:-:S02]  /*d420*/  F2FP.BF16.F32.PACK_AB R14, R83, R82 ;  /* 0x00000052530e723e */ /* 0x000fc400000010ff */
[----:B------:R-:W-:Y:S02]  /*d430*/  F2FP.BF16.F32.PACK_AB R15, R45, R44 ;  /* 0x0000002c2d0f723e */ /* 0x000fe400000010ff */
[----:B----4-:R-:W-:Y:S02]  /*d440*/  SEL R54, R102, R103, P0 ;  /* 0x0000006766367207 */ /* 0x010fe40000000000 */
[----:B------:R-:W-:Y:S01]  /*d450*/  SEL R56, R103, R102, P0 ;  /* 0x0000006667387207 */ /* 0x000fe20000000000 */
[----:B------:R-:W-:Y:S01]  /*d460*/  STSM.16.M88.4 [R97], R12 ;  /* 0x0000000c61007844 */ /* 0x000fe20000000200 */
[----:B------:R-:W-:Y:S02]  /*d470*/  SEL R55, R101, R104, P0 ;  /* 0x0000006865377207 */ /* 0x000fe40000000000 */
[----:B------:R-:W-:Y:S02]  /*d480*/  SEL R57, R104, R101, P0 ;  /* 0x0000006568397207 */ /* 0x000fe40000000000 */
[----:B------:R-:W-:-:S02]  /*d490*/  F2FP.BF16.F32.PACK_AB R24, R81, R80 ;  /* 0x000000505118723e */ /* 0x000fc400000010ff */
[----:B------:R-:W-:Y:S02]  /*d4a0*/  F2FP.BF16.F32.PACK_AB R25, R47, R46 ;  /* 0x0000002e2f19723e */ /* 0x000fe400000010ff */
[----:B------:R-:W-:Y:S02]  /*d4b0*/  F2FP.BF16.F32.PACK_AB R26, R79, R78 ;  /* 0x0000004e4f1a723e */ /* 0x000fe400000010ff */
[----:B------:R-:W-:Y:S02]  /*d4c0*/  F2FP.BF16.F32.PACK_AB R27, R49, R48 ;  /* 0x00000030311b723e */ /* 0x000fe400000010ff */
[----:B--2---:R-:W-:Y:S02]  /*d4d0*/  SEL R58, R106, R107, P0 ;  /* 0x0000006b6a3a7207 */ /* 0x004fe40000000000 */
[----:B------:R-:W-:Y:S01]  /*d4e0*/  SEL R60, R107, R106, P0 ;  /* 0x0000006a6b3c7207 */ /* 0x000fe20000000000 */
[----:B------:R0:W-:Y:S01]  /*d4f0*/  STSM.16.M88.4 [R98], R24 ;  /* 0x0000001862007844 */ /* 0x0001e20000000200 */
[----:B------:R-:W-:-:S02]  /*d500*/  SEL R59, R105, R108, P0 ;  /* 0x0000006c693b7207 */ /* 0x000fc40000000000 */
[----:B------:R-:W-:Y:S02]  /*d510*/  SEL R61, R108, R105, P0 ;  /* 0x000000696c3d7207 */ /* 0x000fe40000000000 */
[----:B------:R-:W-:Y:S02]  /*d520*/  SEL R28, R109, R110, P0 ;  /* 0x0000006e6d1c7207 */ /* 0x000fe40000000000 */
[----:B------:R-:W-:Y:S02]  /*d530*/  SEL R32, R110, R109, P0 ;  /* 0x0000006d6e207207 */ /* 0x000fe40000000000 */
[----:B------:R-:W-:Y:S02]  /*d540*/  F2FP.BF16.F32.PACK_AB R4, R77, R76 ;  /* 0x0000004c4d04723e */ /* 0x000fe400000010ff */
[----:B------:R-:W-:Y:S02]  /*d550*/  F2FP.BF16.F32.PACK_AB R5, R51, R50 ;  /* 0x000000323305723e */ /* 0x000fe400000010ff */
[----:B------:R-:W-:-:S02]  /*d560*/  F2FP.BF16.F32.PACK_AB R6, R75, R74 ;  /* 0x0000004a4b06723e */ /* 0x000fc400000010ff */
[----:B------:R-:W-:Y:S01]  /*d570*/  F2FP.BF16.F32.PACK_AB R7, R53, R52 ;  /* 0x000000343507723e */ /* 0x000fe200000010ff */
[----:B0-----:R-:W-:Y:S01]  /*d580*/  IMAD.U32 R98, RZ, RZ, UR8 ;  /* 0x00000008ff627e24 */ /* 0x001fe2000f8e00ff */
[----:B------:R-:W-:Y:S01]  /*d590*/  F2FP.BF16.F32.PACK_AB R8, R73, R72 ;  /* 0x000000484908723e */ /* 0x000fe200000010ff */
[----:B------:R-:W-:Y:S01]  /*d5a0*/  ULDC.64 UR8, c[0x0][0xc08] ;  /* 0x0003020000087ab9 */ /* 0x000fe20000000a00 */
[----:B------:R-:W-:Y:S01]  /*d5b0*/  F2FP.BF16.F32.PACK_AB R9, R55, R54 ;  /* 0x000000363709723e */ /* 0x000fe200000010ff */
[----:B------:R0:W-:Y:S01]  /*d5c0*/  STSM.16.M88.4 [R94], R4 ;  /* 0x000000045e007844 */ /* 0x0001e20000000200 */
        /* <DEDUP_REMOVED lines=10> */
[----:B------:R-:W-:Y:S01]  /*d670*/  F2FP.BF16.F32.PACK_AB R26, R63, R62 ;  /* 0x0000003e3f1a723e */ /* 0x000fe200000010ff */
[----:B0-----:R-:W0:Y:S01]  /*d680*/  LDC R94, c[0x0][0xbe8] ;  /* 0x0002fa00ff5e7b82 */ /* 0x001e220000000800 */
[----:B------:R-:W-:-:S02]  /*d690*/  F2FP.BF16.F32.PACK_AB R27, R33, R32 ;  /* 0x00000020211b723e */ /* 0x000fc400000010ff */
[----:B------:R-:W-:-:S03]  /*d6a0*/  ISETP.NE.U32.AND P0, PT, RZ, UR10, PT ;  /* 0x0000000aff007c0c */ /* 0x000fc6000bf05070 */
[----:B------:R3:W-:Y:S02]  /*d6b0*/  STSM.16.M88.4 [R96], R24 ;  /* 0x0000001860007844 */ /* 0x0007e40000000200 */
[----:B------:R-:W-:Y:S01]  /*d6c0*/  BAR.SYNC.DEFER_BLOCKING 0x1, 0x100 ;  /* 0x0044000000007b1d */ /* 0x000fe20000010000 */
[----:B------:R-:W-:-:S13]  /*d6d0*/  ISETP.NE.AND.EX P0, PT, RZ, UR11, PT, P0 ;  /* 0x0000000bff007c0c */ /* 0x000fda000bf05300 */
[----:B------:R-:W4:Y:S01]  /*d6e0*/  @P0 LDG.E R97, desc[UR56][R98.64] ;  /* 0x0000003862610981 */ /* 0x000f22000c1e1900 */
[----:B------:R-:W-:Y:S01]  /*d6f0*/  UISETP.NE.U32.AND UP0, UPT, UR8, URZ, UPT ;  /* 0x0000003f0800728c */ /* 0x000fe2000bf05070 */
[----:B0-----:R-:W-:Y:S01]  /*d700*/  ISETP.NE.AND P1, PT, R94, 0x1, PT ;  /* 0x000000015e00780c */ /* 0x001fe20003f25270 */
[----:B------:R-:W-:Y:S02]  /*d710*/  ULDC UR4, c[0x0][0xa88] ;  /* 0x0002a20000047ab9 */ /* 0x000fe40000000800 */
[----:B------:R-:W-:Y:S01]  /*d720*/  UISETP.NE.AND.EX UP0, UPT, UR9, URZ, UPT, UP0 ;  /* 0x0000003f0900728c */ /* 0x000fe2000bf05300 */
[----:B-1----:R-:W-:Y:S01]  /*d730*/  IMAD.U32 R9, RZ, RZ, UR4 ;  /* 0x00000004ff097e24 */ /* 0x002fe2000f8e00ff */
[----:B------:R-:W-:-:S04]  /*d740*/  UMOV UR16, 0x9b8 ;  /* 0x000009b800107882 */ /* 0x000fc80000000000 */
[----:B------:R-:W-:-:S04]  /*d750*/  PLOP3.LUT P4, PT, PT, PT, UP0, 0x80, 0x0 ;  /* 0x000000000000781c */ /* 0x000fc80003f8f008 */
[----:B------:R-:W0:Y:S01]  /*d760*/  @P1 LDC R6, c[0x0][0xbec] ;  /* 0x0002fb00ff061b82 */ /* 0x000e220000000800 */
[----:B------:R-:W-:-:S04]  /*d770*/  @UP0 ULEA UR8, UP1, UR44, UR8, 0x2 ;  /* 0x000000082c080291 */ /* 0x000fc8000f82103f */
[----:B------:R-:W-:Y:S02]  /*d780*/  @UP0 ULEA.HI.X UR9, UR44, UR9, UR43, 0x2, UP1 ;  /* 0x000000092c090291 */ /* 0x000fe400088f142b */
[----:B------:R-:W-:Y:S01]  /*d790*/  UISETP.GT.AND UP1, UPT, UR47, 0x1, UPT ;  /* 0x000000012f00788c */ /* 0x000fe2000bf24270 */
[----:B------:R-:W1:Y:S01]  /*d7a0*/  @P1 LDC R11, c[0x0][0xbf0] ;  /* 0x0002fc00ff0b1b82 */ /* 0x000e620000000800 */
[----:B------:R-:W-:Y:S02]  /*d7b0*/  IMAD.U32 R4, RZ, RZ, UR8 ;  /* 0x00000008ff047e24 */ /* 0x000fe4000f8e00ff */
[----:B------:R-:W-:Y:S01]  /*d7c0*/  USEL UR16, UR16, 0x978, UP1 ;  /* 0x0000097810107887 */ /* 0x000fe20008800000 */
[----:B------:R-:W-:Y:S01]  /*d7d0*/  IMAD.U32 R5, RZ, RZ, UR9 ;  /* 0x00000009ff057e24 */ /* 0x000fe2000f8e00ff */
[----:B------:R-:W-:Y:S01]  /*d7e0*/  UISETP.NE.U32.AND UP0, UPT, UR10, URZ, UPT ;  /* 0x0000003f0a00728c */ /* 0x000fe2000bf05070 */
[----:B--2---:R-:W-:Y:S01]  /*d7f0*/  VIADD R13, R18, UR36 ;  /* 0x00000024120d7c36 */ /* 0x004fe20008000000 */
[----:B------:R-:W-:-:S02]  /*d800*/  UMOV UR4, URZ ;  /* 0x0000003f00047c82 */ /* 0x000fc40008000000 */
[----:B------:R-:W-:Y:S01]  /*d810*/  UISETP.NE.AND.EX UP0, UPT, UR11, URZ, UPT, UP0 ;  /* 0x0000003f0b00728c */ /* 0x000fe2000bf05300 */
[----:B------:R0:W5:Y:S01]  /*d820*/  @P4 LDG.E R9, desc[UR56][R4.64] ;  /* 0x0000003804094981 */ /* 0x000162000c1e1900 */
[----:B------:R-:W-:Y:S01]  /*d830*/  USEL UR7, UR37, URZ, UP1 ;  /* 0x0000003f25077287 */ /* 0x000fe20008800000 */
[----:B------:R-:W-:Y:S01]  /*d840*/  IMAD.MOV.U32 R7, RZ, RZ, R13 ;  /* 0x000000ffff077224 */ /* 0x000fe200078e000d */
[----:B------:R-:W-:Y:S02]  /*d850*/  USEL UR44, UR44, URZ, !UP0 ;  /* 0x0000003f2c2c7287 */ /* 0x000fe4000c000000 */
[----:B------:R-:W-:Y:S01]  /*d860*/  ULDC.64 UR10, c[0x0][UR16+0x218] ;  /* 0x00008600100a7abb */ /* 0x000fe20008000a00 */
[----:B------:R-:W-:Y:S01]  /*d870*/  ULDC.64 UR14, c[0x0][UR16+0x228] ;  /* 0x00008a00100e7abb */ /* 0x000fe20008000a00 */
[----:B------:R-:W-:Y:S01]  /*d880*/  ULDC.64 UR12, c[0x0][UR16+0x220] ;  /* 0x00008800100c7abb */ /* 0x000fe20008000a00 */
[----:B------:R-:W-:Y:S02]  /*d890*/  UIMAD.WIDE.U32 UR8, UR10, UR45, URZ ;  /* 0x0000002d0a0872a5 */ /* 0x000fe4000f8e003f */
[----:B------:R-:W-:Y:S01]  /*d8a0*/  UIMAD.WIDE.U32 UR18, UR14, UR7, URZ ;  /* 0x000000070e1272a5 */ /* 0x000fe2000f8e003f */
[----:B0-----:R-:W-:Y:S01]  /*d8b0*/  @P1 IMAD.HI.U32 R4, R13, R6, RZ ;  /* 0x000000060d041227 */ /* 0x001fe200078e00ff */
[----:B------:R-:W-:-:S02]  /*d8c0*/  UIMAD UR10, UR11, UR45, URZ ;  /* 0x0000002d0b0a72a4 */ /* 0x000fc4000f8e023f */
[----:B------:R-:W-:Y:S02]  /*d8d0*/  UIMAD UR14, UR15, UR7, URZ ;  /* 0x000000070f0e72a4 */ /* 0x000fe4000f8e023f */
[----:B------:R-:W-:Y:S01]  /*d8e0*/  USEL UR43, UR43, URZ, !UP0 ;  /* 0x0000003f2b2b7287 */ /* 0x000fe2000c000000 */
[----:B-1----:R-:W-:Y:S01]  /*d8f0*/  @P1 SHF.R.U32.HI R7, RZ, R11, R4 ;  /* 0x0000000bff071219 */ /* 0x002fe20000011604 */
[----:B------:R-:W-:Y:S01]  /*d900*/  UIMAD UR7, UR13, UR44, URZ ;  /* 0x0000002c0d0772a4 */ /* 0x000fe2000f8e023f */
[----:B------:R-:W-:Y:S01]  /*d910*/  IMAD.U32 R4, RZ, RZ, UR18 ;  /* 0x00000012ff047e24 */ /* 0x000fe2000f8e00ff */
[----:B------:R-:W-:Y:S01]  /*d920*/  UIADD3 UR9, UR9, UR10, URZ ;  /* 0x0000000a09097290 */ /* 0x000fe2000fffe03f */
[----:B------:R-:W-:Y:S01]  /*d930*/  IMAD.U32 R5, RZ, RZ, UR19 ;  /* 0x00000013ff057e24 */ /* 0x000fe2000f8e00ff */
[----:B------:R-:W-:Y:S01]  /*d940*/  UIMAD.WIDE.U32 UR10, UR12, UR44, URZ ;  /* 0x0000002c0c0a72a5 */ /* 0x000fe2000f8e003f */
[--C-:B------:R-:W-:Y:S01]  /*d950*/  IMAD.MOV R11, RZ, RZ, -R7.reuse ;  /* 0x000000ffff0b7224 */ /* 0x100fe200078e0a07 */
[----:B------:R-:W-:Y:S01]  /*d960*/  UIMAD UR7, UR12, UR43, UR7 ;  /* 0x0000002b0c0772a4 */ /* 0x000fe2000f8e0207 */
[----:B------:R-:W-:Y:S01]  /*d970*/  SHF.R.S32.HI R5, RZ, 0x1f, R7 ;  /* 0x0000001fff057819 */ /* 0x000fe20000011407 */
[----:B------:R-:W-:Y:S01]  /*d980*/  UIADD3 UR14, UR19, UR14, URZ ;  /* 0x0000000e130e7290 */ /* 0x000fe2000fffe03f */
[----:B------:R-:W-:Y:S01]  /*d990*/  IMAD R11, R94, R11, R13 ;  /* 0x0000000b5e0b7224 */ /* 0x000fe200078e020d */
[----:B------:R-:W-:-:S04]  /*d9a0*/  UIADD3 UR7, UR11, UR7, URZ ;  /* 0x000000070b077290 */ /* 0x000fc8000fffe03f */
[----:B------:R-:W-:Y:S01]  /*d9b0*/  IMAD.U32 R8, RZ, RZ, UR14 ;  /* 0x0000000eff087e24 */ /* 0x000fe2000f8e00ff */
[----:B------:R-:W-:Y:S02]  /*d9c0*/  SHF.R.S32.HI R6, RZ, 0x1f, R11 ;  /* 0x0000001fff067819 */ /* 0x000fe4000001140b */
        /* <DEDUP_REMOVED lines=16> */
[----:B---3--:R-:W-:Y:S08]  /*dad0*/  @P4 BRA `(.L_x_2129) ;  /* 0x0000000000104947 */ /* 0x008ff00003800000 */
[----:B------:R-:W-:Y:S05]  /*dae0*/  @!P0 BRA `(.L_x_2129) ;  /* 0x00000000000c8947 */ /* 0x000fea0003800000 */
[----:B------:R-:W2:Y:S04]  /*daf0*/  LDG.E R4, desc[UR56][R98.64] ;  /* 0x0000003862047981 */ /* 0x000ea8000c1e1900 */
[----:B-----5:R-:W2:Y:S02]  /*db00*/  LDG.E R9, desc[UR56][R98.64+0x4] ;  /* 0x0000043862097981 */ /* 0x020ea4000c1e1900 */
[----:B--2---:R-:W-:-:S07]  /*db10*/  IMAD.IADD R9, R9, 0x1, -R4 ;  /* 0x0000000109097824 */ /* 0x004fce00078e0a04 */
.L_x_2129:
        /* <DEDUP_REMOVED lines=15> */
[----:B------:R-:W-:Y:S01]  /*dc10*/  ULDC.64 UR10, c[0x0][0xaa0] ;  /* 0x0002a800000a7ab9 */ /* 0x000fe20000000a00 */
[----:B------:R-:W0:Y:S02]  /*dc20*/  @P1 LDC R29, c[0x0][0xbf0] ;  /* 0x0002fc00ff1d1b82 */ /* 0x000e240000000800 */
[----:B------:R-:W-:-:S03]  /*dc30*/  IMAD.WIDE R20, R3, 0x2, R20 ;  /* 0x0000000203147825 */ /* 0x000fc600078e0214 */
[C---:B------:R-:W-:Y:S01]  /*dc40*/  IADD3 R9, P6, R20.reuse, 0x1000, RZ ;  /* 0x0000100014097810 */ /* 0x040fe20007fde0ff */
[----:B------:R-:W-:Y:S01]  /*dc50*/  UIMAD UR7, UR12, UR10, URZ ;  /* 0x0000000a0c0772a4 */ /* 0x000fe2000f8e023f */
[C---:B------:R-:W-:Y:S02]  /*dc60*/  IADD3 R13, P5, R20.reuse, 0x2000, RZ ;  /* 0x00002000140d7810 */ /* 0x040fe40007fbe0ff */
[----:B------:R-:W-:Y:S01]  /*dc70*/  LOP3.LUT R8, R9, 0x380, RZ, 0xc0, !PT ;  /* 0x0000038009087812 */ /* 0x000fe200078ec0ff */
[----:B------:R-:W-:Y:S01]  /*dc80*/  UIMAD.WIDE.U32 UR8, UR4, UR10, URZ ;  /* 0x0000000a040872a5 */ /* 0x000fe2000f8e003f */
[----:B------:R-:W-:Y:S02]  /*dc90*/  IADD3 R25, P4, R20, 0x3000, RZ ;  /* 0x0000300014197810 */ /* 0x000fe40007f9e0ff */
[----:B------:R-:W-:Y:S01]  /*dca0*/  SHF.R.U64 R8, R8, 0x3, RZ ;  /* 0x0000000308087819 */ /* 0x000fe200000012ff */
[----:B------:R-:W-:Y:S01]  /*dcb0*/  UIMAD UR7, UR4, UR11, UR7 ;  /* 0x0000000b040772a4 */ /* 0x000fe2000f8e0207 */
[----:B------:R-:W-:-:S02]  /*dcc0*/  IADD3 R33, P3, R20, 0x4000, RZ ;  /* 0x0000400014217810 */ /* 0x000fc40007f7e0ff */
[----:B------:R-:W-:Y:S01]  /*dcd0*/  LOP3.LUT R8, R8, R9, RZ, 0x3c, !PT ;  /* 0x0000000908087212 */ /* 0x000fe200078e3cff */
[----:B------:R-:W-:Y:S01]  /*dce0*/  IMAD.X R9, RZ, RZ, R21, P6 ;  /* 0x000000ffff097224 */ /* 0x000fe200030e0615 */
[C---:B------:R-:W-:Y:S01]  /*dcf0*/  IADD3 R3, P6, R20.reuse, 0x7000, RZ ;  /* 0x0000700014037810 */ /* 0x040fe20007fde0ff */
[----:B------:R-:W-:Y:S01]  /*dd00*/  UIADD3 UR9, UR9, UR7, URZ ;  /* 0x0000000709097290 */ /* 0x000fe2000fffe03f */
[C---:B------:R-:W-:Y:S01]  /*dd10*/  IADD3 R37, P2, R20.reuse, 0x5000, RZ ;  /* 0x0000500014257810 */ /* 0x040fe20007f5e0ff */
[----:B------:R-:W-:Y:S01]  /*dd20*/  ULDC.64 UR10, c[0x0][0xae8] ;  /* 0x0002ba00000a7ab9 */ /* 0x000fe20000000a00 */
[----:B------:R-:W-:Y:S02]  /*dd30*/  LOP3.LUT R2, R3, 0x380, RZ, 0xc0, !PT ;  /* 0x0000038003027812 */ /* 0x000fe400078ec0ff */
[C---:B------:R-:W-:Y:S02]  /*dd40*/  IADD3 R41, P0, R20.reuse, 0x6000, RZ ;  /* 0x0000600014297810 */ /* 0x040fe40007f1e0ff */
[----:B------:R-:W-:-:S02]  /*dd50*/  LOP3.LUT R5, R20, 0x380, RZ, 0xc0, !PT ;  /* 0x0000038014057812 */ /* 0x000fc400078ec0ff */
[----:B------:R-:W-:Y:S02]  /*dd60*/  LOP3.LUT R12, R13, 0x380, RZ, 0xc0, !PT ;  /* 0x000003800d0c7812 */ /* 0x000fe400078ec0ff */
[----:B------:R-:W-:Y:S01]  /*dd70*/  LOP3.LUT R24, R25, 0x380, RZ, 0xc0, !PT ;  /* 0x0000038019187812 */ /* 0x000fe200078ec0ff */
[----:B------:R-:W-:Y:S01]  /*dd80*/  USHF.R.S32.HI UR4, URZ, 0x1f, UR44 ;  /* 0x0000001f3f047899 */ /* 0x000fe2000801142c */
[----:B------:R-:W-:Y:S01]  /*dd90*/  SHF.R.U64 R2, R2, 0x3, RZ ;  /* 0x0000000302027819 */ /* 0x000fe200000012ff */
[----:B------:R-:W-:Y:S01]  /*dda0*/  UIMAD.WIDE.U32 UR8, UR45, UR10, UR8 ;  /* 0x0000000a2d0872a5 */ /* 0x000fe2000f8e0008 */
[----:B------:R-:W-:Y:S01]  /*ddb0*/  LOP3.LUT R32, R33, 0x380, RZ, 0xc0, !PT ;  /* 0x0000038021207812 */ /* 0x000fe200078ec0ff */
[----:B------:R-:W-:Y:S01]  /*ddc0*/  IMAD.X R45, RZ, RZ, R21, P6 ;  /* 0x000000ffff2d7224 */ /* 0x000fe200030e0615 */
[----:B------:R-:W-:Y:S01]  /*ddd0*/  LOP3.LUT R44, R2, R3, RZ, 0x3c, !PT ;  /* 0x00000003022c7212 */ /* 0x000fe200078e3cff */
[----:B------:R-:W5:Y:S01]  /*dde0*/  LD.E.128 R8, desc[UR56][R8.64] ;  /* 0x0000003808087980 */ /* 0x000f62000c101d00 */
[----:B------:R-:W1:Y:S01]  /*ddf0*/  @P1 LDC R3, c[0x0][0xbec] ;  /* 0x0002fb00ff031b82 */ /* 0x000e620000000800 */
[----:B------:R-:W-:Y:S01]  /*de00*/  IMAD R2, R22, 0x20, R202 ;  /* 0x0000002016027824 */ /* 0x000fe200078e02ca */
[----:B------:R-:W-:-:S02]  /*de10*/  LOP3.LUT R36, R37, 0x380, RZ, 0xc0, !PT ;  /* 0x0000038025247812 */ /* 0x000fc400078ec0ff */
[----:B------:R-:W-:Y:S02]  /*de20*/  LOP3.LUT R40, R41, 0x380, RZ, 0xc0, !PT ;  /* 0x0000038029287812 */ /* 0x000fe400078ec0ff */
[----:B------:R-:W-:Y:S01]  /*de30*/  SHF.R.U64 R5, R5, 0x3, RZ ;  /* 0x0000000305057819 */ /* 0x000fe200000012ff */
[----:B------:R-:W-:Y:S01]  /*de40*/  VIADD R28, R2, UR36 ;  /* 0x00000024021c7c36 */ /* 0x000fe20008000000 */
[----:B------:R-:W-:Y:S01]  /*de50*/  SHF.R.U64 R12, R12, 0x3, RZ ;  /* 0x000000030c0c7819 */ /* 0x000fe200000012ff */
[----:B------:R-:W-:Y:S01]  /*de60*/  UIMAD UR9, UR45, UR11, UR9 ;  /* 0x0000000b2d0972a4 */ /* 0x000fe2000f8e0209 */
[----:B------:R-:W-:Y:S01]  /*de70*/  SHF.R.U64 R24, R24, 0x3, RZ ;  /* 0x0000000318187819 */ /* 0x000fe200000012ff */
[----:B------:R-:W5:Y:S01]  /*de80*/  LD.E.128 R44, desc[UR56][R44.64] ;  /* 0x000000382c2c7980 */ /* 0x000f62000c101d00 */
[----:B------:R-:W-:Y:S01]  /*de90*/  SHF.R.U64 R32, R32, 0x3, RZ ;  /* 0x0000000320207819 */ /* 0x000fe200000012ff */
[----:B------:R-:W-:Y:S01]  /*dea0*/  ULDC.64 UR10, c[0x0][0xaf0] ;  /* 0x0002bc00000a7ab9 */ /* 0x000fe20000000a00 */
[----:B------:R-:W-:-:S02]  /*deb0*/  SHF.R.U64 R36, R36, 0x3, RZ ;  /* 0x0000000324247819 */ /* 0x000fc400000012ff */
[----:B------:R-:W-:Y:S02]  /*dec0*/  SHF.R.U64 R40, R40, 0x3, RZ ;  /* 0x0000000328287819 */ /* 0x000fe400000012ff */
[----:B------:R-:W-:Y:S01]  /*ded0*/  LOP3.LUT R20, R5, R20, RZ, 0x3c, !PT ;  /* 0x0000001405147212 */ /* 0x000fe200078e3cff */
[----:B------:R-:W-:Y:S01]  /*dee0*/  UIMAD UR4, UR4, UR10, URZ ;  /* 0x0000000a040472a4 */ /* 0x000fe2000f8e023f */
[----:B------:R-:W-:Y:S01]  /*def0*/  LOP3.LUT R12, R12, R13, RZ, 0x3c, !PT ;  /* 0x0000000d0c0c7212 */ /* 0x000fe200078e3cff */
[--C-:B------:R-:W-:Y:S01]  /*df00*/  IMAD.X R13, RZ, RZ, R21.reuse, P5 ;  /* 0x000000ffff0d7224 */ /* 0x100fe200028e0615 */
[----:B------:R-:W-:Y:S01]  /*df10*/  LOP3.LUT R24, R24, R25, RZ, 0x3c, !PT ;  /* 0x0000001918187212 */ /* 0x000fe200078e3cff */
[--C-:B------:R-:W-:Y:S01]  /*df20*/  IMAD.X R25, RZ, RZ, R21.reuse, P4 ;  /* 0x000000ffff197224 */ /* 0x100fe200020e0615 */
[----:B------:R-:W-:Y:S01]  /*df30*/  LOP3.LUT R32, R32, R33, RZ, 0x3c, !PT ;  /* 0x0000002120207212 */ /* 0x000fe200078e3cff */
[----:B-1----:R-:W-:Y:S01]  /*df40*/  @P1 IMAD.HI.U32 R2, R28, R3, RZ ;  /* 0x000000031c021227 */ /* 0x002fe200078e00ff */
[----:B------:R-:W-:Y:S01]  /*df50*/  LOP3.LUT R36, R36, R37, RZ, 0x3c, !PT ;  /* 0x0000002524247212 */ /* 0x000fe200078e3cff */
[----:B------:R1:W5:Y:S01]  /*df60*/  LD.E.128 R4, desc[UR56][R20.64] ;  /* 0x0000003814047980 */ /* 0x000362000c101d00 */
[----:B------:R-:W-:Y:S01]  /*df70*/  LOP3.LUT R40, R40, R41, RZ, 0x3c, !PT ;  /* 0x0000002928287212 */ /* 0x000fe200078e3cff */
[----:B------:R-:W-:-:S02]  /*df80*/  IMAD.X R33, RZ, RZ, R21, P3 ;  /* 0x000000ffff217224 */ /* 0x000fc400018e0615 */
[--C-:B------:R-:W-:Y:S01]  /*df90*/  IMAD.X R37, RZ, RZ, R21.reuse, P2 ;  /* 0x000000ffff257224 */ /* 0x100fe200010e0615 */
[----:B------:R-:W-:Y:S01]  /*dfa0*/  UIMAD UR4, UR44, UR11, UR4 ;  /* 0x0000000b2c0472a4 */ /* 0x000fe2000f8e0204 */
[----:B------:R-:W-:Y:S01]  /*dfb0*/  IMAD.X R41, RZ, RZ, R21, P0 ;  /* 0x000000ffff297224 */ /* 0x000fe200000e0615 */
[----:B------:R-:W-:Y:S01]  /*dfc0*/  UIMAD.WIDE.U32 UR44, UR44, UR10, UR8 ;  /* 0x0000000a2c2c72a5 */ /* 0x000fe2000f8e0008 */
[----:B------:R-:W5:Y:S01]  /*dfd0*/  LD.E.128 R12, desc[UR56][R12.64] ;  /* 0x000000380c0c7980 */ /* 0x000f62000c101d00 */
[----:B-1----:R-:W-:Y:S01]  /*dfe0*/  IMAD.MOV.U32 R21, RZ, RZ, R28 ;  /* 0x000000ffff157224 */ /* 0x002fe200078e001c */
[----:B0-----:R-:W-:Y:S01]  /*dff0*/  @P1 SHF.R.U32.HI R21, RZ, R29, R2 ;  /* 0x0000001dff151219 */ /* 0x001fe20000011602 */
[----:B------:R-:W-:Y:S01]  /*e000*/  UIADD3 UR4, UR45, UR4, URZ ;  /* 0x000000042d047290 */ /* 0x000fe2000fffe03f */
[----:B------:R-:W5:Y:S01]  /*e010*/  LD.E.128 R24, desc[UR56][R24.64] ;  /* 0x0000003818187980 */ /* 0x000f62000c101d00 */
[----:B------:R-:W-:Y:S01]  /*e020*/  ULDC.64 UR8, c[0x0][0xae0] ;  /* 0x0002b80000087ab9 */ /* 0x000fe20000000a00 */
[--C-:B------:R-:W-:Y:S01]  /*e030*/  SHF.R.S32.HI R20, RZ, 0x1f, R21.reuse ;  /* 0x0000001fff147819 */ /* 0x100fe20000011415 */
[----:B------:R-:W-:Y:S01]  /*e040*/  IMAD.MOV R29, RZ, RZ, -R21 ;  /* 0x000000ffff1d7224 */ /* 0x000fe200078e0a15 */
[----:B------:R-:W5:Y:S01]  /*e050*/  LD.E.128 R32, desc[UR56][R32.64] ;  /* 0x0000003820207980 */ /* 0x000f62000c101d00 */
[----:B------:R-:W-:-:S02]  /*e060*/  IMAD.U32 R3, RZ, RZ, UR45 ;  /* 0x0000002dff037e24 */ /* 0x000fc4000f8e00ff */
[----:B------:R-:W-:Y:S01]  /*e070*/  IMAD R20, R20, UR8, RZ ;  /* 0x0000000814147c24 */ /* 0x000fe2000f8e02ff */
[----:B------:R-:W5:Y:S01]  /*e080*/  LD.E.128 R36, desc[UR56][R36.64] ;  /* 0x0000003824247980 */ /* 0x000f62000c101d00 */
[----:B------:R-:W-:Y:S02]  /*e090*/  IMAD R29, R94, R29, R28 ;  /* 0x0000001d5e1d7224 */ /* 0x000fe400078e021c */
[----:B------:R-:W-:Y:S01]  /*e0a0*/  IMAD.U32 R2, RZ, RZ, UR44 ;  /* 0x0000002cff027e24 */ /* 0x000fe2000f8e00ff */
[----:B------:R-:W5:Y:S01]  /*e0b0*/  LD.E.128 R40, desc[UR56][R40.64] ;  /* 0x0000003828287980 */ /* 0x000f62000c101d00 */
[----:B------:R-:W-:Y:S02]  /*e0c0*/  IMAD.U32 R3, RZ, RZ, UR4 ;  /* 0x00000004ff037e24 */ /* 0x000fe4000f8e00ff */
[C---:B------:R-:W-:Y:S01]  /*e0d0*/  IMAD R49, R21.reuse, UR9, R20 ;  /* 0x0000000915317c24 */ /* 0x040fe2000f8e0214 */
[----:B------:R-:W-:Y:S01]  /*e0e0*/  @!PT LDS RZ, [RZ] ;  /* 0x00000000fffff984 */ /* 0x000fe20000000800 */
[----:B------:R-:W-:Y:S01]  /*e0f0*/  @!PT LDS RZ, [RZ] ;  /* 0x00000000fffff984 */ /* 0x000fe20000000800 */
[----:B------:R-:W-:Y:S01]  /*e100*/  @!PT LDS RZ, [RZ] ;  /* 0x00000000fffff984 */ /* 0x000fe20000000800 */
[----:B------:R-:W-:Y:S01]  /*e110*/  @!PT LDS RZ, [RZ] ;  /* 0x00000000fffff984 */ /* 0x000fe20000000800 */
[----:B------:R0:W-:Y:S06]  /*e120*/  MEMBAR.ALL.CTA ;  /* 0x0000000000007992 */ /* 0x0001ec0000008000 */
[----:B0-----:R-:W0:Y:S01]  /*e130*/  FENCE.VIEW.ASYNC.S ;  /* 0x00000000000073c6 */ /* 0x001e220000000000 */
[----:B------:R-:W-:Y:S01]  /*e140*/  SHF.R.S32.HI R20, RZ, 0x1f, R29 ;  /* 0x0000001fff147819 */ /* 0x000fe2000001141d */
[----:B------:R-:W-:Y:S01]  /*e150*/  IMAD.WIDE.U32 R2, R21, UR8, R2 ;  /* 0x0000000815027c25 */ /* 0x000fe2000f8e0002 */
[----:B------:R-:W-:-:S03]  /*e160*/  ULDC.64 UR8, c[0x0][0xad8] ;  /* 0x0002b60000087ab9 */ /* 0x000fc60000000a00 */
[----:B------:R-:W-:Y:S02]  /*e170*/  IMAD.IADD R3, R3, 0x1, R49 ;  /* 0x0000000103037824 */ /* 0x000fe400078e0231 */
[----:B------:R-:W-:Y:S02]  /*e180*/  IMAD R20, R20, UR8, RZ ;  /* 0x0000000814147c24 */ /* 0x000fe4000f8e02ff */
[----:B------:R-:W-:Y:S02]  /*e190*/  VIADD R51, R202, UR36 ;  /* 0x00000024ca337c36 */ /* 0x000fe40008000000 */
[C---:B------:R-:W-:Y:S02]  /*e1a0*/  IMAD R49, R29.reuse, UR9, R20 ;  /* 0x000000091d317c24 */ /* 0x040fe4000f8e0214 */
[----:B------:R-:W-:Y:S01]  /*e1b0*/  IMAD.WIDE.U32 R2, R29, UR8, R2 ;  /* 0x000000081d027c25 */ /* 0x000fe2000f8e0002 */
[----:B------:R-:W-:Y:S01]  /*e1c0*/  ISETP.GE.AND P2, PT, R51, R30, PT ;  /* 0x0000001e3300720c */ /* 0x000fe20003f46270 */
[----:B------:R-:W-:-:S02]  /*e1d0*/  ULDC.64 UR8, c[0x0][0xa80] ;  /* 0x0002a00000087ab9 */ /* 0x000fc40000000a00 */
[----:B------:R-:W-:Y:S01]  /*e1e0*/  VIADD R0, R0, 0x29820 ;  /* 0x0002982000007836 */ /* 0x000fe20000000000 */
[C---:B------:R-:W-:Y:S01]  /*e1f0*/  LEA R28, P3, R2.reuse, UR8, 0x1 ;  /* 0x00000008021c7c11 */ /* 0x040fe2000f8608ff */
[----:B------:R-:W-:Y:S02]  /*e200*/  IMAD.IADD R3, R3, 0x1, R49 ;  /* 0x0000000103037824 */ /* 0x000fe400078e0231 */
        /* <DEDUP_REMOVED lines=20> */
.L_x_2132:
[----:B------:R-:W-:Y:S05]  /*e350*/  BSYNC B1 ;  /* 0x0000000000017941 */ /* 0x000fea0003800000 */
.L_x_2131:
        /* <DEDUP_REMOVED lines=13> */
.L_x_2134:
[----:B------:R-:W-:Y:S05]  /*e430*/  BSYNC B1 ;  /* 0x0000000000017941 */ /* 0x000fea0003800000 */
.L_x_2133:
        /* <DEDUP_REMOVED lines=13> */
.L_x_2136:
[----:B------:R-:W-:Y:S05]  /*e510*/  BSYNC B1 ;  /* 0x0000000000017941 */ /* 0x000fea0003800000 */
.L_x_2135:
        /* <DEDUP_REMOVED lines=12> */
[----:B----4-:R-:W-:-:S04]  /*e5e0*/  LEA R2, P0, R19, R28, 0x1 ;  /* 0x0000001c13027211 */ /* 0x010fc800078008ff */
[----:B------:R-:W-:-:S05]  /*e5f0*/  LEA.HI.X R3, R19, R29, R222, 0x1, P0 ;  /* 0x0000001d13037211 */ /* 0x000fca00000f0cde */
[----:B------:R0:W-:Y:S01]  /*e600*/  ST.E.128 desc[UR56][R2.64], R44 ;  /* 0x0000002c02007985 */ /* 0x0001e2000c101d38 */
[----:B------:R-:W-:Y:S05]  /*e610*/  BRA `(.L_x_2137) ;  /* 0x0000001400f47947 */ /* 0x000fea0003800000 */
.L_x_2130:
        /* <DEDUP_REMOVED lines=10> */
[----:B------:R-:W-:Y:S01]  /*e6c0*/  UIADD3 UR9, UR9, UR7, URZ ;  /* 0x0000000709097290 */ /* 0x000fe2000fffe03f */
[----:B------:R-:W-:-:S03]  /*e6d0*/  ULDC.64 UR10, c[0x0][0xb38] ;  /* 0x0002ce00000a7ab9 */ /* 0x000fc60000000a00 */
[----:B------:R-:W-:-:S04]  /*e6e0*/  UIMAD.WIDE.U32 UR8, UR45, UR10, UR8 ;  /* 0x0000000a2d0872a5 */ /* 0x000fc8000f8e0008 */
        /* <DEDUP_REMOVED lines=44> */
[-C--:B0-----:R-:W-:Y:S02]  /*e9b0*/  @!P3 LEA R6, P5, R201, R4.reuse, 0x2 ;  /* 0x00000004c906b211 */ /* 0x081fe400078a10ff */
        /* <DEDUP_REMOVED lines=57> */
.L_x_2139:
[----:B------:R-:W-:Y:S05]  /*ed50*/  BSYNC B1 ;  /* 0x0000000000017941 */ /* 0x000fea0003800000 */
.L_x_2138:
        /* <DEDUP_REMOVED lines=10> */
[-C--:B0-----:R-:W-:Y:S02]  /*ee00*/  @!P1 LEA R6, P4, R201, R4.reuse, 0x2 ;  /* 0x00000004c9069211 */ /* 0x081fe400078810ff */
        /* <DEDUP_REMOVED lines=59> */
.L_x_2128:
        /* <DEDUP_REMOVED lines=29> */
.L_x_2140:
[----:B------:R-:W-:Y:S01]  /*f390*/  USEL UR44, UR44, URZ, !UP0 ;  /* 0x0000003f2c2c7287 */ /* 0x000fe2000c000000 */
[----:B------:R-:W-:Y:S01]  /*f3a0*/  BSSY B1, `(.L_x_2141) ;  /* 0x0000038000017945 */ /* 0x000fe20003800000 */
[----:B------:R-:W-:-:S03]  /*f3b0*/  USEL UR43, UR43, URZ, !UP0 ;  /* 0x0000003f2b2b7287 */ /* 0x000fc6000c000000 */
[----:B------:R-:W-:Y:S09]  /*f3c0*/  @P0 BRA `(.L_x_2142) ;  /* 0x0000000000d40947 */ /* 0x000ff20003800000 */
[----:B------:R-:W0:Y:S01]  /*f3d0*/  S2R R3, SR_TID.X ;  /* 0x0000000000037919 */ /* 0x000e220000002100 */
[----:B------:R-:W1:Y:S01]  /*f3e0*/  LDC R9, c[0x0][0xbe8] ;  /* 0x0002fa00ff097b82 */ /* 0x000e620000000800 */
[----:B------:R-:W-:Y:S02]  /*f3f0*/  IMAD.U32 R4, RZ, RZ, UR36 ;  /* 0x00000024ff047e24 */ /* 0x000fe4000f8e00ff */
[----:B-1---5:R-:W-:-:S03]  /*f400*/  IMAD R2, R0, R9, RZ ;  /* 0x0000000900027224 */ /* 0x022fc600078e02ff */
        /* <DEDUP_REMOVED lines=26> */
[----:B------:R-:W-:Y:S02]  /*f5b0*/  IMAD.U32 R3, RZ, RZ, UR21 ;  /* 0x00000015ff037e24 */ /* 0x000fe4000f8e00ff */
[----:B------:R-:W-:Y:S01]  /*f5c0*/  IMAD.U32 R6, RZ, RZ, UR8 ;  /* 0x00000008ff067e24 */ /* 0x000fe2000f8e00ff */
[----:B------:R-:W-:Y:S01]  /*f5d0*/  UIADD3.X UR7, UR7, UR11, UR16, UP0, UP1 ;  /* 0x0000000b07077290 */ /* 0x000fe200087e2410 */
[----:B-1----:R-:W-:Y:S01]  /*f5e0*/  @P0 SHF.R.U32.HI R5, RZ, R7, R2 ;  /* 0x00000007ff050219 */ /* 0x002fe20000011602 */
[----:B------:R-:W-:Y:S01]  /*f5f0*/  IMAD.U32 R2, RZ, RZ, UR20 ;  /* 0x00000014ff027e24 */ /* 0x000fe2000f8e00ff */
[----:B------:R-:W-:Y:S01]  /*f600*/  ULDC.64 UR8, c[0x0][UR17+0x210] ;  /* 0x0000840011087abb */ /* 0x000fe20008000a00 */
[----:B------:R-:W-:Y:S01]  /*f610*/  ULDC.64 UR10, c[0x0][0xba8] ;  /* 0x0002ea00000a7ab9 */ /* 0x000fe20000000a00 */
[----:B------:R-:W-:Y:S01]  /*f620*/  @!UP2 ULDC UR10, c[0x0][0xb50] ;  /* 0x0002d400000aaab9 */ /* 0x000fe20000000800 */
[--C-:B------:R-:W-:Y:S01]  /*f630*/  IMAD.MOV R7, RZ, RZ, -R5.reuse ;  /* 0x000000ffff077224 */ /* 0x100fe200078e0a05 */
[----:B------:R-:W-:Y:S01]  /*f640*/  IADD3 R2, P0, P1, R5, UR14, R2 ;  /* 0x0000000e05027c10 */ /* 0x000fe2000f91e002 */
[----:B------:R-:W-:Y:S01]  /*f650*/  @!UP2 ULDC UR11, c[0x0][0xb54] ;  /* 0x0002d500000baab9 */ /* 0x000fe20000000800 */
[----:B------:R-:W-:Y:S01]  /*f660*/  SHF.R.S32.HI R5, RZ, 0x1f, R5 ;  /* 0x0000001fff057819 */ /* 0x000fe20000011405 */
[----:B------:R-:W-:-:S03]  /*f670*/  IMAD R7, R9, R7, R4 ;  /* 0x0000000709077224 */ /* 0x000fc600078e0204 */
[----:B------:R-:W-:Y:S01]  /*f680*/  IADD3.X R3, R5, UR7, R6, P0, P1 ;  /* 0x0000000705037c10 */ /* 0x000fe200087e2406 */
        /* <DEDUP_REMOVED lines=9> */
.L_x_2142:
[----:B------:R-:W-:Y:S05]  /*f720*/  BSYNC B1 ;  /* 0x0000000000017941 */ /* 0x000fea0003800000 */
.L_x_2141:
[----:B------:R-:W-:-:S06]  /*f730*/  UISETP.GT.AND UP0, UPT, UR47, 0x1, UPT ;  /* 0x000000012f00788c */ /* 0x000fcc000bf04270 */
[----:B------:R-:W-:-:S13]  /*f740*/  PLOP3.LUT P0, PT, PT, PT, UP0, 0x80, 0x0 ;  /* 0x000000000000781c */ /* 0x000fda0003f0f008 */
[----:B------:R-:W-:Y:S05]  /*f750*/  @P0 BRA `(.L_x_2137) ;  /* 0x0000000400a40947 */ /* 0x000fea0003800000 */
[----:B------:R-:W1:Y:S01]  /*f760*/  LDC R11, c[0x0][0xbe8] ;  /* 0x0002fa00ff0b7b82 */ /* 0x000e620000000800 */
[----:B------:R-:W-:Y:S01]  /*f770*/  ULDC.64 UR10, c[0x0][0xaa0] ;  /* 0x0002a800000a7ab9 */ /* 0x000fe20000000a00 */
[----:B------:R-:W-:Y:S01]  /*f780*/  IMAD R2, R22, 0x20, R202 ;  /* 0x0000002016027824 */ /* 0x000fe200078e02ca */
[----:B------:R-:W-:Y:S01]  /*f790*/  UIMAD UR7, UR16, UR10, URZ ;  /* 0x0000000a100772a4 */ /* 0x000fe2000f8e023f */
[----:B------:R-:W-:Y:S01]  /*f7a0*/  BSSY B1, `(.L_x_2143) ;  /* 0x000003a000017945 */ /* 0x000fe20003800000 */
[----:B------:R-:W-:Y:S01]  /*f7b0*/  UIMAD.WIDE.U32 UR8, UR4, UR10, URZ ;  /* 0x0000000a040872a5 */ /* 0x000fe2000f8e003f */
[----:B------:R-:W-:Y:S01]  /*f7c0*/  VIADD R6, R2, UR36 ;  /* 0x0000002402067c36 */ /* 0x000fe20008000000 */
[----:B------:R-:W-:-:S03]  /*f7d0*/  UIMAD UR7, UR4, UR11, UR7 ;  /* 0x0000000b040772a4 */ /* 0x000fc6000f8e0207 */
[----:B------:R-:W-:Y:S01]  /*f7e0*/  ULDC.64 UR10, c[0x0][0xae8] ;  /* 0x0002ba00000a7ab9 */ /* 0x000fe20000000a00 */
[----:B------:R-:W-:Y:S01]  /*f7f0*/  UIADD3 UR9, UR9, UR7, URZ ;  /* 0x0000000709097290 */ /* 0x000fe2000fffe03f */
[----:B0-----:R-:W-:-:S03]  /*f800*/  IMAD.MOV.U32 R5, RZ, RZ, R6 ;  /* 0x000000ffff057224 */ /* 0x001fc600078e0006 */
        /* <DEDUP_REMOVED lines=18> */
[----:B------:R-:W-:Y:S02]  /*f930*/  IMAD R7, R11, R7, R6 ;  /* 0x000000070b077224 */ /* 0x000fe400078e0206 */
[----:B------:R-:W-:Y:S02]  /*f940*/  IMAD.U32 R2, RZ, RZ, UR44 ;  /* 0x0000002cff027e24 */ /* 0x000fe4000f8e00ff */
[C---:B------:R-:W-:Y:S01]  /*f950*/  IMAD R9, R5.reuse, UR9, R4 ;  /* 0x0000000905097c24 */ /* 0x040fe2000f8e0204 */
[----:B------:R-:W-:Y:S01]  /*f960*/  SHF.R.S32.HI R4, RZ, 0x1f, R7 ;  /* 0x0000001fff047819 */ /* 0x000fe20000011407 */
[----:B------:R-:W-:Y:S01]  /*f970*/  IMAD.WIDE.U32 R2, R5, UR8, R2 ;  /* 0x0000000805027c25 */ /* 0x000fe2000f8e0002 */
[----:B------:R-:W-:-:S03]  /*f980*/  ULDC.64 UR8, c[0x0][0xad8] ;  /* 0x0002b60000087ab9 */ /* 0x000fc60000000a00 */
[----:B------:R-:W-:Y:S02]  /*f990*/  IMAD.IADD R3, R3, 0x1, R9 ;  /* 0x0000000103037824 */ /* 0x000fe400078e0209 */
[----:B------:R-:W-:Y:S02]  /*f9a0*/  IMAD R4, R4, UR8, RZ ;  /* 0x0000000804047c24 */ /* 0x000fe4000f8e02ff */
[----:B------:R-:W-:Y:S02]  /*f9b0*/  VIADD R6, R202, UR36 ;  /* 0x00000024ca067c36 */ /* 0x000fe40008000000 */
[----:B-----5:R-:W-:Y:S02]  /*f9c0*/  IMAD R11, R0, R11, RZ ;  /* 0x0000000b000b7224 */ /* 0x020fe400078e02ff */
        /* <DEDUP_REMOVED lines=23> */
.L_x_2144:
[----:B------:R-:W-:Y:S05]  /*fb40*/  BSYNC B1 ;  /* 0x0000000000017941 */ /* 0x000fea0003800000 */
.L_x_2143:
        /* <DEDUP_REMOVED lines=13> */
.L_x_2146:
[----:B------:R-:W-:Y:S05]  /*fc20*/  BSYNC B1 ;  /* 0x0000000000017941 */ /* 0x000fea0003800000 */
.L_x_2145:
        /* <DEDUP_REMOVED lines=13> */
.L_x_2148:
[----:B------:R-:W-:Y:S05]  /*fd00*/  BSYNC B1 ;  /* 0x0000000000017941 */ /* 0x000fea0003800000 */
.L_x_2147:
[----:B0-----:R-:W-:Y:S01]  /*fd10*/  VIADD R0, R6, 0x60 ;  /* 0x0000006006007836 */ /* 0x001fe20000000000 */
[----:B--2-4-:R-:W0:Y:S04]  /*fd20*/  SHFL.IDX PT, R5, R5, 0x3, 0x181f ;  /* 0x00781f0005057f89 */ /* 0x014e2800000e0000 */
[----:B------:R-:W-:Y:S01]  /*fd30*/  ISETP.GE.AND P0, PT, R0, R11, PT ;  /* 0x0000000b0000720c */ /* 0x000fe20003f06270 */
[----:B-1-3--:R1:W2:-:S12]  /*fd40*/  SHFL.IDX PT, R2, R4, 0x3, 0x181f ;  /* 0x00781f0004027f89 */ /* 0x00a29800000e0000 */
[----:B-1----:R-:W-:Y:S05]  /*fd50*/  @P0 BRA `(.L_x_2137) ;  /* 0x0000000000240947 */ /* 0x002fea0003800000 */
[----:B------:R-:W-:Y:S02]  /*fd60*/  ULDC UR4, c[0x0][0xac8] ;  /* 0x0002b20000047ab9 */ /* 0x000fe40000000800 */
[----:B------:R-:W-:Y:S02]  /*fd70*/  ISETP.GE.AND P2, PT, R16, UR4, PT ;  /* 0x0000000410007c0c */ /* 0x000fe4000bf46270 */
[----:B------:R-:W-:-:S11]  /*fd80*/  ISETP.GE.AND P3, PT, R19, UR4, PT ;  /* 0x0000000413007c0c */ /* 0x000fd6000bf66270 */
[CC--:B--2---:R-:W-:Y:S02]  /*fd90*/  @!P2 LEA R6, P0, R16.reuse, R2.reuse, 0x1 ;  /* 0x000000021006a211 */ /* 0x0c4fe400078008ff */
[C---:B------:R-:W-:Y:S02]  /*fda0*/  @!P3 LEA R2, P1, R19.reuse, R2, 0x1 ;  /* 0x000000021302b211 */ /* 0x040fe400078208ff */
[-C--:B0-----:R-:W-:Y:S02]  /*fdb0*/  @!P2 LEA.HI.X R7, R16, R5.reuse, R223, 0x1, P0 ;  /* 0x000000051007a211 */ /* 0x081fe400000f0cdf */
[----:B------:R-:W-:-:S03]  /*fdc0*/  @!P3 LEA.HI.X R3, R19, R5, R222, 0x1, P1 ;  /* 0x000000051303b211 */ /* 0x000fc600008f0cde */
[----:B------:R0:W-:Y:S04]  /*fdd0*/  @!P2 ST.E.128 desc[UR56][R6.64], RZ ;  /* 0x000000ff0600a985 */ /* 0x0001e8000c101d38 */
[----:B------:R0:W-:Y:S02]  /*fde0*/  @!P3 ST.E.128 desc[UR56][R2.64], RZ ;  /* 0x000000ff0200b985 */ /* 0x0001e4000c101d38 */
.L_x_2137:
[----:B------:R-:W-:Y:S05]  /*fdf0*/  BSYNC B0 ;  /* 0x0000000000007941 */ /* 0x000fea0003800000 */
.L_x_2127:
[----:B------:R-:W-:Y:S02]  /*fe00*/  ULDC UR4, c[0x0][0xc3c] ;  /* 0x00030f0000047ab9 */ /* 0x000fe40000000800 */
[----:B------:R-:W-:-:S13]  /*fe10*/  ISETP.GE.AND P0, PT, R31, UR4, PT ;  /* 0x000000041f007c0c */ /* 0x000fda000bf06270 */
[----:B------:R-:W-:Y:S05]  /*fe20*/  @!P0 BRA `(.L_x_2149) ;  /* 0xffffff1000708947 */ /* 0x000fea000383ffff */
[----:B------:R-:W-:Y:S05]  /*fe30*/  EXIT ;  /* 0x000000000000794d */ /* 0x000fea0003800000 */
.L_x_2087:
[----:B------:R-:W-:-:S08]  /*fe40*/  NOP ;  /* 0x0000000000007918 */ /* 0x000fd00000000000 */
[----:B------:R-:W0:-:S00]  /*fe50*/  USETMAXREG.DEALLOC.CTAPOOL 0x18 ;  /* 0x00000018000079c8 */ /* 0x000e0000080e0500 */
[----:B0-----:R-:W-:Y:S01]  /*fe60*/  LOP3.LUT R0, R0, 0x3, RZ, 0xc0, !PT ;  /* 0x0000000300007812 */ /* 0x001fe200078ec0ff */
[----:B------:R-:W-:-:S05]  /*fe70*/  IMAD.MOV.U32 R6, RZ, RZ, RZ ;  /* 0x000000ffff067224 */ /* 0x000fca00078e00ff */
[----:B------:R-:W0:Y:S02]  /*fe80*/  SHFL.IDX PT, R0, R0, RZ, 0x1f ;  /* 0x00001fff00007589 */ /* 0x000e2400000e0000 */
[----:B0-----:R-:W-:-:S04]  /*fe90*/  ISETP.NE.AND P0, PT, R0, RZ, PT ;  /* 0x000000ff0000720c */ /* 0x001fc80003f05270 */
[----:B------:R-:W-:-:S05]  /*fea0*/  P2R R0, PR, RZ, 0x1 ;  /* 0x00000001ff007803 */ /* 0x000fca0000000000 */
[----:B------:R0:W-:Y:S04]  /*feb0*/  STL [R1+0x34], R0 ;  /* 0x0000340001007387 */ /* 0x0001e80000100800 */
[----:B------:R-:W-:Y:S05]  /*fec0*/  @!P0 BRA `(.L_x_2150) ;  /* 0x00000000002c8947 */ /* 0x000fea0003800000 */
[----:B------:R-:W1:Y:S08]  /*fed0*/  S2UR UR5, SR_CgaCtaId ;  /* 0x00000000000579c3 */ /* 0x000e700000008800 */
[----:B------:R-:W-:Y:S06]  /*fee0*/  BAR.SYNC.DEFER_BLOCKING 0x5, 0x180 ;  /* 0x0146000000007b1d */ /* 0x000fec0000010000 */
[----:B------:R-:W-:-:S02]  /*fef0*/  UMOV UR4, 0x400 ;  /* 0x0000040000047882 */ /* 0x000fc40000000000 */
[----:B-1----:R-:W-:-:S09]  /*ff00*/  ULEA UR4, UR5, UR4, 0x18 ;  /* 0x0000000405047291 */ /* 0x002fd2000f8ec03f */
[----:B------:R-:W1:Y:S04]  /*ff10*/  LDS.128 R4, [UR4+0x298d0] ;  /* 0x0298d004ff047984 */ /* 0x000e680008000c00 */
[----:B-1----:R1:W-:Y:S01]  /*ff20*/  STL.64 [R1+0x10], R4 ;  /* 0x0000100401007387 */ /* 0x0023e20000100a00 */
[----:B0-----:R-:W-:-:S03]  /*ff30*/  IMAD.MOV.U32 R0, RZ, RZ, R7 ;  /* 0x000000ffff007224 */ /* 0x001fc600078e0007 */
[----:B------:R1:W-:Y:S02]  /*ff40*/  STL [R1+0x18], R6 ;  /* 0x0000180601007387 */ /* 0x0003e40000100800 */
[----:B------:R-:W-:Y:S01]  /*ff50*/  R2UR UR42, R0 ;  /* 0x00000000002a72ca */ /* 0x000fe200000e0000 */
[----:B------:R-:W-:Y:S06]  /*ff60*/  BAR.ARV 0x4, 0x180 ;  /* 0x0106000000007b1d */ /* 0x000fec0000002000 */
[----:B------:R-:W-:Y:S08]  /*ff70*/  BRA `(.L_x_2151) ;  /* 0x0000000c00c47947 */ /* 0x000ff00003800000 */
.L_x_2150:
[----:B0-----:R-:W0:Y:S01]  /*ff80*/  S2R R0, SR_TID.X ;  /* 0x0000000000007919 */ /* 0x001e220000002100 */
        /* <DEDUP_REMOVED lines=43> */
.L_x_2154:
        /* <DEDUP_REMOVED lines=39> */
.L_x_2152:
        /* <DEDUP_REMOVED lines=15> */
.L_x_2155:
        /* <DEDUP_REMOVED lines=62> */
.L_x_2156:
        /* <DEDUP_REMOVED lines=63> */
.L_x_2157:
[----:B01----:R-:W-:-:S05]  /*10d70*/  LOP3.LUT R3, RZ, R2, RZ, 0x33, !PT ;  /* 0x00000002ff037212 */ /* 0x003fca00078e33ff */
[----:B------:R-:W-:-:S05]  /*10d80*/  IMAD.IADD R2, R6, 0x1, R3 ;  /* 0x0000000106027824 */ /* 0x000fca00078e0203 */
[----:B------:R1:W-:Y:S01]  /*10d90*/  STL [R1+0x14], R2 ;  /* 0x0000140201007387 */ /* 0x0003e20000100800 */
[----:B------:R-:W-:Y:S05]  /*10da0*/  BRA `(.L_x_2158) ;  /* 0x00000000000c7947 */ /* 0x000fea0003800000 */
.L_x_2153:
[----:B------:R0:W-:Y:S04]  /*10db0*/  STL [R1+0x10], R7 ;  /* 0x0000100701007387 */ /* 0x0001e80000100800 */
[----:B------:R0:W-:Y:S04]  /*10dc0*/  STL [R1+0x14], RZ ;  /* 0x000014ff01007387 */ /* 0x0001e80000100800 */
[----:B------:R0:W-:Y:S02]  /*10dd0*/  STL [R1+0x18], RZ ;  /* 0x000018ff01007387 */ /* 0x0001e40000100800 */
.L_x_2158:
        /* <DEDUP_REMOVED lines=11> */
.L_x_2151:
        /* <DEDUP_REMOVED lines=23> */
[C---:B------:R-:W-:Y:S01]  /*11000*/  IMAD.SHL.U32 R2, R11.reuse, 0x20, RZ ;  /* 0x000000200b027824 */ /* 0x040fe200078e00ff */
        /* <DEDUP_REMOVED lines=25> */
[----:B------:R-:W-:-:S03]  /*111a0*/  IMAD.MOV.U32 R0, RZ, RZ, 0x1 ;  /* 0x00000001ff007424 */ /* 0x000fc600078e00ff */
[----:B------:R0:W-:Y:S04]  /*111b0*/  STL [R1+0x28], R2 ;  /* 0x0000280201007387 */ /* 0x0001e80000100800 */
[----:B------:R-:W-:Y:S04]  /*111c0*/  STL [R1+0x30], RZ ;  /* 0x000030ff01007387 */ /* 0x000fe80000100800 */
[----:B------:R1:W-:Y:S01]  /*111d0*/  STL [R1], R0 ;  /* 0x0000000001007387 */ /* 0x0003e20000100800 */
[C---:B0-----:R-:W-:Y:S02]  /*111e0*/  LOP3.LUT R2, R4.reuse, 0x40, RZ, 0xfc, !PT ;  /* 0x0000004004027812 */ /* 0x041fe400078efcff */
[----:B-1----:R-:W-:-:S07]  /*111f0*/  LOP3.LUT R0, R4, 0x80, RZ, 0xfc, !PT ;  /* 0x0000008004007812 */ /* 0x002fce00078efcff */
.L_x_2231:
[----:B------:R-:W-:Y:S01]  /*11200*/  ULDC.64 UR4, c[0x0][0xc88] ;  /* 0x0003220000047ab9 */ /* 0x000fe20000000a00 */
[----:B------:R-:W-:Y:S01]  /*11210*/  IMAD.MOV.U32 R0, RZ, RZ, RZ ;  /* 0x000000ffff007224 */ /* 0x000fe200078e00ff */
[----:B------:R-:W-:Y:S01]  /*11220*/  UIMAD.WIDE UR4, UR42, 0x4, UR4 ;  /* 0x000000042a0478a5 */ /* 0x000fe2000f8e0204 */
[----:B------:R-:W2:Y:S01]  /*11230*/  LDL.LU R12, [R1+0x18] ;  /* 0x00001800010c7983 */ /* 0x000ea20000300800 */
[----:B------:R-:W-:Y:S01]  /*11240*/  ULDC.64 UR6, c[0x0][0xa08] ;  /* 0x0002820000067ab9 */ /* 0x000fe20000000a00 */
[----:B------:R-:W-:Y:S01]  /*11250*/  IMAD.MOV.U32 R9, RZ, RZ, RZ ;  /* 0x000000ffff097224 */ /* 0x000fe200078e00ff */
[----:B------:R-:W-:Y:S01]  /*11260*/  ULDC.64 UR8, c[0x0][0xa18] ;  /* 0x0002860000087ab9 */ /* 0x000fe20000000a00 */
[----:B0-----:R-:W0:Y:S01]  /*11270*/  LDC R19, c[0x0][0x288] ;  /* 0x0000a200ff137b82 */ /* 0x001e220000000800 */
[----:B------:R-:W-:Y:S02]  /*11280*/  IMAD.U32 R2, RZ, RZ, UR4 ;  /* 0x00000004ff027e24 */ /* 0x000fe4000f8e00ff */
[----:B------:R-:W-:Y:S01]  /*11290*/  IMAD.U32 R3, RZ, RZ, UR5 ;  /* 0x00000005ff037e24 */ /* 0x000fe2000f8e00ff */
[----:B------:R-:W-:-:S04]  /*112a0*/  ULDC.64 UR4, c[0x0][0xa28] ;  /* 0x00028a0000047ab9 */ /* 0x000fc80000000a00 */
[----:B------:R-:W3:Y:S01]  /*112b0*/  LDG.E R2, desc[UR56][R2.64] ;  /* 0x0000003802027981 */ /* 0x000ee2000c1e1900 */
[----:B------:R-:W-:Y:S01]  /*112c0*/  UISETP.NE.U32.AND UP0, UPT, UR4, URZ, UPT ;  /* 0x0000003f0400728c */ /* 0x000fe2000bf05070 */
[----:B-1----:R-:W1:Y:S03]  /*112d0*/  LDC R10, c[0x0][0x424] ;  /* 0x00010900ff0a7b82 */ /* 0x002e660000000800 */
[----:B------:R-:W-:-:S05]  /*112e0*/  UISETP.NE.AND.EX UP0, UPT, UR5, URZ, UPT, UP0 ;  /* 0x0000003f0500728c */ /* 0x000fca000bf05300 */
[----:B------:R-:W4:Y:S01]  /*112f0*/  LDC R11, c[0x0][0x2f0] ;  /* 0x0000bc00ff0b7b82 */ /* 0x000f220000000800 */
[----:B------:R-:W-:Y:S02]  /*11300*/  PLOP3.LUT P0, PT, PT, PT, UP0, 0x80, 0x0 ;  /* 0x000000000000781c */ /* 0x000fe40003f0f008 */
[----:B---3--:R-:W-:-:S13]  /*11310*/  R2UR UR46, R2 ;  /* 0x00000000022e72ca */ /* 0x008fda00000e0000 */
[----:B------:R-:W-:Y:S02]  /*11320*/  USHF.R.S32.HI UR45, URZ, 0x1f, UR46 ;  /* 0x0000001f3f2d7899 */ /* 0x000fe4000801142e */
[----:B------:R-:W-:-:S04]  /*11330*/  @UP0 ULEA UR4, UP1, UR46, UR4, 0x2 ;  /* 0x000000042e040291 */ /* 0x000fc8000f82103f */
[----:B------:R-:W-:Y:S02]  /*11340*/  @UP0 ULEA.HI.X UR5, UR46, UR5, UR45, 0x2, UP1 ;  /* 0x000000052e050291 */ /* 0x000fe400088f142d */
[----:B------:R-:W-:-:S04]  /*11350*/  IMAD.U32 R2, RZ, RZ, UR4 ;  /* 0x00000004ff027e24 */ /* 0x000fc8000f8e00ff */
[----:B------:R-:W-:Y:S01]  /*11360*/  IMAD.U32 R3, RZ, RZ, UR5 ;  /* 0x00000005ff037e24 */ /* 0x000fe2000f8e00ff */
[----:B------:R-:W-:Y:S01]  /*11370*/  ULDC.64 UR4, c[0x0][0xa00] ;  /* 0x0002800000047ab9 */ /* 0x000fe20000000a00 */
[----:B------:R-:W-:-:S03]  /*11380*/  USHF.L.U32 UR43, UR46, 0x2, URZ ;  /* 0x000000022e2b7899 */ /* 0x000fc6000800063f */
[----:B------:R3:W5:Y:S01]  /*11390*/  @P0 LDG.E R0, desc[UR56][R2.64] ;  /* 0x0000003802000981 */ /* 0x000762000c1e1900 */
[----:B------:R-:W-:Y:S01]  /*113a0*/  ISETP.NE.U32.AND P0, PT, RZ, UR4, PT ;  /* 0x00000004ff007c0c */ /* 0x000fe2000bf05070 */
[----:B------:R-:W-:Y:S02]  /*113b0*/  USHF.L.U64.HI UR44, UR46, 0x2, UR45 ;  /* 0x000000022e2c7899 */ /* 0x000fe4000801022d */
[----:B------:R-:W-:Y:S01]  /*113c0*/  UIADD3 UR4, UP0, UR43, UR4, URZ ;  /* 0x000000042b047290 */ /* 0x000fe2000ff1e03f */
[----:B------:R-:W-:Y:S02]  /*113d0*/  ISETP.NE.AND.EX P2, PT, RZ, UR5, PT, P0 ;  /* 0x00000005ff007c0c */ /* 0x000fe4000bf45300 */
[----:B------:R-:W-:Y:S01]  /*113e0*/  ISETP.NE.U32.AND P0, PT, RZ, UR6, PT ;  /* 0x00000006ff007c0c */ /* 0x000fe2000bf05070 */
[----:B------:R-:W-:Y:S02]  /*113f0*/  UIADD3.X UR5, UR44, UR5, URZ, UP0, !UPT ;  /* 0x000000052c057290 */ /* 0x000fe400087fe43f */
[----:B------:R-:W-:Y:S01]  /*11400*/  IMAD.U32 R4, RZ, RZ, UR4 ;  /* 0x00000004ff047e24 */ /* 0x000fe2000f8e00ff */
[----:B------:R-:W-:Y:S01]  /*11410*/  UIADD3 UR4, UP0, UR43, UR6, URZ ;  /* 0x000000062b047290 */ /* 0x000fe2000ff1e03f */
[----:B------:R-:W-:-:S02]  /*11420*/  ISETP.NE.AND.EX P0, PT, RZ, UR7, PT, P0 ;  /* 0x00000007ff007c0c */ /* 0x000fc4000bf05300 */
[----:B------:R-:W-:Y:S01]  /*11430*/  IMAD.U32 R5, RZ, RZ, UR5 ;  /* 0x00000005ff057e24 */ /* 0x000fe2000f8e00ff */
[----:B------:R-:W-:-:S04]  /*11440*/  UIADD3.X UR5, UR44, UR7, URZ, UP0, !UPT ;  /* 0x000000072c057290 */ /* 0x000fc800087fe43f */
[----:B------:R-:W4:Y:S01]  /*11450*/  @P2 LDG.E R8, desc[UR56][R4.64] ;  /* 0x0000003804082981 */ /* 0x000f22000c1e1900 */
[----:B------:R-:W-:Y:S01]  /*11460*/  IMAD.U32 R6, RZ, RZ, UR4 ;  /* 0x00000004ff067e24 */ /* 0x000fe2000f8e00ff */
[----:B------:R-:W-:Y:S01]  /*11470*/  UISETP.NE.U32.AND UP0, UPT, UR8, URZ, UPT ;  /* 0x0000003f0800728c */ /* 0x000fe2000bf05070 */
[----:B------:R-:W-:-:S03]  /*11480*/  IMAD.U32 R7, RZ, RZ, UR5 ;  /* 0x00000005ff077e24 */ /* 0x000fc6000f8e00ff */
[----:B------:R-:W-:Y:S02]  /*11490*/  UISETP.NE.AND.EX UP0, UPT, UR9, URZ, UPT, UP0 ;  /* 0x0000003f0900728c */ /* 0x000fe4000bf05300 */
[----:B------:R-:W5:Y:S04]  /*114a0*/  @P0 LDG.E R9, desc[UR56][R6.64] ;  /* 0x0000003806090981 */ /* 0x000f68000c1e1900 */
[----:B------:R-:W-:-:S05]  /*114b0*/  PLOP3.LUT P3, PT, PT, PT, UP0, 0x80, 0x0 ;  /* 0x000000000000781c */ /* 0x000fca0003f6f008 */
[----:B------:R-:W-:-:S04]  /*114c0*/  @UP0 UIADD3 UR4, UP1, UR43, UR8, URZ ;  /* 0x000000082b040290 */ /* 0x000fc8000ff3e03f */
[----:B------:R-:W-:Y:S02]  /*114d0*/  @UP0 UIADD3.X UR5, UR44, UR9, URZ, UP1, !UPT ;  /* 0x000000092c050290 */ /* 0x000fe40008ffe43f */
[----:B---3--:R-:W-:-:S04]  /*114e0*/  IMAD.U32 R2, RZ, RZ, UR4 ;  /* 0x00000004ff027e24 */ /* 0x008fc8000f8e00ff */
[----:B------:R-:W-:-:S05]  /*114f0*/  IMAD.U32 R3, RZ, RZ, UR5 ;  /* 0x00000005ff037e24 */ /* 0x000fca000f8e00ff */
[----:B0-----:R0:W5:Y:S01]  /*11500*/  @P3 LDG.E R19, desc[UR56][R2.64] ;  /* 0x0000003802133981 */ /* 0x001162000c1e1900 */
[----:B------:R-:W-:Y:S01]  /*11510*/  UMOV UR47, URZ ;  /* 0x0000003f002f7c82 */ /* 0x000fe20008000000 */
[----:B--2---:R-:W-:Y:S01]  /*11520*/  R2UR UR36, R12 ;  /* 0x000000000c2472ca */ /* 0x004fe200000e0000 */
[----:B0-----:R-:W0:Y:S02]  /*11530*/  LDC.64 R2, c[0x0][0x418] ;  /* 0x00010600ff027b82 */ /* 0x001e240000000a00 */
[----:B0-----:R-:W-:Y:S02]  /*11540*/  ISETP.NE.U32.AND P1, PT, R2, RZ, PT ;  /* 0x000000ff0200720c */ /* 0x001fe40003f25070 */
[----:B------:R-:W-:Y:S02]  /*11550*/  LOP3.LUT R2, R12, 0xff000000, RZ, 0xc0, !PT ;  /* 0xff0000000c027812 */ /* 0x000fe400078ec0ff */
[----:B------:R-:W-:Y:S02]  /*11560*/  ISETP.NE.AND.EX P1, PT, R3, RZ, PT, P1 ;  /* 0x000000ff0300720c */ /* 0x000fe40003f25310 */
[----:B------:R-:W-:-:S02]  /*11570*/  SHF.R.U32.HI R2, RZ, 0x8, R2 ;  /* 0x00000008ff027819 */ /* 0x000fc40000011602 */
[----:B----4-:R-:W-:Y:S02]  /*11580*/  @P2 R2UR UR47, R8 ;  /* 0x00000000082f22ca */ /* 0x010fe400000e0000 */
[----:B------:R-:W-:-:S04]  /*11590*/  LOP3.LUT R8, R12, 0xff0000, RZ, 0xc0, !PT ;  /* 0x00ff00000c087812 */ /* 0x000fc800078ec0ff */
[----:B------:R-:W-:Y:S01]  /*115a0*/  LEA.HI R8, R8, R2, RZ, 0x10 ;  /* 0x0000000208087211 */ /* 0x000fe200078f80ff */
[----:B-1----:R-:W-:Y:S08]  /*115b0*/  @P3 BRA `(.L_x_2160) ;  /* 0x0000000000103947 */ /* 0x002ff00003800000 */
[----:B------:R-:W-:Y:S05]  /*115c0*/  @!P2 BRA `(.L_x_2160) ;  /* 0x00000000000ca947 */ /* 0x000fea0003800000 */
[----:B-----5:R-:W2:Y:S04]  /*115d0*/  LDG.E R19, desc[UR56][R4.64] ;  /* 0x0000003804137981 */ /* 0x020ea8000c1e1900 */
[----:B------:R-:W2:Y:S02]  /*115e0*/  LDG.E R4, desc[UR56][R4.64+0x4] ;  /* 0x0000043804047981 */ /* 0x000ea4000c1e1900 */
[----:B--2---:R-:W-:-:S07]  /*115f0*/  IMAD.IADD R19, R4, 0x1, -R19 ;  /* 0x0000000104137824 */ /* 0x004fce00078e0a13 */
.L_x_2160:
[----:B------:R-:W-:Y:S01]  /*11600*/  IMAD.U32 R3, RZ, RZ, UR46 ;  /* 0x0000002eff037e24 */ /* 0x000fe2000f8e00ff */
[----:B------:R-:W-:Y:S01]  /*11610*/  ULDC.64 UR4, c[0x0][0xa20] ;  /* 0x0002880000047ab9 */ /* 0x000fe20000000a00 */
[----:B-----5:R-:W-:Y:S01]  /*11620*/  IMAD.IADD R4, R9, 0x1, R0 ;  /* 0x0000000109047824 */ /* 0x020fe200078e0200 */
[----:B------:R-:W-:Y:S01]  /*11630*/  ISETP.NE.U32.AND P2, PT, RZ, UR4, PT ;  /* 0x00000004ff007c0c */ /* 0x000fe2000bf45070 */
[----:B------:R-:W-:Y:S01]  /*11640*/  ULOP3.LUT UR36, UR36, 0xffff, URZ, 0xc0, !UPT ;  /* 0x0000ffff24247892 */ /* 0x000fe2000f8ec03f */
[----:B------:R0:W-:Y:S01]  /*11650*/  STL [R1+0x4], R3 ;  /* 0x0000040301007387 */ /* 0x0001e20000100800 */
[----:B------:R-:W-:Y:S02]  /*11660*/  SEL R2, R10, 0x1, P1 ;  /* 0x000000010a027807 */ /* 0x000fe40000800000 */
[----:B------:R-:W-:Y:S01]  /*11670*/  ISETP.NE.AND.EX P2, PT, RZ, UR5, PT, P2 ;  /* 0x00000005ff007c0c */ /* 0x000fe2000bf45320 */
[----:B------:R0:W-:Y:S02]  /*11680*/  STL [R1+0x1c], R4 ;  /* 0x00001c0401007387 */ /* 0x0001e40000100800 */
[----:B------:R-:W-:-:S10]  /*11690*/  IMAD R2, R2, R11, RZ ;  /* 0x0000000b02027224 */ /* 0x000fd400078e02ff */
[----:B0-----:R-:W-:Y:S05]  /*116a0*/  @!P2 BRA `(.L_x_2161) ;  /* 0x000000000018a947 */ /* 0x001fea0003800000 */
[----:B------:R-:W-:-:S04]  /*116b0*/  UIADD3 UR4, UP0, UR43, UR4, URZ ;  /* 0x000000042b047290 */ /* 0x000fc8000ff1e03f */
[----:B------:R-:W-:Y:S02]  /*116c0*/  UIADD3.X UR5, UR44, UR5, URZ, UP0, !UPT ;  /* 0x000000052c057290 */ /* 0x000fe400087fe43f */
[----:B------:R-:W-:-:S04]  /*116d0*/  IMAD.U32 R2, RZ, RZ, UR4 ;  /* 0x00000004ff027e24 */ /* 0x000fc8000f8e00ff */
[----:B------:R-:W-:-:S05]  /*116e0*/  IMAD.U32 R3, RZ, RZ, UR5 ;  /* 0x00000005ff037e24 */ /* 0x000fca000f8e00ff */
[----:B------:R0:W5:Y:S01]  /*116f0*/  LDG.E R2, desc[UR56][R2.64] ;  /* 0x0000003802027981 */ /* 0x000162000c1e1900 */
[----:B------:R-:W-:Y:S05]  /*11700*/  BRA `(.L_x_2162) ;  /* 0x0000000000107947 */ /* 0x000fea0003800000 */
.L_x_2161:
[----:B------:R-:W-:Y:S05]  /*11710*/  @!P0 BRA `(.L_x_2162) ;  /* 0x00000000000c8947 */ /* 0x000fea0003800000 */
[----:B------:R-:W2:Y:S04]  /*11720*/  LDG.E R2, desc[UR56][R6.64] ;  /* 0x0000003806027981 */ /* 0x000ea8000c1e1900 */
[----:B------:R-:W2:Y:S02]  /*11730*/  LDG.E R6, desc[UR56][R6.64+0x4] ;  /* 0x0000043806067981 */ /* 0x000ea4000c1e1900 */
[----:B--2---:R-:W-:-:S07]  /*11740*/  IMAD.IADD R2, R6, 0x1, -R2 ;  /* 0x0000000106027824 */ /* 0x004fce00078e0a02 */
.L_x_2162:
[----:B0-----:R-:W2:Y:S01]  /*11750*/  LDL R3, [R1+0x14] ;  /* 0x0000140001037983 */ /* 0x001ea20000100800 */
[----:B-----5:R-:W-:Y:S02]  /*11760*/  IMAD.IADD R2, R2, 0x1, -R0 ;  /* 0x0000000102027824 */ /* 0x020fe400078e0a00 */
[----:B------:R-:W0:Y:S02]  /*11770*/  LDC R0, c[0x0][0x448] ;  /* 0x00011200ff007b82 */ /* 0x000e240000000800 */
[----:B0-----:R-:W-:-:S13]  /*11780*/  ISETP.NE.AND P0, PT, R0, 0x1, PT ;  /* 0x000000010000780c */ /* 0x001fda0003f05270 */
[----:B------:R-:W0:Y:S08]  /*11790*/  @P0 LDC R4, c[0x0][0x44c] ;  /* 0x00011300ff040b82 */ /* 0x000e300000000800 */
[----:B------:R-:W1:Y:S01]  /*117a0*/  @P0 LDC R0, c[0x0][0x450] ;  /* 0x00011400ff000b82 */ /* 0x000e620000000800 */
[----:B--2---:R-:W-:-:S04]  /*117b0*/  IMAD.SHL.U32 R3, R3, 0x80, RZ ;  /* 0x0000008003037824 */ /* 0x004fc800078e00ff */
[----:B------:R-:W-:-:S04]  /*117c0*/  VIADD R3, R3, 0x7f ;  /* 0x0000007f03037836 */ /* 0x000fc80000000000 */
[----:B0-----:R-:W-:-:S05]  /*117d0*/  @P0 IMAD.HI.U32 R4, R3, R4, RZ ;  /* 0x0000000403040227 */ /* 0x001fca00078e00ff */
[----:B-1----:R-:W-:Y:S01]  /*117e0*/  @P0 SHF.R.U32.HI R3, RZ, R0, R4 ;  /* 0x00000000ff030219 */ /* 0x002fe20000011604 */
[C---:B------:R-:W-:Y:S01]  /*117f0*/  VIADD R0, R2.reuse, 0x9f ;  /* 0x0000009f02007836 */ /* 0x040fe20000000000 */
[----:B------:R-:W-:Y:S02]  /*11800*/  IADD3 R2, R2, 0xa0, -R19 ;  /* 0x000000a002027810 */ /* 0x000fe40007ffe813 */
[----:B------:R-:W-:Y:S01]  /*11810*/  SHF.R.U32.HI R4, RZ, 0x10, R8 ;  /* 0x00000010ff047819 */ /* 0x000fe20000011608 */
[----:B------:R-:W-:-:S03]  /*11820*/  IMAD.HI R0, R0, 0x66666667, RZ ;  /* 0x6666666700007827 */ /* 0x000fc600078e02ff */
[----:B------:R-:W-:Y:S01]  /*11830*/  ISETP.NE.AND P0, PT, R4, RZ, PT ;  /* 0x000000ff0400720c */ /* 0x000fe20003f05270 */
[----:B------:R-:W-:Y:S01]  /*11840*/  IMAD.IADD R2, R2, 0x1, R3 ;  /* 0x0000000102027824 */ /* 0x000fe200078e0203 */
[----:B------:R-:W-:-:S03]  /*11850*/  SHF.R.U32.HI R3, RZ, 0x1f, R0 ;  /* 0x0000001fff037819 */ /* 0x000fc60000011600 */
[----:B------:R-:W-:Y:S01]  /*11860*/  IMAD.HI R2, R2, 0x66666667, RZ ;  /* 0x6666666702027827 */ /* 0x000fe200078e02ff */
[----:B------:R-:W-:-:S04]  /*11870*/  LEA.HI.SX32 R0, R0, R3, 0x1a ;  /* 0x0000000300007211 */ /* 0x000fc800078fd2ff */
[----:B------:R-:W-:-:S03]  /*11880*/  SHF.R.U32.HI R3, RZ, 0x1f, R2 ;  /* 0x0000001fff037819 */ /* 0x000fc60000011602 */
[----:B------:R-:W0:Y:S01]  /*11890*/  @!P0 LDC R4, c[0x0][0x9f0] ;  /* 0x00027c00ff048b82 */ /* 0x000e220000000800 */
[----:B------:R-:W-:Y:S01]  /*118a0*/  LEA.HI.SX32 R3, R2, R3, 0x1a ;  /* 0x0000000302037211 */ /* 0x000fe200078fd2ff */
[----:B------:R-:W-:-:S03]  /*118b0*/  IMAD.MOV.U32 R2, RZ, RZ, RZ ;  /* 0x000000ffff027224 */ /* 0x000fc600078e00ff */
[----:B------:R-:W-:-:S04]  /*118c0*/  VIMNMX R0, R0, R3, PT ;  /* 0x0000000300007248 */ /* 0x000fc80003fe0100 */
[----:B------:R-:W-:-:S13]  /*118d0*/  ISETP.GE.AND P1, PT, R0, 0x1, PT ;  /* 0x000000010000780c */ /* 0x000fda0003f26270 */
[----:B------:R-:W-:Y:S05]  /*118e0*/  @!P1 BRA `(.L_x_2163) ;  /* 0x0000000000689947 */ /* 0x000fea0003800000 */
[-C--:B0-----:R-:W-:Y:S02]  /*118f0*/  IABS R5, R4.reuse ;  /* 0x0000000400057213 */ /* 0x081fe40000000000 */
        /* <DEDUP_REMOVED lines=10> */
[----:B------:R-:W-:-:S04]  /*119a0*/  IADD3 R3, R4, -0x1, R0 ;  /* 0xffffffff04037810 */ /* 0x000fc80007ffe000 */
        /* <DEDUP_REMOVED lines=14> */
.L_x_2163:
[----:B------:R-:W-:Y:S01]  /*11a90*/  LOP3.LUT R8, R8, 0xff, RZ, 0xc0, !PT ;  /* 0x000000ff08087812 */ /* 0x000fe200078ec0ff */
[----:B------:R-:W-:Y:S04]  /*11aa0*/  BSSY B7, `(.L_x_2164) ;  /* 0x0000319000077945 */ /* 0x000fe80003800000 */
[----:B------:R-:W-:-:S05]  /*11ab0*/  IMAD R3, R8, R2, RZ ;  /* 0x0000000208037224 */ /* 0x000fca00078e02ff */
[----:B------:R-:W-:Y:S01]  /*11ac0*/  VIADDMNMX R0, R3, R2, R0, PT ;  /* 0x0000000203007246 */ /* 0x000fe20003800100 */
[----:B------:R1:W-:Y:S03]  /*11ad0*/  STL [R1+0x8], R3 ;  /* 0x0000080301007387 */ /* 0x0003e60000100800 */
[----:B------:R-:W-:Y:S01]  /*11ae0*/  ISETP.GT.AND P0, PT, R0, R3, PT ;  /* 0x000000030000720c */ /* 0x000fe20003f04270 */
[----:B------:R1:W-:-:S12]  /*11af0*/  STL [R1+0x2c], R0 ;  /* 0x00002c0001007387 */ /* 0x0003d80000100800 */
[----:B-1----:R-:W-:Y:S05]  /*11b00*/  @P0 BRA `(.L_x_2165) ;  /* 0x0000000000480947 */ /* 0x002fea0003800000 */
[----:B------:R-:W1:Y:S02]  /*11b10*/  S2R R3, SR_TID.X ;  /* 0x0000000000037919 */ /* 0x000e640000002100 */
[----:B-1----:R-:W-:-:S04]  /*11b20*/  LOP3.LUT R3, R3, 0x7f, RZ, 0xc0, !PT ;  /* 0x0000007f03037812 */ /* 0x002fc800078ec0ff */
[----:B------:R-:W-:-:S13]  /*11b30*/  ISETP.NE.AND P0, PT, R3, RZ, PT ;  /* 0x000000ff0300720c */ /* 0x000fda0003f05270 */
[----:B------:R-:W-:Y:S05]  /*11b40*/  @P0 BRA `(.L_x_2166) ;  /* 0x0000003000380947 */ /* 0x000fea0003800000 */
[----:B------:R-:W1:Y:S01]  /*11b50*/  S2R R3, SR_LANEID ;  /* 0x0000000000037919 */ /* 0x000e620000000000 */
[----:B------:R-:W-:Y:S02]  /*11b60*/  VOTEU.ANY UR4, UPT, PT ;  /* 0x0000000000047886 */ /* 0x000fe400038e0100 */
[----:B------:R-:W1:Y:S08]  /*11b70*/  FLO.U32 R0, UR4 ;  /* 0x0000000400007d00 */ /* 0x000e7000080e0000 */
[----:B------:R-:W2:Y:S01]  /*11b80*/  POPC R5, UR4 ;  /* 0x0000000400057d09 */ /* 0x000ea20008000000 */
[----:B-1----:R-:W-:-:S02]  /*11b90*/  ISETP.EQ.U32.AND P0, PT, R0, R3, PT ;  /* 0x000000030000720c */ /* 0x002fc40003f02070 */
[----:B------:R-:W2:Y:S11]  /*11ba0*/  LDC.64 R2, c[0x0][0xc60] ;  /* 0x00031800ff027b82 */ /* 0x000eb60000000a00 */
[----:B--2---:R-:W2:Y:S01]  /*11bb0*/  @P0 ATOMG.E.ADD.STRONG.GPU PT, R3, desc[UR56][R2.64], R5 ;  /* 0x00000005020309a8 */ /* 0x004ea200081ee1f8 */
[----:B0-----:R-:W0:Y:S02]  /*11bc0*/  S2R R4, SR_LTMASK ;  /* 0x0000000000047919 */ /* 0x001e240000003900 */
[----:B0-----:R-:W-:-:S04]  /*11bd0*/  LOP3.LUT R4, R4, UR4, RZ, 0xc0, !PT ;  /* 0x0000000404047c12 */ /* 0x001fc8000f8ec0ff */
[----:B------:R-:W0:Y:S01]  /*11be0*/  POPC R7, R4 ;  /* 0x0000000400077309 */ /* 0x000e220000000000 */
[----:B--2---:R-:W0:Y:S02]  /*11bf0*/  SHFL.IDX PT, R0, R3, R0, 0x1f ;  /* 0x00001f0003007589 */ /* 0x004e2400000e0000 */
[----:B0-----:R-:W-:-:S05]  /*11c00*/  IADD3 R0, R0, UR40, R7 ;  /* 0x0000002800007c10 */ /* 0x001fca000fffe007 */
[----:B------:R1:W-:Y:S01]  /*11c10*/  STL [R1+0x10], R0 ;  /* 0x0000100001007387 */ /* 0x0003e20000100800 */
[----:B------:R-:W-:Y:S05]  /*11c20*/  BRA `(.L_x_2166) ;  /* 0x0000003000007947 */ /* 0x000fea0003800000 */
.L_x_2165:
        /* <DEDUP_REMOVED lines=20> */
.L_x_2168:
[----:B------:R-:W-:Y:S05]  /*11d70*/  BSYNC B6 ;  /* 0x0000000000067941 */ /* 0x000fea0003800000 */
.L_x_2167:
[----:B------:R-:W-:Y:S01]  /*11d80*/  VIADD R0, R17, 0xa400 ;  /* 0x0000a40011007836 */ /* 0x000fe20000000000 */
[----:B------:R-:W-:Y:S04]  /*11d90*/  BSSY B6, `(.L_x_2169) ;  /* 0x0000014000067945 */ /* 0x000fe80003800000 */
[----:B------:R-:W-:-:S04]  /*11da0*/  LOP3.LUT P0, RZ, R0, 0x3ff, RZ, 0xc0, !PT ;  /* 0x000003ff00ff7812 */ /* 0x000fc8000780c0ff */
[----:B------:R-:W-:-:S09]  /*11db0*/  P2R R16, PR, RZ, 0x1 ;  /* 0x00000001ff107803 */ /* 0x000fd20000000000 */
        /* <DEDUP_REMOVED lines=17> */
.L_x_2170:
[----:B------:R-:W-:Y:S05]  /*11ed0*/  BSYNC B6 ;  /* 0x0000000000067941 */ /* 0x000fea0003800000 */
.L_x_2169:
        /* <DEDUP_REMOVED lines=20> */
.L_x_2172:
[----:B------:R-:W-:Y:S05]  /*12020*/  BSYNC B6 ;  /* 0x0000000000067941 */ /* 0x000fea0003800000 */
.L_x_2171:
[----:B------:R-:W-:Y:S01]  /*12030*/  ISETP.NE.AND P6, PT, R16, RZ, PT ;  /* 0x000000ff1000720c */ /* 0x000fe20003fc5270 */
[----:B------:R-:W-:-:S12]  /*12040*/  BSSY B6, `(.L_x_2173) ;  /* 0x0000012000067945 */ /* 0x000fd80003800000 */
        /* <DEDUP_REMOVED lines=17> */
.L_x_2174:
[----:B------:R-:W-:Y:S05]  /*12160*/  BSYNC B6 ;  /* 0x0000000000067941 */ /* 0x000fea0003800000 */
.L_x_2173:
        /* <DEDUP_REMOVED lines=21> */
[----:B------:R-:W-:Y:S01]  /*122c0*/  SEL R16, R8, RZ, !P0 ;  /* 0x000000ff08107207 */ /* 0x000fe20004000000 */
[----:B------:R-:W-:Y:S08]  /*122d0*/  BRA.DIV UR4, `(.L_x_2175) ;  /* 0x0000004204347947 */ /* 0x000ff0000b800000 */
[----:B------:R1:W3:Y:S02]  /*122e0*/  SHFL.IDX PT, R14, R0, RZ, 0x1f ;  /* 0x00001fff000e7589 */ /* 0x0002e400000e0000 */
.L_x_2250:
[----:B------:R-:W-:Y:S02]  /*122f0*/  PLOP3.LUT P1, PT, PT, PT, PT, 0x8, 0x0 ;  /* 0x000000000000781c */ /* 0x000fe40003f2e170 */
[----:B---3--:R-:W-:Y:S02]  /*12300*/  ISETP.NE.AND P0, PT, R14, RZ, PT ;  /* 0x000000ff0e00720c */ /* 0x008fe40003f05270 */
[----:B-1----:R-:W-:-:S05]  /*12310*/  P2R R0, PR, RZ, 0x2 ;  /* 0x00000002ff007803 */ /* 0x002fca0000000000 */
[----:B------:R1:W-:Y:S06]  /*12320*/  STL [R1+0x18], R0 ;  /* 0x0000180001007387 */ /* 0x0003ec0000100800 */
[----:B------:R-:W-:Y:S05]  /*12330*/  @P0 BRA `(.L_x_2176) ;  /* 0x00000004008c0947 */ /* 0x000fea0003800000 */
[----:B-1----:R-:W3:Y:S01]  /*12340*/  LDL R0, [R1+0x2c] ;  /* 0x00002c0001007983 */ /* 0x002ee20000100800 */
[----:B------:R-:W-:Y:S01]  /*12350*/  UMOV UR4, 0xffffffff ;  /* 0xffffffff00047882 */ /* 0x000fe20000000000 */
[----:B---3--:R-:W-:Y:S02]  /*12360*/  VIADD R0, R0, 0xffffffff ;  /* 0xffffffff00007836 */ /* 0x008fe40000000000 */
[----:B------:R-:W-:Y:S05]  /*12370*/  BRA.DIV UR4, `(.L_x_2177) ;  /* 0x00000042042c7947 */ /* 0x000fea000b800000 */
[----:B------:R-:W-:-:S13]  /*12380*/  ELECT P6, URZ, PT ;  /* 0x00000000003f782f */ /* 0x000fda00038c0000 */
.L_x_2253:
[----:B------:R-:W-:Y:S05]  /*12390*/  @!P6 BRA `(.L_x_2176) ;  /* 0x000000040074e947 */ /* 0x000fea0003800000 */
[----:B------:R-:W-:-:S04]  /*123a0*/  ISETP.NE.U32.AND P0, PT, R2, RZ, PT ;  /* 0x000000ff0200720c */ /* 0x000fc80003f05070 */
[----:B------:R-:W-:-:S13]  /*123b0*/  ISETP.NE.AND.EX P0, PT, R3, RZ, PT, P0 ;  /* 0x000000ff0300720c */ /* 0x000fda0003f05300 */
[----:B------:R-:W-:Y:S05]  /*123c0*/  @!P0 BRA `(.L_x_2178) ;  /* 0x0000000000448947 */ /* 0x000fea0003800000 */
[----:B------:R-:W1:Y:S01]  /*123d0*/  LDC R7, c[0x0][0x43c] ;  /* 0x00010f00ff077b82 */ /* 0x000e620000000800 */
[----:B------:R-:W-:Y:S01]  /*123e0*/  ULDC.64 UR4, c[0x0][0x428] ;  /* 0x00010a0000047ab9 */ /* 0x000fe20000000a00 */
[----:B-1----:R-:W-:-:S13]  /*123f0*/  ISETP.NE.AND P0, PT, R7, 0x1, PT ;  /* 0x000000010700780c */ /* 0x002fda0003f05270 */
[----:B0-----:R-:W0:Y:S02]  /*12400*/  @P0 LDC.64 R4, c[0x0][0x440] ;  /* 0x00011000ff040b82 */ /* 0x001e240000000a00 */
        /* <DEDUP_REMOVED lines=13> */
.L_x_2178:
[----:B-1----:R-:W3:Y:S01]  /*124e0*/  LDL R3, [R1] ;  /* 0x0000000001037983 */ /* 0x002ee20000100800 */
[----:B------:R-:W-:Y:S01]  /*124f0*/  IMAD R2, R18, 0x8, R17 ;  /* 0x0000000812027824 */ /* 0x000fe200078e0211 */
[----:B--2---:R-:W1:Y:S02]  /*12500*/  S2R R8, SR_TID.X ;  /* 0x0000000000087919 */ /* 0x004e640000002100 */
[----:B-1----:R-:W-:-:S04]  /*12510*/  LOP3.LUT R8, R8, 0x7f, RZ, 0xc0, !PT ;  /* 0x0000007f08087812 */ /* 0x002fc800078ec0ff */
[----:B------:R-:W-:Y:S02]  /*12520*/  ISETP.NE.AND P1, PT, R8, RZ, PT ;  /* 0x000000ff0800720c */ /* 0x000fe40003f25270 */
[----:B---3--:R-:W-:-:S04]  /*12530*/  SHF.L.U32 R3, R3, 0x1f, RZ ;  /* 0x0000001f03037819 */ /* 0x008fc800000006ff */
[----:B------:R-:W1:Y:S02]  /*12540*/  SYNCS.PHASECHK.TRANS64.TRYWAIT P0, [R2+URZ+0x29880], R3 ;  /* 0x02988003020075a7 */ /* 0x000e64000800017f */
[----:B-1----:R-:W-:Y:S05]  /*12550*/  @!P0 BRA `(.L_x_2179) ;  /* 0x0000003c00d48947 */ /* 0x002fea0003800000 */
.L_x_2254:
        /* <DEDUP_REMOVED lines=8> */
.L_x_2180:
[----:B------:R-:W2:Y:S01]  /*125e0*/  LDL R5, [R1+0x1c] ;  /* 0x00001c0001057983 */ /* 0x000ea20000100800 */
[----:B0-----:R-:W-:Y:S01]  /*125f0*/  IMAD R4, R18, 0x5000, R17 ;  /* 0x0000500012047824 */ /* 0x001fe200078e0211 */
        /* <DEDUP_REMOVED lines=14> */
[----:B0-2---:R-:W-:Y:S05]  /*126e0*/  @!P0 BRA `(.L_x_2181) ;  /* 0x0000003c00848947 */ /* 0x005fea0003800000 */
.L_x_2255:
        /* <DEDUP_REMOVED lines=8> */
.L_x_2182:
        /* <DEDUP_REMOVED lines=12> */
[----:B------:R-:W-:Y:S01]  /*12830*/  P2R R0, PR, RZ, 0x1 ;  /* 0x00000001ff007803 */ /* 0x000fe20000000000 */
[----:B------:R-:W-:Y:S01]  /*12840*/  UMOV UR18, 0x40 ;  /* 0x0000004000127882 */ /* 0x000fe20000000000 */
[----:B------:R-:W-:Y:S01]  /*12850*/  UMOV UR20, UR36 ;  /* 0x0000002400147c82 */ /* 0x000fe20008000000 */
[----:B------:R-:W-:Y:S01]  /*12860*/  UIADD3 UR25, UR25, 0x29830, URZ ;  /* 0x0002983019197890 */ /* 0x000fe2000fffe03f */
[----:B------:R-:W-:Y:S01]  /*12870*/  UMOV UR19, UR27 ;  /* 0x0000001b00137c82 */ /* 0x000fe20008000000 */
[----:B------:R-:W-:-:S02]  /*12880*/  UMOV UR21, UR29 ;  /* 0x0000001d00157c82 */ /* 0x000fc40008000000 */
[----:B------:R-:W-:Y:S01]  /*12890*/  UIADD3 UR24, UR8, 0x1a400, URZ ;  /* 0x0001a40008187890 */ /* 0x000fe2000fffe03f */
[----:B------:R3:W-:Y:S01]  /*128a0*/  STL [R1+0x18], R0 ;  /* 0x0000180001007387 */ /* 0x0007e20000100800 */
[----:B------:R-:W-:Y:S02]  /*128b0*/  UIADD3 UR16, UR8, 0x1cc00, URZ ;  /* 0x0001cc0008107890 */ /* 0x000fe4000fffe03f */
[----:B------:R-:W-:Y:S01]  /*128c0*/  UIADD3 UR8, UR8, 0x1f400, URZ ;  /* 0x0001f40008087890 */ /* 0x000fe2000fffe03f */
        /* <DEDUP_REMOVED lines=8> */
[----:B------:R3:W-:Y:S02]  /*12950*/  UTMALDG.4D [UR8], [UR4], desc[UR6] ;  /* 0x00000608040075b4 */ /* 0x0007e40008019000 */
[----:B---3--:R-:W-:Y:S01]  /*12960*/  NOP ;  /* 0x0000000000007918 */ /* 0x008fe20000000000 */
.L_x_2176:
[----:B------:R-:W-:Y:S05]  /*12970*/  WARPSYNC.ALL ;  /* 0x0000000000007948 */ /* 0x000fea0003800000 */
[----:B-1----:R-:W-:Y:S01]  /*12980*/  VIADD R0, R17, 0x14400 ;  /* 0x0001440011007836 */ /* 0x002fe20000000000 */
[----:B------:R-:W-:Y:S01]  /*12990*/  USHF.R.S32.HI UR4, URZ, 0x1f, UR47 ;  /* 0x0000001f3f047899 */ /* 0x000fe2000801142f */
        /* <DEDUP_REMOVED lines=14> */
[----:B0-----:R-:W-:Y:S01]  /*12a80*/  MOV R2, 0x0 ;  /* 0x0000000000027802 */ /* 0x001fe20000000f00 */
        /* <DEDUP_REMOVED lines=15> */
.L_x_2184:
[----:B------:R-:W-:Y:S05]  /*12b80*/  BSYNC B6 ;  /* 0x0000000000067941 */ /* 0x000fea0003800000 */
.L_x_2183:
[----:B------:R-:W3:Y:S01]  /*12b90*/  LDL R10, [R1+0x14] ;  /* 0x00001400010a7983 */ /* 0x000ee20000100800 */
[----:B------:R-:W1:Y:S01]  /*12ba0*/  LDC R5, c[0x0][0x448] ;  /* 0x00011200ff057b82 */ /* 0x000e620000000800 */
[----:B------:R-:W-:Y:S01]  /*12bb0*/  ULDC.64 UR6, c[0x0][0x2d8] ;  /* 0x0000b60000067ab9 */ /* 0x000fe20000000a00 */
[----:B0-----:R-:W0:Y:S01]  /*12bc0*/  S2R R2, SR_TID.X ;  /* 0x0000000000027919 */ /* 0x001e220000002100 */
[----:B------:R-:W-:Y:S01]  /*12bd0*/  UMOV UR4, UR50 ;  /* 0x0000003200047c82 */ /* 0x000fe20008000000 */
[----:B------:R-:W-:Y:S01]  /*12be0*/  UMOV UR5, UR37 ;  /* 0x0000002500057c82 */ /* 0x000fe20008000000 */
[----:B------:R-:W-:Y:S01]  /*12bf0*/  ULDC.64 UR8, c[0x0][0x2e0] ;  /* 0x0000b80000087ab9 */ /* 0x000fe20000000a00 */
[----:B-1----:R-:W-:Y:S01]  /*12c00*/  ISETP.NE.AND P0, PT, R5, 0x1, PT ;  /* 0x000000010500780c */ /* 0x002fe20003f05270 */
[----:B------:R-:W1:Y:S01]  /*12c10*/  S2R R6, SR_TID.X ;  /* 0x0000000000067919 */ /* 0x000e620000002100 */
[----:B0-----:R-:W-:-:S11]  /*12c20*/  LOP3.LUT R0, R2, 0x7f, RZ, 0xc0, !PT ;  /* 0x0000007f02007812 */ /* 0x001fd600078ec0ff */
[----:B------:R-:W0:Y:S01]  /*12c30*/  @P0 LDC R3, c[0x0][0x44c] ;  /* 0x00011300ff030b82 */ /* 0x000e220000000800 */
[----:B------:R-:W-:Y:S01]  /*12c40*/  IMAD.SHL.U32 R2, R2, 0x20, RZ ;  /* 0x0000002002027824 */ /* 0x000fe200078e00ff */
[----:B------:R-:W-:-:S06]  /*12c50*/  SHF.R.U32.HI R0, RZ, 0x2, R0 ;  /* 0x00000002ff007819 */ /* 0x000fcc0000011600 */
[----:B------:R-:W4:Y:S01]  /*12c60*/  @P0 LDC R4, c[0x0][0x450] ;  /* 0x00011400ff040b82 */ /* 0x000f220000000800 */
[----:B------:R-:W-:Y:S01]  /*12c70*/  LOP3.LUT R2, R0, 0x60, R2, 0xf8, !PT ;  /* 0x0000006000027812 */ /* 0x000fe200078ef802 */
[----:B------:R-:W-:Y:S02]  /*12c80*/  UIMAD.WIDE.U32 UR4, UR36, UR6, UR4 ;  /* 0x00000006240472a5 */ /* 0x000fe4000f8e0004 */
[----:B------:R-:W-:Y:S02]  /*12c90*/  UIMAD UR6, UR45, UR8, URZ ;  /* 0x000000082d0672a4 */ /* 0x000fe4000f8e023f */
[----:B------:R-:W-:Y:S02]  /*12ca0*/  UIMAD UR5, UR36, UR7, UR5 ;  /* 0x00000007240572a4 */ /* 0x000fe4000f8e0205 */
[----:B------:R-:W-:Y:S02]  /*12cb0*/  UIMAD UR6, UR46, UR9, UR6 ;  /* 0x000000092e0672a4 */ /* 0x000fe4000f8e0206 */
[----:B------:R-:W-:-:S03]  /*12cc0*/  UIMAD.WIDE.U32 UR4, UR46, UR8, UR4 ;  /* 0x000000082e0472a5 */ /* 0x000fc6000f8e0004 */
[----:B------:R-:W-:Y:S01]  /*12cd0*/  ULDC.64 UR8, c[0x0][0x2d0] ;  /* 0x0000b40000087ab9 */ /* 0x000fe20000000a00 */
[----:B------:R-:W-:Y:S01]  /*12ce0*/  UIADD3 UR5, UR5, UR6, URZ ;  /* 0x0000000605057290 */ /* 0x000fe2000fffe03f */
[----:B-1----:R-:W-:-:S05]  /*12cf0*/  IMAD.SHL.U32 R6, R6, 0x10, RZ ;  /* 0x0000001006067824 */ /* 0x002fca00078e00ff */
[----:B------:R-:W-:-:S04]  /*12d00*/  LOP3.LUT R6, R6, 0x30, RZ, 0xc0, !PT ;  /* 0x0000003006067812 */ /* 0x000fc800078ec0ff */
[----:B--2---:R-:W-:Y:S01]  /*12d10*/  LOP3.LUT R8, R6, 0x40, RZ, 0xfc, !PT ;  /* 0x0000004006087812 */ /* 0x004fe200078efcff */
[----:B---3--:R-:W-:-:S04]  /*12d20*/  IMAD R0, R10, 0x80, R2 ;  /* 0x000000800a007824 */ /* 0x008fc800078e0202 */
[----:B0-----:R-:W-:-:S04]  /*12d30*/  @P0 IMAD.HI.U32 R3, R0, R3, RZ ;  /* 0x0000000300030227 */ /* 0x001fc800078e00ff */
[----:B------:R-:W-:Y:S01]  /*12d40*/  IMAD.MOV.U32 R2, RZ, RZ, R0 ;  /* 0x000000ffff027224 */ /* 0x000fe200078e0000 */
[----:B----4-:R-:W-:-:S04]  /*12d50*/  @P0 SHF.R.U32.HI R2, RZ, R4, R3 ;  /* 0x00000004ff020219 */ /* 0x010fc80000011603 */
        /* <DEDUP_REMOVED lines=27> */
[----:B------:R-:W0:Y:S01]  /*12f10*/  S2R R6, SR_TID.X ;  /* 0x0000000000067919 */ /* 0x000e220000002100 */
[----:B------:R-:W-:Y:S02]  /*12f20*/  IMAD R0, R19, R5, RZ ;  /* 0x0000000513007224 */ /* 0x000fe400078e02ff */
[----:B------:R-:W1:Y:S01]  /*12f30*/  SHFL.IDX PT, R5, R4, RZ, 0x1c1f ;  /* 0x001c1fff04057589 */ /* 0x000e6200000e0000 */
[----:B0-----:R-:W-:-:S04]  /*12f40*/  LOP3.LUT R6, R6, 0x7f, RZ, 0xc0, !PT ;  /* 0x0000007f06067812 */ /* 0x001fc800078ec0ff */
[----:B------:R-:W-:Y:S02]  /*12f50*/  SHF.R.U32.HI R7, RZ, 0x2, R6 ;  /* 0x00000002ff077819 */ /* 0x000fe40000011606 */
[----:B------:R-:W0:Y:S03]  /*12f60*/  SHFL.IDX PT, R6, R3, RZ, 0x1c1f ;  /* 0x001c1fff03067589 */ /* 0x000e2600000e0000 */
[----:B------:R-:W-:-:S05]  /*12f70*/  IMAD R2, R10, 0x80, R7 ;  /* 0x000000800a027824 */ /* 0x000fca00078e0207 */
[----:B------:R-:W-:-:S13]  /*12f80*/  ISETP.GE.AND P4, PT, R2, R0, PT ;  /* 0x000000000200720c */ /* 0x000fda0003f86270 */
[----:B-1----:R-:W-:-:S05]  /*12f90*/  @!P4 IADD3 R5, P3, R9, R5, RZ ;  /* 0x000000050905c210 */ /* 0x002fca0007f7e0ff */
[----:B0-----:R-:W-:-:S04]  /*12fa0*/  @!P4 IMAD.X R6, RZ, RZ, R6, P3 ;  /* 0x000000ffff06c224 */ /* 0x001fc800018e0606 */
        /* <DEDUP_REMOVED lines=28> */
.L_x_2264:
        /* <DEDUP_REMOVED lines=12> */
.L_x_2187:
[----:B------:R-:W-:Y:S05]  /*13230*/  BSYNC B0 ;  /* 0x0000000000007941 */ /* 0x000fea0003800000 */
.L_x_2186:
[----:B------:R-:W-:Y:S01]  /*13240*/  NOP ;  /* 0x0000000000007918 */ /* 0x000fe20000000000 */
[----:B------:R-:W-:-:S13]  /*13250*/  PLOP3.LUT P0, PT, PT, PT, PT, 0x80, 0x0 ;  /* 0x000000000000781c */ /* 0x000fda0003f0f070 */
.L_x_2188:
        /* <DEDUP_REMOVED lines=18> */
.L_x_2265:
[----:B------:R-:W-:Y:S05]  /*13380*/  BSYNC B0 ;  /* 0x0000000000007941 */ /* 0x000fea0003800000 */
.L_x_2189:
[----:B------:R-:W2:Y:S04]  /*13390*/  LDL.LU R2, [R1+0x2c] ;  /* 0x00002c0001027983 */ /* 0x000ea80000300800 */
[----:B------:R-:W3:Y:S01]  /*133a0*/  LDL R3, [R1+0x8] ;  /* 0x0000080001037983 */ /* 0x000ee20000100800 */
[----:B--2---:R-:W-:-:S05]  /*133b0*/  VIADD R2, R2, 0xfffffffe ;  /* 0xfffffffe02027836 */ /* 0x004fca0000000000 */
[----:B---3--:R-:W-:-:S13]  /*133c0*/  ISETP.GE.AND P0, PT, R2, R3, PT ;  /* 0x000000030200720c */ /* 0x008fda0003f06270 */
[----:B------:R-:W-:Y:S05]  /*133d0*/  @!P0 BRA `(.L_x_2191) ;  /* 0x0000001000048947 */ /* 0x000fea0003800000 */
[----:B-1----:R1:W5:Y:S01]  /*133e0*/  LDL.LU R0, [R1] ;  /* 0x0000000001007983 */ /* 0x0023620000300800 */
[----:B------:R-:W-:-:S07]  /*133f0*/  IMAD.MOV.U32 R3, RZ, RZ, R18 ;  /* 0x000000ffff037224 */ /* 0x000fce00078e0012 */
.L_x_2213:
[----:B0-----:R-:W2:Y:S01]  /*13400*/  LDL R4, [R1+0x18] ;  /* 0x0000180001047983 */ /* 0x001ea20000100800 */
[----:B------:R-:W-:Y:S01]  /*13410*/  VIADD R18, R3, 0x1 ;  /* 0x0000000103127836 */ /* 0x000fe20000000000 */
[----:B------:R-:W-:Y:S05]  /*13420*/  YIELD ;  /* 0x0000000000007946 */ /* 0x000fea0003800000 */
[C---:B------:R-:W-:Y:S01]  /*13430*/  ISETP.NE.AND P0, PT, R18.reuse, 0x2, PT ;  /* 0x000000021200780c */ /* 0x040fe20003f05270 */
[----:B------:R-:W-:Y:S03]  /*13440*/  BSSY B0, `(.L_x_2192) ;  /* 0x0000089000007945 */ /* 0x000fe60003800000 */
[----:B------:R-:W-:-:S02]  /*13450*/  SEL R18, R18, RZ, P0 ;  /* 0x000000ff12127207 */ /* 0x000fc40000000000 */
[----:B--2---:R-:W-:Y:S02]  /*13460*/  ISETP.NE.AND P1, PT, R4, RZ, PT ;  /* 0x000000ff0400720c */ /* 0x004fe40003f25270 */
[----:B------:R-:W-:-:S04]  /*13470*/  SEL R4, RZ, 0x1, P0 ;  /* 0x00000001ff047807 */ /* 0x000fc80000000000 */
[----:B-----5:R-:W-:-:S05]  /*13480*/  LOP3.LUT R9, R0, R4, RZ, 0x3c, !PT ;  /* 0x0000000400097212 */ /* 0x020fca00078e3cff */
[----:B------:R2:W-:Y:S02]  /*13490*/  STL [R1], R9 ;  /* 0x0000000901007387 */ /* 0x0005e40000100800 */
        /* <DEDUP_REMOVED lines=25> */
.L_x_2194:
        /* <DEDUP_REMOVED lines=8> */
.L_x_2266:
[----:B------:R-:W-:Y:S05]  /*136b0*/  BSYNC B1 ;  /* 0x0000000000017941 */ /* 0x000fea0003800000 */
.L_x_2195:
        /* <DEDUP_REMOVED lines=9> */
.L_x_2198:
[----:B------:R-:W-:Y:S05]  /*13750*/  BSYNC B1 ;  /* 0x0000000000017941 */ /* 0x000fea0003800000 */
.L_x_2197:
        /* <DEDUP_REMOVED lines=12> */
.L_x_2199:
        /* <DEDUP_REMOVED lines=13> */
.L_x_2267:
[----:B------:R-:W-:Y:S05]  /*138f0*/  BSYNC B1 ;  /* 0x0000000000017941 */ /* 0x000fea0003800000 */
.L_x_2200:
[----:B------:R-:W-:Y:S01]  /*13900*/  BSSY B1, `(.L_x_2202) ;  /* 0x000000b000017945 */ /* 0x000fe20003800000 */
[----:B------:R-:W-:Y:S02]  /*13910*/  IMAD.MOV.U32 R8, RZ, RZ, 0x0 ;  /* 0x00000000ff087424 */ /* 0x000fe400078e00ff */
[----:B--2---:R-:W-:Y:S01]  /*13920*/  IMAD.MOV.U32 R9, RZ, RZ, 0x14f00000 ;  /* 0x14f00000ff097424 */ /* 0x004fe200078e00ff */
[----:B------:R-:W-:Y:S06]  /*13930*/  @P1 BRA `(.L_x_2203) ;  /* 0x00000000001c1947 */ /* 0x000fec0003800000 */
[----:B------:R-:W2:Y:S01]  /*13940*/  S2R R7, SR_TID.X ;  /* 0x0000000000077919 */ /* 0x000ea20000002100 */
[----:B0--3--:R-:W-:-:S04]  /*13950*/  IMAD.MOV.U32 R4, RZ, RZ, 0x7800 ;  /* 0x00007800ff047424 */ /* 0x009fc800078e00ff */
[----:B------:R4:W-:Y:S01]  /*13960*/  SYNCS.ARRIVE.TRANS64 RZ, [R5+URZ+0x29830], R4 ;  /* 0x0298300405ff79a7 */ /* 0x0009e2000800003f */
[----:B--2---:R-:W-:-:S04]  /*13970*/  LOP3.LUT R7, R7, 0x1f, RZ, 0xc0, !PT ;  /* 0x0000001f07077812 */ /* 0x004fc800078ec0ff */
[----:B------:R-:W-:-:S13]  /*13980*/  ISETP.NE.AND P0, PT, R7, RZ, PT ;  /* 0x000000ff0700720c */ /* 0x000fda0003f05270 */
[----:B----4-:R-:W-:Y:S05]  /*13990*/  @!P0 BRA `(.L_x_2203) ;  /* 0x0000000000048947 */ /* 0x010fea0003800000 */
[----:B------:R-:W-:Y:S01]  /*139a0*/  BPT.TRAP 0x1 ;  /* 0x000000040000795c */ /* 0x000fe20000300000 */
.L_x_2203:
[----:B------:R-:W-:Y:S05]  /*139b0*/  BSYNC B1 ;  /* 0x0000000000017941 */ /* 0x000fea0003800000 */
.L_x_2202:
[----:B------:R-:W-:Y:S01]  /*139c0*/  R2UR UR10, R10 ;  /* 0x000000000a0a72ca */ /* 0x000fe200000e0000 */
[----:B0--3--:R-:W-:Y:S01]  /*139d0*/  IMAD R4, R18, 0x7800, R17 ;  /* 0x0000780012047824 */ /* 0x009fe200078e0211 */
[----:B------:R-:W-:Y:S01]  /*139e0*/  R2UR UR6, R8 ;  /* 0x00000000080672ca */ /* 0x000fe200000e0000 */
[----:B------:R-:W-:Y:S01]  /*139f0*/  UIADD3 UR4, UP0, UR48, 0x370, URZ ;  /* 0x0000037030047890 */ /* 0x000fe2000ff1e03f */
[----:B------:R-:W-:Y:S01]  /*13a00*/  R2UR UR7, R9 ;  /* 0x00000000090772ca */ /* 0x000fe200000e0000 */
[----:B------:R-:W-:Y:S01]  /*13a10*/  VIADD R5, R5, 0x29830 ;  /* 0x0002983005057836 */ /* 0x000fe20000000000 */
[----:B------:R-:W-:Y:S01]  /*13a20*/  PLOP3.LUT P0, PT, PT, PT, PT, 0x80, 0x0 ;  /* 0x000000000000781c */ /* 0x000fe20003f0f070 */
[----:B------:R-:W-:Y:S01]  /*13a30*/  VIADD R7, R4, 0x1a400 ;  /* 0x0001a40004077836 */ /* 0x000fe20000000000 */
[----:B------:R-:W-:-:S12]  /*13a40*/  UIADD3.X UR5, URZ, UR49, URZ, UP0, !UPT ;  /* 0x000000313f057290 */ /* 0x000fd800087fe43f */
.L_x_2204:
        /* <DEDUP_REMOVED lines=15> */
.L_x_2205:
        /* <DEDUP_REMOVED lines=15> */
.L_x_2206:
        /* <DEDUP_REMOVED lines=10> */
.L_x_2193:
[----:B------:R-:W-:Y:S05]  /*13cd0*/  BSYNC B0 ;  /* 0x0000000000007941 */ /* 0x000fea0003800000 */
.L_x_2192:
[----:B------:R-:W-:-:S06]  /*13ce0*/  UISETP.NE.AND UP0, UPT, UR39, 0x3, UPT ;  /* 0x000000032700788c */ /* 0x000fcc000bf05270 */
[----:B------:R-:W-:-:S13]  /*13cf0*/  PLOP3.LUT P0, PT, PT, PT, UP0, 0x80, 0x0 ;  /* 0x000000000000781c */ /* 0x000fda0003f0f008 */
[----:B------:R-:W-:Y:S05]  /*13d00*/  @!P0 BRA `(.L_x_2207) ;  /* 0x0000000000048947 */ /* 0x000fea0003800000 */
[----:B------:R-:W-:Y:S01]  /*13d10*/  BPT.TRAP 0x1 ;  /* 0x000000040000795c */ /* 0x000fe20000300000 */
.L_x_2207:
        /* <DEDUP_REMOVED lines=8> */
.L_x_2268:
[----:B------:R-:W-:Y:S05]  /*13da0*/  BSYNC B0 ;  /* 0x0000000000007941 */ /* 0x000fea0003800000 */
.L_x_2208:
[----:B------:R-:W-:Y:S05]  /*13db0*/  @!P1 BRA `(.L_x_2210) ;  /* 0x0000000000049947 */ /* 0x000fea0003800000 */
[----:B------:R-:W-:Y:S01]  /*13dc0*/  BPT.TRAP 0x1 ;  /* 0x000000040000795c */ /* 0x000fe20000300000 */
.L_x_2210:
[----:B------:R-:W-:Y:S01]  /*13dd0*/  SHF.L.U32 R0, R0, 0x1f, RZ ;  /* 0x0000001f00007819 */ /* 0x000fe200000006ff */
[----:B------:R-:W-:-:S03]  /*13de0*/  IMAD R12, R3, 0x5000, RZ ;  /* 0x00005000030c7824 */ /* 0x000fc600078e02ff */
[----:B------:R-:W4:Y:S02]  /*13df0*/  SYNCS.PHASECHK.TRANS64.TRYWAIT P0, [R19+URZ+0x29860], R0 ;  /* 0x02986000130075a7 */ /* 0x000f24000800017f */
[----:B----4-:R-:W-:Y:S05]  /*13e00*/  @!P0 BRA `(.L_x_2211) ;  /* 0x0000002c007c8947 */ /* 0x010fea0003800000 */
.L_x_2269:
[----:B------:R-:W4:Y:S04]  /*13e10*/  LDL R3, [R1+0x24] ;  /* 0x0000240001037983 */ /* 0x000f280000100800 */
[----:B------:R-:W5:Y:S01]  /*13e20*/  LDL R13, [R1+0x20] ;  /* 0x00002000010d7983 */ /* 0x000f620000100800 */
[----:B------:R-:W-:Y:S05]  /*13e30*/  WARPSYNC.ALL ;  /* 0x0000000000007948 */ /* 0x000fea0003800000 */
[----:B----4-:R-:W-:-:S02]  /*13e40*/  LOP3.LUT R0, R12, R3, RZ, 0xfc, !PT ;  /* 0x000000030c007212 */ /* 0x010fc400078efcff */
[----:B------:R-:W4:Y:S01]  /*13e50*/  S2R R3, SR_TID.X ;  /* 0x0000000000037919 */ /* 0x000f220000002100 */
[----:B-----5:R-:W-:Y:S02]  /*13e60*/  LOP3.LUT R20, R12, R13, RZ, 0xfc, !PT ;  /* 0x0000000d0c147212 */ /* 0x020fe400078efcff */
[----:B------:R-:W-:-:S03]  /*13e70*/  IMAD.IADD R0, R17, 0x1, R0 ;  /* 0x0000000111007824 */ /* 0x000fc600078e0200 */
[----:B------:R-:W-:Y:S02]  /*13e80*/  IMAD.IADD R20, R17, 0x1, R20 ;  /* 0x0000000111147824 */ /* 0x000fe400078e0214 */
[----:B0-2---:R-:W3:Y:S01]  /*13e90*/  LDSM.16.MT88.4 R8, [R0+0xa400] ;  /* 0x00a400000008783b */ /* 0x005ee20000004200 */
[----:B----4-:R-:W-:Y:S01]  /*13ea0*/  LOP3.LUT P0, RZ, R3, 0x4, RZ, 0xc0, !PT ;  /* 0x0000000403ff7812 */ /* 0x010fe2000780c0ff */
[----:B------:R-:W-:-:S05]  /*13eb0*/  IMAD.MOV.U32 R3, RZ, RZ, 0x40 ;  /* 0x00000040ff037424 */ /* 0x000fca00078e00ff */
[----:B------:R-:W-:-:S05]  /*13ec0*/  SEL R3, R3, 0xffffffc0, !P0 ;  /* 0xffffffc003037807 */ /* 0x000fca0004000000 */
[----:B------:R-:W-:Y:S01]  /*13ed0*/  IMAD.IADD R3, R3, 0x1, R0 ;  /* 0x0000000103037824 */ /* 0x000fe200078e0200 */
[C-C-:B---3--:R-:W-:Y:S02]  /*13ee0*/  PRMT R4, R8.reuse, 0x6420, R9.reuse ;  /* 0x0000642008047816 */ /* 0x148fe40000000009 */
        /* <DEDUP_REMOVED lines=66> */
.L_x_2212:
        /* <DEDUP_REMOVED lines=14> */
.L_x_2191:
        /* <DEDUP_REMOVED lines=18> */
.L_x_2215:
[----:B------:R-:W-:Y:S05]  /*14510*/  BSYNC B0 ;  /* 0x0000000000007941 */ /* 0x000fea0003800000 */
.L_x_2214:
[----:B------:R-:W-:-:S06]  /*14520*/  UISETP.NE.AND UP0, UPT, UR39, 0x3, UPT ;  /* 0x000000032700788c */ /* 0x000fcc000bf05270 */
[----:B------:R-:W-:-:S13]  /*14530*/  PLOP3.LUT P1, PT, PT, PT, UP0, 0x80, 0x0 ;  /* 0x000000000000781c */ /* 0x000fda0003f2f008 */
[----:B------:R-:W-:Y:S05]  /*14540*/  @!P1 BRA `(.L_x_2216) ;  /* 0x0000000000049947 */ /* 0x000fea0003800000 */
[----:B------:R-:W-:Y:S01]  /*14550*/  BPT.TRAP 0x1 ;  /* 0x000000040000795c */ /* 0x000fe20000300000 */
.L_x_2216:
        /* <DEDUP_REMOVED lines=9> */
.L_x_2270:
[----:B------:R-:W-:Y:S05]  /*145f0*/  BSYNC B0 ;  /* 0x0000000000007941 */ /* 0x000fea0003800000 */
.L_x_2217:
[----:B------:R-:W-:Y:S05]  /*14600*/  @!P2 BRA `(.L_x_2219) ;  /* 0x000000000004a947 */ /* 0x000fea0003800000 */
[----:B------:R-:W-:Y:S01]  /*14610*/  BPT.TRAP 0x1 ;  /* 0x000000040000795c */ /* 0x000fe20000300000 */
.L_x_2219:
[----:B------:R-:W0:Y:S02]  /*14620*/  LDL R0, [R1] ;  /* 0x0000000001007983 */ /* 0x000e240000100800 */
[----:B0-----:R-:W-:-:S04]  /*14630*/  SHF.L.U32 R3, R0, 0x1f, RZ ;  /* 0x0000001f00037819 */ /* 0x001fc800000006ff */
[----:B------:R-:W0:Y:S02]  /*14640*/  SYNCS.PHASECHK.TRANS64.TRYWAIT P1, [R16+URZ+0x29860], R3 ;  /* 0x02986003100075a7 */ /* 0x000e24000802017f */
[----:B0-----:R-:W-:Y:S05]  /*14650*/  @!P1 BRA `(.L_x_2220) ;  /* 0x0000002400909947 */ /* 0x001fea0003800000 */
.L_x_2271:
[----:B------:R-:W2:Y:S04]  /*14660*/  LDL R2, [R1+0x24] ;  /* 0x0000240001027983 */ /* 0x000ea80000100800 */
[----:B------:R-:W3:Y:S01]  /*14670*/  LDL R12, [R1+0x20] ;  /* 0x00002000010c7983 */ /* 0x000ee20000100800 */
[----:B------:R-:W-:Y:S01]  /*14680*/  IMAD R0, R18, 0x5000, RZ ;  /* 0x0000500012007824 */ /* 0x000fe200078e02ff */
[----:B------:R-:W-:Y:S05]  /*14690*/  WARPSYNC.ALL ;  /* 0x0000000000007948 */ /* 0x000fea0003800000 */
[----:B------:R-:W1:Y:S01]  /*146a0*/  S2R R9, SR_TID.X ;  /* 0x0000000000097919 */ /* 0x000e620000002100 */
[----:B------:R-:W-:Y:S01]  /*146b0*/  IMAD.MOV.U32 R13, RZ, RZ, 0x40 ;  /* 0x00000040ff0d7424 */ /* 0x000fe200078e00ff */
[----:B-1----:R-:W-:-:S04]  /*146c0*/  LOP3.LUT P1, RZ, R9, 0x4, RZ, 0xc0, !PT ;  /* 0x0000000409ff7812 */ /* 0x002fc8000782c0ff */
[----:B------:R-:W-:Y:S02]  /*146d0*/  SEL R13, R13, 0xffffffc0, !P1 ;  /* 0xffffffc00d0d7807 */ /* 0x000fe40004800000 */
[C---:B--2---:R-:W-:Y:S02]  /*146e0*/  LOP3.LUT R2, R0.reuse, R2, RZ, 0xfc, !PT ;  /* 0x0000000200027212 */ /* 0x044fe400078efcff */
[----:B---3--:R-:W-:-:S03]  /*146f0*/  LOP3.LUT R0, R0, R12, RZ, 0xfc, !PT ;  /* 0x0000000c00007212 */ /* 0x008fc600078efcff */
[----:B------:R-:W-:-:S04]  /*14700*/  IMAD.IADD R2, R17, 0x1, R2 ;  /* 0x0000000111027824 */ /* 0x000fc800078e0202 */
        /* <DEDUP_REMOVED lines=70> */
.L_x_2221:
        /* <DEDUP_REMOVED lines=12> */
.L_x_2166:
[----:B------:R-:W-:Y:S05]  /*14c30*/  BSYNC B7 ;  /* 0x0000000000077941 */ /* 0x000fea0003800000 */
.L_x_2164:
[----:B-1----:R-:W2:Y:S02]  /*14c40*/  LDL R0, [R1+0x34] ;  /* 0x0000340001007983 */ /* 0x002ea40000100800 */
[----:B--2---:R-:W-:-:S13]  /*14c50*/  ISETP.NE.AND P0, PT, R0, RZ, PT ;  /* 0x000000ff0000720c */ /* 0x004fda0003f05270 */
[----:B------:R-:W-:Y:S05]  /*14c60*/  @!P0 BRA `(.L_x_2222) ;  /* 0x0000000000308947 */ /* 0x000fea0003800000 */
[----:B------:R-:W1:Y:S08]  /*14c70*/  S2UR UR5, SR_CgaCtaId ;  /* 0x00000000000579c3 */ /* 0x000e700000008800 */
[----:B------:R-:W-:Y:S06]  /*14c80*/  BAR.SYNC.DEFER_BLOCKING 0x5, 0x180 ;  /* 0x0146000000007b1d */ /* 0x000fec0000010000 */
[----:B------:R-:W-:-:S02]  /*14c90*/  UMOV UR4, 0x400 ;  /* 0x0000040000047882 */ /* 0x000fc40000000000 */
[----:B-1----:R-:W-:-:S06]  /*14ca0*/  ULEA UR4, UR5, UR4, 0x18 ;  /* 0x0000000405047291 */ /* 0x002fcc000f8ec03f */
[----:B------:R-:W-:-:S05]  /*14cb0*/  IMAD.U32 R17, RZ, RZ, UR4 ;  /* 0x00000004ff117e24 */ /* 0x000fca000f8e00ff */
[----:B0-----:R-:W0:Y:S04]  /*14cc0*/  LDS.128 R4, [R17+0x298d0] ;  /* 0x0298d00011047984 */ /* 0x001e280000000c00 */
[----:B0-----:R0:W-:Y:S01]  /*14cd0*/  STL.64 [R1+0x10], R4 ;  /* 0x0000100401007387 */ /* 0x0011e20000100a00 */
[----:B------:R-:W-:-:S03]  /*14ce0*/  IMAD.MOV.U32 R0, RZ, RZ, R7 ;  /* 0x000000ffff007224 */ /* 0x000fc600078e0007 */
[----:B------:R0:W-:Y:S02]  /*14cf0*/  STL [R1+0x18], R6 ;  /* 0x0000180601007387 */ /* 0x0001e40000100800 */
[----:B------:R-:W-:Y:S01]  /*14d00*/  R2UR UR42, R0 ;  /* 0x00000000002a72ca */ /* 0x000fe200000e0000 */
[----:B------:R-:W-:Y:S06]  /*14d10*/  BAR.ARV 0x4, 0x180 ;  /* 0x0106000000007b1d */ /* 0x000fec0000002000 */
[----:B------:R-:W-:Y:S08]  /*14d20*/  BRA `(.L_x_2223) ;  /* 0x0000000c00e47947 */ /* 0x000ff00003800000 */
.L_x_2222:
[----:B------:R-:W2:Y:S01]  /*14d30*/  LDL.LU R0, [R1+0x10] ;  /* 0x0000100001007983 */ /* 0x000ea20000300800 */
[----:B------:R-:W-:Y:S01]  /*14d40*/  ULDC UR4, c[0x0][0xc3c] ;  /* 0x00030f0000047ab9 */ /* 0x000fe20000000800 */
[----:B0-----:R-:W0:Y:S02]  /*14d50*/  S2R R2, SR_TID.X ;  /* 0x0000000000027919 */ /* 0x001e240000002100 */
[----:B0-----:R-:W-:-:S04]  /*14d60*/  LOP3.LUT R8, R2, 0x1f, RZ, 0xc0, !PT ;  /* 0x0000001f02087812 */ /* 0x001fc800078ec0ff */
[C---:B------:R-:W-:Y:S01]  /*14d70*/  ISETP.NE.AND P0, PT, R8.reuse, 0x1f, PT ;  /* 0x0000001f0800780c */ /* 0x040fe20003f05270 */
[----:B------:R-:W-:-:S05]  /*14d80*/  VIADD R6, R8, UR42 ;  /* 0x0000002a08067c36 */ /* 0x000fca0008000000 */
[----:B------:R-:W-:Y:S01]  /*14d90*/  ISETP.GE.OR P1, PT, R6, UR4, !P0 ;  /* 0x0000000406007c0c */ /* 0x000fe2000c726670 */
[----:B------:R-:W-:Y:S02]  /*14da0*/  IMAD.MOV.U32 R7, RZ, RZ, RZ ;  /* 0x000000ffff077224 */ /* 0x000fe400078e00ff */
[----:B--2---:R-:W-:-:S10]  /*14db0*/  IMAD.MOV.U32 R9, RZ, RZ, R0 ;  /* 0x000000ffff097224 */ /* 0x004fd400078e0000 */
[----:B------:R-:W0:Y:S01]  /*14dc0*/  @!P1 LDC.64 R2, c[0x0][0xc80] ;  /* 0x00032000ff029b82 */ /* 0x000e220000000a00 */
[----:B------:R-:W-:Y:S01]  /*14dd0*/  IMAD.MOV.U32 R0, RZ, RZ, RZ ;  /* 0x000000ffff007224 */ /* 0x000fe200078e00ff */
[----:B------:R-:W-:Y:S01]  /*14de0*/  ISETP.GE.U32.AND P2, PT, R8, 0x2, PT ;  /* 0x000000020800780c */ /* 0x000fe20003f46070 */
[----:B------:R-:W-:-:S05]  /*14df0*/  ULDC UR4, c[0x0][0xc3c] ;  /* 0x00030f0000047ab9 */ /* 0x000fca0000000800 */
[----:B------:R-:W1:Y:S01]  /*14e00*/  @!P1 LDC.64 R4, c[0x0][0xc78] ;  /* 0x00031e00ff049b82 */ /* 0x000e620000000a00 */
[----:B0-----:R-:W-:-:S05]  /*14e10*/  @!P1 IMAD.WIDE R2, R6, 0x4, R2 ;  /* 0x0000000406029825 */ /* 0x001fca00078e0202 */
[----:B------:R1:W2:Y:S02]  /*14e20*/  @!P1 LDG.E R0, desc[UR56][R2.64] ;  /* 0x0000003802009981 */ /* 0x0002a4000c1e1900 */
[----:B-1----:R-:W-:-:S05]  /*14e30*/  @!P1 IMAD.WIDE R2, R6, 0x4, R4 ;  /* 0x0000000406029825 */ /* 0x002fca00078e0204 */
[----:B------:R-:W2:Y:S01]  /*14e40*/  @!P1 LDG.E R7, desc[UR56][R2.64] ;  /* 0x0000003802079981 */ /* 0x000ea2000c1e1900 */
        /* <DEDUP_REMOVED lines=8> */
[----:B--2---:R-:W-:-:S05]  /*14ed0*/  IMAD R2, R7, R0, RZ ;  /* 0x0000000007027224 */ /* 0x004fca00078e02ff */
        /* <DEDUP_REMOVED lines=20> */
.L_x_2226:
        /* <DEDUP_REMOVED lines=38> */
.L_x_2224:
        /* <DEDUP_REMOVED lines=13> */
.L_x_2227:
[----:B---34-:R-:W-:Y:S01]  /*15350*/  IMAD R2, R5, R8, R6 ;  /* 0x0000000805027224 */ /* 0x018fe200078e0206 */
[----:B--2---:R-:W-:Y:S01]  /*15360*/  ISETP.NE.AND P0, PT, R7, 0x1, PT ;  /* 0x000000010700780c */ /* 0x004fe20003f05270 */
[----:B------:R-:W-:Y:S02]  /*15370*/  UIADD3 UR42, UR4, UR42, URZ ;  /* 0x0000002a042a7290 */ /* 0x000fe4000fffe03f */
[----:B------:R-:W-:Y:S01]  /*15380*/  IMAD.IADD R4, R4, 0x1, -R2 ;  /* 0x0000000104047824 */ /* 0x000fe200078e0a02 */
[----:B------:R2:W-:Y:S09]  /*15390*/  STL [R1+0x10], R2 ;  /* 0x0000100201007387 */ /* 0x0005f20000100800 */
[----:B------:R-:W-:Y:S05]  /*153a0*/  @!P0 BRA `(.L_x_2228) ;  /* 0x0000000000e48947 */ /* 0x000fea0003800000 */
[----:B-1----:R-:W-:-:S04]  /*153b0*/  IABS R5, R0 ;  /* 0x0000000000057213 */ /* 0x002fc80000000000 */
[----:B--2---:R-:W1:Y:S08]  /*153c0*/  I2F.RP R2, R5 ;  /* 0x0000000500027306 */ /* 0x004e700000209400 */
[----:B-1----:R-:W1:Y:S02]  /*153d0*/  MUFU.RCP R2, R2 ;  /* 0x0000000200027308 */ /* 0x002e640000001000 */
[----:B-1----:R-:W-:-:S06]  /*153e0*/  VIADD R2, R2, 0xffffffe ;  /* 0x0ffffffe02027836 */ /* 0x002fcc0000000000 */
[----:B0-----:R-:W0:Y:S02]  /*153f0*/  F2I.FTZ.U32.TRUNC.NTZ R3, R2 ;  /* 0x0000000200037305 */ /* 0x001e24000021f000 */
        /* <DEDUP_REMOVED lines=52> */
.L_x_2228:
[----:B------:R-:W-:Y:S02]  /*15740*/  ULDC.64 UR4, c[0x0][0xc90] ;  /* 0x0003240000047ab9 */ /* 0x000fe40000000a00 */
[----:B------:R-:W-:-:S06]  /*15750*/  UIMAD.WIDE UR4, UR42, 0x4, UR4 ;  /* 0x000000042a0478a5 */ /* 0x000fcc000f8e0204 */
[----:B--2---:R-:W-:Y:S02]  /*15760*/  IMAD.U32 R2, RZ, RZ, UR4 ;  /* 0x00000004ff027e24 */ /* 0x004fe4000f8e00ff */
[----:B0-----:R-:W-:-:S05]  /*15770*/  IMAD.U32 R3, RZ, RZ, UR5 ;  /* 0x00000005ff037e24 */ /* 0x001fca000f8e00ff */
        /* <DEDUP_REMOVED lines=60> */
.L_x_2229:
[----:B-1----:R-:W-:-:S05]  /*15b40*/  LOP3.LUT R3, RZ, R4, RZ, 0x33, !PT ;  /* 0x00000004ff037212 */ /* 0x002fca00078e33ff */
[----:B------:R-:W-:-:S05]  /*15b50*/  IMAD.IADD R0, R0, 0x1, R3 ;  /* 0x0000000100007824 */ /* 0x000fca00078e0203 */
[----:B------:R1:W-:Y:S01]  /*15b60*/  STL [R1+0x14], R0 ;  /* 0x0000140001007387 */ /* 0x0003e20000100800 */
[----:B------:R-:W-:Y:S05]  /*15b70*/  BRA `(.L_x_2230) ;  /* 0x0000000000107947 */ /* 0x000fea0003800000 */
.L_x_2225:
[----:B------:R0:W-:Y:S01]  /*15b80*/  STL [R1+0x10], R4 ;  /* 0x0000100401007387 */ /* 0x0001e20000100800 */
[----:B------:R-:W-:-:S03]  /*15b90*/  ULDC UR42, c[0x0][0xc3c] ;  /* 0x00030f00002a7ab9 */ /* 0x000fc60000000800 */
[----:B------:R0:W-:Y:S04]  /*15ba0*/  STL [R1+0x14], RZ ;  /* 0x000014ff01007387 */ /* 0x0001e80000100800 */
[----:B------:R0:W-:Y:S02]  /*15bb0*/  STL [R1+0x18], RZ ;  /* 0x000018ff01007387 */ /* 0x0001e40000100800 */
.L_x_2230:
[----:B0-----:R-:W2:Y:S04]  /*15bc0*/  LDL R2, [R1+0x18] ;  /* 0x0000180001027983 */ /* 0x001ea80000100800 */
[----:B------:R-:W3:Y:S04]  /*15bd0*/  LDL R3, [R1+0x14] ;  /* 0x0000140001037983 */ /* 0x000ee80000100800 */
[----:B------:R-:W4:Y:S01]  /*15be0*/  LDL R4, [R1+0x10] ;  /* 0x0000100001047983 */ /* 0x000f220000100800 */
[----:B-1----:R-:W0:Y:S02]  /*15bf0*/  S2R R0, SR_TID.X ;  /* 0x0000000000007919 */ /* 0x002e240000002100 */
        /* <DEDUP_REMOVED lines=12> */
.L_x_2223:
[----:B------:R-:W-:Y:S02]  /*15cc0*/  ULDC UR4, c[0x0][0xc3c] ;  /* 0x00030f0000047ab9 */ /* 0x000fe40000000800 */
[----:B------:R-:W-:-:S06]  /*15cd0*/  UISETP.GE.AND UP0, UPT, UR42, UR4, UPT ;  /* 0x000000042a00728c */ /* 0x000fcc000bf06270 */
[----:B------:R-:W-:-:S13]  /*15ce0*/  PLOP3.LUT P0, PT, PT, PT, UP0, 0x80, 0x0 ;  /* 0x000000000000781c */ /* 0x000fda0003f0f008 */
[----:B------:R-:W-:Y:S05]  /*15cf0*/  @!P0 BRA `(.L_x_2231) ;  /* 0xffffffb400408947 */ /* 0x000fea000383ffff */
.L_x_2159:
[----:B------:R-:W2:Y:S01]  /*15d00*/  LDL.LU R0, [R1+0x30] ;  /* 0x0000300001007983 */ /* 0x000ea20000300800 */
[----:B------:R-:W-:Y:S01]  /*15d10*/  BSSY B0, `(.L_x_2232) ;  /* 0x000000b000007945 */ /* 0x000fe20003800000 */
[----:B01----:R-:W0:Y:S01]  /*15d20*/  S2R R4, SR_CgaCtaId ;  /* 0x0000000000047919 */ /* 0x003e220000008800 */
[----:B--2---:R-:W-:-:S05]  /*15d30*/  VIADD R0, R0, 0x1 ;  /* 0x0000000100007836 */ /* 0x004fca0000000000 */
        /* <DEDUP_REMOVED lines=8> */
.L_x_2272:
[----:B------:R-:W-:Y:S05]  /*15dc0*/  BSYNC B0 ;  /* 0x0000000000007941 */ /* 0x000fea0003800000 */
.L_x_2232:
[----:B------:R-:W-:-:S03]  /*15dd0*/  UMOV UR4, 0xffffffff ;  /* 0xffffffff00047882 */ /* 0x000fc60000000000 */
[----:B------:R-:W-:Y:S05]  /*15de0*/  BRA.DIV UR4, `(.L_x_2234) ;  /* 0x0000000e04d47947 */ /* 0x000fea000b800000 */
[----:B0-----:R-:W0:Y:S02]  /*15df0*/  S2R R0, SR_TID.X ;  /* 0x0000000000007919 */ /* 0x001e240000002100 */
[----:B0-----:R-:W-:-:S04]  /*15e00*/  SHF.R.U32.HI R0, RZ, 0x5, R0 ;  /* 0x00000005ff007819 */ /* 0x001fc80000011600 */
[----:B------:R-:W-:-:S05]  /*15e10*/  LOP3.LUT R0, R0, 0x3, RZ, 0xc0, !PT ;  /* 0x0000000300007812 */ /* 0x000fca00078ec0ff */
[----:B------:R0:W1:Y:S02]  /*15e20*/  SHFL.IDX PT, R14, R0, RZ, 0x1f ;  /* 0x00001fff000e7589 */ /* 0x00006400000e0000 */
.L_x_2275:
[----:B-1----:R-:W-:Y:S01]  /*15e30*/  ISETP.NE.AND P0, PT, R14, RZ, PT ;  /* 0x000000ff0e00720c */ /* 0x002fe20003f05270 */
[----:B------:R-:W-:-:S12]  /*15e40*/  BSSY B0, `(.L_x_2235) ;  /* 0x000002c000007945 */ /* 0x000fd80003800000 */
[----:B------:R-:W-:Y:S05]  /*15e50*/  @P0 BRA `(.L_x_2236) ;  /* 0x0000000000a80947 */ /* 0x000fea0003800000 */
[----:B------:R-:W-:-:S03]  /*15e60*/  UMOV UR4, 0xffffffff ;  /* 0xffffffff00047882 */ /* 0x000fc60000000000 */
[----:B------:R-:W-:Y:S05]  /*15e70*/  BRA.DIV UR4, `(.L_x_2237) ;  /* 0x0000000e04e47947 */ /* 0x000fea000b800000 */
[----:B------:R-:W-:-:S13]  /*15e80*/  ELECT P6, URZ, PT ;  /* 0x00000000003f782f */ /* 0x000fda00038c0000 */
.L_x_2278:
[----:B------:R-:W-:Y:S05]  /*15e90*/  @!P6 BRA `(.L_x_2236) ;  /* 0x000000000098e947 */ /* 0x000fea0003800000 */
[----:B------:R-:W-:-:S06]  /*15ea0*/  ULOP3.LUT UR4, UR38, 0x2, URZ, 0xfc, !UPT ;  /* 0x0000000226047892 */ /* 0x000fcc000f8efc3f */
[----:B0-----:R-:W-:-:S05]  /*15eb0*/  IMAD.U32 R0, RZ, RZ, UR4 ;  /* 0x00000004ff007e24 */ /* 0x001fca000f8e00ff */
[----:B------:R-:W-:-:S13]  /*15ec0*/  ISETP.NE.AND P0, PT, R0, 0x3, PT ;  /* 0x000000030000780c */ /* 0x000fda0003f05270 */
[----:B------:R-:W-:Y:S05]  /*15ed0*/  @!P0 BRA `(.L_x_2238) ;  /* 0x0000000000048947 */ /* 0x000fea0003800000 */
[----:B------:R-:W-:Y:S01]  /*15ee0*/  BPT.TRAP 0x1 ;  /* 0x000000040000795c */ /* 0x000fe20000300000 */
.L_x_2238:
        /* <DEDUP_REMOVED lines=13> */
.L_x_2279:
[----:B------:R-:W1:Y:S02]  /*15fc0*/  SYNCS.PHASECHK.TRANS64.TRYWAIT P1, [R5+URZ], R0 ;  /* 0x00000000050075a7 */ /* 0x000e64000802017f */
[----:B-1----:R-:W-:Y:S05]  /*15fd0*/  @!P1 BRA `(.L_x_2240) ;  /* 0x0000000c00c09947 */ /* 0x002fea0003800000 */
.L_x_2280:
[----:B------:R-:W-:Y:S05]  /*15fe0*/  @!P0 BRA `(.L_x_2241) ;  /* 0x0000000000048947 */ /* 0x000fea0003800000 */
[----:B------:R-:W-:Y:S01]  /*15ff0*/  BPT.TRAP 0x1 ;  /* 0x000000040000795c */ /* 0x000fe20000300000 */
.L_x_2241:
[----:B-1----:R-:W-:-:S04]  /*16000*/  IMAD R5, R18, 0x8, R3 ;  /* 0x0000000812057824 */ /* 0x002fc800078e0203 */
[----:B------:R-:W1:Y:S02]  /*16010*/  SYNCS.PHASECHK.TRANS64.TRYWAIT P1, [R5+URZ+0x29860], R4 ;  /* 0x02986004050075a7 */ /* 0x000e64000802017f */
[----:B-1----:R-:W-:Y:S05]  /*16020*/  @!P1 BRA `(.L_x_2242) ;  /* 0x0000000c00c09947 */ /* 0x002fea0003800000 */
.L_x_2281:
[----:B------:R-:W-:Y:S05]  /*16030*/  @!P0 BRA `(.L_x_2243) ;  /* 0x0000000000048947 */ /* 0x000fea0003800000 */
[----:B------:R-:W-:Y:S01]  /*16040*/  BPT.TRAP 0x1 ;  /* 0x000000040000795c */ /* 0x000fe20000300000 */
.L_x_2243:
[----:B------:R-:W-:-:S04]  /*16050*/  IMAD R3, R2, 0x8, R3 ;  /* 0x0000000802037824 */ /* 0x000fc800078e0203 */
[----:B------:R-:W2:Y:S02]  /*16060*/  SYNCS.PHASECHK.TRANS64.TRYWAIT P1, [R3+URZ+0x29860], R0 ;  /* 0x02986000030075a7 */ /* 0x000ea4000802017f */
[----:B--2---:R-:W-:Y:S05]  /*16070*/  @!P1 BRA `(.L_x_2244) ;  /* 0x0000000c00c09947 */ /* 0x004fea0003800000 */
.L_x_2282:
[----:B------:R-:W-:Y:S05]  /*16080*/  @!P0 BRA `(.L_x_2245) ;  /* 0x0000000000048947 */ /* 0x000fea0003800000 */
[----:B------:R-:W-:Y:S01]  /*16090*/  BPT.TRAP 0x1 ;  /* 0x000000040000795c */ /* 0x000fe20000300000 */
.L_x_2245:
[----:B------:R-:W3:Y:S02]  /*160a0*/  SYNCS.PHASECHK.TRANS64.TRYWAIT P0, [R5+URZ+0x29880], R4 ;  /* 0x02988004050075a7 */ /* 0x000ee4000800017f */
[----:B---3--:R-:W-:Y:S05]  /*160b0*/  @!P0 BRA `(.L_x_2246) ;  /* 0x0000000c00c48947 */ /* 0x008fea0003800000 */
.L_x_2247:
[----:B----4-:R4:W0:Y:S02]  /*160c0*/  SYNCS.PHASECHK.TRANS64.TRYWAIT P0, [R3+URZ+0x29880], R0 ;  /* 0x02988000030075a7 */ /* 0x010824000800017f */
[----:B0-----:R-:W-:Y:S05]  /*160d0*/  @!P0 NANOSLEEP.SYNCS 0x989680 ;  /* 0x009896800000895d */ /* 0x001fea0003900000 */
[----:B------:R-:W0:Y:S02]  /*160e0*/  @!P0 SYNCS.PHASECHK.TRANS64 P0, [R3+URZ+0x29880], R0 ;  /* 0x02988000030085a7 */ /* 0x000e24000800007f */
[----:B0-----:R-:W-:Y:S05]  /*160f0*/  @!P0 BRA `(.L_x_2247) ;  /* 0xfffffffc00f08947 */ /* 0x001fea000383ffff */
.L_x_2236:
[----:B------:R-:W-:Y:S05]  /*16100*/  BSYNC B0 ;  /* 0x0000000000007941 */ /* 0x000fea0003800000 */
.L_x_2235:
[----:B------:R-:W-:Y:S05]  /*16110*/  EXIT ;  /* 0x000000000000794d */ /* 0x000fea0003800000 */
.L_x_2095:
[----:B0-----:R-:W-:-:S04]  /*16120*/  IMAD.U32 R3, RZ, RZ, UR41 ;  /* 0x00000029ff037e24 */ /* 0x001fc8000f8e00ff */
[----:B------:R0:W1:Y:S03]  /*16130*/  SYNCS.PHASECHK.TRANS64.TRYWAIT P0, [R3+URZ+0x29800], R0 ;  /* 0x02980000030075a7 */ /* 0x000066000800017f */
[----:B-1----:R-:W-:Y:S05]  /*16140*/  @!P0 NANOSLEEP.SYNCS 0x989680 ;  /* 0x009896800000895d */ /* 0x002fea0003900000 */
[----:B------:R-:W1:Y:S02]  /*16150*/  @!P0 SYNCS.PHASECHK.TRANS64 P0, [R3+URZ+0x29800], R0 ;  /* 0x02980000030085a7 */ /* 0x000e64000800007f */
[----:B-1----:R-:W-:Y:S05]  /*16160*/  @!P0 BRA `(.L_x_2095) ;  /* 0xfffffffc00ec8947 */ /* 0x002fea000383ffff */
[----:B------:R-:W-:Y:S05]  /*16170*/  BRA `(.L_x_2248) ;  /* 0xfffffebc009c7947 */ /* 0x000fea000383ffff */
.L_x_2099:
[----:B-1----:R1:W2:Y:S02]  /*16180*/  SYNCS.PHASECHK.TRANS64.TRYWAIT P2, [R2+URZ+0x29830], R3 ;  /* 0x02983003020075a7 */ /* 0x0022a4000804017f */
[----:B--2---:R-:W-:Y:S05]  /*16190*/  @!P2 NANOSLEEP.SYNCS 0x989680 ;  /* 0x009896800000a95d */ /* 0x004fea0003900000 */
[----:B------:R-:W2:Y:S02]  /*161a0*/  @!P2 SYNCS.PHASECHK.TRANS64 P2, [R2+URZ+0x29830], R3 ;  /* 0x029830030200a5a7 */ /* 0x000ea4000804007f */
[----:B--2---:R-:W-:Y:S05]  /*161b0*/  @!P2 BRA `(.L_x_2099) ;  /* 0xfffffffc00f0a947 */ /* 0x004fea000383ffff */
[----:B------:R-:W-:Y:S05]  /*161c0*/  BRA `(.L_x_2098) ;  /* 0xfffffebc00c07947 */ /* 0x000fea000383ffff */
.L_x_2104:
[----:B-1----:R-:W-:-:S04]  /*161d0*/  IMAD.U32 R7, RZ, RZ, UR6 ;  /* 0x00000006ff077e24 */ /* 0x002fc8000f8e00ff */
[----:B------:R1:W2:Y:S03]  /*161e0*/  SYNCS.PHASECHK.TRANS64.TRYWAIT P3, [R7+URZ+0x29830], R0 ;  /* 0x02983000070075a7 */ /* 0x0002a6000806017f */
[----:B--2---:R-:W-:Y:S05]  /*161f0*/  @!P3 NANOSLEEP.SYNCS 0x989680 ;  /* 0x009896800000b95d */ /* 0x004fea0003900000 */
[----:B------:R-:W2:Y:S02]  /*16200*/  @!P3 SYNCS.PHASECHK.TRANS64 P3, [R7+URZ+0x29830], R0 ;  /* 0x029830000700b5a7 */ /* 0x000ea4000806007f */
[----:B--2---:R-:W-:Y:S05]  /*16210*/  @!P3 BRA `(.L_x_2104) ;  /* 0xfffffffc00ecb947 */ /* 0x004fea000383ffff */
[----:B------:R-:W-:Y:S05]  /*16220*/  BRA `(.L_x_2101) ;  /* 0xfffffef000cc7947 */ /* 0x000fea000383ffff */
.L_x_2108:
[----:B-1----:R-:W-:-:S04]  /*16230*/  IMAD.U32 R7, RZ, RZ, UR6 ;  /* 0x00000006ff077e24 */ /* 0x002fc8000f8e00ff */
[----:B------:R1:W2:Y:S03]  /*16240*/  SYNCS.PHASECHK.TRANS64.TRYWAIT P3, [R7+URZ+0x29850], R0 ;  /* 0x02985000070075a7 */ /* 0x0002a6000806017f */
[----:B--2---:R-:W-:Y:S05]  /*16250*/  @!P3 NANOSLEEP.SYNCS 0x989680 ;  /* 0x009896800000b95d */ /* 0x004fea0003900000 */
[----:B------:R-:W2:Y:S02]  /*16260*/  @!P3 SYNCS.PHASECHK.TRANS64 P3, [R7+URZ+0x29850], R0 ;  /* 0x029850000700b5a7 */ /* 0x000ea4000806007f */
[----:B--2---:R-:W-:Y:S05]  /*16270*/  @!P3 BRA `(.L_x_2108) ;  /* 0xfffffffc00ecb947 */ /* 0x004fea000383ffff */
[----:B------:R-:W-:Y:S05]  /*16280*/  BRA `(.L_x_2105) ;  /* 0xfffffefc00d47947 */ /* 0x000fea000383ffff */
.L_x_2115:
[----:B-1----:R-:W-:-:S04]  /*16290*/  IMAD.U32 R9, RZ, RZ, UR6 ;  /* 0x00000006ff097e24 */ /* 0x002fc8000f8e00ff */
[----:B------:R1:W2:Y:S03]  /*162a0*/  SYNCS.PHASECHK.TRANS64.TRYWAIT P2, [R9+URZ+0x29830], R0 ;  /* 0x02983000090075a7 */ /* 0x0002a6000804017f */
[----:B--2---:R-:W-:Y:S05]  /*162b0*/  @!P2 NANOSLEEP.SYNCS 0x989680 ;  /* 0x009896800000a95d */ /* 0x004fea0003900000 */
[----:B------:R-:W2:Y:S02]  /*162c0*/  @!P2 SYNCS.PHASECHK.TRANS64 P2, [R9+URZ+0x29830], R0 ;  /* 0x029830000900a5a7 */ /* 0x000ea4000804007f */
[----:B--2---:R-:W-:Y:S05]  /*162d0*/  @!P2 BRA `(.L_x_2115) ;  /* 0xfffffffc00eca947 */ /* 0x004fea000383ffff */
[----:B------:R-:W-:Y:S05]  /*162e0*/  BRA `(.L_x_2112) ;  /* 0xffffff2800ac7947 */ /* 0x000fea000383ffff */
.L_x_2119:
[----:B-1----:R-:W-:-:S04]  /*162f0*/  IMAD.U32 R9, RZ, RZ, UR6 ;  /* 0x00000006ff097e24 */ /* 0x002fc8000f8e00ff */
[----:B------:R1:W2:Y:S03]  /*16300*/  SYNCS.PHASECHK.TRANS64.TRYWAIT P2, [R9+URZ+0x29850], R0 ;  /* 0x02985000090075a7 */ /* 0x0002a6000804017f */
[----:B--2---:R-:W-:Y:S05]  /*16310*/  @!P2 NANOSLEEP.SYNCS 0x989680 ;  /* 0x009896800000a95d */ /* 0x004fea0003900000 */
[----:B------:R-:W2:Y:S02]  /*16320*/  @!P2 SYNCS.PHASECHK.TRANS64 P2, [R9+URZ+0x29850], R0 ;  /* 0x029850000900a5a7 */ /* 0x000ea4000804007f */
[----:B--2---:R-:W-:Y:S05]  /*16330*/  @!P2 BRA `(.L_x_2119) ;  /* 0xfffffffc00eca947 */ /* 0x004fea000383ffff */
[----:B------:R-:W-:Y:S05]  /*16340*/  BRA `(.L_x_2116) ;  /* 0xffffff3400a87947 */ /* 0x000fea000383ffff */
.L_x_2125:
[----:B-1----:R-:W-:-:S04]  /*16350*/  IMAD.U32 R6, RZ, RZ, UR5 ;  /* 0x00000005ff067e24 */ /* 0x002fc8000f8e00ff */
[----:B------:R1:W2:Y:S03]  /*16360*/  SYNCS.PHASECHK.TRANS64.TRYWAIT P0, [R6+URZ+0x29850], R5 ;  /* 0x02985005060075a7 */ /* 0x0002a6000800017f */
[----:B--2---:R-:W-:Y:S05]  /*16370*/  @!P0 NANOSLEEP.SYNCS 0x989680 ;  /* 0x009896800000895d */ /* 0x004fea0003900000 */
[----:B------:R-:W2:Y:S02]  /*16380*/  @!P0 SYNCS.PHASECHK.TRANS64 P0, [R6+URZ+0x29850], R5 ;  /* 0x02985005060085a7 */ /* 0x000ea4000800007f */
[----:B--2---:R-:W-:Y:S05]  /*16390*/  @!P0 BRA `(.L_x_2125) ;  /* 0xfffffffc00ec8947 */ /* 0x004fea000383ffff */
[----:B------:R-:W-:Y:S05]  /*163a0*/  BRA `(.L_x_2124) ;  /* 0xffffff54007c7947 */ /* 0x000fea000383ffff */
.L_x_2175:
[----:B------:R-:W-:Y:S02]  /*163b0*/  IMAD.MOV.U32 R13, RZ, RZ, R0 ;  /* 0x000000ffff0d7224 */ /* 0x000fe400078e0000 */
[----:B------:R-:W-:Y:S02]  /*163c0*/  IMAD.MOV.U32 R12, RZ, RZ, RZ ;  /* 0x000000ffff0c7224 */ /* 0x000fe400078e00ff */
[----:B------:R-:W-:Y:S02]  /*163d0*/  IMAD.MOV.U32 R11, RZ, RZ, 0x1f ;  /* 0x0000001fff0b7424 */ /* 0x000fe400078e00ff */
[----:B------:R-:W-:-:S07]  /*163e0*/  IMAD.MOV.U32 R15, RZ, RZ, -0x1 ;  /* 0xffffffffff0f7424 */ /* 0x000fce00078e00ff */
[----:B0-2---:R-:W-:Y:S05]  /*163f0*/  WARPSYNC.COLLECTIVE R15, `(.L_x_2249) ;  /* 0x000000000f087348 */ /* 0x005fea0003c00000 */
[----:B------:R1:W3:Y:S02]  /*16400*/  SHFL.IDX P6, R14, R13, R12, R11 ;  /* 0x0000000c0d0e7389 */ /* 0x0002e400000c000b */
[----:B0123--:R-:W-:Y:S01]  /*16410*/  ENDCOLLECTIVE ;  /* 0x000000000000791b */ /* 0x00ffe20003800000 */
.L_x_2249:
[----:B------:R-:W-:Y:S05]  /*16420*/  BRA `(.L_x_2250) ;  /* 0xffffffbc00b07947 */ /* 0x000fea000383ffff */
.L_x_2177:
[----:B------:R-:W-:Y:S01]  /*16430*/  BSSY B0, `(.L_x_2251) ;  /* 0x0000006000007945 */ /* 0x000fe20003800000 */
[----:B------:R-:W-:-:S07]  /*16440*/  IMAD.MOV.U32 R15, RZ, RZ, -0x1 ;  /* 0xffffffffff0f7424 */ /* 0x000fce00078e00ff */
[----:B0-2---:R-:W-:Y:S05]  /*16450*/  WARPSYNC.COLLECTIVE R15, `(.L_x_2252) ;  /* 0x000000000f0c7348 */ /* 0x005fea0003c00000 */
[----:B------:R-:W-:Y:S02]  /*16460*/  ELECT P6, UR62, PT ;  /* 0x00000000003e782f */ /* 0x000fe400038c0000 */
[----:B------:R-:W-:Y:S01]  /*16470*/  MOV R14, UR62 ;  /* 0x0000003e000e7c02 */ /* 0x000fe20008000f00 */
[----:B0-2---:R-:W-:Y:S10]  /*16480*/  ENDCOLLECTIVE ;  /* 0x000000000000791b */ /* 0x005ff40003800000 */
.L_x_2252:
[----:B------:R-:W-:Y:S05]  /*16490*/  BSYNC B0 ;  /* 0x0000000000007941 */ /* 0x000fea0003800000 */
.L_x_2251:
[----:B------:R-:W-:Y:S05]  /*164a0*/  BRA `(.L_x_2253) ;  /* 0xffffffbc00b87947 */ /* 0x000fea000383ffff */
.L_x_2179:
[----:B-1----:R1:W2:Y:S02]  /*164b0*/  SYNCS.PHASECHK.TRANS64.TRYWAIT P0, [R2+URZ+0x29880], R3 ;  /* 0x02988003020075a7 */ /* 0x0022a4000800017f */
[----:B--2---:R-:W-:Y:S05]  /*164c0*/  @!P0 NANOSLEEP.SYNCS 0x989680 ;  /* 0x009896800000895d */ /* 0x004fea0003900000 */
[----:B------:R-:W2:Y:S02]  /*164d0*/  @!P0 SYNCS.PHASECHK.TRANS64 P0, [R2+URZ+0x29880], R3 ;  /* 0x02988003020085a7 */ /* 0x000ea4000800007f */
[----:B--2---:R-:W-:Y:S05]  /*164e0*/  @!P0 BRA `(.L_x_2179) ;  /* 0xfffffffc00f08947 */ /* 0x004fea000383ffff */
[----:B------:R-:W-:Y:S05]  /*164f0*/  BRA `(.L_x_2254) ;  /* 0xffffffc000187947 */ /* 0x000fea000383ffff */
.L_x_2181:
[----:B0-----:R0:W2:Y:S02]  /*16500*/  SYNCS.PHASECHK.TRANS64.TRYWAIT P0, [R2+URZ+0x29840], R3 ;  /* 0x02984003020075a7 */ /* 0x0010a4000800017f */
[----:B--2---:R-:W-:Y:S05]  /*16510*/  @!P0 NANOSLEEP.SYNCS 0x989680 ;  /* 0x009896800000895d */ /* 0x004fea0003900000 */
[----:B------:R-:W2:Y:S02]  /*16520*/  @!P0 SYNCS.PHASECHK.TRANS64 P0, [R2+URZ+0x29840], R3 ;  /* 0x02984003020085a7 */ /* 0x000ea4000800007f */
[----:B--2---:R-:W-:Y:S05]  /*16530*/  @!P0 BRA `(.L_x_2181) ;  /* 0xfffffffc00f08947 */ /* 0x004fea000383ffff */
[----:B------:R-:W-:Y:S05]  /*16540*/  BRA `(.L_x_2255) ;  /* 0xffffffc000687947 */ /* 0x000fea000383ffff */
.L_x_2185:
[----:B------:R-:W-:Y:S01]  /*16550*/  IMAD.MOV.U32 R13, RZ, RZ, R3 ;  /* 0x000000ffff0d7224 */ /* 0x000fe200078e0003 */
[----:B------:R-:W-:Y:S01]  /*16560*/  LOP3.LUT R7, R7, 0x7f, RZ, 0xc0, !PT ;  /* 0x0000007f07077812 */ /* 0x000fe200078ec0ff */
[----:B------:R-:W-:Y:S02]  /*16570*/  IMAD.MOV.U32 R12, RZ, RZ, RZ ;  /* 0x000000ffff0c7224 */ /* 0x000fe400078e00ff */
[----:B------:R-:W-:Y:S01]  /*16580*/  IMAD.MOV.U32 R11, RZ, RZ, 0x1c1f ;  /* 0x00001c1fff0b7424 */ /* 0x000fe200078e00ff */
[----:B------:R-:W-:Y:S01]  /*16590*/  SHF.R.U32.HI R2, RZ, 0x2, R7 ;  /* 0x00000002ff027819 */ /* 0x000fe20000011607 */
[----:B------:R-:W-:Y:S02]  /*165a0*/  IMAD.MOV.U32 R15, RZ, RZ, -0x1 ;  /* 0xffffffffff0f7424 */ /* 0x000fe400078e00ff */
[----:B------:R-:W-:Y:S02]  /*165b0*/  IMAD R0, R19, R5, RZ ;  /* 0x0000000513007224 */ /* 0x000fe400078e02ff */
[----:B------:R-:W-:-:S07]  /*165c0*/  IMAD R2, R10, 0x80, R2 ;  /* 0x000000800a027824 */ /* 0x000fce00078e0202 */
[----:B-----5:R-:W-:Y:S05]  /*165d0*/  WARPSYNC.COLLECTIVE R15, `(.L_x_2256) ;  /* 0x000000000f087348 */ /* 0x020fea0003c00000 */
[----:B------:R0:W1:Y:S02]  /*165e0*/  SHFL.IDX P6, R14, R13, R12, R11 ;  /* 0x0000000c0d0e7389 */ /* 0x00006400000c000b */
[----:B01---5:R-:W-:Y:S01]  /*165f0*/  ENDCOLLECTIVE ;  /* 0x000000000000791b */ /* 0x023fe20003800000 */
.L_x_2256:
[----:B------:R-:W-:Y:S01]  /*16600*/  ISETP.GE.AND P4, PT, R2, R0, PT ;  /* 0x000000000200720c */ /* 0x000fe20003f86270 */
[----:B------:R-:W-:Y:S02]  /*16610*/  IMAD.MOV.U32 R13, RZ, RZ, R4 ;  /* 0x000000ffff0d7224 */ /* 0x000fe400078e0004 */
[----:B------:R-:W-:-:S10]  /*16620*/  IMAD.MOV.U32 R6, RZ, RZ, R14 ;  /* 0x000000ffff067224 */ /* 0x000fd400078e000e */
[----:B------:R-:W-:Y:S05]  /*16630*/  WARPSYNC.COLLECTIVE R15, `(.L_x_2257) ;  /* 0x000000000f087348 */ /* 0x000fea0003c00000 */
[----:B------:R0:W1:Y:S02]  /*16640*/  SHFL.IDX P6, R14, R13, R12, R11 ;  /* 0x0000000c0d0e7389 */ /* 0x00006400000c000b */
[----:B01----:R-:W-:Y:S01]  /*16650*/  ENDCOLLECTIVE ;  /* 0x000000000000791b */ /* 0x003fe20003800000 */
.L_x_2257:
[----:B------:R-:W-:Y:S02]  /*16660*/  IMAD.MOV.U32 R13, RZ, RZ, R3 ;  /* 0x000000ffff0d7224 */ /* 0x000fe400078e0003 */
[----:B------:R-:W-:Y:S02]  /*16670*/  IMAD.MOV.U32 R12, RZ, RZ, 0x1 ;  /* 0x00000001ff0c7424 */ /* 0x000fe400078e00ff */
[----:B------:R-:W-:-:S07]  /*16680*/  IMAD.MOV.U32 R5, RZ, RZ, R14 ;  /* 0x000000ffff057224 */ /* 0x000fce00078e000e */
[----:B------:R-:W-:Y:S05]  /*16690*/  WARPSYNC.COLLECTIVE R15, `(.L_x_2258) ;  /* 0x000000000f087348 */ /* 0x000fea0003c00000 */
[----:B------:R0:W1:Y:S02]  /*166a0*/  SHFL.IDX P6, R14, R13, R12, R11 ;  /* 0x0000000c0d0e7389 */ /* 0x00006400000c000b */
[----:B01----:R-:W-:Y:S01]  /*166b0*/  ENDCOLLECTIVE ;  /* 0x000000000000791b */ /* 0x003fe20003800000 */
.L_x_2258:
        /* <DEDUP_REMOVED lines=16> */
.L_x_2259:
        /* <DEDUP_REMOVED lines=10> */
.L_x_2260:
        /* <DEDUP_REMOVED lines=16> */
.L_x_2261:
[----:B------:R-:W-:Y:S02]  /*16960*/  IMAD.MOV.U32 R13, RZ, RZ, R3 ;  /* 0x000000ffff0d7224 */ /* 0x000fe400078e0003 */
[----:B------:R-:W-:Y:S02]  /*16970*/  IMAD.MOV.U32 R12, RZ, RZ, 0x3 ;  /* 0x00000003ff0c7424 */ /* 0x000fe400078e00ff */
[----:B------:R-:W-:-:S07]  /*16980*/  IMAD.MOV.U32 R6, RZ, RZ, R14 ;  /* 0x000000ffff067224 */ /* 0x000fce00078e000e */
[----:B------:R-:W-:Y:S05]  /*16990*/  WARPSYNC.COLLECTIVE R15, `(.L_x_2262) ;  /* 0x000000000f087348 */ /* 0x000fea0003c00000 */
[----:B------:R0:W1:Y:S02]  /*169a0*/  SHFL.IDX P6, R14, R13, R12, R11 ;  /* 0x0000000c0d0e7389 */ /* 0x00006400000c000b */
[----:B01----:R-:W-:Y:S01]  /*169b0*/  ENDCOLLECTIVE ;  /* 0x000000000000791b */ /* 0x003fe20003800000 */
.L_x_2262:
        /* <DEDUP_REMOVED lines=14> */
.L_x_2263:
[----:B------:R-:W-:Y:S01]  /*16aa0*/  IMAD.MOV.U32 R4, RZ, RZ, R14 ;  /* 0x000000ffff047224 */ /* 0x000fe200078e000e */
[----:B------:R-:W-:Y:S06]  /*16ab0*/  BRA `(.L_x_2264) ;  /* 0xffffffc400ac7947 */ /* 0x000fec000383ffff */
.L_x_2190:
[----:B-1----:R1:W2:Y:S02]  /*16ac0*/  SYNCS.PHASECHK.TRANS64.TRYWAIT P0, [R17+URZ+0x29820], R0 ;  /* 0x02982000110075a7 */ /* 0x0022a4000800017f */
[----:B--2---:R-:W-:Y:S05]  /*16ad0*/  @!P0 NANOSLEEP.SYNCS 0x989680 ;  /* 0x009896800000895d */ /* 0x004fea0003900000 */
[----:B------:R-:W2:Y:S02]  /*16ae0*/  @!P0 SYNCS.PHASECHK.TRANS64 P0, [R17+URZ+0x29820], R0 ;  /* 0x02982000110085a7 */ /* 0x000ea4000800007f */
[----:B--2---:R-:W-:Y:S05]  /*16af0*/  @!P0 BRA `(.L_x_2190) ;  /* 0xfffffffc00f08947 */ /* 0x004fea000383ffff */
[----:B------:R-:W-:Y:S05]  /*16b00*/  BRA `(.L_x_2265) ;  /* 0xffffffc8001c7947 */ /* 0x000fea000383ffff */
.L_x_2196:
[----:B0-----:R0:W3:Y:S02]  /*16b10*/  SYNCS.PHASECHK.TRANS64.TRYWAIT P0, [R5+URZ+0x29880], R4 ;  /* 0x02988004050075a7 */ /* 0x0010e4000800017f */
[----:B---3--:R-:W-:Y:S05]  /*16b20*/  @!P0 NANOSLEEP.SYNCS 0x989680 ;  /* 0x009896800000895d */ /* 0x008fea0003900000 */
[----:B------:R-:W3:Y:S02]  /*16b30*/  @!P0 SYNCS.PHASECHK.TRANS64 P0, [R5+URZ+0x29880], R4 ;  /* 0x02988004050085a7 */ /* 0x000ee4000800007f */
[----:B---3--:R-:W-:Y:S05]  /*16b40*/  @!P0 BRA `(.L_x_2196) ;  /* 0xfffffffc00f08947 */ /* 0x008fea000383ffff */
[----:B------:R-:W-:Y:S05]  /*16b50*/  BRA `(.L_x_2266) ;  /* 0xffffffc800d47947 */ /* 0x000fea000383ffff */
.L_x_2201:
[----:B---3--:R3:W4:Y:S02]  /*16b60*/  SYNCS.PHASECHK.TRANS64.TRYWAIT P0, [R5+URZ+0x29840], R4 ;  /* 0x02984004050075a7 */ /* 0x008724000800017f */
[----:B----4-:R-:W-:Y:S05]  /*16b70*/  @!P0 NANOSLEEP.SYNCS 0x989680 ;  /* 0x009896800000895d */ /* 0x010fea0003900000 */
[----:B------:R-:W4:Y:S02]  /*16b80*/  @!P0 SYNCS.PHASECHK.TRANS64 P0, [R5+URZ+0x29840], R4 ;  /* 0x02984004050085a7 */ /* 0x000f24000800007f */
[----:B----4-:R-:W-:Y:S05]  /*16b90*/  @!P0 BRA `(.L_x_2201) ;  /* 0xfffffffc00f08947 */ /* 0x010fea000383ffff */
[----:B------:R-:W-:Y:S05]  /*16ba0*/  BRA `(.L_x_2267) ;  /* 0xffffffcc00507947 */ /* 0x000fea000383ffff */
.L_x_2209:
[----:B---3--:R3:W4:Y:S02]  /*16bb0*/  SYNCS.PHASECHK.TRANS64.TRYWAIT P0, [R19+URZ+0x29870], R4 ;  /* 0x02987004130075a7 */ /* 0x008724000800017f */
[----:B----4-:R-:W-:Y:S05]  /*16bc0*/  @!P0 NANOSLEEP.SYNCS 0x989680 ;  /* 0x009896800000895d */ /* 0x010fea0003900000 */
[----:B------:R-:W4:Y:S02]  /*16bd0*/  @!P0 SYNCS.PHASECHK.TRANS64 P0, [R19+URZ+0x29870], R4 ;  /* 0x02987004130085a7 */ /* 0x000f24000800007f */
[----:B----4-:R-:W-:Y:S05]  /*16be0*/  @!P0 BRA `(.L_x_2209) ;  /* 0xfffffffc00f08947 */ /* 0x010fea000383ffff */
[----:B------:R-:W-:Y:S05]  /*16bf0*/  BRA `(.L_x_2268) ;  /* 0xffffffd000687947 */ /* 0x000fea000383ffff */
.L_x_2211:
[----:B----4-:R4:W0:Y:S02]  /*16c00*/  SYNCS.PHASECHK.TRANS64.TRYWAIT P0, [R19+URZ+0x29860], R0 ;  /* 0x02986000130075a7 */ /* 0x010824000800017f */
[----:B0-----:R-:W-:Y:S05]  /*16c10*/  @!P0 NANOSLEEP.SYNCS 0x989680 ;  /* 0x009896800000895d */ /* 0x001fea0003900000 */
[----:B------:R-:W0:Y:S02]  /*16c20*/  @!P0 SYNCS.PHASECHK.TRANS64 P0, [R19+URZ+0x29860], R0 ;  /* 0x02986000130085a7 */ /* 0x000e24000800007f */
[----:B0-----:R-:W-:Y:S05]  /*16c30*/  @!P0 BRA `(.L_x_2211) ;  /* 0xfffffffc00f08947 */ /* 0x001fea000383ffff */
[----:B------:R-:W-:Y:S05]  /*16c40*/  BRA `(.L_x_2269) ;  /* 0xffffffd000707947 */ /* 0x000fea000383ffff */
.L_x_2218:
[----:B0-----:R0:W1:Y:S02]  /*16c50*/  SYNCS.PHASECHK.TRANS64.TRYWAIT P1, [R16+URZ+0x29870], R3 ;  /* 0x02987003100075a7 */ /* 0x001064000802017f */
[----:B-1----:R-:W-:Y:S05]  /*16c60*/  @!P1 NANOSLEEP.SYNCS 0x989680 ;  /* 0x009896800000995d */ /* 0x002fea0003900000 */
[----:B------:R-:W1:Y:S02]  /*16c70*/  @!P1 SYNCS.PHASECHK.TRANS64 P1, [R16+URZ+0x29870], R3 ;  /* 0x02987003100095a7 */ /* 0x000e64000802007f */
[----:B-1----:R-:W-:Y:S05]  /*16c80*/  @!P1 BRA `(.L_x_2218) ;  /* 0xfffffffc00f09947 */ /* 0x002fea000383ffff */
[----:B------:R-:W-:Y:S05]  /*16c90*/  BRA `(.L_x_2270) ;  /* 0xffffffd800547947 */ /* 0x000fea000383ffff */
.L_x_2220:
[----:B0-----:R0:W1:Y:S02]  /*16ca0*/  SYNCS.PHASECHK.TRANS64.TRYWAIT P1, [R16+URZ+0x29860], R3 ;  /* 0x02986003100075a7 */ /* 0x001064000802017f */
[----:B-1----:R-:W-:Y:S05]  /*16cb0*/  @!P1 NANOSLEEP.SYNCS 0x989680 ;  /* 0x009896800000995d */ /* 0x002fea0003900000 */
[----:B------:R-:W1:Y:S02]  /*16cc0*/  @!P1 SYNCS.PHASECHK.TRANS64 P1, [R16+URZ+0x29860], R3 ;  /* 0x02986003100095a7 */ /* 0x000e64000802007f */
[----:B-1----:R-:W-:Y:S05]  /*16cd0*/  @!P1 BRA `(.L_x_2220) ;  /* 0xfffffffc00f09947 */ /* 0x002fea000383ffff */
[----:B------:R-:W-:Y:S05]  /*16ce0*/  BRA `(.L_x_2271) ;  /* 0xffffffd8005c7947 */ /* 0x000fea000383ffff */
.L_x_2233:
[----:B0-----:R0:W1:Y:S02]  /*16cf0*/  SYNCS.PHASECHK.TRANS64.TRYWAIT P0, [R3+URZ+0x29820], R0 ;  /* 0x02982000030075a7 */ /* 0x001064000800017f */
[----:B-1----:R-:W-:Y:S05]  /*16d00*/  @!P0 NANOSLEEP.SYNCS 0x989680 ;  /* 0x009896800000895d */ /* 0x002fea0003900000 */
[----:B------:R-:W1:Y:S02]  /*16d10*/  @!P0 SYNCS.PHASECHK.TRANS64 P0, [R3+URZ+0x29820], R0 ;  /* 0x02982000030085a7 */ /* 0x000e64000800007f */
[----:B-1----:R-:W-:Y:S05]  /*16d20*/  @!P0 BRA `(.L_x_2233) ;  /* 0xfffffffc00f08947 */ /* 0x002fea000383ffff */
[----:B------:R-:W-:Y:S05]  /*16d30*/  BRA `(.L_x_2272) ;  /* 0xfffffff000207947 */ /* 0x000fea000383ffff */
.L_x_2234:
        /* <DEDUP_REMOVED lines=11> */
.L_x_2274:
[----:B------:R-:W-:Y:S05]  /*16df0*/  BSYNC B0 ;  /* 0x0000000000007941 */ /* 0x000fea0003800000 */
.L_x_2273:
[----:B------:R-:W-:Y:S05]  /*16e00*/  BRA `(.L_x_2275) ;  /* 0xfffffff000087947 */ /* 0x000fea000383ffff */
.L_x_2237:
[----:B------:R-:W-:Y:S01]  /*16e10*/  BSSY B1, `(.L_x_2276) ;  /* 0x0000006000017945 */ /* 0x000fe20003800000 */
[----:B------:R-:W-:-:S07]  /*16e20*/  IMAD.MOV.U32 R15, RZ, RZ, -0x1 ;  /* 0xffffffffff0f7424 */ /* 0x000fce00078e00ff */
[----:B0-----:R-:W-:Y:S05]  /*16e30*/  WARPSYNC.COLLECTIVE R15, `(.L_x_2277) ;  /* 0x000000000f0c7348 */ /* 0x001fea0003c00000 */
[----:B------:R-:W-:Y:S02]  /*16e40*/  ELECT P6, UR62, PT ;  /* 0x00000000003e782f */ /* 0x000fe400038c0000 */
[----:B------:R-:W-:Y:S01]  /*16e50*/  MOV R14, UR62 ;  /* 0x0000003e000e7c02 */ /* 0x000fe20008000f00 */
[----:B0-----:R-:W-:Y:S10]  /*16e60*/  ENDCOLLECTIVE ;  /* 0x000000000000791b */ /* 0x001ff40003800000 */
.L_x_2277:
[----:B------:R-:W-:Y:S05]  /*16e70*/  BSYNC B1 ;  /* 0x0000000000017941 */ /* 0x000fea0003800000 */
.L_x_2276:
[----:B------:R-:W-:Y:S05]  /*16e80*/  BRA `(.L_x_2278) ;  /* 0xfffffff000007947 */ /* 0x000fea000383ffff */
.L_x_2239:
[----:B0-----:R0:W1:Y:S02]  /*16e90*/  SYNCS.PHASECHK.TRANS64.TRYWAIT P1, [R7+URZ], R4 ;  /* 0x00000004070075a7 */ /* 0x001064000802017f */
[----:B-1----:R-:W-:Y:S05]  /*16ea0*/  @!P1 NANOSLEEP.SYNCS 0x989680 ;  /* 0x009896800000995d */ /* 0x002fea0003900000 */
[----:B------:R-:W1:Y:S02]  /*16eb0*/  @!P1 SYNCS.PHASECHK.TRANS64 P1, [R7+URZ], R4 ;  /* 0x00000004070095a7 */ /* 0x000e64000802007f */
[----:B-1----:R-:W-:Y:S05]  /*16ec0*/  @!P1 BRA `(.L_x_2239) ;  /* 0xfffffffc00f09947 */ /* 0x002fea000383ffff */
[----:B------:R-:W-:Y:S05]  /*16ed0*/  BRA `(.L_x_2279) ;  /* 0xfffffff000387947 */ /* 0x000fea000383ffff */
.L_x_2240:
[----:B-1----:R1:W2:Y:S02]  /*16ee0*/  SYNCS.PHASECHK.TRANS64.TRYWAIT P1, [R5+URZ], R0 ;  /* 0x00000000050075a7 */ /* 0x0022a4000802017f */
[----:B--2---:R-:W-:Y:S05]  /*16ef0*/  @!P1 NANOSLEEP.SYNCS 0x989680 ;  /* 0x009896800000995d */ /* 0x004fea0003900000 */
[----:B------:R-:W2:Y:S02]  /*16f00*/  @!P1 SYNCS.PHASECHK.TRANS64 P1, [R5+URZ], R0 ;  /* 0x00000000050095a7 */ /* 0x000ea4000802007f */
[----:B--2---:R-:W-:Y:S05]  /*16f10*/  @!P1 BRA `(.L_x_2240) ;  /* 0xfffffffc00f09947 */ /* 0x004fea000383ffff */
[----:B------:R-:W-:Y:S05]  /*16f20*/  BRA `(.L_x_2280) ;  /* 0xfffffff0002c7947 */ /* 0x000fea000383ffff */
.L_x_2242:
[----:B-1----:R1:W2:Y:S02]  /*16f30*/  SYNCS.PHASECHK.TRANS64.TRYWAIT P1, [R5+URZ+0x29860], R4 ;  /* 0x02986004050075a7 */ /* 0x0022a4000802017f */
[----:B--2---:R-:W-:Y:S05]  /*16f40*/  @!P1 NANOSLEEP.SYNCS 0x989680 ;  /* 0x009896800000995d */ /* 0x004fea0003900000 */
[----:B------:R-:W2:Y:S02]  /*16f50*/  @!P1 SYNCS.PHASECHK.TRANS64 P1, [R5+URZ+0x29860], R4 ;  /* 0x02986004050095a7 */ /* 0x000ea4000802007f */
[----:B--2---:R-:W-:Y:S05]  /*16f60*/  @!P1 BRA `(.L_x_2242) ;  /* 0xfffffffc00f09947 */ /* 0x004fea000383ffff */
[----:B------:R-:W-:Y:S05]  /*16f70*/  BRA `(.L_x_2281) ;  /* 0xfffffff0002c7947 */ /* 0x000fea000383ffff */
.L_x_2244:
[----:B--2---:R2:W3:Y:S02]  /*16f80*/  SYNCS.PHASECHK.TRANS64.TRYWAIT P1, [R3+URZ+0x29860], R0 ;  /* 0x02986000030075a7 */ /* 0x0044e4000802017f */
[----:B---3--:R-:W-:Y:S05]  /*16f90*/  @!P1 NANOSLEEP.SYNCS 0x989680 ;  /* 0x009896800000995d */ /* 0x008fea0003900000 */
[----:B------:R-:W3:Y:S02]  /*16fa0*/  @!P1 SYNCS.PHASECHK.TRANS64 P1, [R3+URZ+0x29860], R0 ;  /* 0x02986000030095a7 */ /* 0x000ee4000802007f */
[----:B---3--:R-:W-:Y:S05]  /*16fb0*/  @!P1 BRA `(.L_x_2244) ;  /* 0xfffffffc00f09947 */ /* 0x008fea000383ffff */
[----:B------:R-:W-:Y:S05]  /*16fc0*/  BRA `(.L_x_2282) ;  /* 0xfffffff0002c7947 */ /* 0x000fea000383ffff */
.L_x_2246:
[----:B---3--:R3:W4:Y:S02]  /*16fd0*/  SYNCS.PHASECHK.TRANS64.TRYWAIT P0, [R5+URZ+0x29880], R4 ;  /* 0x02988004050075a7 */ /* 0x008724000800017f */
[----:B----4-:R-:W-:Y:S05]  /*16fe0*/  @!P0 NANOSLEEP.SYNCS 0x989680 ;  /* 0x009896800000895d */ /* 0x010fea0003900000 */
[----:B------:R-:W4:Y:S02]  /*16ff0*/  @!P0 SYNCS.PHASECHK.TRANS64 P0, [R5+URZ+0x29880], R4 ;  /* 0x02988004050085a7 */ /* 0x000f24000800007f */
[----:B----4-:R-:W-:Y:S05]  /*17000*/  @!P0 BRA `(.L_x_2246) ;  /* 0xfffffffc00f08947 */ /* 0x010fea000383ffff */
[----:B------:R-:W-:Y:S05]  /*17010*/  BRA `(.L_x_2247) ;  /* 0xfffffff000287947 */ /* 0x000fea000383ffff */
.L_x_2283:
        /* <DEDUP_REMOVED lines=14> */
.L_x_2851:


//--------------------- .text._ZN7cutlass13device_kernelIN5flash11enable_sm90INS1_16FlashAttnFwdSm90INS1_25CollectiveMainloopFwdSm90ILi2EN4cute5tupleIJNS5_1CILi1EEES8_S8_EEENS6_IJNS7_ILi128EEENS7_ILi160EEENS7_ILi192EEEEEELi128ENS_12float_e4m3_tEfNS_4arch4Sm90ELb1ELb0ELb0ELb1ELb0ELb1ELb0ELb1ELb1ELb1ELb1ELb0EEENS1_21CollectiveEpilogueFwdINS6_IJSA_SA_SB_EEES9_NS_10bfloat16_tESG_Li256ELb1ELb1ELb1ELb1EEENS1_36VarlenDynamicPersistentTileSchedulerILi128ELi160ELi256ELi128ELb1ELb1ELb1ELb1ELb1ELb1EEEEEEEEEvNT_6ParamsE --------------------------
	.section	.text._ZN7cutlass13device_kernelIN5flash11enable_sm90INS1_16FlashAttnFwdSm90INS1_25CollectiveMainloopFwdSm90ILi2EN4cute5tupleIJNS5_1CILi1EEES8_S8_EEENS6_IJNS7_ILi128EEENS7_ILi160EEENS7_ILi192EEEEEELi128ENS_12float_e4m3_tEfNS_4arch4Sm90ELb1ELb0ELb0ELb1ELb0ELb1ELb0ELb1ELb1ELb1ELb1ELb0EEENS1_21CollectiveEpilogueFwdINS6_IJSA_SA_SB_EEES9_NS_10bfloat16_tESG_Li256ELb1ELb1ELb1ELb1EEENS1_36VarlenDynamicPersistentTileSchedulerILi128ELi160ELi256ELi128ELb1ELb1ELb1ELb1ELb1ELb1EEEEEEEEEvNT_6ParamsE,"ax",@progbits
	.align	128
.text._ZN7cutlass13device_kernelIN5flash11enable_sm90INS1_16FlashAttnFwdSm90INS1_25CollectiveMainloopFwdSm90ILi2EN4cute5tupleIJNS5_1CILi1EEES8_S8_EEENS6_IJNS7_ILi128EEENS7_ILi160EEENS7_ILi192EEEEEELi128ENS_12float_e4m3_tEfNS_4arch4Sm90ELb1ELb0ELb0ELb1ELb0ELb1ELb0ELb1ELb1ELb1ELb1ELb0EEENS1_21CollectiveEpilogueFwdINS6_IJSA_SA_SB_EEES9_NS_10bfloat16_tESG_Li256ELb1ELb1ELb1ELb1EEENS1_36VarlenDynamicPersistentTileSchedulerILi128ELi160ELi256ELi128ELb1ELb1ELb1ELb1ELb1ELb1EEEEEEEEEvNT_6ParamsE:
        .type           _ZN7cutlass13device_kernelIN5flash11enable_sm90INS1_16FlashAttnFwdSm90INS1_25CollectiveMainloopFwdSm90ILi2EN4cute5tupleIJNS5_1CILi1EEES8_S8_EEENS6_IJNS7_ILi128EEENS7_ILi160EEENS7_ILi192EEEEEELi128ENS_12float_e4m3_tEfNS_4arch4Sm90ELb1ELb0ELb0ELb1ELb0ELb1ELb0ELb1ELb1ELb1ELb1ELb0EEENS1_21CollectiveEpilogueFwdINS6_IJSA_SA_SB_EEES9_NS_10bfloat16_tESG_Li256ELb1ELb1ELb1ELb1EEENS1_36VarlenDynamicPersistentTileSchedulerILi128ELi160ELi256ELi128ELb1ELb1ELb1ELb1ELb1ELb1EEEEEEEEEvNT_6ParamsE,@function
        .size           _ZN7cutlass13device_kernelIN5flash11enable_sm90INS1_16FlashAttnFwdSm90INS1_25CollectiveMainloopFwdSm90ILi2EN4cute5tupleIJNS5_1CILi1EEES8_S8_EEENS6_IJNS7_ILi128EEENS7_ILi160EEENS7_ILi192EEEEEELi128ENS_12float_e4m3_tEfNS_4arch4Sm90ELb1ELb0ELb0ELb1ELb0ELb1ELb0ELb1ELb1ELb1ELb1ELb0EEENS1_21CollectiveEpilogueFwdINS6_IJSA_SA_SB_EEES9_NS_10bfloat16_tESG_Li256ELb1ELb1ELb1ELb1EEENS1_36VarlenDynamicPersistentTileSchedulerILi128ELi160ELi256ELi128ELb1ELb1ELb1ELb1ELb1ELb1EEEEEEEEEvNT_6ParamsE,(.L_x_2852 - _ZN7cutlass13device_kernelIN5flash11enable_sm90INS1_16FlashAttnFwdSm90INS1_25CollectiveMainloopFwdSm90ILi2EN4cute5tupleIJNS5_1CILi1EEES8_S8_EEENS6_IJNS7_ILi128EEENS7_ILi160EEENS7_ILi192EEEEEELi128ENS_12float_e4m3_tEfNS_4arch4Sm90ELb1ELb0ELb0ELb1ELb0ELb1ELb0ELb1ELb1ELb1ELb1ELb0EEENS1_21CollectiveEpilogueFwdINS6_IJSA_SA_SB_EEES9_NS_10bfloat16_tESG_Li256ELb1ELb1ELb1ELb1EEENS1_36VarlenDynamicPersistentTileSchedulerILi128ELi160ELi256ELi128ELb1ELb1ELb1ELb1ELb1ELb1EEEEEEEEEvNT_6ParamsE)
        .other          _ZN7cutlass13device_kernelIN5flash11enable_sm90INS1_16FlashAttnFwdSm90INS1_25CollectiveMainloopFwdSm90ILi2EN4cute5tupleIJNS5_1CILi1EEES8_S8_EEENS6_IJNS7_ILi128EEENS7_ILi160EEENS7_ILi192EEEEEELi128ENS_12float_e4m3_tEfNS_4arch4Sm90ELb1ELb0ELb0ELb1ELb0ELb1ELb0ELb1ELb1ELb1ELb1ELb0EEENS1_21CollectiveEpilogueFwdINS6_IJSA_SA_SB_EEES9_NS_10bfloat16_tESG_Li256ELb1ELb1ELb1ELb1EEENS1_36VarlenDynamicPersistentTileSchedulerILi128ELi160ELi256ELi128ELb1ELb1ELb1ELb1ELb1ELb1EEEEEEEEEvNT_6ParamsE,@"STO_CUDA_ENTRY STV_DEFAULT"
_ZN7cutlass13device_kernelIN5flash11enable_sm90INS1_16FlashAttnFwdSm90INS1_25CollectiveMainloopFwdSm90ILi2EN4cute5tupleIJNS5_1CILi1EEES8_S8_EEENS6_IJNS7_ILi128EEENS7_ILi160EEENS7_ILi192EEEEEELi128ENS_12float_e4m3_tEfNS_4arch4Sm90ELb1ELb0ELb0ELb1ELb0ELb1ELb0ELb1ELb1ELb1ELb1ELb0EEENS1_21CollectiveEpilogueFwdINS6_IJSA_SA_SB_EEES9_NS_10bfloat16_tESG_Li256ELb1ELb1ELb1ELb1EEENS1_36VarlenDynamicPersistentTileSchedulerILi128ELi160ELi256ELi128ELb1ELb1ELb1ELb1ELb1ELb1EEEEEEEEEvNT_6ParamsE:
        /* <DEDUP_REMOVED lines=24> */
.L_x_2285:
[----:B------:R-:W-:Y:S05]  /*0180*/  BSYNC B0 ;  /* 0x0000000000007941 */ /* 0x000fea0003800000 */
.L_x_2284:
        /* <DEDUP_REMOVED lines=41> */
.L_x_2286:
        /* <DEDUP_REMOVED lines=22> */
.L_x_2287:
        /* <DEDUP_REMOVED lines=18> */
.L_x_2288:
        /* <DEDUP_REMOVED lines=22> */
.L_x_2289:
        /* <DEDUP_REMOVED lines=22> */
.L_x_2290:
        /* <DEDUP_REMOVED lines=8> */
.L_x_2293:
        /* <DEDUP_REMOVED lines=24> */
[----:B------:R-:W-:Y:S02]  /*0b60*/  R2UR UR52, R16 ;  /* 0x00000000103472ca */ /* 0x000fe400000e0000 */
        /* <DEDUP_REMOVED lines=16> */
[----:B------:R-:W-:Y:S01]  /*0c70*/  STL [R1+0x10], R12 ;  /* 0x0000100c01007387 */ /* 0x000fe20000100800 */
[----:B------:R-:W-:Y:S01]  /*0c80*/  SHF.R.S32.HI R214, RZ, 0x4, R8 ;  /* 0x00000004ffd67819 */ /* 0x000fe20000011408 */
[----:B------:R-:W-:Y:S01]  /*0c90*/  IMAD.SHL.U32 R22, R12, 0x8, RZ ;  /* 0x000000080c167824 */ /* 0x000fe200078e00ff */
[----:B------:R-:W-:Y:S02]  /*0ca0*/  LOP3.LUT R7, R8, 0x3fffff0, RZ, 0xc0, !PT ;  /* 0x03fffff008077812 */ /* 0x000fe400078ec0ff */
[----:B------:R-:W-:Y:S01]  /*0cb0*/  LOP3.LUT R17, R2, 0xffffff80, RZ, 0xc0, !PT ;  /* 0xffffff8002117812 */ /* 0x000fe200078ec0ff */
[----:B------:R-:W-:Y:S01]  /*0cc0*/  VIADD R192, R22, 0x20 ;  /* 0x0000002016c07836 */ /* 0x000fe20000000000 */
[----:B------:R-:W-:Y:S01]  /*0cd0*/  LOP3.LUT R11, R10, 0xfffffff8, RZ, 0xc0, !PT ;  /* 0xfffffff80a0b7812 */ /* 0x000fe200078ec0ff */
[----:B------:R-:W-:Y:S01]  /*0ce0*/  IMAD.IADD R7, R0, 0x1, -R7 ;  /* 0x0000000100077824 */ /* 0x000fe200078e0a07 */
[----:B------:R-:W-:Y:S01]  /*0cf0*/  LOP3.LUT R19, R4, 0xfffffffc, RZ, 0xc0, !PT ;  /* 0xfffffffc04137812 */ /* 0x000fe200078ec0ff */
[C---:B------:R-:W-:Y:S01]  /*0d00*/  IMAD.IADD R24, R0.reuse, 0x1, -R17 ;  /* 0x0000000100187824 */ /* 0x040fe200078e0a11 */
[--C-:B------:R-:W-:Y:S01]  /*0d10*/  SHF.R.S32.HI R3, RZ, 0x2, R4.reuse ;  /* 0x00000002ff037819 */ /* 0x100fe20000011404 */
[----:B------:R-:W-:Y:S01]  /*0d20*/  IMAD.IADD R216, R0, 0x1, -R11 ;  /* 0x0000000100d87824 */ /* 0x000fe200078e0a0b */
[----:B------:R-:W-:Y:S01]  /*0d30*/  SHF.R.S32.HI R6, RZ, 0x1f, R4 ;  /* 0x0000001fff067819 */ /* 0x000fe20000011404 */
[----:B------:R-:W-:Y:S01]  /*0d40*/  VIADD R195, R22, 0x40 ;  /* 0x0000004016c37836 */ /* 0x000fe20000000000 */
[----:B------:R-:W-:Y:S01]  /*0d50*/  LEA.HI R8, R8, R214, RZ, 0x1 ;  /* 0x000000d608087211 */ /* 0x000fe200078f08ff */
[----:B------:R-:W-:Y:S01]  /*0d60*/  STL [R1+0x1c], R24 ;  /* 0x00001c1801007387 */ /* 0x000fe20000100800 */
[----:B------:R-:W-:Y:S01]  /*0d70*/  IADD3 R19, R0, -R19, RZ ;  /* 0x8000001300137210 */ /* 0x000fe20007ffe0ff */
[----:B------:R-:W-:Y:S01]  /*0d80*/  VIADD R196, R22, 0x50 ;  /* 0x0000005016c47836 */ /* 0x000fe20000000000 */
[----:B------:R-:W-:Y:S01]  /*0d90*/  LOP3.LUT R0, R9, 0xfffffc00, RZ, 0xc0, !PT ;  /* 0xfffffc0009007812 */ /* 0x000fe200078ec0ff */
[----:B------:R-:W-:Y:S01]  /*0da0*/  IMAD.SHL.U32 R207, R216, 0x8, RZ ;  /* 0x00000008d8cf7824 */ /* 0x000fe200078e00ff */
[----:B------:R-:W-:Y:S01]  /*0db0*/  LEA.HI R6, R6, R3, RZ, 0x2 ;  /* 0x0000000306067211 */ /* 0x000fe200078f10ff */
[----:B------:R-:W-:Y:S01]  /*0dc0*/  VIADD R193, R22, 0x30 ;  /* 0x0000003016c17836 */ /* 0x000fe20000000000 */
[----:B------:R-:W-:Y:S01]  /*0dd0*/  LOP3.LUT R9, R8, 0x1ffffffe, RZ, 0xc0, !PT ;  /* 0x1ffffffe08097812 */ /* 0x000fe200078ec0ff */
[----:B------:R-:W-:Y:S01]  /*0de0*/  IMAD R0, R7, 0x40, R0 ;  /* 0x0000004007007824 */ /* 0x000fe200078e0200 */
[----:B------:R-:W-:Y:S01]  /*0df0*/  SHF.R.S32.HI R188, RZ, 0x1, R5 ;  /* 0x00000001ffbc7819 */ /* 0x000fe20000011405 */
[----:B------:R-:W-:Y:S01]  /*0e00*/  VIADD R215, R207, 0x40 ;  /* 0x00000040cfd77836 */ /* 0x000fe20000000000 */
[----:B------:R-:W-:Y:S01]  /*0e10*/  LOP3.LUT R6, R6, 0xfffffffc, RZ, 0xc0, !PT ;  /* 0xfffffffc06067812 */ /* 0x000fe200078ec0ff */
[----:B------:R-:W-:Y:S01]  /*0e20*/  IMAD.IADD R9, R214, 0x1, -R9 ;  /* 0x00000001d6097824 */ /* 0x000fe200078e0a09 */
[----:B------:R-:W-:Y:S01]  /*0e30*/  SHF.R.S32.HI R7, RZ, 0x1f, R5 ;  /* 0x0000001fff077819 */ /* 0x000fe20000011405 */
[----:B------:R-:W-:Y:S01]  /*0e40*/  VIADD R221, R188, 0x80 ;  /* 0x00000080bcdd7836 */ /* 0x000fe20000000000 */
[-C--:B------:R-:W-:Y:S01]  /*0e50*/  LEA.HI R5, R5, R188.reuse, RZ, 0x1 ;  /* 0x000000bc05057211 */ /* 0x080fe200078f08ff */
[----:B------:R-:W-:Y:S01]  /*0e60*/  IMAD.IADD R6, R3, 0x1, -R6 ;  /* 0x0000000103067824 */ /* 0x000fe200078e0a06 */
[----:B------:R-:W-:Y:S01]  /*0e70*/  LEA.HI R7, R7, R188, RZ, 0x3 ;  /* 0x000000bc07077211 */ /* 0x000fe200078f18ff */
[----:B------:R-:W-:Y:S01]  /*0e80*/  IMAD R3, R9, 0x8, R0 ;  /* 0x0000000809037824 */ /* 0x000fe200078e0200 */
[----:B------:R-:W-:Y:S01]  /*0e90*/  SHF.R.S32.HI R0, RZ, 0x1f, R221 ;  /* 0x0000001fff007819 */ /* 0x000fe200000114dd */
[----:B------:R-:W-:Y:S01]  /*0ea0*/  IMAD.SHL.U32 R198, R6, 0x80, RZ ;  /* 0x0000008006c67824 */ /* 0x000fe200078e00ff */
[----:B------:R-:W-:-:S02]  /*0eb0*/  LEA.HI R11, R221, R221, RZ, 0x1 ;  /* 0x000000dddd0b7211 */ /* 0x000fc400078f08ff */
[----:B------:R0:W-:Y:S01]  /*0ec0*/  STL [R1+0x70], R3 ;  /* 0x0000700301007387 */ /* 0x0001e20000100800 */
[----:B------:R-:W-:Y:S02]  /*0ed0*/  LOP3.LUT R7, R7, 0xfffffff8, RZ, 0xc0, !PT ;  /* 0xfffffff807077812 */ /* 0x000fe400078ec0ff */
[----:B------:R-:W-:Y:S02]  /*0ee0*/  LOP3.LUT R4, R11, 0x3fffffe, RZ, 0xc0, !PT ;  /* 0x03fffffe0b047812 */ /* 0x000fe400078ec0ff */
[----:B------:R-:W-:Y:S01]  /*0ef0*/  LOP3.LUT R5, R5, 0x3fffffe, RZ, 0xc0, !PT ;  /* 0x03fffffe05057812 */ /* 0x000fe200078ec0ff */
[C---:B------:R-:W-:Y:S01]  /*0f00*/  IMAD.IADD R18, R188.reuse, 0x1, -R7 ;  /* 0x00000001bc127824 */ /* 0x040fe200078e0a07 */
[----:B------:R-:W-:Y:S02]  /*0f10*/  IADD3 R4, R221, -R4, RZ ;  /* 0x80000004dd047210 */ /* 0x000fe40007ffe0ff */
[----:B------:R-:W-:Y:S01]  /*0f20*/  SHF.R.S32.HI R25, RZ, 0x7, R2 ;  /* 0x00000007ff197819 */ /* 0x000fe20000011402 */
[----:B------:R-:W-:Y:S01]  /*0f30*/  IMAD.IADD R5, R188, 0x1, -R5 ;  /* 0x00000001bc057824 */ /* 0x000fe200078e0a05 */
[----:B0-----:R-:W-:Y:S01]  /*0f40*/  LEA.HI R3, R0, R221, RZ, 0x3 ;  /* 0x000000dd00037211 */ /* 0x001fe200078f18ff */
[----:B------:R0:W-:Y:S01]  /*0f50*/  STL [R1+0x6c], R18 ;  /* 0x00006c1201007387 */ /* 0x0001e20000100800 */
[----:B------:R-:W-:Y:S01]  /*0f60*/  LEA.HI R0, R19, R19, RZ, 0x1 ;  /* 0x0000001313007211 */ /* 0x000fe200078f08ff */
[----:B------:R-:W-:Y:S01]  /*0f70*/  IMAD R5, R214, 0x8, R5 ;  /* 0x00000008d6057824 */ /* 0x000fe200078e0205 */
[----:B------:R-:W-:Y:S01]  /*0f80*/  LEA.HI R2, R2, R25, RZ, 0x1 ;  /* 0x0000001902027211 */ /* 0x000fe200078f08ff */
[----:B------:R-:W-:Y:S01]  /*0f90*/  IMAD.SHL.U32 R8, R3, 0x40, RZ ;  /* 0x0000004003087824 */ /* 0x000fe200078e00ff */
[----:B------:R-:W-:Y:S01]  /*0fa0*/  LOP3.LUT R0, R0, 0x1ffffffe, RZ, 0xc0, !PT ;  /* 0x1ffffffe00007812 */ /* 0x000fe200078ec0ff */
[----:B------:R-:W-:Y:S01]  /*0fb0*/  IMAD.IADD R3, R22, 0x1, R192 ;  /* 0x0000000116037824 */ /* 0x000fe200078e02c0 */
[----:B------:R-:W-:Y:S01]  /*0fc0*/  LOP3.LUT R198, R198, 0x180, RZ, 0xc0, !PT ;  /* 0x00000180c6c67812 */ /* 0x000fe200078ec0ff */
[----:B------:R-:W-:Y:S01]  /*0fd0*/  IMAD.SHL.U32 R200, R5, 0x40, RZ ;  /* 0x0000004005c87824 */ /* 0x000fe200078e00ff */
[----:B------:R-:W-:Y:S01]  /*0fe0*/  LOP3.LUT R9, R8, 0xfffffe00, RZ, 0xc0, !PT ;  /* 0xfffffe0008097812 */ /* 0x000fe200078ec0ff */
[----:B------:R-:W-:Y:S01]  /*0ff0*/  IMAD.IADD R211, R19, 0x1, -R0 ;  /* 0x0000000113d37824 */ /* 0x000fe200078e0a00 */
[----:B------:R-:W-:Y:S01]  /*1000*/  SHF.R.S32.HI R0, RZ, 0x1f, R3 ;  /* 0x0000001fff007819 */ /* 0x000fe20000011403 */
[----:B------:R-:W-:Y:S01]  /*1010*/  IMAD.MOV.U32 R5, RZ, RZ, R13 ;  /* 0x000000ffff057224 */ /* 0x000fe200078e000d */
[----:B------:R-:W-:Y:S01]  /*1020*/  LOP3.LUT R2, R2, 0x3fffffe, RZ, 0xc0, !PT ;  /* 0x03fffffe02027812 */ /* 0x000fe200078ec0ff */
[----:B------:R-:W-:Y:S01]  /*1030*/  IMAD R202, R4, 0x40, R9 ;  /* 0x0000004004ca7824 */ /* 0x000fe200078e0209 */
[----:B------:R-:W-:Y:S01]  /*1040*/  SHF.R.S32.HI R4, RZ, 0x1f, R24 ;  /* 0x0000001fff047819 */ /* 0x000fe20000011418 */
[----:B------:R-:W-:Y:S01]  /*1050*/  IMAD.IADD R9, R22, 0x1, R195 ;  /* 0x0000000116097824 */ /* 0x000fe200078e02c3 */
[----:B------:R-:W-:-:S02]  /*1060*/  LEA.HI R19, R0, R3, RZ, 0x4 ;  /* 0x0000000300137211 */ /* 0x000fc400078f20ff */
[----:B------:R-:W-:Y:S01]  /*1070*/  LEA.HI R17, R0, R3, RZ, 0x6 ;  /* 0x0000000300117211 */ /* 0x000fe200078f30ff */
[----:B------:R-:W-:Y:S01]  /*1080*/  IMAD.SHL.U32 R0, R18, 0x80, RZ ;  /* 0x0000008012007824 */ /* 0x000fe200078e00ff */
[-C--:B------:R-:W-:Y:S01]  /*1090*/  LEA.HI R8, R4, R24.reuse, RZ, 0x2 ;  /* 0x0000001804087211 */ /* 0x080fe200078f10ff */
[----:B0-----:R-:W-:Y:S01]  /*10a0*/  IMAD.SHL.U32 R18, R12, 0x10, RZ ;  /* 0x000000100c127824 */ /* 0x001fe200078e00ff */
[----:B------:R-:W-:Y:S01]  /*10b0*/  LEA.HI R4, R4, R24, RZ, 0x5 ;  /* 0x0000001804047211 */ /* 0x000fe200078f28ff */
[----:B------:R-:W-:Y:S01]  /*10c0*/  IMAD.SHL.U32 R17, R17, 0x80, RZ ;  /* 0x0000008011117824 */ /* 0x000fe200078e00ff */
[--C-:B------:R-:W-:Y:S02]  /*10d0*/  SHF.R.S32.HI R7, RZ, 0x2, R8.reuse ;  /* 0x00000002ff077819 */ /* 0x100fe40000011408 */
[----:B------:R-:W-:Y:S02]  /*10e0*/  SHF.R.S32.HI R12, RZ, 0x1f, R8 ;  /* 0x0000001fff0c7819 */ /* 0x000fe40000011408 */
[----:B------:R-:W-:-:S02]  /*10f0*/  LOP3.LUT R3, R0, 0x380, RZ, 0xc0, !PT ;  /* 0x0000038000037812 */ /* 0x000fc400078ec0ff */
[----:B------:R-:W-:Y:S02]  /*1100*/  LEA.HI R12, R12, R7, RZ, 0x3 ;  /* 0x000000070c0c7211 */ /* 0x000fe400078f18ff */
[----:B------:R-:W-:Y:S02]  /*1110*/  SHF.R.U32.HI R0, RZ, 0x3, R3 ;  /* 0x00000003ff007819 */ /* 0x000fe40000011603 */
[----:B------:R-:W-:Y:S02]  /*1120*/  LOP3.LUT R3, R3, 0x10, R18, 0xf8, !PT ;  /* 0x0000001003037812 */ /* 0x000fe400078ef812 */
[----:B------:R-:W-:Y:S02]  /*1130*/  LOP3.LUT R12, R12, 0xfffffff8, RZ, 0xc0, !PT ;  /* 0xfffffff80c0c7812 */ /* 0x000fe400078ec0ff */
[----:B------:R-:W-:Y:S02]  /*1140*/  LOP3.LUT R3, R3, R0, RZ, 0x3c, !PT ;  /* 0x0000000003037212 */ /* 0x000fe400078e3cff */
[----:B------:R-:W-:-:S02]  /*1150*/  IADD3 R7, R7, -R12, RZ ;  /* 0x8000000c07077210 */ /* 0x000fc40007ffe0ff */
[----:B------:R-:W-:Y:S01]  /*1160*/  SHF.R.S32.HI R4, RZ, 0x5, R4 ;  /* 0x00000005ff047819 */ /* 0x000fe20000011404 */
[----:B------:R-:W-:Y:S01]  /*1170*/  IMAD R214, R214, 0x400, R3 ;  /* 0x00000400d6d67824 */ /* 0x000fe200078e0203 */
[----:B------:R-:W-:Y:S01]  /*1180*/  LOP3.LUT R0, R198, 0x30, R19, 0xf8, !PT ;  /* 0x00000030c6007812 */ /* 0x000fe200078ef813 */
[----:B------:R-:W-:Y:S01]  /*1190*/  IMAD.MOV.U32 R3, RZ, RZ, 0x20 ;  /* 0x00000020ff037424 */ /* 0x000fe200078e00ff */
[----:B------:R-:W-:Y:S01]  /*11a0*/  SHF.R.U32.HI R199, RZ, 0x3, R198 ;  /* 0x00000003ffc77819 */ /* 0x000fe200000116c6 */
[----:B------:R-:W-:Y:S01]  /*11b0*/  IMAD R7, R4, 0x10, R7 ;  /* 0x0000001004077824 */ /* 0x000fe200078e0207 */
[----:B------:R-:W-:Y:S02]  /*11c0*/  SHF.R.S32.HI R20, RZ, 0x1f, R9 ;  /* 0x0000001fff147819 */ /* 0x000fe40000011409 */
[----:B------:R-:W-:Y:S02]  /*11d0*/  LOP3.LUT R17, R17, 0xffffe000, RZ, 0xc0, !PT ;  /* 0xffffe00011117812 */ /* 0x000fe400078ec0ff */
[----:B------:R-:W-:-:S02]  /*11e0*/  LOP3.LUT R0, R0, R199, RZ, 0x3c, !PT ;  /* 0x000000c700007212 */ /* 0x000fc400078e3cff */
[----:B------:R-:W-:Y:S02]  /*11f0*/  IADD3 R2, R25, -R2, RZ ;  /* 0x8000000219027210 */ /* 0x000fe40007ffe0ff */
[CC--:B------:R-:W-:Y:S02]  /*1200*/  LEA.HI R21, R20.reuse, R9.reuse, RZ, 0x4 ;  /* 0x0000000914157211 */ /* 0x0c0fe400078f20ff */
[----:B------:R-:W-:Y:S01]  /*1210*/  LEA.HI R9, R20, R9, RZ, 0x6 ;  /* 0x0000000914097211 */ /* 0x000fe200078f30ff */
[----:B------:R-:W-:Y:S01]  /*1220*/  IMAD R12, R2, 0x40, R7 ;  /* 0x00000040020c7824 */ /* 0x000fe200078e0207 */
[----:B------:R-:W-:Y:S01]  /*1230*/  SHF.R.S32.HI R11, RZ, 0x1, R11 ;  /* 0x00000001ff0b7819 */ /* 0x000fe2000001140b */
[----:B------:R-:W-:Y:S01]  /*1240*/  IMAD.MOV.U32 R7, RZ, RZ, R15 ;  /* 0x000000ffff077224 */ /* 0x000fe200078e000f */
[-C--:B------:R-:W-:Y:S01]  /*1250*/  IADD3 R25, R0, R200.reuse, R17 ;  /* 0x000000c800197210 */ /* 0x080fe20007ffe011 */
[----:B------:R-:W-:Y:S01]  /*1260*/  IMAD.SHL.U32 R9, R9, 0x80, RZ ;  /* 0x0000008009097824 */ /* 0x000fe200078e00ff */
[----:B------:R-:W-:Y:S01]  /*1270*/  SHF.R.S32.HI R0, RZ, 0x3, R10 ;  /* 0x00000003ff007819 */ /* 0x000fe2000001140a */
[----:B------:R-:W-:Y:S01]  /*1280*/  IMAD.SHL.U32 R11, R11, 0x80, RZ ;  /* 0x000000800b0b7824 */ /* 0x000fe200078e00ff */
[----:B------:R-:W-:Y:S01]  /*1290*/  LOP3.LUT R8, R8, 0x7ffffffc, RZ, 0xc0, !PT ;  /* 0x7ffffffc08087812 */ /* 0x000fe200078ec0ff */
[----:B------:R-:W-:Y:S01]  /*12a0*/  STL [R1+0x68], R12 ;  /* 0x0000680c01007387 */ /* 0x000fe20000100800 */
[----:B------:R-:W-:Y:S01]  /*12b0*/  SHF.R.S32.HI R0, RZ, 0x1f, R196 ;  /* 0x0000001fff007819 */ /* 0x000fe200000114c4 */
[----:B------:R-:W-:Y:S01]  /*12c0*/  IMAD.MOV.U32 R17, RZ, RZ, RZ ;  /* 0x000000ffff117224 */ /* 0x000fe200078e00ff */
[----:B------:R-:W-:Y:S01]  /*12d0*/  LOP3.LUT R4, R198, 0x30, R21, 0xf8, !PT ;  /* 0x00000030c6047812 */ /* 0x000fe200078ef815 */
[----:B------:R-:W-:Y:S01]  /*12e0*/  IMAD.IADD R8, R24, 0x1, -R8 ;  /* 0x0000000118087824 */ /* 0x000fe200078e0a08 */
[----:B------:R-:W-:Y:S01]  /*12f0*/  SHF.R.S32.HI R2, RZ, 0x1f, R207 ;  /* 0x0000001fff027819 */ /* 0x000fe200000114cf */
[----:B------:R0:W-:Y:S01]  /*1300*/  STL [R1+0x58], R0 ;  /* 0x0000580001007387 */ /* 0x0001e20000100800 */
[----:B------:R-:W-:Y:S01]  /*1310*/  LOP3.LUT R2, R198, 0x30, R18, 0xf8, !PT ;  /* 0x00000030c6027812 */ /* 0x000fe200078ef812 */
[----:B------:R-:W-:Y:S01]  /*1320*/  IMAD.SHL.U32 R208, R8, 0x2, RZ ;  /* 0x0000000208d07824 */ /* 0x000fe200078e00ff */
[----:B------:R-:W-:Y:S01]  /*1330*/  LOP3.LUT R9, R9, 0xffffe000, RZ, 0xc0, !PT ;  /* 0xffffe00009097812 */ /* 0x000fe200078ec0ff */
[----:B------:R-:W-:Y:S01]  /*1340*/  IMAD R211, R211, 0x8, R12 ;  /* 0x00000008d3d37824 */ /* 0x000fe200078e020c */
[-C--:B------:R-:W-:Y:S01]  /*1350*/  LOP3.LUT R4, R4, R199.reuse, RZ, 0x3c, !PT ;  /* 0x000000c704047212 */ /* 0x080fe200078e3cff */
[C---:B------:R-:W-:Y:S01]  /*1360*/  VIADD R232, R208.reuse, 0x38 ;  /* 0x00000038d0e87836 */ /* 0x040fe20000000000 */
[----:B------:R-:W-:Y:S01]  /*1370*/  LOP3.LUT R201, R11, 0x180, RZ, 0xc0, !PT ;  /* 0x000001800bc97812 */ /* 0x000fe200078ec0ff */
[----:B------:R-:W-:Y:S01]  /*1380*/  VIADD R229, R208, 0x50 ;  /* 0x00000050d0e57836 */ /* 0x000fe20000000000 */
[-C--:B------:R-:W-:Y:S01]  /*1390*/  LOP3.LUT R11, R2, R199.reuse, RZ, 0x3c, !PT ;  /* 0x000000c7020b7212 */ /* 0x080fe200078e3cff */
[C---:B------:R-:W-:Y:S01]  /*13a0*/  VIADD R237, R208.reuse, 0x10 ;  /* 0x00000010d0ed7836 */ /* 0x040fe20000000000 */
[----:B0-----:R-:W-:Y:S01]  /*13b0*/  SHF.R.S32.HI R0, RZ, 0x1f, R215 ;  /* 0x0000001fff007819 */ /* 0x001fe200000114d7 */
[----:B------:R-:W-:Y:S01]  /*13c0*/  VIADD R234, R208, 0x28 ;  /* 0x00000028d0ea7836 */ /* 0x000fe20000000000 */
[----:B------:R-:W-:Y:S01]  /*13d0*/  LOP3.LUT R0, R198, 0x10, R18, 0xf8, !PT ;  /* 0x00000010c6007812 */ /* 0x000fe200078ef812 */
[----:B------:R-:W-:Y:S01]  /*13e0*/  VIADD R231, R208, 0x40 ;  /* 0x00000040d0e77836 */ /* 0x000fe20000000000 */
[-C--:B------:R-:W-:Y:S01]  /*13f0*/  IADD3 R27, R4, R200.reuse, R9 ;  /* 0x000000c8041b7210 */ /* 0x080fe20007ffe009 */
[C---:B------:R-:W-:Y:S01]  /*1400*/  VIADD R228, R208.reuse, 0x58 ;  /* 0x00000058d0e47836 */ /* 0x040fe20000000000 */
[----:B------:R-:W-:Y:S01]  /*1410*/  SHF.R.S32.HI R8, RZ, 0x4, R19 ;  /* 0x00000004ff087819 */ /* 0x000fe20000011413 */
[C---:B------:R-:W-:Y:S01]  /*1420*/  VIADD R225, R208.reuse, 0x70 ;  /* 0x00000070d0e17836 */ /* 0x040fe20000000000 */
[----:B------:R-:W-:Y:S01]  /*1430*/  SHF.R.S32.HI R4, RZ, 0x4, R21 ;  /* 0x00000004ff047819 */ /* 0x000fe20000011415 */
[----:B------:R-:W-:Y:S01]  /*1440*/  VIADD R236, R208, 0x18 ;  /* 0x00000018d0ec7836 */ /* 0x000fe20000000000 */
[----:B------:R-:W-:Y:S01]  /*1450*/  LOP3.LUT R9, R0, R199, RZ, 0x3c, !PT ;  /* 0x000000c700097212 */ /* 0x000fe200078e3cff */
[----:B------:R-:W-:Y:S01]  /*1460*/  STL [R1+0xc], R8 ;  /* 0x00000c0801007387 */ /* 0x000fe20000100800 */
[----:B------:R-:W-:Y:S01]  /*1470*/  IADD3 R0, R16, R200, R11 ;  /* 0x000000c810007210 */ /* 0x000fe20007ffe00b */
[C---:B------:R-:W-:Y:S01]  /*1480*/  VIADD R233, R208.reuse, 0x30 ;  /* 0x00000030d0e97836 */ /* 0x040fe20000000000 */
[C---:B------:R-:W-:Y:S01]  /*1490*/  IADD3 R235, R208.reuse, 0x20, RZ ;  /* 0x00000020d0eb7810 */ /* 0x040fe20007ffe0ff */
[----:B------:R-:W-:Y:S01]  /*14a0*/  STL [R1+0x18], R4 ;  /* 0x0000180401007387 */ /* 0x000fe20000100800 */
[----:B------:R-:W-:Y:S01]  /*14b0*/  IADD3 R226, R208, 0x68, RZ ;  /* 0x00000068d0e27810 */ /* 0x000fe20007ffe0ff */
[----:B------:R-:W-:Y:S01]  /*14c0*/  IMAD.IADD R210, R200, 0x1, R9 ;  /* 0x00000001c8d27824 */ /* 0x000fe200078e0209 */
[----:B------:R-:W-:Y:S01]  /*14d0*/  LOP3.LUT P0, RZ, R6, 0x2, RZ, 0xc0, !PT ;  /* 0x0000000206ff7812 */ /* 0x000fe2000780c0ff */
[----:B------:R0:W-:Y:S01]  /*14e0*/  STL [R1+0x64], R0 ;  /* 0x0000640001007387 */ /* 0x0001e20000100800 */
[----:B------:R-:W-:Y:S01]  /*14f0*/  SHF.R.S32.HI R2, RZ, 0x1f, R237 ;  /* 0x0000001fff027819 */ /* 0x000fe200000114ed */
[C---:B------:R-:W-:Y:S01]  /*1500*/  VIADD R230, R208.reuse, 0x48 ;  /* 0x00000048d0e67836 */ /* 0x040fe20000000000 */
[----:B------:R-:W-:Y:S01]  /*1510*/  SHF.R.S32.HI R2, RZ, 0x1f, R234 ;  /* 0x0000001fff027819 */ /* 0x000fe200000114ea */
[C---:B------:R-:W-:Y:S01]  /*1520*/  VIADD R227, R208.reuse, 0x60 ;  /* 0x00000060d0e37836 */ /* 0x040fe20000000000 */
[----:B------:R-:W-:Y:S01]  /*1530*/  SEL R3, R3, 0xffffffe0, !P0 ;  /* 0xffffffe003037807 */ /* 0x000fe20004000000 */
[----:B------:R-:W-:Y:S01]  /*1540*/  VIADD R224, R208, 0x78 ;  /* 0x00000078d0e07836 */ /* 0x000fe20000000000 */
[----:B------:R-:W-:Y:S01]  /*1550*/  SHF.R.S32.HI R2, RZ, 0x1f, R231 ;  /* 0x0000001fff027819 */ /* 0x000fe200000114e7 */
[----:B------:R-:W-:Y:S01]  /*1560*/  IMAD.MOV.U32 R6, RZ, RZ, R14 ;  /* 0x000000ffff067224 */ /* 0x000fe200078e000e */
[----:B------:R-:W-:Y:S01]  /*1570*/  SHF.R.S32.HI R2, RZ, 0x1f, R228 ;  /* 0x0000001fff027819 */ /* 0x000fe200000114e4 */
[----:B------:R-:W-:Y:S01]  /*1580*/  IMAD.IADD R213, R3, 0x1, R210 ;  /* 0x0000000103d57824 */ /* 0x000fe200078e02d2 */
[----:B0-----:R-:W-:-:S02]  /*1590*/  SHF.R.S32.HI R0, RZ, 0x1f, R235 ;  /* 0x0000001fff007819 */ /* 0x001fc400000114eb */
[----:B------:R-:W-:Y:S02]  /*15a0*/  SHF.R.S32.HI R0, RZ, 0x1f, R232 ;  /* 0x0000001fff007819 */ /* 0x000fe400000114e8 */
[----:B------:R-:W-:Y:S02]  /*15b0*/  SHF.R.S32.HI R0, RZ, 0x1f, R229 ;  /* 0x0000001fff007819 */ /* 0x000fe400000114e5 */
[----:B------:R-:W-:Y:S01]  /*15c0*/  SHF.R.S32.HI R0, RZ, 0x1f, R226 ;  /* 0x0000001fff007819 */ /* 0x000fe200000114e2 */
[C---:B------:R-:W-:Y:S01]  /*15d0*/  IMAD.IADD R0, R16.reuse, 0x1, R25 ;  /* 0x0000000110007824 */ /* 0x040fe200078e0219 */
[----:B------:R-:W-:Y:S01]  /*15e0*/  SHF.R.S32.HI R2, RZ, 0x1f, R225 ;  /* 0x0000001fff027819 */ /* 0x000fe200000114e1 */
[----:B------:R-:W-:Y:S01]  /*15f0*/  IMAD.IADD R2, R16, 0x1, R27 ;  /* 0x0000000110027824 */ /* 0x000fe200078e021b */
[----:B------:R-:W-:Y:S02]  /*1600*/  SHF.R.S32.HI R4, RZ, 0x1f, R236 ;  /* 0x0000001fff047819 */ /* 0x000fe400000114ec */
[----:B------:R0:W-:Y:S01]  /*1610*/  STL [R1+0x60], R0 ;  /* 0x0000600001007387 */ /* 0x0001e20000100800 */
[----:B------:R-:W-:-:S02]  /*1620*/  SHF.R.S32.HI R4, RZ, 0x1f, R233 ;  /* 0x0000001fff047819 */ /* 0x000fc400000114e9 */
[----:B------:R-:W-:Y:S01]  /*1630*/  SHF.R.S32.HI R4, RZ, 0x1f, R230 ;  /* 0x0000001fff047819 */ /* 0x000fe200000114e6 */
[----:B------:R1:W-:Y:S01]  /*1640*/  STL [R1+0x5c], R2 ;  /* 0x00005c0201007387 */ /* 0x0003e20000100800 */
[----:B------:R-:W-:Y:S02]  /*1650*/  SHF.R.S32.HI R4, RZ, 0x1f, R227 ;  /* 0x0000001fff047819 */ /* 0x000fe400000114e3 */
[----:B------:R-:W-:Y:S02]  /*1660*/  SHF.R.S32.HI R223, RZ, 0x1f, R188 ;  /* 0x0000001fffdf7819 */ /* 0x000fe400000114bc */
[----:B------:R-:W-:Y:S02]  /*1670*/  IADD3 R194, R22, 0x10, RZ ;  /* 0x0000001016c27810 */ /* 0x000fe40007ffe0ff */
[----:B0-----:R-:W-:Y:S02]  /*1680*/  IADD3 R0, R3, UR52, R210 ;  /* 0x0000003403007c10 */ /* 0x001fe4000fffe0d2 */
[----:B------:R-:W-:-:S03]  /*1690*/  SHF.R.S32.HI R4, RZ, 0x1f, R224 ;  /* 0x0000001fff047819 */ /* 0x000fc600000114e0 */
[----:B------:R1:W-:Y:S04]  /*16a0*/  STL [R1], R0 ;  /* 0x0000000001007387 */ /* 0x0003e80000100800 */
.L_x_2510:
[----:B01--4-:R-:W0:Y:S02]  /*16b0*/  LDC.64 R2, c[0x0][0xc88] ;  /* 0x00032200ff027b82 */ /* 0x013e240000000a00 */
[----:B0-----:R-:W-:-:S05]  /*16c0*/  IMAD.WIDE R2, R7, 0x4, R2 ;  /* 0x0000000407027825 */ /* 0x001fca00078e0202 */
[----:B--2---:R-:W2:Y:S01]  /*16d0*/  LDG.E R212, desc[UR54][R2.64] ;  /* 0x0000003602d47981 */ /* 0x004ea2000c1e1900 */
[----:B------:R-:W-:Y:S05]  /*16e0*/  YIELD ;  /* 0x0000000000007946 */ /* 0x000fea0003800000 */
[----:B------:R-:W-:Y:S01]  /*16f0*/  ULDC.64 UR4, c[0x0][0xa28] ;  /* 0x00028a0000047ab9 */ /* 0x000fe20000000a00 */
[----:B------:R-:W-:Y:S01]  /*1700*/  ULDC.64 UR8, c[0x0][0xa18] ;  /* 0x0002860000087ab9 */ /* 0x000fe20000000a00 */
[----:B------:R-:W-:Y:S01]  /*1710*/  ISETP.NE.U32.AND P1, PT, RZ, UR4, PT ;  /* 0x00000004ff007c0c */ /* 0x000fe2000bf25070 */
[----:B------:R-:W-:Y:S01]  /*1720*/  ULDC.64 UR6, c[0x0][0xa08] ;  /* 0x0002820000067ab9 */ /* 0x000fe20000000a00 */
[----:B------:R-:W-:Y:S01]  /*1730*/  MOV R4, RZ ;  /* 0x000000ff00047202 */ /* 0x000fe20000000f00 */
[----:B---3-5:R-:W-:Y:S01]  /*1740*/  IMAD.MOV.U32 R26, RZ, RZ, RZ ;  /* 0x000000ffff1a7224 */ /* 0x028fe200078e00ff */
        /* <DEDUP_REMOVED lines=29> */
[----:B0-----:R-:W-:Y:S06]  /*1920*/  @P2 BRA `(.L_x_2295) ;  /* 0x0000000000242947 */ /* 0x001fec0003800000 */
        /* <DEDUP_REMOVED lines=9> */
.L_x_2295:
[----:B------:R-:W-:Y:S01]  /*19c0*/  ULDC.64 UR4, c[0x0][0xa20] ;  /* 0x0002880000047ab9 */ /* 0x000fe20000000a00 */
[C---:B------:R-:W-:Y:S02]  /*19d0*/  LOP3.LUT R3, R6.reuse, 0xff000000, RZ, 0xc0, !PT ;  /* 0xff00000006037812 */ /* 0x040fe400078ec0ff */
[----:B------:R-:W-:Y:S02]  /*19e0*/  ISETP.NE.U32.AND P1, PT, RZ, UR4, PT ;  /* 0x00000004ff007c0c */ /* 0x000fe4000bf25070 */
[C---:B------:R-:W-:Y:S02]  /*19f0*/  LOP3.LUT R0, R6.reuse, 0xff0000, RZ, 0xc0, !PT ;  /* 0x00ff000006007812 */ /* 0x040fe400078ec0ff */
[----:B------:R-:W-:Y:S02]  /*1a00*/  ISETP.NE.AND.EX P1, PT, RZ, UR5, PT, P1 ;  /* 0x00000005ff007c0c */ /* 0x000fe4000bf25310 */
[----:B------:R-:W-:Y:S02]  /*1a10*/  SHF.R.U32.HI R3, RZ, 0x8, R3 ;  /* 0x00000008ff037819 */ /* 0x000fe40000011603 */
[----:B------:R-:W-:-:S02]  /*1a20*/  LOP3.LUT R209, R6, 0xffff, RZ, 0xc0, !PT ;  /* 0x0000ffff06d17812 */ /* 0x000fc400078ec0ff */
[----:B------:R-:W-:-:S07]  /*1a30*/  LEA.HI R217, R0, R3, RZ, 0x10 ;  /* 0x0000000300d97211 */ /* 0x000fce00078f80ff */
[----:B------:R-:W-:Y:S05]  /*1a40*/  @!P1 BRA `(.L_x_2296) ;  /* 0x0000000000109947 */ /* 0x000fea0003800000 */
[----:B------:R-:W-:-:S04]  /*1a50*/  IADD3 R6, P0, R218, UR4, RZ ;  /* 0x00000004da067c10 */ /* 0x000fc8000ff1e0ff */
[----:B------:R-:W-:-:S05]  /*1a60*/  IADD3.X R7, R219, UR5, RZ, P0, !PT ;  /* 0x00000005db077c10 */ /* 0x000fca00087fe4ff */
[----:B------:R0:W5:Y:S01]  /*1a70*/  LDG.E R25, desc[UR54][R6.64] ;  /* 0x0000003606197981 */ /* 0x000162000c1e1900 */
[----:B------:R-:W-:Y:S05]  /*1a80*/  BRA `(.L_x_2297) ;  /* 0x0000000000107947 */ /* 0x000fea0003800000 */
.L_x_2296:
[----:B------:R-:W-:Y:S05]  /*1a90*/  @!P0 BRA `(.L_x_2297) ;  /* 0x00000000000c8947 */ /* 0x000fea0003800000 */
[----:B------:R-:W2:Y:S04]  /*1aa0*/  LDG.E R0, desc[UR54][R12.64] ;  /* 0x000000360c007981 */ /* 0x000ea8000c1e1900 */
[----:B------:R-:W2:Y:S02]  /*1ab0*/  LDG.E R25, desc[UR54][R12.64+0x4] ;  /* 0x000004360c197981 */ /* 0x000ea4000c1e1900 */
[----:B--2---:R-:W-:-:S07]  /*1ac0*/  IMAD.IADD R25, R25, 0x1, -R0 ;  /* 0x0000000119197824 */ /* 0x004fce00078e0a00 */
.L_x_2297:
[----:B------:R-:W-:Y:S01]  /*1ad0*/  ULDC.64 UR4, c[0x0][0xa10] ;  /* 0x0002840000047ab9 */ /* 0x000fe20000000a00 */
[----:B------:R-:W1:Y:S01]  /*1ae0*/  LDC R10, c[0x0][0x448] ;  /* 0x00011200ff0a7b82 */ /* 0x000e620000000800 */
[----:B------:R-:W-:-:S04]  /*1af0*/  ISETP.NE.U32.AND P0, PT, RZ, UR4, PT ;  /* 0x00000004ff007c0c */ /* 0x000fc8000bf05070 */
[----:B------:R-:W-:Y:S01]  /*1b00*/  ISETP.NE.AND.EX P0, PT, RZ, UR5, PT, P0 ;  /* 0x00000005ff007c0c */ /* 0x000fe2000bf05300 */
[----:B------:R-:W-:-:S12]  /*1b10*/  ULDC.64 UR4, c[0x0][0xa30] ;  /* 0x00028c0000047ab9 */ /* 0x000fd80000000a00 */
[----:B0-----:R-:W0:Y:S02]  /*1b20*/  @P0 LDC.64 R6, c[0x0][0xa10] ;  /* 0x00028400ff060b82 */ /* 0x001e240000000a00 */
[----:B0-----:R-:W-:-:S05]  /*1b30*/  @P0 IMAD.WIDE R6, R212, 0x4, R6 ;  /* 0x00000004d4060825 */ /* 0x001fca00078e0206 */
[----:B------:R-:W2:Y:S04]  /*1b40*/  @P0 LDG.E R0, desc[UR54][R6.64] ;  /* 0x0000003606000981 */ /* 0x000ea8000c1e1900 */
[----:B------:R0:W2:Y:S01]  /*1b50*/  @P0 LDG.E R3, desc[UR54][R6.64+0x4] ;  /* 0x0000043606030981 */ /* 0x0000a2000c1e1900 */
[----:B------:R-:W-:Y:S01]  /*1b60*/  ISETP.NE.U32.AND P1, PT, RZ, UR4, PT ;  /* 0x00000004ff007c0c */ /* 0x000fe2000bf25070 */
[----:B-----5:R-:W-:-:S03]  /*1b70*/  IMAD.MOV.U32 R144, RZ, RZ, R25 ;  /* 0x000000ffff907224 */ /* 0x020fc600078e0019 */
[----:B------:R-:W-:-:S13]  /*1b80*/  ISETP.NE.AND.EX P1, PT, RZ, UR5, PT, P1 ;  /* 0x00000005ff007c0c */ /* 0x000fda000bf25310 */
[----:B------:R-:W-:-:S04]  /*1b90*/  @P1 IADD3 R8, P2, R218, UR4, RZ ;  /* 0x00000004da081c10 */ /* 0x000fc8000ff5e0ff */
[----:B------:R-:W-:-:S05]  /*1ba0*/  @P1 IADD3.X R9, R219, UR5, RZ, P2, !PT ;  /* 0x00000005db091c10 */ /* 0x000fca00097fe4ff */
[----:B------:R3:W5:Y:S01]  /*1bb0*/  @P1 LDG.E R144, desc[UR54][R8.64] ;  /* 0x0000003608901981 */ /* 0x000762000c1e1900 */
[----:B-1----:R-:W-:Y:S01]  /*1bc0*/  ISETP.NE.AND P1, PT, R10, 0x1, PT ;  /* 0x000000010a00780c */ /* 0x002fe20003f25270 */
[----:B------:R-:W-:Y:S01]  /*1bd0*/  IMAD.SHL.U32 R204, R5, 0x80, RZ ;  /* 0x0000008005cc7824 */ /* 0x000fe200078e00ff */
[----:B------:R-:W-:Y:S01]  /*1be0*/  BSSY B0, `(.L_x_2298) ;  /* 0x0000035000007945 */ /* 0x000fe20003800000 */
[----:B------:R-:W-:Y:S01]  /*1bf0*/  IMAD.IADD R11, R25, 0x1, -R4 ;  /* 0x00000001190b7824 */ /* 0x000fe200078e0a04 */
[----:B------:R-:W-:Y:S02]  /*1c00*/  LOP3.LUT R222, R217, 0xff, RZ, 0xc0, !PT ;  /* 0x000000ffd9de7812 */ /* 0x000fe400078ec0ff */
[----:B------:R-:W-:Y:S02]  /*1c10*/  IADD3 R5, R204, 0x7f, RZ ;  /* 0x0000007fcc057810 */ /* 0x000fe40007ffe0ff */
[----:B------:R-:W-:-:S05]  /*1c20*/  SHF.R.U32.HI R217, RZ, 0x10, R217 ;  /* 0x00000010ffd97819 */ /* 0x000fca00000116d9 */
[----:B------:R-:W1:Y:S08]  /*1c30*/  @P1 LDC R10, c[0x0][0x44c] ;  /* 0x00011300ff0a1b82 */ /* 0x000e700000000800 */
[----:B0-----:R-:W0:Y:S01]  /*1c40*/  @P1 LDC R7, c[0x0][0x450] ;  /* 0x00011400ff071b82 */ /* 0x001e220000000800 */
[----:B--2---:R-:W-:Y:S02]  /*1c50*/  @P0 IMAD.IADD R2, R3, 0x1, -R0 ;  /* 0x0000000103020824 */ /* 0x004fe400078e0a00 */
[----:B-1----:R-:W-:-:S04]  /*1c60*/  @P1 IMAD.HI.U32 R0, R5, R10, RZ ;  /* 0x0000000a05001227 */ /* 0x002fc800078e00ff */
[----:B------:R-:W-:Y:S01]  /*1c70*/  IMAD.IADD R206, R11, 0x1, R2 ;  /* 0x000000010bce7824 */ /* 0x000fe200078e0202 */
[----:B0-----:R-:W-:Y:S01]  /*1c80*/  @P1 SHF.R.U32.HI R5, RZ, R7, R0 ;  /* 0x00000007ff051219 */ /* 0x001fe20000011600 */
[----:B------:R-:W-:Y:S02]  /*1c90*/  IMAD.MOV.U32 R3, RZ, RZ, RZ ;  /* 0x000000ffff037224 */ /* 0x000fe400078e00ff */
[C---:B------:R-:W-:Y:S01]  /*1ca0*/  VIADD R0, R206.reuse, 0x9f ;  /* 0x0000009fce007836 */ /* 0x040fe20000000000 */
[----:B------:R-:W-:-:S03]  /*1cb0*/  IADD3 R166, R206, 0xa0, -R205 ;  /* 0x000000a0cea67810 */ /* 0x000fc60007ffe8cd */
[----:B------:R-:W-:-:S04]  /*1cc0*/  IMAD.HI R0, R0, 0x66666667, RZ ;  /* 0x6666666700007827 */ /* 0x000fc800078e02ff */
[----:B------:R-:W-:Y:S01]  /*1cd0*/  IMAD.IADD R5, R166, 0x1, R5 ;  /* 0x00000001a6057824 */ /* 0x000fe200078e0205 */
[----:B------:R-:W-:-:S03]  /*1ce0*/  SHF.R.U32.HI R185, RZ, 0x1f, R0 ;  /* 0x0000001fffb97819 */ /* 0x000fc60000011600 */
[----:B------:R-:W-:Y:S01]  /*1cf0*/  IMAD.HI R5, R5, 0x66666667, RZ ;  /* 0x6666666705057827 */ /* 0x000fe200078e02ff */
[----:B------:R-:W-:-:S04]  /*1d00*/  LEA.HI.SX32 R185, R0, R185, 0x1a ;  /* 0x000000b900b97211 */ /* 0x000fc800078fd2ff */
[----:B------:R-:W-:-:S04]  /*1d10*/  SHF.R.U32.HI R4, RZ, 0x1f, R5 ;  /* 0x0000001fff047819 */ /* 0x000fc80000011605 */
[----:B------:R-:W-:-:S04]  /*1d20*/  LEA.HI.SX32 R4, R5, R4, 0x1a ;  /* 0x0000000405047211 */ /* 0x000fc800078fd2ff */
[----:B---3--:R-:W-:-:S04]  /*1d30*/  VIMNMX R9, R185, R4, PT ;  /* 0x00000004b9097248 */ /* 0x008fc80003fe0100 */
[----:B------:R-:W-:-:S13]  /*1d40*/  ISETP.GE.AND P0, PT, R9, 0x1, PT ;  /* 0x000000010900780c */ /* 0x000fda0003f06270 */
        /* <DEDUP_REMOVED lines=8> */
[----:B------:R-:W-:Y:S02]  /*1dd0*/  IABS R8, R0 ;  /* 0x0000000000087213 */ /* 0x000fe40000000000 */
[----:B------:R-:W-:-:S04]  /*1de0*/  LOP3.LUT R0, R0, R10, RZ, 0x3c, !PT ;  /* 0x0000000a00007212 */ /* 0x000fc800078e3cff */
[----:B------:R-:W-:Y:S01]  /*1df0*/  ISETP.GE.AND P2, PT, R0, RZ, PT ;  /* 0x000000ff0000720c */ /* 0x000fe20003f46270 */
[----:B0-----:R-:W0:Y:S02]  /*1e00*/  MUFU.RCP R3, R3 ;  /* 0x0000000300037308 */ /* 0x001e240000001000 */
[----:B0-----:R-:W-:Y:S01]  /*1e10*/  VIADD R4, R3, 0xffffffe ;  /* 0x0ffffffe03047836 */ /* 0x001fe20000000000 */
[----:B------:R-:W-:-:S05]  /*1e20*/  IADD3 R3, RZ, -R12, RZ ;  /* 0x8000000cff037210 */ /* 0x000fca0007ffe0ff */
        /* <DEDUP_REMOVED lines=16> */
.L_x_2299:
[----:B------:R-:W-:Y:S05]  /*1f30*/  BSYNC B0 ;  /* 0x0000000000007941 */ /* 0x000fea0003800000 */
.L_x_2298:
        /* <DEDUP_REMOVED lines=17> */
[----:B------:R-:W-:Y:S01]  /*2050*/  IADD3 R0, R16, 0x1a400, RZ ;  /* 0x0001a40010007810 */ /* 0x000fe20007ffe0ff */
[----:B------:R-:W-:Y:S03]  /*2060*/  BSSY B6, `(.L_x_2301) ;  /* 0x0000013000067945 */ /* 0x000fe60003800000 */
        /* <DEDUP_REMOVED lines=9> */
[----:B------:R-:W-:Y:S01]  /*2100*/  IMAD.U32 R10, RZ, RZ, UR6 ;  /* 0x00000006ff0a7e24 */ /* 0x000fe2000f8e00ff */
[----:B------:R-:W-:Y:S01]  /*2110*/  MOV R13, RZ ;  /* 0x000000ff000d7202 */ /* 0x000fe20000000f00 */
[----:B------:R-:W-:Y:S02]  /*2120*/  IMAD.U32 R6, RZ, RZ, UR4 ;  /* 0x00000004ff067e24 */ /* 0x000fe4000f8e00ff */
[----:B------:R-:W-:-:S02]  /*2130*/  IMAD.U32 R7, RZ, RZ, UR5 ;  /* 0x00000005ff077e24 */ /* 0x000fc4000f8e00ff */
[----:B------:R-:W-:Y:S02]  /*2140*/  IMAD.U32 R11, RZ, RZ, UR7 ;  /* 0x00000007ff0b7e24 */ /* 0x000fe4000f8e00ff */
[----:B------:R-:W-:Y:S02]  /*2150*/  IMAD.MOV.U32 R8, RZ, RZ, 0x70 ;  /* 0x00000070ff087424 */ /* 0x000fe400078e00ff */
[----:B0-----:R-:W-:-:S07]  /*2160*/  IMAD.MOV.U32 R12, RZ, RZ, 0x1 ;  /* 0x00000001ff0c7424 */ /* 0x001fce00078e00ff */
[----:B------:R-:W-:-:S07]  /*2170*/  LEPC R20, `(.L_x_2302) ;  /* 0x000000001014794e */ /* 0x000fce0000000000 */
[----:B-1---5:R-:W-:Y:S05]  /*2180*/  CALL.ABS.NOINC R14 ;  /* 0x000000000e007343 */ /* 0x022fea0003c00000 */
.L_x_2302:
[----:B------:R-:W-:Y:S05]  /*2190*/  BSYNC B6 ;  /* 0x0000000000067941 */ /* 0x000fea0003800000 */
.L_x_2301:
        /* <DEDUP_REMOVED lines=20> */
.L_x_2304:
[----:B------:R-:W-:Y:S05]  /*22e0*/  BSYNC B6 ;  /* 0x0000000000067941 */ /* 0x000fea0003800000 */
.L_x_2303:
[----:B------:R-:W-:Y:S01]  /*22f0*/  ULDC.64 UR4, c[0x0][0x9f8] ;  /* 0x00027e0000047ab9 */ /* 0x000fe20000000a00 */
[----:B------:R-:W-:Y:S01]  /*2300*/  IMAD.MOV.U32 R0, RZ, RZ, R212 ;  /* 0x000000ffff007224 */ /* 0x000fe200078e00d4 */
[----:B------:R-:W-:Y:S01]  /*2310*/  ISETP.NE.U32.AND P0, PT, RZ, UR4, PT ;  /* 0x00000004ff007c0c */ /* 0x000fe2000bf05070 */
[----:B------:R-:W2:Y:S01]  /*2320*/  LDL.LU R12, [R1+0x14] ;  /* 0x00001400010c7983 */ /* 0x000ea20000300800 */
[----:B------:R-:W-:Y:S01]  /*2330*/  IMAD.IADD R119, R26, 0x1, R25 ;  /* 0x000000011a777824 */ /* 0x000fe200078e0219 */
[----:B------:R-:W0:Y:S01]  /*2340*/  LDC.64 R112, c[0x0][0x300] ;  /* 0x0000c000ff707b82 */ /* 0x000e220000000a00 */
[----:B------:R-:W-:Y:S01]  /*2350*/  ISETP.NE.AND.EX P0, PT, RZ, UR5, PT, P0 ;  /* 0x00000005ff007c0c */ /* 0x000fe2000bf05300 */
[----:B------:R-:W3:Y:S01]  /*2360*/  LDL R26, [R1+0x6c] ;  /* 0x00006c00011a7983 */ /* 0x000ee20000100800 */
[----:B------:R-:W1:Y:S01]  /*2370*/  S2R R20, SR_TID.X ;  /* 0x0000000000147919 */ /* 0x000e620000002100 */
[----:B------:R-:W-:-:S04]  /*2380*/  SHF.R.S32.HI R19, RZ, 0x1f, R18 ;  /* 0x0000001fff137819 */ /* 0x000fc80000011412 */
[----:B------:R-:W4:Y:S06]  /*2390*/  LDC.64 R106, c[0x0][0x3f8] ;  /* 0x0000fe00ff6a7b82 */ /* 0x000f2c0000000a00 */
[----:B------:R-:W-:Y:S02]  /*23a0*/  @P0 IADD3 R4, P1, R218, UR4, RZ ;  /* 0x00000004da040c10 */ /* 0x000fe4000ff3e0ff */
[----:B------:R-:W2:Y:S02]  /*23b0*/  LDC R99, c[0x0][0x3f4] ;  /* 0x0000fd00ff637b82 */ /* 0x000ea40000000800 */
[----:B------:R-:W-:Y:S01]  /*23c0*/  @P0 IADD3.X R5, R219, UR5, RZ, P1, !PT ;  /* 0x00000005db050c10 */ /* 0x000fe20008ffe4ff */
[----:B------:R-:W-:-:S04]  /*23d0*/  ULDC.64 UR4, c[0x0][0xa08] ;  /* 0x0002820000047ab9 */ /* 0x000fc80000000a00 */
[----:B------:R1:W2:Y:S01]  /*23e0*/  @P0 LDG.E R0, desc[UR54][R4.64] ;  /* 0x0000003604000981 */ /* 0x0002a2000c1e1900 */
[----:B------:R-:W-:Y:S01]  /*23f0*/  SHF.R.S32.HI R13, RZ, 0x1f, R119 ;  /* 0x0000001fff0d7819 */ /* 0x000fe20000011477 */
[-C--:B0-----:R-:W-:Y:S01]  /*2400*/  IMAD.WIDE.U32 R6, R119, R112.reuse, RZ ;  /* 0x0000007077067225 */ /* 0x081fe200078e00ff */
[----:B------:R-:W-:Y:S01]  /*2410*/  ISETP.NE.U32.AND P0, PT, RZ, UR4, PT ;  /* 0x00000004ff007c0c */ /* 0x000fe2000bf05070 */
[----:B------:R-:W0:Y:S02]  /*2420*/  LDC.64 R100, c[0x0][0x408] ;  /* 0x00010200ff647b82 */ /* 0x000e240000000a00 */
[----:B------:R-:W-:Y:S01]  /*2430*/  IMAD R8, R13, R112, RZ ;  /* 0x000000700d087224 */ /* 0x000fe200078e02ff */
[----:B------:R-:W-:Y:S01]  /*2440*/  ISETP.NE.AND.EX P0, PT, RZ, UR5, PT, P0 ;  /* 0x00000005ff007c0c */ /* 0x000fe2000bf05300 */
[----:B------:R-:W-:Y:S02]  /*2450*/  ULDC.64 UR4, c[0x0][0x308] ;  /* 0x0000c20000047ab9 */ /* 0x000fe40000000a00 */
[----:B------:R-:W-:-:S04]  /*2460*/  IMAD R3, R119, R113, R8 ;  /* 0x0000007177037224 */ /* 0x000fc800078e0208 */
[----:B------:R-:W-:Y:S01]  /*2470*/  IMAD.IADD R7, R7, 0x1, R3 ;  /* 0x0000000107077824 */ /* 0x000fe200078e0203 */
[----:B-1----:R-:W-:Y:S01]  /*2480*/  SHF.R.U32.HI R20, RZ, 0x7, R20 ;  /* 0x00000007ff147819 */ /* 0x002fe20000011614 */
[----:B------:R-:W-:-:S03]  /*2490*/  IMAD.WIDE.U32 R4, R209, UR4, R6 ;  /* 0x00000004d1047c25 */ /* 0x000fc6000f8e0006 */
[----:B------:R-:W-:Y:S01]  /*24a0*/  ISETP.NE.AND P6, PT, R20, 0x1, PT ;  /* 0x000000011400780c */ /* 0x000fe20003fc5270 */
[----:B------:R-:W-:Y:S01]  /*24b0*/  IMAD R5, R209, UR5, R5 ;  /* 0x00000005d1057c24 */ /* 0x000fe2000f8e0205 */
[----:B------:R-:W-:Y:S01]  /*24c0*/  ULDC.64 UR4, c[0x0][0x310] ;  /* 0x0000c40000047ab9 */ /* 0x000fe20000000a00 */
[----:B------:R-:W-:Y:S01]  /*24d0*/  VIADD R6, R18, 0x80 ;  /* 0x0000008012067836 */ /* 0x000fe20000000000 */
[----:B------:R-:W-:Y:S01]  /*24e0*/  SHF.R.S32.HI R23, RZ, 0x1f, R22 ;  /* 0x0000001fff177819 */ /* 0x000fe20000011416 */
[-C--:B----4-:R-:W-:Y:S02]  /*24f0*/  IMAD R11, R223, R106.reuse, RZ ;  /* 0x0000006adf0b7224 */ /* 0x090fe400078e02ff */
[----:B------:R-:W-:-:S04]  /*2500*/  IMAD.WIDE.U32 R108, R188, R106, R18 ;  /* 0x0000006abc6c7225 */ /* 0x000fc800078e0012 */
[C---:B------:R-:W-:Y:S02]  /*2510*/  IMAD R11, R188.reuse, R107, R11 ;  /* 0x0000006bbc0b7224 */ /* 0x040fe400078e020b */
[----:B------:R-:W-:-:S04]  /*2520*/  IMAD.WIDE.U32 R110, R188, R106, R22 ;  /* 0x0000006abc6e7225 */ /* 0x000fc800078e0016 */
[----:B------:R-:W-:Y:S02]  /*2530*/  IMAD.IADD R111, R111, 0x1, R11 ;  /* 0x000000016f6f7824 */ /* 0x000fe400078e020b */
[----:B------:R-:W-:Y:S02]  /*2540*/  IMAD.IADD R109, R11, 0x1, R109 ;  /* 0x000000010b6d7824 */ /* 0x000fe400078e026d */
[----:B0-----:R-:W-:-:S04]  /*2550*/  IMAD.WIDE.U32 R104, R188, R100, R22 ;  /* 0x00000064bc687225 */ /* 0x001fc800078e0016 */
[----:B------:R-:W-:Y:S01]  /*2560*/  IMAD.WIDE.U32 R102, R188, R100, R18 ;  /* 0x00000064bc667225 */ /* 0x000fe200078e0012 */
[----:B------:R-:W-:-:S03]  /*2570*/  MOV R124, 0x20 ;  /* 0x00000020007c7802 */ /* 0x000fc60000000f00 */
[----:B-----5:R-:W-:-:S04]  /*2580*/  IMAD.WIDE.U32 R110, R144, R106, R110 ;  /* 0x0000006a906e7225 */ /* 0x020fc800078e006e */
[----:B------:R-:W-:-:S04]  /*2590*/  IMAD.WIDE.U32 R108, R144, R106, R108 ;  /* 0x0000006a906c7225 */ /* 0x000fc800078e006c */
[----:B------:R-:W-:Y:S01]  /*25a0*/  IMAD.MOV.U32 R121, RZ, RZ, 0x40 ;  /* 0x00000040ff797424 */ /* 0x000fe200078e00ff */
[C---:B------:R-:W-:Y:S01]  /*25b0*/  SHF.L.U64.HI R128, R112.reuse, 0x7, R113 ;  /* 0x0000000770807819 */ /* 0x040fe20000010271 */
[----:B------:R-:W-:Y:S02]  /*25c0*/  IMAD R127, R101, 0xa0, RZ ;  /* 0x000000a0657f7824 */ /* 0x000fe400078e02ff */
[----:B------:R-:W-:Y:S02]  /*25d0*/  IMAD R125, R113, 0xa0, RZ ;  /* 0x000000a0717d7824 */ /* 0x000fe400078e02ff */
[----:B------:R-:W-:Y:S02]  /*25e0*/  IMAD.SHL.U32 R129, R112, 0x80, RZ ;  /* 0x0000008070817824 */ /* 0x000fe400078e00ff */
[----:B------:R-:W-:Y:S01]  /*25f0*/  VIADD R160, R20, 0x8 ;  /* 0x0000000814a07836 */ /* 0x000fe20000000000 */
[----:B------:R-:W-:Y:S02]  /*2600*/  SHF.R.S32.HI R145, RZ, 0x1f, R221 ;  /* 0x0000001fff917819 */ /* 0x000fe400000114dd */
[----:B--2---:R-:W-:-:S02]  /*2610*/  SHF.R.S32.HI R3, RZ, 0x1f, R0 ;  /* 0x0000001fff037819 */ /* 0x004fc40000011400 */
[----:B------:R-:W-:Y:S02]  /*2620*/  SEL R15, R0, RZ, !P0 ;  /* 0x000000ff000f7207 */ /* 0x000fe40004000000 */
[----:B------:R-:W-:Y:S01]  /*2630*/  SEL R33, R3, RZ, !P0 ;  /* 0x000000ff03217207 */ /* 0x000fe20004000000 */
[----:B------:R-:W-:Y:S02]  /*2640*/  IMAD R3, R223, R112, RZ ;  /* 0x00000070df037224 */ /* 0x000fe400078e02ff */
[----:B------:R-:W-:-:S04]  /*2650*/  IMAD.WIDE.U32 R116, R15, UR4, R4 ;  /* 0x000000040f747c25 */ /* 0x000fc8000f8e0004 */
[----:B------:R-:W-:Y:S02]  /*2660*/  IMAD R0, R33, UR4, RZ ;  /* 0x0000000421007c24 */ /* 0x000fe4000f8e02ff */
[----:B------:R-:W-:-:S04]  /*2670*/  IMAD.WIDE.U32 R4, R188, R112, R18 ;  /* 0x00000070bc047225 */ /* 0x000fc800078e0012 */
[----:B------:R-:W-:Y:S01]  /*2680*/  IMAD R7, R15, UR5, R0 ;  /* 0x000000050f077c24 */ /* 0x000fe2000f8e0200 */
[----:B------:R-:W-:Y:S05]  /*2690*/  @!P6 WARPSYNC.ALL ;  /* 0x000000000000e948 */ /* 0x000fea0003800000 */
[----:B------:R-:W-:Y:S01]  /*26a0*/  ULDC.64 UR4, c[0x0][0x330] ;  /* 0x0000cc0000047ab9 */ /* 0x000fe20000000a00 */
[----:B------:R-:W-:Y:S02]  /*26b0*/  VIADD R0, R18, 0x20 ;  /* 0x0000002012007836 */ /* 0x000fe40000000000 */
[----:B------:R-:W-:Y:S01]  /*26c0*/  IMAD R9, R188, R113, R3 ;  /* 0x00000071bc097224 */ /* 0x000fe200078e0203 */
[----:B------:R-:W-:Y:S01]  /*26d0*/  @!P6 BAR.SYNC.DEFER_BLOCKING 0x9, 0x100 ;  /* 0x024400000000eb1d */ /* 0x000fe20000010000 */
[----:B------:R-:W-:Y:S01]  /*26e0*/  IADD3 R3, P0, R116, R4, RZ ;  /* 0x0000000474037210 */ /* 0x000fe20007f1e0ff */
[----:B------:R-:W-:-:S04]  /*26f0*/  IMAD.WIDE.U32 R114, R209, UR4, R18 ;  /* 0x00000004d1727c25 */ /* 0x000fc8000f8e0012 */
[----:B------:R-:W-:Y:S01]  /*2700*/  IMAD.IADD R4, R117, 0x1, R7 ;  /* 0x0000000175047824 */ /* 0x000fe200078e0207 */
[----:B------:R-:W-:Y:S01]  /*2710*/  ULDC UR4, c[0x0][0x2f4] ;  /* 0x0000bd0000047ab9 */ /* 0x000fe20000000800 */
[----:B------:R-:W-:Y:S01]  /*2720*/  VIADD R7, R18, 0xa0 ;  /* 0x000000a012077836 */ /* 0x000fe20000000000 */
[----:B------:R-:W-:-:S04]  /*2730*/  ISETP.GE.AND P1, PT, R0, UR4, PT ;  /* 0x0000000400007c0c */ /* 0x000fc8000bf26270 */
[----:B------:R-:W-:Y:S02]  /*2740*/  ISETP.GE.AND P4, PT, R7, UR4, PT ;  /* 0x0000000407007c0c */ /* 0x000fe4000bf86270 */
[----:B------:R-:W-:Y:S02]  /*2750*/  SEL R7, RZ, 0xffffffff, P1 ;  /* 0xffffffffff077807 */ /* 0x000fe40000800000 */
[----:B------:R-:W-:Y:S02]  /*2760*/  IADD3.X R5, R4, R5, R9, P0, !PT ;  /* 0x0000000504057210 */ /* 0x000fe400007fe409 */
[----:B------:R-:W-:Y:S01]  /*2770*/  ISETP.GE.AND P2, PT, R6, UR4, PT ;  /* 0x0000000406007c0c */ /* 0x000fe2000bf46270 */
[----:B------:R-:W-:Y:S01]  /*2780*/  IMAD.SHL.U32 R9, R7, 0x2, RZ ;  /* 0x0000000207097824 */ /* 0x000fe200078e00ff */
[C---:B------:R-:W-:Y:S01]  /*2790*/  ISETP.GE.AND P0, PT, R18.reuse, UR4, PT ;  /* 0x0000000412007c0c */ /* 0x040fe2000bf06270 */
[C---:B------:R-:W-:Y:S01]  /*27a0*/  VIADD R7, R18.reuse, 0x60 ;  /* 0x0000006012077836 */ /* 0x040fe20000000000 */
[----:B------:R-:W-:-:S02]  /*27b0*/  IADD3 R6, R18, 0x40, RZ ;  /* 0x0000004012067810 */ /* 0x000fc40007ffe0ff */
[----:B------:R-:W-:Y:S02]  /*27c0*/  SEL R8, RZ, 0x1, P0 ;  /* 0x00000001ff087807 */ /* 0x000fe40000000000 */
[----:B------:R-:W-:Y:S02]  /*27d0*/  ISETP.GE.AND P0, PT, R6, UR4, PT ;  /* 0x0000000406007c0c */ /* 0x000fe4000bf06270 */
[----:B------:R-:W-:Y:S02]  /*27e0*/  ISETP.GE.AND P1, PT, R7, UR4, PT ;  /* 0x0000000407007c0c */ /* 0x000fe4000bf26270 */
[----:B------:R-:W-:Y:S02]  /*27f0*/  LOP3.LUT R8, R9, 0x2, R8, 0xe2, !PT ;  /* 0x0000000209087812 */ /* 0x000fe400078ee208 */
[----:B------:R-:W-:Y:S02]  /*2800*/  SEL R9, RZ, 0x4, P0 ;  /* 0x00000004ff097807 */ /* 0x000fe40000000000 */
[----:B------:R-:W-:-:S02]  /*2810*/  SEL R10, RZ, 0x8, P1 ;  /* 0x00000008ff0a7807 */ /* 0x000fc40000800000 */
[-C--:B------:R-:W-:Y:S02]  /*2820*/  ISETP.GE.AND P0, PT, R18, R99.reuse, PT ;  /* 0x000000631200720c */ /* 0x080fe40003f06270 */
[----:B------:R-:W-:Y:S02]  /*2830*/  LOP3.LUT R8, R10, R8, R9, 0xfe, !PT ;  /* 0x000000080a087212 */ /* 0x000fe400078efe09 */
[----:B------:R-:W-:Y:S02]  /*2840*/  SEL R9, RZ, 0x10, P2 ;  /* 0x00000010ff097807 */ /* 0x000fe40001000000 */
[----:B------:R-:W-:Y:S02]  /*2850*/  ISETP.GE.AND P3, PT, R0, R99, PT ;  /* 0x000000630000720c */ /* 0x000fe40003f66270 */
[----:B------:R-:W-:Y:S01]  /*2860*/  LOP3.LUT R35, R8, R9, RZ, 0xfc, !PT ;  /* 0x0000000908237212 */ /* 0x000fe200078efcff */
[----:B------:R-:W-:Y:S01]  /*2870*/  IMAD R115, R209, UR5, R115 ;  /* 0x00000005d1737c24 */ /* 0x000fe2000f8e0273 */
[----:B------:R-:W-:Y:S01]  /*2880*/  SEL R9, R99, RZ, P0 ;  /* 0x000000ff63097207 */ /* 0x000fe20000000000 */
[----:B------:R-:W-:Y:S01]  /*2890*/  ULDC.64 UR4, c[0x0][0x338] ;  /* 0x0000ce0000047ab9 */ /* 0x000fe20000000a00 */
[----:B------:R-:W-:-:S02]  /*28a0*/  ISETP.GE.AND P5, PT, R6, R99, PT ;  /* 0x000000630600720c */ /* 0x000fc40003fa6270 */
[----:B------:R-:W-:Y:S01]  /*28b0*/  SEL R11, R99, RZ, P3 ;  /* 0x000000ff630b7207 */ /* 0x000fe20001800000 */
[----:B------:R-:W-:Y:S02]  /*28c0*/  IMAD R33, R33, UR4, RZ ;  /* 0x0000000421217c24 */ /* 0x000fe4000f8e02ff */
[----:B------:R-:W-:Y:S02]  /*28d0*/  IMAD R8, R223, R100, RZ ;  /* 0x00000064df087224 */ /* 0x000fe400078e02ff */
[----:B------:R-:W-:Y:S02]  /*28e0*/  IMAD.IADD R9, R18, 0x1, R9 ;  /* 0x0000000112097824 */ /* 0x000fe400078e0209 */
[----:B------:R-:W-:Y:S02]  /*28f0*/  IMAD.IADD R11, R0, 0x1, R11 ;  /* 0x00000001000b7824 */ /* 0x000fe400078e020b */
[C---:B------:R-:W-:Y:S02]  /*2900*/  IMAD R33, R15.reuse, UR5, R33 ;  /* 0x000000050f217c24 */ /* 0x040fe4000f8e0221 */
[----:B------:R-:W-:Y:S01]  /*2910*/  IMAD.WIDE.U32 R114, R15, UR4, R114 ;  /* 0x000000040f727c25 */ /* 0x000fe2000f8e0072 */
[----:B------:R-:W-:-:S03]  /*2920*/  LOP3.LUT R12, R12, 0xfffffffe, RZ, 0xc0, !PT ;  /* 0xfffffffe0c0c7812 */ /* 0x000fc600078ec0ff */
[----:B------:R-:W-:Y:S01]  /*2930*/  IMAD R15, R188, R101, R8 ;  /* 0x00000065bc0f7224 */ /* 0x000fe200078e0208 */
[----:B------:R-:W-:Y:S02]  /*2940*/  SHF.R.S32.HI R8, RZ, 0x1f, R9 ;  /* 0x0000001fff087819 */ /* 0x000fe40000011409 */
[----:B------:R-:W-:Y:S01]  /*2950*/  SHF.R.S32.HI R10, RZ, 0x1f, R11 ;  /* 0x0000001fff0a7819 */ /* 0x000fe2000001140b */
[----:B------:R-:W-:Y:S01]  /*2960*/  IMAD.IADD R105, R105, 0x1, R15 ;  /* 0x0000000169697824 */ /* 0x000fe200078e020f */
[-C--:B------:R-:W-:Y:S01]  /*2970*/  LEA.HI R25, R8, R9.reuse, RZ, 0x4 ;  /* 0x0000000908197211 */ /* 0x080fe200078f20ff */
[----:B------:R-:W-:Y:S01]  /*2980*/  IMAD.IADD R103, R15, 0x1, R103 ;  /* 0x000000010f677824 */ /* 0x000fe200078e0267 */
[----:B------:R-:W-:Y:S02]  /*2990*/  SEL R15, R99, RZ, P5 ;  /* 0x000000ff630f7207 */ /* 0x000fe40002800000 */
[----:B------:R-:W-:Y:S02]  /*29a0*/  @P5 LOP3.LUT R12, R12, 0x1, RZ, 0xfc, !PT ;  /* 0x000000010c0c5812 */ /* 0x000fe400078efcff */
[----:B------:R-:W-:-:S02]  /*29b0*/  LEA.HI R9, R8, R9, RZ, 0x6 ;  /* 0x0000000908097211 */ /* 0x000fc400078f30ff */
[CC--:B------:R-:W-:Y:S02]  /*29c0*/  LEA.HI R27, R10.reuse, R11.reuse, RZ, 0x4 ;  /* 0x0000000b0a1b7211 */ /* 0x0c0fe400078f20ff */
[----:B------:R-:W-:Y:S02]  /*29d0*/  LEA.HI R10, R10, R11, RZ, 0x6 ;  /* 0x0000000b0a0a7211 */ /* 0x000fe400078f30ff */
[----:B------:R-:W-:Y:S01]  /*29e0*/  IADD3 R14, R6, R15, RZ ;  /* 0x0000000f060e7210 */ /* 0x000fe20007ffe0ff */
[----:B------:R0:W-:Y:S01]  /*29f0*/  STL [R1+0x14], R12 ;  /* 0x0000140c01007387 */ /* 0x0001e20000100800 */
[----:B------:R-:W-:Y:S02]  /*2a00*/  SHF.R.S32.HI R9, RZ, 0x6, R9 ;  /* 0x00000006ff097819 */ /* 0x000fe40000011409 */
[----:B------:R-:W-:Y:S02]  /*2a10*/  SHF.R.S32.HI R11, RZ, 0x6, R10 ;  /* 0x00000006ff0b7819 */ /* 0x000fe4000001140a */
[----:B------:R-:W-:Y:S01]  /*2a20*/  SHF.R.S32.HI R21, RZ, 0x1f, R14 ;  /* 0x0000001fff157819 */ /* 0x000fe2000001140e */
[----:B------:R-:W-:Y:S01]  /*2a30*/  IMAD R143, R9, 0x2800, R200 ;  /* 0x00002800098f7824 */ /* 0x000fe200078e02c8 */
[----:B------:R-:W-:-:S02]  /*2a40*/  LOP3.LUT R10, R198, 0x30, R25, 0xf8, !PT ;  /* 0x00000030c60a7812 */ /* 0x000fc400078ef819 */
[----:B0-----:R-:W-:Y:S01]  /*2a50*/  LOP3.LUT R12, R198, 0x30, R27, 0xf8, !PT ;  /* 0x00000030c60c7812 */ /* 0x001fe200078ef81b */
[----:B------:R-:W-:Y:S01]  /*2a60*/  IMAD R141, R9, 0x2800, R202 ;  /* 0x00002800098d7824 */ /* 0x000fe200078e02ca */
[-C--:B------:R-:W-:Y:S01]  /*2a70*/  LEA.HI R29, R21, R14.reuse, RZ, 0x4 ;  /* 0x0000000e151d7211 */ /* 0x080fe200078f20ff */
[----:B------:R-:W-:Y:S01]  /*2a80*/  IMAD R142, R11, 0x2800, R200 ;  /* 0x000028000b8e7824 */ /* 0x000fe200078e02c8 */
[-C--:B------:R-:W-:Y:S02]  /*2a90*/  LOP3.LUT R9, R12, R199.reuse, RZ, 0x3c, !PT ;  /* 0x000000c70c097212 */ /* 0x080fe400078e3cff */
[----:B------:R-:W-:Y:S02]  /*2aa0*/  LOP3.LUT R10, R10, R199, RZ, 0x3c, !PT ;  /* 0x000000c70a0a7212 */ /* 0x000fe400078e3cff */
[----:B------:R-:W-:Y:S01]  /*2ab0*/  LEA.HI R14, R21, R14, RZ, 0x6 ;  /* 0x0000000e150e7211 */ /* 0x000fe200078f30ff */
[----:B------:R-:W-:Y:S02]  /*2ac0*/  IMAD.IADD R142, R142, 0x1, R9 ;  /* 0x000000018e8e7824 */ /* 0x000fe400078e0209 */
[----:B------:R-:W-:Y:S01]  /*2ad0*/  IMAD.IADD R143, R143, 0x1, R10 ;  /* 0x000000018f8f7824 */ /* 0x000fe200078e020a */
[----:B------:R-:W-:-:S02]  /*2ae0*/  SHF.R.S32.HI R9, RZ, 0x6, R14 ;  /* 0x00000006ff097819 */ /* 0x000fc4000001140e */
[----:B------:R-:W-:Y:S02]  /*2af0*/  LOP3.LUT R10, R198, 0x30, R29, 0xf8, !PT ;  /* 0x00000030c60a7812 */ /* 0x000fe400078ef81d */
[----:B------:R-:W-:Y:S01]  /*2b00*/  SHF.R.U32.HI R8, RZ, 0x3, R201 ;  /* 0x00000003ff087819 */ /* 0x000fe200000116c9 */
[----:B------:R-:W-:Y:S01]  /*2b10*/  IMAD R140, R9, 0x2800, R200 ;  /* 0x00002800098c7824 */ /* 0x000fe200078e02c8 */
[----:B------:R-:W-:Y:S01]  /*2b20*/  LOP3.LUT R15, R201, 0x30, R25, 0xf8, !PT ;  /* 0x00000030c90f7812 */ /* 0x000fe200078ef819 */
[--C-:B------:R-:W-:Y:S01]  /*2b30*/  IMAD R131, R9, 0x2800, R202.reuse ;  /* 0x0000280009837824 */ /* 0x100fe200078e02ca */
[----:B------:R-:W-:Y:S01]  /*2b40*/  LOP3.LUT R9, R10, R199, RZ, 0x3c, !PT ;  /* 0x000000c70a097212 */ /* 0x000fe200078e3cff */
[----:B------:R-:W-:Y:S01]  /*2b50*/  IMAD R133, R11, 0x2800, R202 ;  /* 0x000028000b857824 */ /* 0x000fe200078e02ca */
[----:B------:R-:W-:Y:S02]  /*2b60*/  SHF.R.S32.HI R11, RZ, 0x1f, R144 ;  /* 0x0000001fff0b7819 */ /* 0x000fe40000011490 */
[----:B------:R-:W-:-:S02]  /*2b70*/  LOP3.LUT R12, R15, R8, RZ, 0x3c, !PT ;  /* 0x000000080f0c7212 */ /* 0x000fc400078e3cff */
[----:B---3--:R-:W-:Y:S02]  /*2b80*/  R2P PR, R26, 0x6 ;  /* 0x000000061a007804 */ /* 0x008fe40000000000 */
[C---:B------:R-:W-:Y:S01]  /*2b90*/  LOP3.LUT R21, R201.reuse, 0x30, R29, 0xf8, !PT ;  /* 0x00000030c9157812 */ /* 0x040fe200078ef81d */
[----:B------:R-:W-:Y:S01]  /*2ba0*/  IMAD.IADD R140, R140, 0x1, R9 ;  /* 0x000000018c8c7824 */ /* 0x000fe200078e0209 */
[----:B------:R-:W-:Y:S01]  /*2bb0*/  LOP3.LUT R15, R201, 0x30, R27, 0xf8, !PT ;  /* 0x00000030c90f7812 */ /* 0x000fe200078ef81b */
[----:B------:R-:W-:Y:S01]  /*2bc0*/  IMAD R9, R11, R106, RZ ;  /* 0x0000006a0b097224 */ /* 0x000fe200078e02ff */
[----:B------:R-:W-:Y:S01]  /*2bd0*/  LOP3.LUT R10, R21, R8, RZ, 0x3c, !PT ;  /* 0x00000008150a7212 */ /* 0x000fe200078e3cff */
[----:B------:R-:W-:Y:S01]  /*2be0*/  IMAD.IADD R141, R141, 0x1, R12 ;  /* 0x000000018d8d7824 */ /* 0x000fe200078e020c */
[----:B------:R-:W-:Y:S01]  /*2bf0*/  SEL R124, R124, 0xffffffe0, !P1 ;  /* 0xffffffe07c7c7807 */ /* 0x000fe20004800000 */
[----:B------:R-:W-:Y:S01]  /*2c00*/  IMAD R11, R11, R100, RZ ;  /* 0x000000640b0b7224 */ /* 0x000fe200078e02ff */
[----:B------:R-:W-:-:S02]  /*2c10*/  LOP3.LUT R12, R15, R8, RZ, 0x3c, !PT ;  /* 0x000000080f0c7212 */ /* 0x000fc400078e3cff */
[----:B------:R-:W-:Y:S01]  /*2c20*/  IADD3 R118, P1, R188, R119, RZ ;  /* 0x00000077bc767210 */ /* 0x000fe20007f3e0ff */
[----:B------:R-:W-:Y:S01]  /*2c30*/  IMAD R21, R144, R107, R9 ;  /* 0x0000006b90157224 */ /* 0x000fe200078e0209 */
[----:B------:R-:W-:Y:S01]  /*2c40*/  SEL R32, RZ, 0x20, P4 ;  /* 0x00000020ff207807 */ /* 0x000fe20002000000 */
[----:B------:R-:W-:Y:S01]  /*2c50*/  IMAD.IADD R131, R131, 0x1, R10 ;  /* 0x0000000183837824 */ /* 0x000fe200078e020a */
[C---:B------:R-:W-:Y:S01]  /*2c60*/  SHF.L.U64.HI R9, R106.reuse, 0x7, R107 ;  /* 0x000000076a097819 */ /* 0x040fe2000001026b */
[----:B------:R-:W-:Y:S02]  /*2c70*/  IMAD.IADD R133, R133, 0x1, R12 ;  /* 0x0000000185857824 */ /* 0x000fe400078e020c */
[----:B------:R-:W-:Y:S02]  /*2c80*/  IMAD R15, R107, 0xa0, RZ ;  /* 0x000000a06b0f7824 */ /* 0x000fe400078e02ff */
[----:B------:R-:W-:Y:S02]  /*2c90*/  IMAD.SHL.U32 R10, R106, 0x80, RZ ;  /* 0x000000806a0a7824 */ /* 0x000fe400078e00ff */
[----:B------:R-:W-:Y:S01]  /*2ca0*/  IMAD R31, R144, R101, R11 ;  /* 0x00000065901f7224 */ /* 0x000fe200078e020b */
[----:B------:R-:W-:Y:S01]  /*2cb0*/  SHF.L.U64.HI R11, R100, 0x7, R101 ;  /* 0x00000007640b7819 */ /* 0x000fe20000010265 */
[----:B------:R-:W-:Y:S01]  /*2cc0*/  IMAD.X R119, R223, 0x1, R13, P1 ;  /* 0x00000001df777824 */ /* 0x000fe200008e060d */
[----:B------:R-:W-:Y:S01]  /*2cd0*/  SEL R121, R121, 0xffffffc0, !P2 ;  /* 0xffffffc079797807 */ /* 0x000fe20005000000 */
[----:B------:R-:W-:Y:S01]  /*2ce0*/  IMAD.WIDE.U32 R106, R106, 0xa0, RZ ;  /* 0x000000a06a6a7825 */ /* 0x000fe200078e00ff */
[----:B------:R-:W-:-:S02]  /*2cf0*/  SHF.R.S32.HI R26, RZ, 0x4, R27 ;  /* 0x00000004ff1a7819 */ /* 0x000fc4000001141b */
[----:B------:R-:W-:Y:S01]  /*2d00*/  SHF.R.S32.HI R28, RZ, 0x4, R29 ;  /* 0x00000004ff1c7819 */ /* 0x000fe2000001141d */
[----:B------:R-:W-:Y:S01]  /*2d10*/  IMAD.SHL.U32 R12, R100, 0x80, RZ ;  /* 0x00000080640c7824 */ /* 0x000fe200078e00ff */
[----:B------:R-:W-:Y:S01]  /*2d20*/  LOP3.LUT R39, R35, R32, RZ, 0xfc, !PT ;  /* 0x0000002023277212 */ /* 0x000fe200078efcff */
[----:B------:R-:W-:Y:S01]  /*2d30*/  IMAD.WIDE.U32 R104, R144, R100, R104 ;  /* 0x0000006490687225 */ /* 0x000fe200078e0068 */
[----:B------:R-:W-:-:S03]  /*2d40*/  LOP3.LUT R27, R27, 0xfffffff0, RZ, 0xc0, !PT ;  /* 0xfffffff01b1b7812 */ /* 0x000fc600078ec0ff */
[----:B------:R-:W-:Y:S01]  /*2d50*/  IMAD.WIDE.U32 R102, R144, R100, R102 ;  /* 0x0000006490667225 */ /* 0x000fe200078e0066 */
[----:B------:R-:W-:-:S03]  /*2d60*/  LOP3.LUT R29, R29, 0xfffffff0, RZ, 0xc0, !PT ;  /* 0xfffffff01d1d7812 */ /* 0x000fc600078ec0ff */
[----:B------:R-:W-:Y:S02]  /*2d70*/  IMAD.IADD R13, R111, 0x1, R21 ;  /* 0x000000016f0d7824 */ /* 0x000fe400078e0215 */
[----:B------:R-:W-:Y:S01]  /*2d80*/  IMAD.IADD R14, R21, 0x1, R109 ;  /* 0x00000001150e7824 */ /* 0x000fe200078e026d */
[----:B------:R-:W-:Y:S01]  /*2d90*/  SHF.R.S32.HI R21, RZ, 0x4, R25 ;  /* 0x00000004ff157819 */ /* 0x000fe20000011419 */
[----:B------:R-:W-:Y:S01]  /*2da0*/  IMAD.WIDE.U32 R100, R100, 0xa0, RZ ;  /* 0x000000a064647825 */ /* 0x000fe200078e00ff */
[----:B------:R-:W-:-:S03]  /*2db0*/  LOP3.LUT R25, R25, 0xfffffff0, RZ, 0xc0, !PT ;  /* 0xfffffff019197812 */ /* 0x000fc600078ec0ff */
[----:B------:R-:W-:Y:S01]  /*2dc0*/  IMAD.WIDE.U32 R112, R112, 0xa0, RZ ;  /* 0x000000a070707825 */ /* 0x000fe200078e00ff */
[----:B------:R-:W-:Y:S02]  /*2dd0*/  LOP3.LUT R34, R35, 0x1, RZ, 0xc0, !PT ;  /* 0x0000000123227812 */ /* 0x000fe400078ec0ff */
        /* <DEDUP_REMOVED lines=8> */
[----:B------:R-:W-:Y:S01]  /*2e60*/  IADD3 R127, R101, R127, RZ ;  /* 0x0000007f657f7210 */ /* 0x000fe20007ffe0ff */
[----:B------:R-:W-:Y:S01]  /*2e70*/  IMAD.IADD R130, R124, 0x1, R121 ;  /* 0x000000017c827824 */ /* 0x000fe200078e0279 */
[----:B------:R-:W-:Y:S01]  /*2e80*/  SHF.R.S32.HI R30, RZ, 0x1f, R25 ;  /* 0x0000001fff1e7819 */ /* 0x000fe20000011419 */
[----:B------:R-:W-:Y:S01]  /*2e90*/  IMAD.IADD R125, R113, 0x1, R125 ;  /* 0x00000001717d7824 */ /* 0x000fe200078e027d */
[----:B------:R-:W-:Y:S01]  /*2ea0*/  SHF.R.S32.HI R31, RZ, 0x1f, R27 ;  /* 0x0000001fff1f7819 */ /* 0x000fe2000001141b */
[----:B------:R-:W-:Y:S01]  /*2eb0*/  IMAD.IADD R33, R115, 0x1, R33 ;  /* 0x0000000173217824 */ /* 0x000fe200078e0221 */
[----:B------:R-:W-:-:S02]  /*2ec0*/  SHF.R.S32.HI R32, RZ, 0x1f, R29 ;  /* 0x0000001fff207819 */ /* 0x000fc4000001141d */
[----:B------:R-:W-:-:S07]  /*2ed0*/  LOP3.LUT R39, R39, 0x20, RZ, 0xc0, !PT ;  /* 0x0000002027277812 */ /* 0x000fce00078ec0ff */
.L_x_2404:
[----:B------:R-:W2:Y:S01]  /*2ee0*/  LDL.LU R42, [R1+0x14] ;  /* 0x00001400012a7983 */ /* 0x000ea20000300800 */
[----:B------:R-:W0:Y:S01]  /*2ef0*/  LDC.64 R122, c[0x0][0x2e8] ;  /* 0x0000ba00ff7a7b82 */ /* 0x000e220000000a00 */
[----:B------:R-:W-:Y:S01]  /*2f00*/  VIADD R51, R24, 0xffffffff ;  /* 0xffffffff18337836 */ /* 0x000fe20000000000 */
[----:B------:R-:W-:Y:S05]  /*2f10*/  YIELD ;  /* 0x0000000000007946 */ /* 0x000fea0003800000 */
[----:B------:R-:W-:Y:S01]  /*2f20*/  ISETP.GT.AND P4, PT, R51, R120, PT ;  /* 0x000000783300720c */ /* 0x000fe20003f84270 */
[----:B------:R-:W1:Y:S01]  /*2f30*/  LDC R132, c[0x0][0x3f4] ;  /* 0x0000fd00ff847b82 */ /* 0x000e620000000800 */
[----:B------:R-:W-:Y:S01]  /*2f40*/  SHF.R.S32.HI R40, RZ, 0x1f, R51 ;  /* 0x0000001fff287819 */ /* 0x000fe20000011433 */
[-C--:B------:R-:W-:Y:S01]  /*2f50*/  IMAD R41, R125, R51.reuse, RZ ;  /* 0x000000337d297224 */ /* 0x080fe200078e02ff */
[----:B------:R-:W-:Y:S01]  /*2f60*/  BSSY B0, `(.L_x_2305) ;  /* 0x0000caa000007945 */ /* 0x000fe20003800000 */
[----:B------:R-:W-:-:S04]  /*2f70*/  IMAD.WIDE.U32 R134, R112, R51, RZ ;  /* 0x0000003370867225 */ /* 0x000fc800078e00ff */
[----:B------:R-:W-:Y:S01]  /*2f80*/  IMAD R41, R40, R112, R41 ;  /* 0x0000007028297224 */ /* 0x000fe200078e0229 */
[----:B------:R-:W-:Y:S01]  /*2f90*/  IADD3 R45, P1, P2, R3, R134, R129 ;  /* 0x00000086032d7210 */ /* 0x000fe20007a3e081 */
[----:B------:R-:W-:Y:S02]  /*2fa0*/  IMAD R47, R17, 0x7800, R210 ;  /* 0x00007800112f7824 */ /* 0x000fe400078e02d2 */
[----:B------:R-:W-:Y:S02]  /*2fb0*/  IMAD.IADD R92, R135, 0x1, R41 ;  /* 0x00000001875c7824 */ /* 0x000fe400078e0229 */
[----:B------:R-:W-:Y:S01]  /*2fc0*/  IMAD R41, R17, 0x7800, R213 ;  /* 0x0000780011297824 */ /* 0x000fe200078e02d5 */
[C---:B------:R-:W-:Y:S02]  /*2fd0*/  IADD3 R47, R16.reuse, R47, RZ ;  /* 0x0000002f102f7210 */ /* 0x040fe40007ffe0ff */
[----:B------:R-:W-:Y:S01]  /*2fe0*/  IADD3.X R24, R5, R92, R128, P1, P2 ;  /* 0x0000005c05187210 */ /* 0x000fe20000fe4480 */
[----:B------:R-:W-:Y:S01]  /*2ff0*/  IMAD.IADD R46, R16, 0x1, R41 ;  /* 0x00000001102e7824 */ /* 0x000fe200078e0229 */
[----:B0-----:R-:W-:-:S04]  /*3000*/  IADD3 R48, P1, P2, R134, R122, R3 ;  /* 0x0000007a86307210 */ /* 0x001fc80007a3e003 */
[----:B------:R-:W-:Y:S02]  /*3010*/  IADD3.X R49, R92, R123, R5, P1, P2 ;  /* 0x0000007b5c317210 */ /* 0x000fe40000fe4405 */
[----:B-1----:R-:W-:Y:S02]  /*3020*/  ISETP.GE.AND P1, PT, R132, 0x1, PT ;  /* 0x000000018400780c */ /* 0x002fe40003f26270 */
[----:B------:R-:W-:-:S05]  /*3030*/  IADD3 R44, P2, R45, R122, RZ ;  /* 0x0000007a2d2c7210 */ /* 0x000fca0007f5e0ff */
[----:B------:R-:W-:Y:S02]  /*3040*/  IMAD.X R45, R24, 0x1, R123, P2 ;  /* 0x00000001182d7824 */ /* 0x000fe400010e067b */
[----:B------:R-:W-:Y:S01]  /*3050*/  IMAD.MOV.U32 R24, RZ, RZ, R51 ;  /* 0x000000ffff187224 */ /* 0x000fe200078e0033 */
[----:B--2---:R-:W-:-:S04]  /*3060*/  LOP3.LUT R42, R42, 0xfffffffd, RZ, 0xc0, !PT ;  /* 0xfffffffd2a2a7812 */ /* 0x004fc800078ec0ff */
[----:B------:R-:W-:-:S05]  /*3070*/  @P4 LOP3.LUT R42, R42, 0x2, RZ, 0xfc, !PT ;  /* 0x000000022a2a4812 */ /* 0x000fca00078efcff */
[----:B------:R0:W-:Y:S01]  /*3080*/  STL [R1+0x14], R42 ;  /* 0x0000142a01007387 */ /* 0x0001e20000100800 */
        /* <DEDUP_REMOVED lines=36> */
[----:B0-----:R-:W-:-:S04]  /*32d0*/  IADD3 R42, P1, P4, R104, UR4, R88 ;  /* 0x00000004682a7c10 */ /* 0x001fc8000fc3e058 */
        /* <DEDUP_REMOVED lines=29> */
.L_x_2309:
[----:B------:R-:W-:Y:S05]  /*34b0*/  BSYNC B1 ;  /* 0x0000000000017941 */ /* 0x000fea0003800000 */
.L_x_2308:
        /* <DEDUP_REMOVED lines=54> */
.L_x_2311:
[----:B------:R-:W-:Y:S05]  /*3820*/  BSYNC B1 ;  /* 0x0000000000017941 */ /* 0x000fea0003800000 */
.L_x_2310:
        /* <DEDUP_REMOVED lines=25> */
[----:B------:R-:W-:Y:S01]  /*39c0*/  IMAD.MOV.U32 R151, RZ, RZ, R72 ;  /* 0x000000ffff977224 */ /* 0x000fe200078e0048 */
[----:B------:R-:W-:Y:S06]  /*39d0*/  @!P1 BRA `(.L_x_2312) ;  /* 0x0000000000049947 */ /* 0x000fec0003800000 */
[----:B------:R-:W-:Y:S01]  /*39e0*/  BPT.TRAP 0x1 ;  /* 0x000000040000795c */ /* 0x000fe20000300000 */
.L_x_2312:
[----:B------:R-:W-:Y:S01]  /*39f0*/  IMAD R97, R17, 0x8, R16 ;  /* 0x0000000811617824 */ /* 0x000fe200078e0210 */
[----:B------:R-:W-:Y:S01]  /*3a00*/  SHF.L.U32 R98, R191, 0x1f, RZ ;  /* 0x0000001fbf627819 */ /* 0x000fe200000006ff */
[----:B------:R-:W-:Y:S03]  /*3a10*/  BSSY B1, `(.L_x_2313) ;  /* 0x0000003000017945 */ /* 0x000fe60003800000 */
[----:B------:R-:W3:Y:S02]  /*3a20*/  SYNCS.PHASECHK.TRANS64.TRYWAIT P5, [R97+URZ+0x29890], R98 ;  /* 0x02989062610075a7 */ /* 0x000ee400080a017f */
[----:B---3--:R-:W-:Y:S05]  /*3a30*/  @!P5 BRA `(.L_x_2314) ;  /* 0x000002b0001cd947 */ /* 0x008fea0003800000 */
.L_x_2649:
[----:B------:R-:W-:Y:S05]  /*3a40*/  BSYNC B1 ;  /* 0x0000000000017941 */ /* 0x000fea0003800000 */
.L_x_2313:
        /* <DEDUP_REMOVED lines=16> */
[----:B------:R-:W-:Y:S01]  /*3b50*/  LOP3.LUT R135, R135, 0xff00, R165, 0xf8, !PT ;  /* 0x0000ff0087877812 */ /* 0x000fe200078ef8a5 */
[----:B------:R-:W-:Y:S01]  /*3b60*/  IMAD.SHL.U32 R167, R167, 0x100, RZ ;  /* 0x00000100a7a77824 */ /* 0x000fe200078e00ff */
[----:B-1----:R-:W-:-:S02]  /*3b70*/  F2FP.F16.E4M3.UNPACK_B R165, R41 ;  /* 0x00000029ffa5723e */ /* 0x002fc400020006ff */
[----:B------:R-:W-:Y:S02]  /*3b80*/  LOP3.LUT R135, R135, 0xff0000, R136, 0xf8, !PT ;  /* 0x00ff000087877812 */ /* 0x000fe400078ef888 */
[-C--:B------:R-:W-:Y:S02]  /*3b90*/  F2FP.F16.E4M3.UNPACK_B R136, R164.reuse.H1 ;  /* 0x000000a4ff88723e */ /* 0x080fe400030006ff */
[----:B------:R-:W-:Y:S01]  /*3ba0*/  SHF.R.U32.HI R134, RZ, 0x10, R137 ;  /* 0x00000010ff867819 */ /* 0x000fe20000011689 */
[--C-:B------:R-:W-:Y:S01]  /*3bb0*/  HADD2.F32 R137, -RZ, R165.reuse.H1_H1 ;  /* 0x300000a5ff897230 */ /* 0x100fe20000004100 */
[----:B------:R-:W-:Y:S01]  /*3bc0*/  LOP3.LUT R168, R168, 0xff00, R167, 0xf8, !PT ;  /* 0x0000ff00a8a87812 */ /* 0x000fe200078ef8a7 */
[----:B------:R-:W-:Y:S01]  /*3bd0*/  HADD2.F32 R170, -RZ, R136.H0_H0 ;  /* 0x20000088ffaa7230 */ /* 0x000fe20000004100 */
[----:B------:R-:W-:Y:S01]  /*3be0*/  F2FP.F16.E4M3.UNPACK_B R167, R163.H1 ;  /* 0x000000a3ffa7723e */ /* 0x000fe200030006ff */
[----:B------:R-:W-:Y:S01]  /*3bf0*/  HADD2.F32 R165, -RZ, R165.H0_H0 ;  /* 0x200000a5ffa57230 */ /* 0x000fe20000004100 */
[----:B------:R-:W-:-:S02]  /*3c00*/  F2FP.F16.E4M3.UNPACK_B R164, R164 ;  /* 0x000000a4ffa4723e */ /* 0x000fc400020006ff */
[-C--:B------:R-:W-:Y:S01]  /*3c10*/  FMUL.FTZ R171, R137, R170.reuse ;  /* 0x000000aa89ab7220 */ /* 0x080fe20000410000 */
[--C-:B------:R-:W-:Y:S02]  /*3c20*/  HADD2.F32 R169, -RZ, R167.reuse.H0_H0 ;  /* 0x200000a7ffa97230 */ /* 0x100fe40000004100 */
[----:B------:R-:W-:Y:S01]  /*3c30*/  FMUL.FTZ R170, R165, R170 ;  /* 0x000000aaa5aa7220 */ /* 0x000fe20000410000 */
        /* <DEDUP_REMOVED lines=70> */
[----:B------:R-:W-:Y:S01]  /*40a0*/  MOV R41, R137 ;  /* 0x0000008900297202 */ /* 0x000fe20000000f00 */
[-C--:B------:R-:W-:Y:S02]  /*40b0*/  FFMA.FTZ R165, R136, R135.reuse, -R165 ;  /* 0x0000008788a57223 */ /* 0x080fe400000108a5 */
        /* <DEDUP_REMOVED lines=13> */
.L_x_2320:
[----:B------:R-:W-:Y:S05]  /*4190*/  BSYNC B3 ;  /* 0x0000000000037941 */ /* 0x000fea0003800000 */
.L_x_2319:
[----:B-1----:R4:W-:Y:S02]  /*41a0*/  STG.E.128 desc[UR54][R48.64], R40 ;  /* 0x0000002830007986 */ /* 0x0029e4000c101d36 */
.L_x_2318:
[----:B------:R-:W-:Y:S05]  /*41b0*/  BSYNC B2 ;  /* 0x0000000000027941 */ /* 0x000fea0003800000 */
.L_x_2317:
        /* <DEDUP_REMOVED lines=50> */
[----:B------:R-:W-:Y:S01]  /*44e0*/  HADD2.F32 R137, -RZ, R164.H1_H1 ;  /* 0x300000a4ff897230 */ /* 0x000fe20000004100 */
[----:B------:R-:W-:Y:S01]  /*44f0*/  F2FP.SATFINITE.E4M3.F32.PACK_AB_MERGE_C R122, R135, R122, RZ ;  /* 0x0000007a877a723e */ /* 0x000fe200048070ff */
[----:B------:R-:W-:Y:S01]  /*4500*/  HADD2.F32 R165, -RZ, R136.H0_H0 ;  /* 0x20000088ffa57230 */ /* 0x000fe20000004100 */
[----:B------:R-:W-:Y:S01]  /*4510*/  F2FP.F16.E4M3.UNPACK_B R41, R41 ;  /* 0x00000029ff29723e */ /* 0x000fe200020006ff */
[----:B------:R-:W-:Y:S01]  /*4520*/  HADD2.F32 R164, -RZ, R164.H0_H0 ;  /* 0x200000a4ffa47230 */ /* 0x000fe20000004100 */
[----:B------:R-:W-:Y:S01]  /*4530*/  F2FP.SATFINITE.E4M3.F32.PACK_AB_MERGE_C R123, R123, R134, R122 ;  /* 0x000000867b7b723e */ /* 0x000fe2000480707a */
[----:B------:R-:W-:-:S02]  /*4540*/  HADD2.F32 R136, -RZ, R136.H1_H1 ;  /* 0x30000088ff887230 */ /* 0x000fc40000004100 */
[C---:B------:R-:W-:Y:S01]  /*4550*/  FMUL.FTZ R167, R137.reuse, R165 ;  /* 0x000000a589a77220 */ /* 0x040fe20000410000 */
[-C--:B------:R-:W-:Y:S02]  /*4560*/  F2FP.F16.E4M3.UNPACK_B R122, R42.reuse ;  /* 0x0000002aff7a723e */ /* 0x080fe400020006ff */
        /* <DEDUP_REMOVED lines=55> */
.L_x_2324:
[----:B------:R-:W-:Y:S05]  /*48e0*/  BSYNC B3 ;  /* 0x0000000000037941 */ /* 0x000fea0003800000 */
.L_x_2323:
[----:B-1----:R0:W-:Y:S02]  /*48f0*/  STG.E.128 desc[UR54][R48.64+0x20], R40 ;  /* 0x0000202830007986 */ /* 0x0021e4000c101d36 */
.L_x_2322:
[----:B------:R-:W-:Y:S05]  /*4900*/  BSYNC B2 ;  /* 0x0000000000027941 */ /* 0x000fea0003800000 */
.L_x_2321:
        /* <DEDUP_REMOVED lines=111> */
.L_x_2328:
[----:B------:R-:W-:Y:S05]  /*5000*/  BSYNC B3 ;  /* 0x0000000000037941 */ /* 0x000fea0003800000 */
.L_x_2327:
[----:B-1----:R0:W-:Y:S02]  /*5010*/  STG.E.128 desc[UR54][R48.64+0x40], R40 ;  /* 0x0000402830007986 */ /* 0x0021e4000c101d36 */
.L_x_2326:
[----:B------:R-:W-:Y:S05]  /*5020*/  BSYNC B2 ;  /* 0x0000000000027941 */ /* 0x000fea0003800000 */
.L_x_2325:
        /* <DEDUP_REMOVED lines=9> */
[----:B------:R-:W-:Y:S01]  /*50c0*/  LOP3.LUT R86, R83, 0xff0000ff, RZ, 0xc0, !PT ;  /* 0xff0000ff53567812 */ /* 0x000fe200078ec0ff */
[----:B------:R-:W-:Y:S01]  /*50d0*/  IMAD.SHL.U32 R93, R93, 0x100, RZ ;  /* 0x000001005d5d7824 */ /* 0x000fe200078e00ff */
[----:B------:R-:W-:Y:S02]  /*50e0*/  LOP3.LUT R84, R85, 0xff0000ff, RZ, 0xc0, !PT ;  /* 0xff0000ff55547812 */ /* 0x000fe400078ec0ff */
[----:B------:R-:W-:Y:S02]  /*50f0*/  SHF.L.U32 R87, R87, 0x8, RZ ;  /* 0x0000000857577819 */ /* 0x000fe400000006ff */
[----:B------:R-:W-:-:S02]  /*5100*/  F2FP.F16.E4M3.UNPACK_B R82, R157.H1 ;  /* 0x0000009dff52723e */ /* 0x000fc400030006ff */
[----:B-1----:R-:W-:Y:S02]  /*5110*/  F2FP.F16.E4M3.UNPACK_B R92, R41 ;  /* 0x00000029ff5c723e */ /* 0x002fe400020006ff */
[----:B------:R-:W-:Y:S01]  /*5120*/  LOP3.LUT R86, R86, 0xff00, R87, 0xf8, !PT ;  /* 0x0000ff0056567812 */ /* 0x000fe200078ef857 */
[----:B------:R-:W-:Y:S01]  /*5130*/  HADD2.F32 R95, -RZ, R82.H0_H0 ;  /* 0x20000052ff5f7230 */ /* 0x000fe20000004100 */
[----:B------:R-:W-:Y:S01]  /*5140*/  LOP3.LUT R84, R84, 0xff00, R93, 0xf8, !PT ;  /* 0x0000ff0054547812 */ /* 0x000fe200078ef85d */
[--C-:B------:R-:W-:Y:S01]  /*5150*/  HADD2.F32 R87, -RZ, R92.reuse.H1_H1 ;  /* 0x3000005cff577230 */ /* 0x100fe20000004100 */
[----:B------:R-:W-:Y:S01]  /*5160*/  F2FP.F16.E4M3.UNPACK_B R93, R156.H1 ;  /* 0x0000009cff5d723e */ /* 0x000fe200030006ff */
[----:B------:R-:W-:Y:S01]  /*5170*/  HADD2.F32 R92, -RZ, R92.H0_H0 ;  /* 0x2000005cff5c7230 */ /* 0x000fe20000004100 */
[----:B------:R-:W-:Y:S02]  /*5180*/  SHF.R.U32.HI R85, RZ, 0x10, R85 ;  /* 0x00000010ff557819 */ /* 0x000fe40000011655 */
[----:B------:R-:W-:Y:S01]  /*5190*/  FMUL.FTZ R122, R87, R95 ;  /* 0x0000005f577a7220 */ /* 0x000fe20000410000 */
[----:B------:R-:W-:-:S02]  /*51a0*/  HADD2.F32 R94, -RZ, R93.H0_H0 ;  /* 0x2000005dff5e7230 */ /* 0x000fc40000004100 */
[C---:B------:R-:W-:Y:S01]  /*51b0*/  FMUL.FTZ R95, R92.reuse, R95 ;  /* 0x0000005f5c5f7220 */ /* 0x040fe20000410000 */
[----:B------:R-:W-:Y:S01]  /*51c0*/  SHF.R.U32.HI R83, RZ, 0x10, R83 ;  /* 0x00000010ff537819 */ /* 0x000fe20000011653 */
[----:B------:R-:W-:Y:S01]  /*51d0*/  IMAD.U32 R85, R85, 0x10000, RZ ;  /* 0x0001000055557824 */ /* 0x000fe200078e00ff */
[----:B------:R-:W-:Y:S01]  /*51e0*/  F2FP.F16.E4M3.UNPACK_B R157, R157 ;  /* 0x0000009dff9d723e */ /* 0x000fe200020006ff */
[-C--:B------:R-:W-:Y:S01]  /*51f0*/  FFMA.FTZ R87, R87, R94.reuse, R95 ;  /* 0x0000005e57577223 */ /* 0x080fe2000001005f */
[----:B------:R-:W-:Y:S01]  /*5200*/  F2FP.F16.E4M3.UNPACK_B R95, R41.H1 ;  /* 0x00000029ff5f723e */ /* 0x000fe200030006ff */
[----:B------:R-:W-:Y:S01]  /*5210*/  FFMA.FTZ R92, R92, R94, -R122 ;  /* 0x0000005e5c5c7223 */ /* 0x000fe2000001087a */
[----:B------:R-:W-:Y:S01]  /*5220*/  HADD2.F32 R94, -RZ, R82.H1_H1 ;  /* 0x30000052ff5e7230 */ /* 0x000fe20000004100 */
[----:B------:R-:W-:Y:S01]  /*5230*/  LOP3.LUT R84, R84, 0xff0000, R85, 0xf8, !PT ;  /* 0x00ff000054547812 */ /* 0x000fe200078ef855 */
[----:B------:R-:W-:Y:S01]  /*5240*/  HADD2.F32 R93, -RZ, R93.H1_H1 ;  /* 0x3000005dff5d7230 */ /* 0x000fe20000004100 */
[----:B------:R-:W-:Y:S01]  /*5250*/  F2FP.F16.E4M3.UNPACK_B R156, R156 ;  /* 0x0000009cff9c723e */ /* 0x000fe200020006ff */
[--C-:B------:R-:W-:Y:S01]  /*5260*/  HADD2.F32 R41, -RZ, R95.reuse.H1_H1 ;  /* 0x3000005fff297230 */ /* 0x100fe20000004100 */
[-C--:B------:R-:W-:Y:S01]  /*5270*/  F2FP.F16.E4M3.UNPACK_B R85, R84.reuse.H1 ;  /* 0x00000054ff55723e */ /* 0x080fe200030006ff */
[----:B------:R-:W-:Y:S01]  /*5280*/  HADD2.F32 R82, -RZ, R95.H0_H0 ;  /* 0x2000005fff527230 */ /* 0x000fe20000004100 */
[----:B------:R-:W-:Y:S01]  /*5290*/  F2FP.F16.E4M3.UNPACK_B R84, R84 ;  /* 0x00000054ff54723e */ /* 0x000fe200020006ff */
[----:B------:R-:W-:-:S02]  /*52a0*/  IMAD.U32 R83, R83, 0x10000, RZ ;  /* 0x0001000053537824 */ /* 0x000fc400078e00ff */
[CC--:B------:R-:W-:Y:S01]  /*52b0*/  FMUL.FTZ R95, R41.reuse, R94.reuse ;  /* 0x0000005e295f7220 */ /* 0x0c0fe20000410000 */
[--C-:B------:R-:W-:Y:S02]  /*52c0*/  HADD2.F32 R122, -RZ, R85.reuse.H0_H0 ;  /* 0x20000055ff7a7230 */ /* 0x100fe40000004100 */
[C---:B------:R-:W-:Y:S01]  /*52d0*/  FMUL.FTZ R94, R82.reuse, R94 ;  /* 0x0000005e525e7220 */ /* 0x040fe20000410000 */
[----:B------:R-:W-:Y:S02]  /*52e0*/  HADD2.F32 R85, -RZ, R85.H1_H1 ;  /* 0x30000055ff557230 */ /* 0x000fe40000004100 */
[-C--:B------:R-:W-:Y:S01]  /*52f0*/  FFMA.FTZ R82, R82, R93.reuse, -R95 ;  /* 0x0000005d52527223 */ /* 0x080fe2000001085f */
[----:B------:R-:W-:Y:S01]  /*5300*/  LOP3.LUT R83, R86, 0xff0000, R83, 0xf8, !PT ;  /* 0x00ff000056537812 */ /* 0x000fe200078ef853 */
[----:B------:R-:W-:Y:S01]  /*5310*/  FFMA.FTZ R41, R41, R93, R94 ;  /* 0x0000005d29297223 */ /* 0x000fe2000001005e */
[----:B------:R-:W-:Y:S02]  /*5320*/  F2FP.F16.E4M3.UNPACK_B R95, R43 ;  /* 0x0000002bff5f723e */ /* 0x000fe400020006ff */
[----:B------:R-:W-:-:S02]  /*5330*/  F2FP.F16.E4M3.UNPACK_B R86, R83.H1 ;  /* 0x00000053ff56723e */ /* 0x000fc400030006ff */
[----:B------:R-:W-:Y:S01]  /*5340*/  F2FP.F16.E4M3.UNPACK_B R43, R43.H1 ;  /* 0x0000002bff2b723e */ /* 0x000fe200030006ff */
[--C-:B------:R-:W-:Y:S01]  /*5350*/  HADD2.F32 R93, -RZ, R95.reuse.H1_H1 ;  /* 0x3000005fff5d7230 */ /* 0x100fe20000004100 */
[----:B------:R-:W-:Y:S01]  /*5360*/  F2FP.SATFINITE.E4M3.F32.PACK_AB_MERGE_C R41, R41, R82, RZ ;  /* 0x000000522929723e */ /* 0x000fe200048070ff */
[----:B------:R-:W-:Y:S02]  /*5370*/  HADD2.F32 R95, -RZ, R95.H0_H0 ;  /* 0x2000005fff5f7230 */ /* 0x000fe40000004100 */
[--C-:B------:R-:W-:Y:S02]  /*5380*/  HADD2.F32 R94, -RZ, R86.reuse.H0_H0 ;  /* 0x20000056ff5e7230 */ /* 0x100fe40000004100 */
[----:B------:R-:W-:Y:S01]  /*5390*/  FMUL.FTZ R123, R93, R122 ;  /* 0x0000007a5d7b7220 */ /* 0x000fe20000410000 */
[----:B------:R-:W-:Y:S01]  /*53a0*/  HADD2.F32 R86, -RZ, R86.H1_H1 ;  /* 0x30000056ff567230 */ /* 0x000fe20000004100 */
[----:B------:R-:W-:Y:S02]  /*53b0*/  F2FP.SATFINITE.E4M3.F32.PACK_AB_MERGE_C R41, R87, R92, R41 ;  /* 0x0000005c5729723e */ /* 0x000fe40004807029 */
[C---:B------:R-:W-:Y:S01]  /*53c0*/  FFMA.FTZ R123, R95.reuse, R94, -R123 ;  /* 0x0000005e5f7b7223 */ /* 0x040fe2000001087b */
[----:B------:R-:W-:-:S04]  /*53d0*/  FMUL.FTZ R95, R95, R122 ;  /* 0x0000007a5f5f7220 */ /* 0x000fc80000410000 */
[----:B------:R-:W-:Y:S01]  /*53e0*/  FFMA.FTZ R95, R93, R94, R95 ;  /* 0x0000005e5d5f7223 */ /* 0x000fe2000001005f */
[--C-:B------:R-:W-:Y:S02]  /*53f0*/  HADD2.F32 R93, -RZ, R43.reuse.H1_H1 ;  /* 0x3000002bff5d7230 */ /* 0x100fe40000004100 */
[----:B------:R-:W-:-:S03]  /*5400*/  HADD2.F32 R43, -RZ, R43.H0_H0 ;  /* 0x2000002bff2b7230 */ /* 0x000fc60000004100 */
[----:B------:R-:W-:-:S04]  /*5410*/  FMUL.FTZ R94, R93, R85 ;  /* 0x000000555d5e7220 */ /* 0x000fc80000410000 */
[C---:B------:R-:W-:Y:S01]  /*5420*/  FFMA.FTZ R94, R43.reuse, R86, -R94 ;  /* 0x000000562b5e7223 */ /* 0x040fe2000001085e */
[----:B------:R-:W-:Y:S01]  /*5430*/  FMUL.FTZ R43, R43, R85 ;  /* 0x000000552b2b7220 */ /* 0x000fe20000410000 */
[----:B------:R-:W-:-:S03]  /*5440*/  F2FP.F16.E4M3.UNPACK_B R85, R83 ;  /* 0x00000053ff55723e */ /* 0x000fc600020006ff */
[----:B------:R-:W-:Y:S01]  /*5450*/  FFMA.FTZ R43, R93, R86, R43 ;  /* 0x000000565d2b7223 */ /* 0x000fe2000001002b */
[-C--:B------:R-:W-:Y:S01]  /*5460*/  F2FP.F16.E4M3.UNPACK_B R86, R42.reuse ;  /* 0x0000002aff56723e */ /* 0x080fe200020006ff */
[----:B------:R-:W-:Y:S01]  /*5470*/  HADD2.F32 R93, -RZ, R84.H0_H0 ;  /* 0x20000054ff5d7230 */ /* 0x000fe20000004100 */
[----:B------:R-:W-:Y:S01]  /*5480*/  F2FP.F16.E4M3.UNPACK_B R42, R42.H1 ;  /* 0x0000002aff2a723e */ /* 0x000fe200030006ff */
[--C-:B------:R-:W-:Y:S01]  /*5490*/  HADD2.F32 R87, -RZ, R85.reuse.H0_H0 ;  /* 0x20000055ff577230 */ /* 0x100fe20000004100 */
[----:B------:R-:W-:Y:S01]  /*54a0*/  F2FP.SATFINITE.E4M3.F32.PACK_AB_MERGE_C R94, R43, R94, RZ ;  /* 0x0000005e2b5e723e */ /* 0x000fe200048070ff */
[--C-:B------:R-:W-:Y:S02]  /*54b0*/  HADD2.F32 R82, -RZ, R86.reuse.H1_H1 ;  /* 0x30000056ff527230 */ /* 0x100fe40000004100 */
[----:B------:R-:W-:Y:S01]  /*54c0*/  HADD2.F32 R86, -RZ, R86.H0_H0 ;  /* 0x20000056ff567230 */ /* 0x000fe20000004100 */
[----:B------:R-:W-:Y:S01]  /*54d0*/  F2FP.SATFINITE.E4M3.F32.PACK_AB_MERGE_C R43, R95, R123, R94 ;  /* 0x0000007b5f2b723e */ /* 0x000fe2000480705e */
[----:B------:R-:W-:-:S02]  /*54e0*/  HADD2.F32 R85, -RZ, R85.H1_H1 ;  /* 0x30000055ff557230 */ /* 0x000fc40000004100 */
[-C--:B------:R-:W-:Y:S01]  /*54f0*/  FMUL.FTZ R83, R82, R93.reuse ;  /* 0x0000005d52537220 */ /* 0x080fe20000410000 */
[----:B------:R-:W-:-:S03]  /*5500*/  FMUL.FTZ R93, R86, R93 ;  /* 0x0000005d565d7220 */ /* 0x000fc60000410000 */
[-C--:B------:R-:W-:Y:S01]  /*5510*/  FFMA.FTZ R83, R86, R87.reuse, -R83 ;  /* 0x0000005756537223 */ /* 0x080fe20000010853 */
[----:B------:R-:W-:Y:S01]  /*5520*/  F2FP.F16.E4M3.UNPACK_B R86, R40.H1 ;  /* 0x00000028ff56723e */ /* 0x000fe200030006ff */
[----:B------:R-:W-:Y:S01]  /*5530*/  FFMA.FTZ R82, R82, R87, R93 ;  /* 0x0000005752527223 */ /* 0x000fe2000001005d */
[----:B------:R-:W-:Y:S02]  /*5540*/  HADD2.F32 R87, -RZ, R84.H1_H1 ;  /* 0x30000054ff577230 */ /* 0x000fe40000004100 */
[--C-:B------:R-:W-:Y:S02]  /*5550*/  HADD2.F32 R84, -RZ, R42.reuse.H1_H1 ;  /* 0x3000002aff547230 */ /* 0x100fe40000004100 */
[----:B------:R-:W-:-:S03]  /*5560*/  HADD2.F32 R42, -RZ, R42.H0_H0 ;  /* 0x2000002aff2a7230 */ /* 0x000fc60000004100 */
[-C--:B------:R-:W-:Y:S02]  /*5570*/  FMUL.FTZ R93, R84, R87.reuse ;  /* 0x00000057545d7220 */ /* 0x080fe40000410000 */
[C---:B------:R-:W-:Y:S02]  /*5580*/  FMUL.FTZ R87, R42.reuse, R87 ;  /* 0x000000572a577220 */ /* 0x040fe40000410000 */
[-C--:B------:R-:W-:Y:S01]  /*5590*/  FFMA.FTZ R42, R42, R85.reuse, -R93 ;  /* 0x000000552a2a7223 */ /* 0x080fe2000001085d */
[----:B------:R-:W-:Y:S02]  /*55a0*/  HADD2.F32 R93, -RZ, R157.H1_H1 ;  /* 0x3000009dff5d7230 */ /* 0x000fe40000004100 */
[----:B------:R-:W-:Y:S01]  /*55b0*/  FFMA.FTZ R85, R84, R85, R87 ;  /* 0x0000005554557223 */ /* 0x000fe20000010057 */
[--C-:B------:R-:W-:Y:S02]  /*55c0*/  HADD2.F32 R84, -RZ, R86.reuse.H1_H1 ;  /* 0x30000056ff547230 */ /* 0x100fe40000004100 */
[----:B------:R-:W-:-:S02]  /*55d0*/  HADD2.F32 R86, -RZ, R86.H0_H0 ;  /* 0x20000056ff567230 */ /* 0x000fc40000004100 */
[--C-:B------:R-:W-:Y:S02]  /*55e0*/  HADD2.F32 R87, -RZ, R156.reuse.H1_H1 ;  /* 0x3000009cff577230 */ /* 0x100fe40000004100 */
[-C--:B------:R-:W-:Y:S01]  /*55f0*/  FMUL.FTZ R135, R84, R93.reuse ;  /* 0x0000005d54877220 */ /* 0x080fe20000410000 */
[----:B------:R-:W-:Y:S02]  /*5600*/  HADD2.F32 R157, -RZ, R157.H0_H0 ;  /* 0x2000009dff9d7230 */ /* 0x000fe40000004100 */
[C---:B------:R-:W-:Y:S01]  /*5610*/  FMUL.FTZ R93, R86.reuse, R93 ;  /* 0x0000005d565d7220 */ /* 0x040fe20000410000 */
[----:B------:R-:W-:Y:S01]  /*5620*/  F2FP.SATFINITE.E4M3.F32.PACK_AB_MERGE_C R42, R85, R42, RZ ;  /* 0x0000002a552a723e */ /* 0x000fe200048070ff */
[-C--:B------:R-:W-:Y:S02]  /*5630*/  FFMA.FTZ R86, R86, R87.reuse, -R135 ;  /* 0x0000005756567223 */ /* 0x080fe40000010887 */
[----:B------:R-:W-:Y:S01]  /*5640*/  FFMA.FTZ R93, R84, R87, R93 ;  /* 0x00000057545d7223 */ /* 0x000fe2000001005d */
[----:B------:R-:W-:Y:S01]  /*5650*/  F2FP.F16.E4M3.UNPACK_B R84, R40 ;  /* 0x00000028ff54723e */ /* 0x000fe200020006ff */
[----:B------:R-:W-:Y:S01]  /*5660*/  HADD2.F32 R87, -RZ, R156.H0_H0 ;  /* 0x2000009cff577230 */ /* 0x000fe20000004100 */
[----:B------:R-:W-:-:S02]  /*5670*/  F2FP.SATFINITE.E4M3.F32.PACK_AB_MERGE_C R42, R82, R83, R42 ;  /* 0x00000053522a723e */ /* 0x000fc4000480702a */
[----:B------:R-:W-:Y:S01]  /*5680*/  F2FP.SATFINITE.E4M3.F32.PACK_AB_MERGE_C R86, R93, R86, RZ ;  /* 0x000000565d56723e */ /* 0x000fe200048070ff */
[--C-:B------:R-:W-:Y:S02]  /*5690*/  HADD2.F32 R40, -RZ, R84.reuse.H1_H1 ;  /* 0x30000054ff287230 */ /* 0x100fe40000004100 */
[----:B------:R-:W-:-:S03]  /*56a0*/  HADD2.F32 R84, -RZ, R84.H0_H0 ;  /* 0x20000054ff547230 */ /* 0x000fc60000004100 */
[-C--:B------:R-:W-:Y:S02]  /*56b0*/  FMUL.FTZ R135, R40, R157.reuse ;  /* 0x0000009d28877220 */ /* 0x080fe40000410000 */
[C---:B------:R-:W-:Y:S02]  /*56c0*/  FMUL.FTZ R157, R84.reuse, R157 ;  /* 0x0000009d549d7220 */ /* 0x040fe40000410000 */
[-C--:B------:R-:W-:Y:S02]  /*56d0*/  FFMA.FTZ R84, R84, R87.reuse, -R135 ;  /* 0x0000005754547223 */ /* 0x080fe40000010887 */
[----:B------:R-:W-:-:S05]  /*56e0*/  FFMA.FTZ R157, R40, R87, R157 ;  /* 0x00000057289d7223 */ /* 0x000fca000001009d */
[----:B------:R-:W-:-:S07]  /*56f0*/  F2FP.SATFINITE.E4M3.F32.PACK_AB_MERGE_C R40, R157, R84, R86 ;  /* 0x000000549d28723e */ /* 0x000fce0004807056 */
.L_x_2332:
[----:B------:R-:W-:Y:S05]  /*5700*/  BSYNC B3 ;  /* 0x0000000000037941 */ /* 0x000fea0003800000 */
.L_x_2331:
[----:B-1----:R0:W-:Y:S02]  /*5710*/  STG.E.128 desc[UR54][R48.64+0x60], R40 ;  /* 0x0000602830007986 */ /* 0x0021e4000c101d36 */
.L_x_2330:
[----:B------:R-:W-:Y:S05]  /*5720*/  BSYNC B2 ;  /* 0x0000000000027941 */ /* 0x000fea0003800000 */
.L_x_2329:
        /* <DEDUP_REMOVED lines=17> */
[----:B------:R-:W-:-:S03]  /*5840*/  FMUL.FTZ R84, R80, R84 ;  /* 0x0000005450547220 */ /* 0x000fc60000410000 */
[-C--:B------:R-:W-:Y:S01]  /*5850*/  FFMA.FTZ R80, R80, R83.reuse, -R87 ;  /* 0x0000005350507223 */ /* 0x080fe20000010857 */
[----:B------:R-:W-:Y:S01]  /*5860*/  FFMA.FTZ R85, R85, R83, R84 ;  /* 0x0000005355557223 */ /* 0x000fe20000010054 */
[----:B------:R-:W-:Y:S01]  /*5870*/  F2FP.F16.E4M3.UNPACK_B R83, R78.H1 ;  /* 0x0000004eff53723e */ /* 0x000fe200030006ff */
[----:B------:R-:W-:Y:S02]  /*5880*/  IMAD.MOV.U32 R78, RZ, RZ, R40 ;  /* 0x000000ffff4e7224 */ /* 0x000fe400078e0028 */
[----:B------:R-:W-:Y:S02]  /*5890*/  HADD2.F32 R40, -RZ, R41.H1_H1 ;  /* 0x30000029ff287230 */ /* 0x000fe40000004100 */
[--C-:B------:R-:W-:Y:S02]  /*58a0*/  HADD2.F32 R87, -RZ, R83.reuse.H1_H1 ;  /* 0x30000053ff577230 */ /* 0x100fe40000004100 */
[----:B------:R-:W-:-:S03]  /*58b0*/  HADD2.F32 R83, -RZ, R83.H0_H0 ;  /* 0x20000053ff537230 */ /* 0x000fc60000004100 */
[-C--:B------:R-:W-:Y:S02]  /*58c0*/  FMUL.FTZ R84, R87, R82.reuse ;  /* 0x0000005257547220 */ /* 0x080fe40000410000 */
[C---:B------:R-:W-:Y:S02]  /*58d0*/  FMUL.FTZ R86, R83.reuse, R82 ;  /* 0x0000005253567220 */ /* 0x040fe40000410000 */
[-C--:B------:R-:W-:Y:S01]  /*58e0*/  FFMA.FTZ R82, R83, R40.reuse, -R84 ;  /* 0x0000002853527223 */ /* 0x080fe20000010854 */
[----:B------:R-:W-:Y:S01]  /*58f0*/  F2FP.F16.E4M3.UNPACK_B R84, R155 ;  /* 0x0000009bff54723e */ /* 0x000fe200020006ff */
[----:B------:R-:W-:Y:S01]  /*5900*/  FFMA.FTZ R87, R87, R40, R86 ;  /* 0x0000002857577223 */ /* 0x000fe20000010056 */
[----:B------:R-:W-:Y:S02]  /*5910*/  F2FP.F16.E4M3.UNPACK_B R40, R78.H1 ;  /* 0x0000004eff28723e */ /* 0x000fe400030006ff */
[----:B------:R-:W-:Y:S01]  /*5920*/  F2FP.F16.E4M3.UNPACK_B R83, R154 ;  /* 0x0000009aff53723e */ /* 0x000fe200020006ff */
[----:B------:R-:W-:Y:S01]  /*5930*/  HADD2.F32 R92, -RZ, R84.H1_H1 ;  /* 0x30000054ff5c7230 */ /* 0x000fe20000004100 */
[----:B------:R-:W-:Y:S01]  /*5940*/  F2FP.F16.E4M3.UNPACK_B R78, R78 ;  /* 0x0000004eff4e723e */ /* 0x000fe200020006ff */
[----:B------:R-:W-:-:S02]  /*5950*/  HADD2.F32 R41, -RZ, R40.H1_H1 ;  /* 0x30000028ff297230 */ /* 0x000fc40000004100 */
[----:B------:R-:W-:Y:S02]  /*5960*/  HADD2.F32 R40, -RZ, R40.H0_H0 ;  /* 0x20000028ff287230 */ /* 0x000fe40000004100 */
[----:B------:R-:W-:Y:S02]  /*5970*/  HADD2.F32 R86, -RZ, R83.H1_H1 ;  /* 0x30000053ff567230 */ /* 0x000fe40000004100 */
[-C--:B------:R-:W-:Y:S01]  /*5980*/  FMUL.FTZ R93, R41, R92.reuse ;  /* 0x0000005c295d7220 */ /* 0x080fe20000410000 */
[----:B------:R-:W-:-:S03]  /*5990*/  FMUL.FTZ R92, R40, R92 ;  /* 0x0000005c285c7220 */ /* 0x000fc60000410000 */
[-C--:B------:R-:W-:Y:S01]  /*59a0*/  FFMA.FTZ R40, R40, R86.reuse, -R93 ;  /* 0x0000005628287223 */ /* 0x080fe2000001085d */
[----:B------:R-:W-:Y:S02]  /*59b0*/  HADD2.F32 R93, -RZ, R84.H0_H0 ;  /* 0x20000054ff5d7230 */ /* 0x000fe40000004100 */
[----:B------:R-:W-:Y:S01]  /*59c0*/  FFMA.FTZ R41, R41, R86, R92 ;  /* 0x0000005629297223 */ /* 0x000fe2000001005c */
[----:B------:R-:W-:Y:S01]  /*59d0*/  F2FP.SATFINITE.E4M3.F32.PACK_AB_MERGE_C R86, R87, R82, RZ ;  /* 0x000000525756723e */ /* 0x000fe200048070ff */
[--C-:B------:R-:W-:Y:S01]  /*59e0*/  HADD2.F32 R82, -RZ, R78.reuse.H1_H1 ;  /* 0x3000004eff527230 */ /* 0x100fe20000004100 */
[----:B------:R-:W-:Y:S01]  /*59f0*/  LOP3.LUT R84, R81, 0xff0000ff, RZ, 0xc0, !PT ;  /* 0xff0000ff51547812 */ /* 0x000fe200078ec0ff */
[----:B------:R-:W-:Y:S01]  /*5a00*/  HADD2.F32 R78, -RZ, R78.H0_H0 ;  /* 0x2000004eff4e7230 */ /* 0x000fe20000004100 */
[----:B------:R-:W-:Y:S01]  /*5a10*/  F2FP.SATFINITE.E4M3.F32.PACK_AB_MERGE_C R80, R85, R80, R86 ;  /* 0x000000505550723e */ /* 0x000fe20004807056 */
[----:B------:R-:W-:Y:S02]  /*5a20*/  HADD2.F32 R87, -RZ, R83.H0_H0 ;  /* 0x20000053ff577230 */ /* 0x000fe40000004100 */
[-C--:B------:R-:W-:Y:S01]  /*5a30*/  FMUL.FTZ R83, R82, R93.reuse ;  /* 0x0000005d52537220 */ /* 0x080fe20000410000 */
[--C-:B------:R-:W-:Y:S01]  /*5a40*/  SHF.R.U32.HI R85, RZ, 0x8, R81.reuse ;  /* 0x00000008ff557819 */ /* 0x100fe20000011651 */
[C---:B------:R-:W-:Y:S01]  /*5a50*/  FMUL.FTZ R93, R78.reuse, R93 ;  /* 0x0000005d4e5d7220 */ /* 0x040fe20000410000 */
[----:B------:R-:W-:Y:S01]  /*5a60*/  SHF.R.U32.HI R86, RZ, 0x10, R81 ;  /* 0x00000010ff567819 */ /* 0x000fe20000011651 */
[-C--:B------:R-:W-:Y:S01]  /*5a70*/  FFMA.FTZ R83, R78, R87.reuse, -R83 ;  /* 0x000000574e537223 */ /* 0x080fe20000010853 */
[----:B------:R-:W-:Y:S01]  /*5a80*/  SHF.R.U32.HI R92, RZ, 0x10, R79 ;  /* 0x00000010ff5c7819 */ /* 0x000fe2000001164f */
[----:B------:R-:W-:Y:S01]  /*5a90*/  FFMA.FTZ R78, R82, R87, R93 ;  /* 0x00000057524e7223 */ /* 0x000fe2000001005d */
[----:B------:R-:W-:Y:S01]  /*5aa0*/  SHF.R.U32.HI R87, RZ, 0x8, R79 ;  /* 0x00000008ff577819 */ /* 0x000fe2000001164f */
[----:B------:R-:W-:Y:S01]  /*5ab0*/  IMAD.SHL.U32 R81, R85, 0x100, RZ ;  /* 0x0000010055517824 */ /* 0x000fe200078e00ff */
[----:B------:R-:W-:-:S02]  /*5ac0*/  LOP3.LUT R82, R79, 0xff0000ff, RZ, 0xc0, !PT ;  /* 0xff0000ff4f527812 */ /* 0x000fc400078ec0ff */
[----:B------:R-:W-:Y:S01]  /*5ad0*/  F2FP.SATFINITE.E4M3.F32.PACK_AB_MERGE_C R40, R41, R40, RZ ;  /* 0x000000282928723e */ /* 0x000fe200048070ff */
[----:B------:R-:W-:Y:S01]  /*5ae0*/  IMAD.SHL.U32 R79, R87, 0x100, RZ ;  /* 0x00000100574f7824 */ /* 0x000fe200078e00ff */
[----:B------:R-:W-:Y:S01]  /*5af0*/  LOP3.LUT R84, R84, 0xff00, R81, 0xf8, !PT ;  /* 0x0000ff0054547812 */ /* 0x000fe200078ef851 */
[----:B------:R-:W-:Y:S01]  /*5b00*/  IMAD.MOV.U32 R41, RZ, RZ, R80 ;  /* 0x000000ffff297224 */ /* 0x000fe200078e0050 */
[----:B------:R-:W-:Y:S02]  /*5b10*/  SHF.L.U32 R81, R86, 0x10, RZ ;  /* 0x0000001056517819 */ /* 0x000fe400000006ff */
[----:B------:R-:W-:Y:S01]  /*5b20*/  LOP3.LUT R82, R82, 0xff00, R79, 0xf8, !PT ;  /* 0x0000ff0052527812 */ /* 0x000fe200078ef84f */
[----:B------:R-:W-:Y:S01]  /*5b30*/  IMAD.U32 R79, R92, 0x10000, RZ ;  /* 0x000100005c4f7824 */ /* 0x000fe200078e00ff */
[----:B------:R-:W-:Y:S01]  /*5b40*/  LOP3.LUT R81, R84, 0xff0000, R81, 0xf8, !PT ;  /* 0x00ff000054517812 */ /* 0x000fe200078ef851 */
[----:B------:R-:W-:Y:S01]  /*5b50*/  IMAD.MOV.U32 R84, RZ, RZ, R43 ;  /* 0x000000ffff547224 */ /* 0x000fe200078e002b */
[----:B------:R-:W-:-:S02]  /*5b60*/  F2FP.SATFINITE.E4M3.F32.PACK_AB_MERGE_C R40, R78, R83, R40 ;  /* 0x000000534e28723e */ /* 0x000fc40004807028 */
[----:B------:R-:W-:Y:S02]  /*5b70*/  LOP3.LUT R79, R82, 0xff0000, R79, 0xf8, !PT ;  /* 0x00ff0000524f7812 */ /* 0x000fe400078ef84f */
[----:B------:R-:W-:Y:S02]  /*5b80*/  F2FP.F16.E4M3.UNPACK_B R43, R84 ;  /* 0x00000054ff2b723e */ /* 0x000fe400020006ff */
[----:B------:R-:W-:Y:S02]  /*5b90*/  F2FP.F16.E4M3.UNPACK_B R92, R81.H1 ;  /* 0x00000051ff5c723e */ /* 0x000fe400030006ff */
[----:B------:R-:W-:Y:S01]  /*5ba0*/  F2FP.F16.E4M3.UNPACK_B R85, R79.H1 ;  /* 0x0000004fff55723e */ /* 0x000fe200030006ff */
[--C-:B------:R-:W-:Y:S02]  /*5bb0*/  HADD2.F32 R86, -RZ, R43.reuse.H1_H1 ;  /* 0x3000002bff567230 */ /* 0x100fe40000004100 */
[----:B------:R-:W-:Y:S02]  /*5bc0*/  HADD2.F32 R82, -RZ, R92.H0_H0 ;  /* 0x2000005cff527230 */ /* 0x000fe40000004100 */
[----:B------:R-:W-:-:S02]  /*5bd0*/  HADD2.F32 R43, -RZ, R43.H0_H0 ;  /* 0x2000002bff2b7230 */ /* 0x000fc40000004100 */
[--C-:B------:R-:W-:Y:S02]  /*5be0*/  HADD2.F32 R87, -RZ, R85.reuse.H0_H0 ;  /* 0x20000055ff577230 */ /* 0x100fe40000004100 */
[CC--:B------:R-:W-:Y:S01]  /*5bf0*/  FMUL.FTZ R94, R86.reuse, R82.reuse ;  /* 0x00000052565e7220 */ /* 0x0c0fe20000410000 */
[----:B------:R-:W-:Y:S02]  /*5c00*/  HADD2.F32 R92, -RZ, R92.H1_H1 ;  /* 0x3000005cff5c7230 */ /* 0x000fe40000004100 */
        /* <DEDUP_REMOVED lines=10> */
[----:B------:R-:W-:Y:S01]  /*5cb0*/  FFMA.FTZ R42, R86, R85, -R93 ;  /* 0x00000055562a7223 */ /* 0x000fe2000001085d */
[----:B------:R-:W-:Y:S01]  /*5cc0*/  F2FP.F16.E4M3.UNPACK_B R93, R81 ;  /* 0x00000051ff5d723e */ /* 0x000fe200020006ff */
[----:B------:R-:W-:Y:S01]  /*5cd0*/  FFMA.FTZ R85, R87, R85, R92 ;  /* 0x0000005557557223 */ /* 0x000fe2000001005c */
[-C--:B------:R-:W-:Y:S02]  /*5ce0*/  F2FP.F16.E4M3.UNPACK_B R86, R84.reuse.H1 ;  /* 0x00000054ff56723e */ /* 0x080fe400030006ff */
[----:B------:R-:W-:Y:S01]  /*5cf0*/  F2FP.F16.E4M3.UNPACK_B R81, R79 ;  /* 0x0000004fff51723e */ /* 0x000fe200020006ff */
[----:B------:R-:W-:Y:S01]  /*5d00*/  HADD2.F32 R79, -RZ, R93.H1_H1 ;  /* 0x3000005dff4f7230 */ /* 0x000fe20000004100 */
[----:B------:R-:W-:Y:S01]  /*5d10*/  F2FP.F16.E4M3.UNPACK_B R84, R84 ;  /* 0x00000054ff54723e */ /* 0x000fe200020006ff */
[--C-:B------:R-:W-:Y:S01]  /*5d20*/  HADD2.F32 R87, -RZ, R86.reuse.H1_H1 ;  /* 0x30000056ff577230 */ /* 0x100fe20000004100 */
[----:B------:R-:W-:Y:S01]  /*5d30*/  F2FP.SATFINITE.E4M3.F32.PACK_AB_MERGE_C R85, R85, R42, RZ ;  /* 0x0000002a5555723e */ /* 0x000fe200048070ff */
[----:B------:R-:W-:-:S02]  /*5d40*/  HADD2.F32 R86, -RZ, R86.H0_H0 ;  /* 0x20000056ff567230 */ /* 0x000fc40000004100 */
[----:B------:R-:W-:Y:S02]  /*5d50*/  HADD2.F32 R92, -RZ, R81.H1_H1 ;  /* 0x30000051ff5c7230 */ /* 0x000fe40000004100 */
[-C--:B------:R-:W-:Y:S01]  /*5d60*/  FMUL.FTZ R95, R87, R79.reuse ;  /* 0x0000004f575f7220 */ /* 0x080fe20000410000 */
[----:B------:R-:W-:Y:S02]  /*5d70*/  HADD2.F32 R93, -RZ, R93.H0_H0 ;  /* 0x2000005dff5d7230 */ /* 0x000fe40000004100 */
[C---:B------:R-:W-:Y:S01]  /*5d80*/  FMUL.FTZ R94, R86.reuse, R79 ;  /* 0x0000004f565e7220 */ /* 0x040fe20000410000 */
[----:B------:R-:W-:Y:S02]  /*5d90*/  HADD2.F32 R81, -RZ, R81.H0_H0 ;  /* 0x20000051ff517230 */ /* 0x000fe40000004100 */
[----:B------:R-:W-:Y:S01]  /*5da0*/  FFMA.FTZ R79, R86, R92, -R95 ;  /* 0x0000005c564f7223 */ /* 0x000fe2000001085f */
        /* <DEDUP_REMOVED lines=10> */
.L_x_2336:
[----:B------:R-:W-:Y:S05]  /*5e50*/  BSYNC B3 ;  /* 0x0000000000037941 */ /* 0x000fea0003800000 */
.L_x_2335:
[----:B-1----:R0:W-:Y:S02]  /*5e60*/  STG.E.128 desc[UR54][R48.64+0x80], R40 ;  /* 0x0000802830007986 */ /* 0x0021e4000c101d36 */
.L_x_2334:
[----:B------:R-:W-:Y:S05]  /*5e70*/  BSYNC B2 ;  /* 0x0000000000027941 */ /* 0x000fea0003800000 */
.L_x_2333:
        /* <DEDUP_REMOVED lines=52> */
[----:B------:R-:W-:Y:S01]  /*61c0*/  SHF.R.U32.HI R85, RZ, 0x8, R77 ;  /* 0x00000008ff557819 */ /* 0x000fe2000001164d */
[----:B------:R-:W-:Y:S01]  /*61d0*/  FFMA.FTZ R83, R83, R80, R82 ;  /* 0x0000005053537223 */ /* 0x000fe20000010052 */
[----:B------:R-:W-:-:S02]  /*61e0*/  LOP3.LUT R80, R77, 0xff0000ff, RZ, 0xc0, !PT ;  /* 0xff0000ff4d507812 */ /* 0x000fc400078ec0ff */
[----:B------:R-:W-:Y:S01]  /*61f0*/  SHF.R.U32.HI R82, RZ, 0x10, R77 ;  /* 0x00000010ff527819 */ /* 0x000fe2000001164d */
[----:B------:R-:W-:Y:S01]  /*6200*/  IMAD.SHL.U32 R85, R85, 0x100, RZ ;  /* 0x0000010055557824 */ /* 0x000fe200078e00ff */
[----:B------:R-:W-:Y:S02]  /*6210*/  LOP3.LUT R77, R75, 0xff0000ff, RZ, 0xc0, !PT ;  /* 0xff0000ff4b4d7812 */ /* 0x000fe400078ec0ff */
[----:B------:R-:W-:Y:S01]  /*6220*/  F2FP.SATFINITE.E4M3.F32.PACK_AB_MERGE_C R40, R83, R78, R76 ;  /* 0x0000004e5328723e */ /* 0x000fe2000480704c */
[----:B------:R-:W-:Y:S01]  /*6230*/  IMAD.U32 R82, R82, 0x10000, RZ ;  /* 0x0001000052527824 */ /* 0x000fe200078e00ff */
[----:B------:R-:W-:Y:S01]  /*6240*/  LOP3.LUT R85, R80, 0xff00, R85, 0xf8, !PT ;  /* 0x0000ff0050557812 */ /* 0x000fe200078ef855 */
[----:B------:R-:W-:-:S05]  /*6250*/  IMAD.SHL.U32 R80, R86, 0x100, RZ ;  /* 0x0000010056507824 */ /* 0x000fca00078e00ff */
[----:B------:R-:W-:Y:S02]  /*6260*/  LOP3.LUT R75, R77, 0xff00, R80, 0xf8, !PT ;  /* 0x0000ff004d4b7812 */ /* 0x000fe400078ef850 */
[----:B------:R-:W-:Y:S01]  /*6270*/  LOP3.LUT R77, R85, 0xff0000, R82, 0xf8, !PT ;  /* 0x00ff0000554d7812 */ /* 0x000fe200078ef852 */
[----:B------:R-:W-:Y:S01]  /*6280*/  IMAD.MOV.U32 R82, RZ, RZ, R43 ;  /* 0x000000ffff527224 */ /* 0x000fe200078e002b */
[----:B------:R-:W-:Y:S02]  /*6290*/  SHF.L.U32 R80, R84, 0x10, RZ ;  /* 0x0000001054507819 */ /* 0x000fe400000006ff */
[----:B------:R-:W-:Y:S02]  /*62a0*/  F2FP.F16.E4M3.UNPACK_B R85, R77.H1 ;  /* 0x0000004dff55723e */ /* 0x000fe400030006ff */
[----:B------:R-:W-:Y:S02]  /*62b0*/  F2FP.F16.E4M3.UNPACK_B R43, R82 ;  /* 0x00000052ff2b723e */ /* 0x000fe400020006ff */
[----:B------:R-:W-:Y:S01]  /*62c0*/  LOP3.LUT R75, R75, 0xff0000, R80, 0xf8, !PT ;  /* 0x00ff00004b4b7812 */ /* 0x000fe200078ef850 */
[----:B------:R-:W-:-:S02]  /*62d0*/  HADD2.F32 R87, -RZ, R85.H0_H0 ;  /* 0x20000055ff577230 */ /* 0x000fc40000004100 */
[--C-:B------:R-:W-:Y:S01]  /*62e0*/  HADD2.F32 R80, -RZ, R43.reuse.H1_H1 ;  /* 0x3000002bff507230 */ /* 0x100fe20000004100 */
        /* <DEDUP_REMOVED lines=26> */
[CC--:B------:R-:W-:Y:S01]  /*6490*/  FMUL.FTZ R94, R84.reuse, R75.reuse ;  /* 0x0000004b545e7220 */ /* 0x0c0fe20000410000 */
[----:B------:R-:W-:Y:S02]  /*64a0*/  HADD2.F32 R92, -RZ, R92.H0_H0 ;  /* 0x2000005cff5c7230 */ /* 0x000fe40000004100 */
[C---:B------:R-:W-:Y:S01]  /*64b0*/  FMUL.FTZ R93, R77.reuse, R75 ;  /* 0x0000004b4d5d7220 */ /* 0x040fe20000410000 */
[----:B------:R-:W-:Y:S02]  /*64c0*/  HADD2.F32 R86, -RZ, R86.H0_H0 ;  /* 0x20000056ff567230 */ /* 0x000fe40000004100 */
[-C--:B------:R-:W-:Y:S01]  /*64d0*/  FFMA.FTZ R75, R77, R87.reuse, -R94 ;  /* 0x000000574d4b7223 */ /* 0x080fe2000001085e */
[--C-:B------:R-:W-:Y:S02]  /*64e0*/  HADD2.F32 R77, -RZ, R82.reuse.H1_H1 ;  /* 0x30000052ff4d7230 */ /* 0x100fe40000004100 */
[----:B------:R-:W-:Y:S01]  /*64f0*/  FFMA.FTZ R84, R84, R87, R93 ;  /* 0x0000005754547223 */ /* 0x000fe2000001005d */
[----:B------:R-:W-:Y:S01]  /*6500*/  HADD2.F32 R82, -RZ, R82.H0_H0 ;  /* 0x20000052ff527230 */ /* 0x000fe20000004100 */
[----:B------:R-:W-:Y:S01]  /*6510*/  F2FP.SATFINITE.E4M3.F32.PACK_AB_MERGE_C R43, R80, R43, R85 ;  /* 0x0000002b502b723e */ /* 0x000fe20004807055 */
[----:B------:R-:W-:-:S02]  /*6520*/  FMUL.FTZ R87, R77, R92 ;  /* 0x0000005c4d577220 */ /* 0x000fc40000410000 */
[----:B------:R-:W-:Y:S01]  /*6530*/  F2FP.SATFINITE.E4M3.F32.PACK_AB_MERGE_C R75, R84, R75, RZ ;  /* 0x0000004b544b723e */ /* 0x000fe200048070ff */
[C---:B------:R-:W-:Y:S01]  /*6540*/  FMUL.FTZ R92, R82.reuse, R92 ;  /* 0x0000005c525c7220 */ /* 0x040fe20000410000 */
[----:B------:R-:W-:-:S03]  /*6550*/  FFMA.FTZ R87, R82, R86, -R87 ;  /* 0x0000005652577223 */ /* 0x000fc60000010857 */
[----:B------:R-:W-:-:S05]  /*6560*/  FFMA.FTZ R92, R77, R86, R92 ;  /* 0x000000564d5c7223 */ /* 0x000fca000001005c */
[----:B------:R-:W-:-:S07]  /*6570*/  F2FP.SATFINITE.E4M3.F32.PACK_AB_MERGE_C R42, R92, R87, R75 ;  /* 0x000000575c2a723e */ /* 0x000fce000480704b */
.L_x_2338:
[----:B------:R-:W-:Y:S05]  /*6580*/  BSYNC B2 ;  /* 0x0000000000027941 */ /* 0x000fea0003800000 */
.L_x_2337:
[----:B-1----:R0:W-:Y:S02]  /*6590*/  STG.E.128 desc[UR54][R48.64+0xa0], R40 ;  /* 0x0000a02830007986 */ /* 0x0021e4000c101d36 */
.L_x_2316:
[----:B------:R-:W-:Y:S05]  /*65a0*/  BSYNC B1 ;  /* 0x0000000000017941 */ /* 0x000fea0003800000 */
.L_x_2315:
        /* <DEDUP_REMOVED lines=49> */
[-C--:B------:R-:W-:Y:S01]  /*68c0*/  F2FP.F16.E4M3.UNPACK_B R82, R49.reuse.H1 ;  /* 0x00000031ff52723e */ /* 0x080fe200030006ff */
[----:B------:R-:W-:Y:S01]  /*68d0*/  HADD2.F32 R73, -RZ, R71.H0_H0 ;  /* 0x20000047ff497230 */ /* 0x000fe20000004100 */
[----:B------:R-:W-:Y:S01]  /*68e0*/  F2FP.F16.E4M3.UNPACK_B R81, R49 ;  /* 0x00000031ff51723e */ /* 0x000fe200020006ff */
[----:B------:R-:W-:-:S02]  /*68f0*/  HADD2.F32 R71, -RZ, R70.H0_H0 ;  /* 0x20000046ff477230 */ /* 0x000fc40000004100 */
[CC--:B------:R-:W-:Y:S01]  /*6900*/  FMUL.FTZ R78, R74.reuse, R75.reuse ;  /* 0x0000004b4a4e7220 */ /* 0x0c0fe20000410000 */
[----:B------:R-:W-:Y:S02]  /*6910*/  HADD2.F32 R72, -RZ, R70.H1_H1 ;  /* 0x30000046ff487230 */ /* 0x000fe40000004100 */
[C---:B------:R-:W-:Y:S01]  /*6920*/  FMUL.FTZ R75, R73.reuse, R75 ;  /* 0x0000004b494b7220 */ /* 0x040fe20000410000 */
[--C-:B------:R-:W-:Y:S01]  /*6930*/  HADD2.F32 R70, -RZ, R150.reuse.H1_H1 ;  /* 0x30000096ff467230 */ /* 0x100fe20000004100 */
[----:B------:R-:W-:Y:S01]  /*6940*/  F2FP.F16.E4M3.UNPACK_B R49, R48 ;  /* 0x00000030ff31723e */ /* 0x000fe200020006ff */
[----:B------:R-:W-:Y:S02]  /*6950*/  HADD2.F32 R151, -RZ, R151.H0_H0 ;  /* 0x20000097ff977230 */ /* 0x000fe40000004100 */
[----:B------:R-:W-:Y:S02]  /*6960*/  HADD2.F32 R150, -RZ, R150.H0_H0 ;  /* 0x20000096ff967230 */ /* 0x000fe40000004100 */
[-C--:B------:R-:W-:Y:S01]  /*6970*/  FFMA.FTZ R73, R73, R70.reuse, -R78 ;  /* 0x0000004649497223 */ /* 0x080fe2000001084e */
[----:B------:R-:W-:Y:S01]  /*6980*/  FFMA.FTZ R78, R74, R70, R75 ;  /* 0x000000464a4e7223 */ /* 0x000fe2000001004b */
[----:B------:R-:W-:Y:S01]  /*6990*/  FMUL.FTZ R76, R72, R151 ;  /* 0x00000097484c7220 */ /* 0x000fe20000410000 */
[----:B------:R-:W-:Y:S01]  /*69a0*/  F2FP.F16.E4M3.UNPACK_B R74, R43.H1 ;  /* 0x0000002bff4a723e */ /* 0x000fe200030006ff */
[C---:B------:R-:W-:Y:S01]  /*69b0*/  FMUL.FTZ R151, R71.reuse, R151 ;  /* 0x0000009747977220 */ /* 0x040fe20000410000 */
[----:B------:R-:W-:Y:S01]  /*69c0*/  F2FP.F16.E4M3.UNPACK_B R75, R42.H1 ;  /* 0x0000002aff4b723e */ /* 0x000fe200030006ff */
[-C--:B------:R-:W-:Y:S01]  /*69d0*/  FFMA.FTZ R70, R71, R150.reuse, -R76 ;  /* 0x0000009647467223 */ /* 0x080fe2000001084c */
[----:B------:R-:W-:Y:S01]  /*69e0*/  F2FP.SATFINITE.E4M3.F32.PACK_AB_MERGE_C R73, R78, R73, RZ ;  /* 0x000000494e49723e */ /* 0x000fe200048070ff */
[----:B------:R-:W-:Y:S01]  /*69f0*/  FFMA.FTZ R71, R72, R150, R151 ;  /* 0x0000009648477223 */ /* 0x000fe20000010097 */
[--C-:B------:R-:W-:Y:S01]  /*6a00*/  HADD2.F32 R77, -RZ, R74.reuse.H0_H0 ;  /* 0x2000004aff4d7230 */ /* 0x100fe20000004100 */
[----:B------:R-:W-:Y:S01]  /*6a10*/  F2FP.SATFINITE.E4M3.F32.PACK_AB_MERGE_C R72, R80, R79, RZ ;  /* 0x0000004f5048723e */ /* 0x000fe200048070ff */
[----:B------:R-:W-:Y:S01]  /*6a20*/  HADD2.F32 R78, -RZ, R74.H1_H1 ;  /* 0x3000004aff4e7230 */ /* 0x000fe20000004100 */
[----:B------:R-:W-:Y:S01]  /*6a30*/  F2FP.F16.E4M3.UNPACK_B R74, R48.H1 ;  /* 0x00000030ff4a723e */ /* 0x000fe200030006ff */
[----:B------:R-:W-:Y:S01]  /*6a40*/  HADD2.F32 R79, -RZ, R82.H1_H1 ;  /* 0x30000052ff4f7230 */ /* 0x000fe20000004100 */
[----:B------:R-:W-:Y:S01]  /*6a50*/  F2FP.F16.E4M3.UNPACK_B R42, R42 ;  /* 0x0000002aff2a723e */ /* 0x000fe200020006ff */
[----:B------:R-:W-:Y:S01]  /*6a60*/  HADD2.F32 R76, -RZ, R75.H1_H1 ;  /* 0x3000004bff4c7230 */ /* 0x000fe20000004100 */
[----:B------:R-:W-:Y:S01]  /*6a70*/  F2FP.SATFINITE.E4M3.F32.PACK_AB_MERGE_C R41, R41, R40, R72 ;  /* 0x000000282929723e */ /* 0x000fe20004807048 */
        /* <DEDUP_REMOVED lines=14> */
[--C-:B------:R-:W-:Y:S02]  /*6b60*/  HADD2.F32 R76, -RZ, R77.reuse.H0_H0 ;  /* 0x2000004dff4c7230 */ /* 0x100fe40000004100 */
[----:B------:R-:W-:Y:S01]  /*6b70*/  FFMA.FTZ R43, R78, R80, R85 ;  /* 0x000000504e2b7223 */ /* 0x000fe20000010055 */
[----:B------:R-:W-:Y:S01]  /*6b80*/  HADD2.F32 R77, -RZ, R77.H1_H1 ;  /* 0x3000004dff4d7230 */ /* 0x000fe20000004100 */
[----:B------:R-:W-:Y:S01]  /*6b90*/  F2FP.SATFINITE.E4M3.F32.PACK_AB_MERGE_C R40, R71, R70, R73 ;  /* 0x000000464728723e */ /* 0x000fe20004807049 */
[----:B------:R-:W-:Y:S01]  /*6ba0*/  HADD2.F32 R42, -RZ, R42.H1_H1 ;  /* 0x3000002aff2a7230 */ /* 0x000fe20000004100 */
[----:B------:R-:W-:Y:S01]  /*6bb0*/  F2FP.SATFINITE.E4M3.F32.PACK_AB_MERGE_C R83, R83, R84, RZ ;  /* 0x000000545353723e */ /* 0x000fe200048070ff */
[----:B------:R-:W-:-:S02]  /*6bc0*/  HADD2.F32 R81, -RZ, R81.H0_H0 ;  /* 0x20000051ff517230 */ /* 0x000fc40000004100 */
        /* <DEDUP_REMOVED lines=13> */
.L_x_2343:
[----:B------:R-:W-:Y:S05]  /*6ca0*/  BSYNC B2 ;  /* 0x0000000000027941 */ /* 0x000fea0003800000 */
.L_x_2342:
[----:B-1----:R0:W-:Y:S02]  /*6cb0*/  STG.E.128 desc[UR54][R44.64], R40 ;  /* 0x000000282c007986 */ /* 0x0021e4000c101d36 */
.L_x_2341:
[----:B------:R-:W-:Y:S05]  /*6cc0*/  BSYNC B1 ;  /* 0x0000000000017941 */ /* 0x000fea0003800000 */
.L_x_2340:
        /* <DEDUP_REMOVED lines=13> */
[----:B------:R-:W-:Y:S02]  /*6da0*/  SHF.R.U32.HI R71, RZ, 0x10, R69 ;  /* 0x00000010ff477819 */ /* 0x000fe40000011645 */
[----:B------:R-:W-:-:S02]  /*6db0*/  LOP3.LUT R68, R69, 0xff0000ff, RZ, 0xc0, !PT ;  /* 0xff0000ff45447812 */ /* 0x000fc400078ec0ff */
[----:B------:R-:W-:Y:S02]  /*6dc0*/  SHF.L.U32 R67, R67, 0x8, RZ ;  /* 0x0000000843437819 */ /* 0x000fe400000006ff */
        /* <DEDUP_REMOVED lines=94> */
.L_x_2347:
[----:B------:R-:W-:Y:S05]  /*73b0*/  BSYNC B2 ;  /* 0x0000000000027941 */ /* 0x000fea0003800000 */
.L_x_2346:
[----:B-1----:R0:W-:Y:S02]  /*73c0*/  STG.E.128 desc[UR54][R44.64+0x20], R40 ;  /* 0x000020282c007986 */ /* 0x0021e4000c101d36 */
.L_x_2345:
[----:B------:R-:W-:Y:S05]  /*73d0*/  BSYNC B1 ;  /* 0x0000000000017941 */ /* 0x000fea0003800000 */
.L_x_2344:
        /* <DEDUP_REMOVED lines=110> */
.L_x_2351:
[----:B------:R-:W-:Y:S05]  /*7ac0*/  BSYNC B2 ;  /* 0x0000000000027941 */ /* 0x000fea0003800000 */
.L_x_2350:
[----:B-1----:R0:W-:Y:S02]  /*7ad0*/  STG.E.128 desc[UR54][R44.64+0x40], R40 ;  /* 0x000040282c007986 */ /* 0x0021e4000c101d36 */
.L_x_2349:
[----:B------:R-:W-:Y:S05]  /*7ae0*/  BSYNC B1 ;  /* 0x0000000000017941 */ /* 0x000fea0003800000 */
.L_x_2348:
        /* <DEDUP_REMOVED lines=9> */
[--C-:B------:R-:W-:Y:S01]  /*7b80*/  SHF.R.U32.HI R48, RZ, 0x8, R59.reuse ;  /* 0x00000008ff307819 */ /* 0x100fe2000001163b */
[----:B------:R-:W-:Y:S01]  /*7b90*/  IMAD.MOV.U32 R58, RZ, RZ, R40 ;  /* 0x000000ffff3a7224 */ /* 0x000fe200078e0028 */
[----:B------:R-:W-:Y:S01]  /*7ba0*/  SHF.R.U32.HI R64, RZ, 0x10, R59 ;  /* 0x00000010ff407819 */ /* 0x000fe2000001163b */
[----:B------:R-:W-:Y:S01]  /*7bb0*/  IMAD.SHL.U32 R60, R60, 0x100, RZ ;  /* 0x000001003c3c7824 */ /* 0x000fe200078e00ff */
[----:B------:R-:W-:Y:S02]  /*7bc0*/  LOP3.LUT R59, R59, 0xff0000ff, RZ, 0xc0, !PT ;  /* 0xff0000ff3b3b7812 */ /* 0x000fe400078ec0ff */
[----:B------:R-:W-:Y:S01]  /*7bd0*/  SHF.R.U32.HI R63, RZ, 0x10, R61 ;  /* 0x00000010ff3f7819 */ /* 0x000fe2000001163d */
[----:B------:R-:W-:Y:S01]  /*7be0*/  IMAD.U32 R41, R64, 0x10000, RZ ;  /* 0x0001000040297824 */ /* 0x000fe200078e00ff */
[----:B------:R-:W-:-:S02]  /*7bf0*/  SHF.L.U32 R48, R48, 0x8, RZ ;  /* 0x0000000830307819 */ /* 0x000fc400000006ff */
[----:B------:R-:W-:Y:S02]  /*7c00*/  LOP3.LUT R61, R61, 0xff0000ff, RZ, 0xc0, !PT ;  /* 0xff0000ff3d3d7812 */ /* 0x000fe400078ec0ff */
[----:B------:R-:W-:Y:S01]  /*7c10*/  LOP3.LUT R48, R59, 0xff00, R48, 0xf8, !PT ;  /* 0x0000ff003b307812 */ /* 0x000fe200078ef830 */
[----:B------:R-:W-:Y:S01]  /*7c20*/  IMAD.U32 R59, R63, 0x10000, RZ ;  /* 0x000100003f3b7824 */ /* 0x000fe200078e00ff */
[----:B------:R-:W-:Y:S02]  /*7c30*/  LOP3.LUT R62, R61, 0xff00, R60, 0xf8, !PT ;  /* 0x0000ff003d3e7812 */ /* 0x000fe400078ef83c */
        /* <DEDUP_REMOVED lines=27> */
[----:B------:R-:W-:-:S02]  /*7df0*/  HADD2.F32 R62, -RZ, R59.H1_H1 ;  /* 0x3000003bff3e7230 */ /* 0x000fc40000004100 */
[----:B------:R-:W-:Y:S01]  /*7e00*/  HADD2.F32 R61, -RZ, R59.H0_H0 ;  /* 0x2000003bff3d7230 */ /* 0x000fe20000004100 */
[----:B------:R-:W-:Y:S01]  /*7e10*/  F2FP.SATFINITE.E4M3.F32.PACK_AB_MERGE_C R74, R68, R67, RZ ;  /* 0x00000043444a723e */ /* 0x000fe200048070ff */
[--C-:B------:R-:W-:Y:S02]  /*7e20*/  HADD2.F32 R59, -RZ, R58.reuse.H0_H0 ;  /* 0x2000003aff3b7230 */ /* 0x100fe40000004100 */
[-C--:B------:R-:W-:Y:S01]  /*7e30*/  FMUL.FTZ R66, R62, R63.reuse ;  /* 0x0000003f3e427220 */ /* 0x080fe20000410000 */
[----:B------:R-:W-:Y:S02]  /*7e40*/  HADD2.F32 R60, -RZ, R58.H1_H1 ;  /* 0x3000003aff3c7230 */ /* 0x000fe40000004100 */
[----:B------:R-:W-:Y:S01]  /*7e50*/  FMUL.FTZ R63, R61, R63 ;  /* 0x0000003f3d3f7220 */ /* 0x000fe20000410000 */
[----:B------:R-:W-:Y:S01]  /*7e60*/  HADD2.F32 R58, -RZ, R138.H1_H1 ;  /* 0x3000008aff3a7230 */ /* 0x000fe20000004100 */
[----:B------:R-:W-:Y:S01]  /*7e70*/  F2FP.F16.E4M3.UNPACK_B R67, R48.H1 ;  /* 0x00000030ff43723e */ /* 0x000fe200030006ff */
[----:B------:R-:W-:-:S02]  /*7e80*/  HADD2.F32 R139, -RZ, R139.H0_H0 ;  /* 0x2000008bff8b7230 */ /* 0x000fc40000004100 */
[----:B------:R-:W-:Y:S02]  /*7e90*/  HADD2.F32 R138, -RZ, R138.H0_H0 ;  /* 0x2000008aff8a7230 */ /* 0x000fe40000004100 */
[-C--:B------:R-:W-:Y:S01]  /*7ea0*/  FFMA.FTZ R66, R61, R58.reuse, -R66 ;  /* 0x0000003a3d427223 */ /* 0x080fe20000010842 */
[----:B------:R-:W-:Y:S01]  /*7eb0*/  FFMA.FTZ R63, R62, R58, R63 ;  /* 0x0000003a3e3f7223 */ /* 0x000fe2000001003f */
[C---:B------:R-:W-:Y:S01]  /*7ec0*/  FMUL.FTZ R64, R60.reuse, R139 ;  /* 0x0000008b3c407220 */ /* 0x040fe20000410000 */
[----:B------:R-:W-:Y:S01]  /*7ed0*/  F2FP.F16.E4M3.UNPACK_B R61, R43.H1 ;  /* 0x0000002bff3d723e */ /* 0x000fe200030006ff */
[C---:B------:R-:W-:Y:S01]  /*7ee0*/  FMUL.FTZ R139, R59.reuse, R139 ;  /* 0x0000008b3b8b7220 */ /* 0x040fe20000410000 */
[----:B------:R-:W-:Y:S02]  /*7ef0*/  HADD2.F32 R68, -RZ, R67.H1_H1 ;  /* 0x30000043ff447230 */ /* 0x000fe40000004100 */
[----:B------:R-:W-:Y:S01]  /*7f00*/  FFMA.FTZ R58, R59, R138, -R64 ;  /* 0x0000008a3b3a7223 */ /* 0x000fe20000010840 */
[----:B------:R-:W-:Y:S01]  /*7f10*/  F2FP.SATFINITE.E4M3.F32.PACK_AB_MERGE_C R72, R63, R66, RZ ;  /* 0x000000423f48723e */ /* 0x000fe200048070ff */
[----:B------:R-:W-:Y:S01]  /*7f20*/  FFMA.FTZ R59, R60, R138, R139 ;  /* 0x0000008a3c3b7223 */ /* 0x000fe2000001008b */
[--C-:B------:R-:W-:Y:S01]  /*7f30*/  HADD2.F32 R62, -RZ, R61.reuse.H0_H0 ;  /* 0x2000003dff3e7230 */ /* 0x100fe20000004100 */
[-C--:B------:R-:W-:Y:S01]  /*7f40*/  F2FP.F16.E4M3.UNPACK_B R64, R41.reuse.H1 ;  /* 0x00000029ff40723e */ /* 0x080fe200030006ff */
[----:B------:R-:W-:Y:S01]  /*7f50*/  HADD2.F32 R61, -RZ, R61.H1_H1 ;  /* 0x3000003dff3d7230 */ /* 0x000fe20000004100 */
[----:B------:R-:W-:Y:S01]  /*7f60*/  F2FP.F16.E4M3.UNPACK_B R60, R42.H1 ;  /* 0x0000002aff3c723e */ /* 0x000fe200030006ff */
[----:B------:R-:W-:Y:S01]  /*7f70*/  HADD2.F32 R67, -RZ, R67.H0_H0 ;  /* 0x20000043ff437230 */ /* 0x000fe20000004100 */
[----:B------:R-:W-:Y:S01]  /*7f80*/  F2FP.F16.E4M3.UNPACK_B R66, R48 ;  /* 0x00000030ff42723e */ /* 0x000fe200020006ff */
[----:B------:R-:W-:Y:S01]  /*7f90*/  HADD2.F32 R65, -RZ, R64.H1_H1 ;  /* 0x30000040ff417230 */ /* 0x000fe20000004100 */
[----:B------:R-:W-:Y:S01]  /*7fa0*/  F2FP.F16.E4M3.UNPACK_B R63, R41 ;  /* 0x00000029ff3f723e */ /* 0x000fe200020006ff */
[----:B------:R-:W-:-:S02]  /*7fb0*/  HADD2.F32 R48, -RZ, R60.H1_H1 ;  /* 0x3000003cff307230 */ /* 0x000fc40000004100 */
[----:B------:R-:W-:Y:S01]  /*7fc0*/  FMUL.FTZ R41, R61, R68 ;  /* 0x000000443d297220 */ /* 0x000fe20000410000 */
[----:B------:R-:W-:Y:S01]  /*7fd0*/  HADD2.F32 R69, -RZ, R66.H1_H1 ;  /* 0x30000042ff457230 */ /* 0x000fe20000004100 */
[----:B------:R-:W-:Y:S01]  /*7fe0*/  F2FP.F16.E4M3.UNPACK_B R43, R43 ;  /* 0x0000002bff2b723e */ /* 0x000fe200020006ff */
[----:B------:R-:W-:Y:S02]  /*7ff0*/  HADD2.F32 R60, -RZ, R60.H0_H0 ;  /* 0x2000003cff3c7230 */ /* 0x000fe40000004100 */
[----:B------:R-:W-:Y:S01]  /*8000*/  FFMA.FTZ R70, R62, R65, -R41 ;  /* 0x000000413e467223 */ /* 0x000fe20000010829 */
[----:B------:R-:W-:Y:S02]  /*8010*/  HADD2.F32 R41, -RZ, R63.H1_H1 ;  /* 0x3000003fff297230 */ /* 0x000fe40000004100 */
[-C--:B------:R-:W-:Y:S01]  /*8020*/  FMUL.FTZ R71, R48, R69.reuse ;  /* 0x0000004530477220 */ /* 0x080fe20000410000 */
[----:B------:R-:W-:Y:S01]  /*8030*/  F2FP.F16.E4M3.UNPACK_B R42, R42 ;  /* 0x0000002aff2a723e */ /* 0x000fe200020006ff */
[----:B------:R-:W-:Y:S01]  /*8040*/  FMUL.FTZ R69, R60, R69 ;  /* 0x000000453c457220 */ /* 0x000fe20000410000 */
[----:B------:R-:W-:Y:S01]  /*8050*/  FMUL.FTZ R68, R62, R68 ;  /* 0x000000443e447220 */ /* 0x000fe20000410000 */
[----:B------:R-:W-:Y:S01]  /*8060*/  FFMA.FTZ R71, R60, R41, -R71 ;  /* 0x000000293c477223 */ /* 0x000fe20000010847 */
[----:B------:R-:W-:-:S02]  /*8070*/  HADD2.F32 R66, -RZ, R66.H0_H0 ;  /* 0x20000042ff427230 */ /* 0x000fc40000004100 */
[----:B------:R-:W-:Y:S01]  /*8080*/  FFMA.FTZ R62, R48, R41, R69 ;  /* 0x00000029303e7223 */ /* 0x000fe20000010045 */
[--C-:B------:R-:W-:Y:S02]  /*8090*/  HADD2.F32 R48, -RZ, R43.reuse.H0_H0 ;  /* 0x2000002bff307230 */ /* 0x100fe40000004100 */
[----:B------:R-:W-:Y:S01]  /*80a0*/  FFMA.FTZ R73, R61, R65, R68 ;  /* 0x000000413d497223 */ /* 0x000fe20000010044 */
[--C-:B------:R-:W-:Y:S02]  /*80b0*/  HADD2.F32 R41, -RZ, R42.reuse.H0_H0 ;  /* 0x2000002aff297230 */ /* 0x100fe40000004100 */
[----:B------:R-:W-:Y:S02]  /*80c0*/  HADD2.F32 R43, -RZ, R43.H1_H1 ;  /* 0x3000002bff2b7230 */ /* 0x000fe40000004100 */
[----:B------:R-:W-:Y:S01]  /*80d0*/  FMUL.FTZ R68, R48, R67 ;  /* 0x0000004330447220 */ /* 0x000fe20000410000 */
[----:B------:R-:W-:Y:S02]  /*80e0*/  HADD2.F32 R42, -RZ, R42.H1_H1 ;  /* 0x3000002aff2a7230 */ /* 0x000fe40000004100 */
[----:B------:R-:W-:Y:S01]  /*80f0*/  FMUL.FTZ R61, R41, R66 ;  /* 0x00000042293d7220 */ /* 0x000fe20000410000 */
[----:B------:R-:W-:-:S02]  /*8100*/  HADD2.F32 R64, -RZ, R64.H0_H0 ;  /* 0x20000040ff407230 */ /* 0x000fc40000004100 */
[C---:B------:R-:W-:Y:S01]  /*8110*/  FMUL.FTZ R65, R43.reuse, R67 ;  /* 0x000000432b417220 */ /* 0x040fe20000410000 */
[----:B------:R-:W-:Y:S02]  /*8120*/  HADD2.F32 R63, -RZ, R63.H0_H0 ;  /* 0x2000003fff3f7230 */ /* 0x000fe40000004100 */
[----:B------:R-:W-:Y:S01]  /*8130*/  FMUL.FTZ R60, R42, R66 ;  /* 0x000000422a3c7220 */ /* 0x000fe20000410000 */
[----:B------:R-:W-:Y:S01]  /*8140*/  F2FP.SATFINITE.E4M3.F32.PACK_AB_MERGE_C R62, R62, R71, RZ ;  /* 0x000000473e3e723e */ /* 0x000fe200048070ff */
[-C--:B------:R-:W-:Y:S01]  /*8150*/  FFMA.FTZ R65, R48, R64.reuse, -R65 ;  /* 0x0000004030417223 */ /* 0x080fe20000010841 */
[----:B------:R-:W-:Y:S01]  /*8160*/  FFMA.FTZ R68, R43, R64, R68 ;  /* 0x000000402b447223 */ /* 0x000fe20000010044 */
[-C--:B------:R-:W-:Y:S01]  /*8170*/  FFMA.FTZ R60, R41, R63.reuse, -R60 ;  /* 0x0000003f293c7223 */ /* 0x080fe2000001083c */
[----:B------:R-:W-:Y:S01]  /*8180*/  FFMA.FTZ R61, R42, R63, R61 ;  /* 0x0000003f2a3d7223 */ /* 0x000fe2000001003d */
[----:B------:R-:W-:Y:S02]  /*8190*/  F2FP.SATFINITE.E4M3.F32.PACK_AB_MERGE_C R70, R73, R70, RZ ;  /* 0x000000464946723e */ /* 0x000fe400048070ff */
[----:B------:R-:W-:-:S02]  /*81a0*/  F2FP.SATFINITE.E4M3.F32.PACK_AB_MERGE_C R41, R49, R40, R74 ;  /* 0x000000283129723e */ /* 0x000fc4000480704a */
[----:B------:R-:W-:Y:S02]  /*81b0*/  F2FP.SATFINITE.E4M3.F32.PACK_AB_MERGE_C R40, R59, R58, R72 ;  /* 0x0000003a3b28723e */ /* 0x000fe40004807048 */
[----:B------:R-:W-:Y:S02]  /*81c0*/  F2FP.SATFINITE.E4M3.F32.PACK_AB_MERGE_C R42, R61, R60, R62 ;  /* 0x0000003c3d2a723e */ /* 0x000fe4000480703e */
[----:B------:R-:W-:-:S07]  /*81d0*/  F2FP.SATFINITE.E4M3.F32.PACK_AB_MERGE_C R43, R68, R65, R70 ;  /* 0x00000041442b723e */ /* 0x000fce0004807046 */
.L_x_2355:
[----:B------:R-:W-:Y:S05]  /*81e0*/  BSYNC B2 ;  /* 0x0000000000027941 */ /* 0x000fea0003800000 */
.L_x_2354:
[----:B-1----:R0:W-:Y:S02]  /*81f0*/  STG.E.128 desc[UR54][R44.64+0x60], R40 ;  /* 0x000060282c007986 */ /* 0x0021e4000c101d36 */
.L_x_2353:
[----:B------:R-:W-:Y:S05]  /*8200*/  BSYNC B1 ;  /* 0x0000000000017941 */ /* 0x000fea0003800000 */
.L_x_2352:
        /* <DEDUP_REMOVED lines=14> */
[----:B------:R-:W-:Y:S01]  /*82f0*/  LOP3.LUT R54, R57, 0xff0000ff, RZ, 0xc0, !PT ;  /* 0xff0000ff39367812 */ /* 0x000fe200078ec0ff */
[----:B------:R-:W-:Y:S01]  /*8300*/  IMAD.SHL.U32 R55, R55, 0x100, RZ ;  /* 0x0000010037377824 */ /* 0x000fe200078e00ff */
[----:B------:R-:W-:Y:S01]  /*8310*/  LOP3.LUT R48, R48, 0xff00, R49, 0xf8, !PT ;  /* 0x0000ff0030307812 */ /* 0x000fe200078ef831 */
[----:B------:R-:W-:Y:S01]  /*8320*/  IMAD.U32 R58, R58, 0x10000, RZ ;  /* 0x000100003a3a7824 */ /* 0x000fe200078e00ff */
[----:B------:R-:W-:-:S02]  /*8330*/  SHF.L.U32 R49, R56, 0x10, RZ ;  /* 0x0000001038317819 */ /* 0x000fc400000006ff */
        /* <DEDUP_REMOVED lines=91> */
.L_x_2359:
[----:B------:R-:W-:Y:S05]  /*88f0*/  BSYNC B2 ;  /* 0x0000000000027941 */ /* 0x000fea0003800000 */
.L_x_2358:
[----:B-1----:R0:W-:Y:S02]  /*8900*/  STG.E.128 desc[UR54][R44.64+0x80], R40 ;  /* 0x000080282c007986 */ /* 0x0021e4000c101d36 */
.L_x_2357:
[----:B------:R-:W-:Y:S05]  /*8910*/  BSYNC B1 ;  /* 0x0000000000017941 */ /* 0x000fea0003800000 */
.L_x_2356:
        /* <DEDUP_REMOVED lines=109> */
.L_x_2361:
[----:B------:R-:W-:Y:S05]  /*8ff0*/  BSYNC B1 ;  /* 0x0000000000017941 */ /* 0x000fea0003800000 */
.L_x_2360:
[----:B-1----:R0:W-:Y:S01]  /*9000*/  STG.E.128 desc[UR54][R44.64+0xa0], R40 ;  /* 0x0000a0282c007986 */ /* 0x0021e2000c101d36 */
[----:B------:R-:W-:Y:S05]  /*9010*/  BRA `(.L_x_2339) ;  /* 0x0000006800787947 */ /* 0x000fea0003800000 */
.L_x_2307:
        /* <DEDUP_REMOVED lines=43> */
.L_x_2363:
[----:B------:R-:W-:Y:S05]  /*92d0*/  BSYNC B1 ;  /* 0x0000000000017941 */ /* 0x000fea0003800000 */
.L_x_2362:
        /* <DEDUP_REMOVED lines=45> */
.L_x_2365:
[----:B------:R-:W-:Y:S05]  /*95b0*/  BSYNC B1 ;  /* 0x0000000000017941 */ /* 0x000fea0003800000 */
.L_x_2364:
        /* <DEDUP_REMOVED lines=28> */
.L_x_2366:
[----:B------:R-:W-:Y:S01]  /*9780*/  IMAD R97, R17, 0x8, R16 ;  /* 0x0000000811617824 */ /* 0x000fe200078e0210 */
[----:B------:R-:W-:Y:S01]  /*9790*/  SHF.L.U32 R98, R191, 0x1f, RZ ;  /* 0x0000001fbf627819 */ /* 0x000fe200000006ff */
[----:B------:R-:W1:Y:S01]  /*97a0*/  LDC R150, c[0x0][0x2f4] ;  /* 0x0000bd00ff967b82 */ /* 0x000e620000000800 */
[----:B------:R-:W-:Y:S01]  /*97b0*/  BSSY B1, `(.L_x_2367) ;  /* 0x0000004000017945 */ /* 0x000fe20003800000 */
[----:B------:R-:W-:Y:S01]  /*97c0*/  IMAD.MOV.U32 R135, RZ, RZ, R92 ;  /* 0x000000ffff877224 */ /* 0x000fe200078e005c */
[----:B------:R-:W2:Y:S02]  /*97d0*/  SYNCS.PHASECHK.TRANS64.TRYWAIT P5, [R97+URZ+0x29890], R98 ;  /* 0x02989062610075a7 */ /* 0x000ea400080a017f */
[----:B--2---:R-:W-:Y:S05]  /*97e0*/  @!P5 BRA `(.L_x_2368) ;  /* 0x0000025000c4d947 */ /* 0x004fea0003800000 */
.L_x_2650:
[----:B------:R-:W-:Y:S05]  /*97f0*/  BSYNC B1 ;  /* 0x0000000000017941 */ /* 0x000fea0003800000 */
.L_x_2367:
        /* <DEDUP_REMOVED lines=8> */
[----:B------:R-:W-:-:S04]  /*9880*/  IMAD R165, R188, R137, R165 ;  /* 0x00000089bca57224 */ /* 0x000fc800078e02a5 */
[----:B------:R-:W-:Y:S02]  /*9890*/  IMAD.IADD R165, R165, 0x1, R139 ;  /* 0x00000001a5a57824 */ /* 0x000fe400078e028b */
[----:B------:R-:W-:Y:S05]  /*98a0*/  @!P4 BRA `(.L_x_2372) ;  /* 0x0000000c00dcc947 */ /* 0x000fea0003800000 */
        /* <DEDUP_REMOVED lines=12> */
[----:B------:R-:W-:-:S04]  /*9970*/  LOP3.LUT R88, R88, R199, RZ, 0x3c, !PT ;  /* 0x000000c758587212 */ /* 0x000fc800078e3cff */
[----:B------:R-:W-:-:S05]  /*9980*/  IADD3 R88, R89, R88, RZ ;  /* 0x0000005859587210 */ /* 0x000fca0007ffe0ff */
        /* <DEDUP_REMOVED lines=15> */
[----:B------:R-:W-:Y:S01]  /*9a80*/  IMAD.SHL.U32 R53, R53, 0x100, RZ ;  /* 0x0000010035357824 */ /* 0x000fe200078e00ff */
[----:B------:R-:W-:-:S02]  /*9a90*/  SHF.R.U32.HI R55, RZ, 0x8, R41 ;  /* 0x00000008ff377819 */ /* 0x000fc40000011629 */
[----:B------:R-:W-:Y:S02]  /*9aa0*/  SHF.R.U32.HI R176, RZ, 0x10, R41 ;  /* 0x00000010ffb07819 */ /* 0x000fe40000011629 */
[----:B------:R-:W-:Y:S01]  /*9ab0*/  LOP3.LUT R52, R52, 0xff00, R179, 0xf8, !PT ;  /* 0x0000ff0034347812 */ /* 0x000fe200078ef8b3 */
[----:B------:R-:W-:Y:S01]  /*9ac0*/  IMAD.SHL.U32 R179, R55, 0x100, RZ ;  /* 0x0000010037b37824 */ /* 0x000fe200078e00ff */
[----:B------:R-:W-:Y:S02]  /*9ad0*/  LOP3.LUT R178, R41, 0xff0000ff, RZ, 0xc0, !PT ;  /* 0xff0000ff29b27812 */ /* 0x000fe400078ec0ff */
[----:B------:R-:W-:Y:S01]  /*9ae0*/  LOP3.LUT R55, R177, 0xff00, R53, 0xf8, !PT ;  /* 0x0000ff00b1377812 */ /* 0x000fe200078ef835 */
[----:B------:R-:W-:Y:S01]  /*9af0*/  IMAD.U32 R53, R176, 0x10000, RZ ;  /* 0x00010000b0357824 */ /* 0x000fe200078e00ff */
[----:B------:R-:W-:Y:S02]  /*9b00*/  LOP3.LUT R178, R178, 0xff00, R179, 0xf8, !PT ;  /* 0x0000ff00b2b27812 */ /* 0x000fe400078ef8b3 */
[----:B------:R-:W-:-:S02]  /*9b10*/  LOP3.LUT R176, R52, 0xff0000, R40, 0xf8, !PT ;  /* 0x00ff000034b07812 */ /* 0x000fc400078ef828 */
        /* <DEDUP_REMOVED lines=31> */
[----:B------:R-:W-:Y:S01]  /*9d10*/  SHF.L.U32 R42, R42, 0x10, RZ ;  /* 0x000000102a2a7819 */ /* 0x000fe200000006ff */
[----:B------:R-:W-:Y:S01]  /*9d20*/  HADD2.F32 R182, -RZ, R179.H0_H0 ;  /* 0x200000b3ffb67230 */ /* 0x000fe20000004100 */
[----:B------:R-:W-:Y:S01]  /*9d30*/  LOP3.LUT R43, R43, 0xff00, R54, 0xf8, !PT ;  /* 0x0000ff002b2b7812 */ /* 0x000fe200078ef836 */
        /* <DEDUP_REMOVED lines=12> */
[----:B------:R-:W-:-:S02]  /*9e00*/  IMAD.U32 R41, R41, 0x10000, RZ ;  /* 0x0001000029297824 */ /* 0x000fc400078e00ff */
[-C--:B------:R-:W-:Y:S01]  /*9e10*/  FFMA.FTZ R179, R180, R176.reuse, -R181 ;  /* 0x000000b0b4b37223 */ /* 0x080fe200000108b5 */
[----:B------:R-:W-:Y:S01]  /*9e20*/  FFMA.FTZ R176, R93, R176, R182 ;  /* 0x000000b05db07223 */ /* 0x000fe200000100b6 */
[----:B------:R-:W-:Y:S01]  /*9e30*/  LOP3.LUT R93, R55, 0xff0000, R42, 0xf8, !PT ;  /* 0x00ff0000375d7812 */ /* 0x000fe200078ef82a */
[----:B------:R-:W-:Y:S01]  /*9e40*/  IMAD.MOV.U32 R42, RZ, RZ, R95 ;  /* 0x000000ffff2a7224 */ /* 0x000fe200078e005f */
[----:B------:R-:W-:Y:S01]  /*9e50*/  LOP3.LUT R41, R43, 0xff0000, R41, 0xf8, !PT ;  /* 0x00ff00002b297812 */ /* 0x000fe200078ef829 */
[----:B------:R-:W-:Y:S01]  /*9e60*/  HADD2.F32 R183, -RZ, R54.H0_H0 ;  /* 0x20000036ffb77230 */ /* 0x000fe20000004100 */
[----:B------:R-:W-:Y:S02]  /*9e70*/  F2FP.F16.E4M3.UNPACK_B R180, R93 ;  /* 0x0000005dffb4723e */ /* 0x000fe400020006ff */
[-C--:B------:R-:W-:Y:S02]  /*9e80*/  F2FP.F16.E4M3.UNPACK_B R43, R42.reuse ;  /* 0x0000002aff2b723e */ /* 0x080fe400020006ff */
[-C--:B------:R-:W-:Y:S01]  /*9e90*/  F2FP.F16.E4M3.UNPACK_B R95, R41.reuse ;  /* 0x00000029ff5f723e */ /* 0x080fe200020006ff */
[----:B------:R-:W-:Y:S01]  /*9ea0*/  HADD2.F32 R182, -RZ, R180.H0_H0 ;  /* 0x200000b4ffb67230 */ /* 0x000fe20000004100 */
[----:B------:R-:W-:Y:S01]  /*9eb0*/  F2FP.F16.E4M3.UNPACK_B R42, R42.H1 ;  /* 0x0000002aff2a723e */ /* 0x000fe200030006ff */
[----:B------:R-:W-:Y:S01]  /*9ec0*/  HADD2.F32 R181, -RZ, R43.H0_H0 ;  /* 0x2000002bffb57230 */ /* 0x000fe20000004100 */
[----:B------:R-:W-:Y:S01]  /*9ed0*/  F2FP.F16.E4M3.UNPACK_B R41, R41.H1 ;  /* 0x00000029ff29723e */ /* 0x000fe200030006ff */
[----:B------:R-:W-:Y:S01]  /*9ee0*/  HADD2.F32 R55, -RZ, R95.H0_H0 ;  /* 0x2000005fff377230 */ /* 0x000fe20000004100 */
        /* <DEDUP_REMOVED lines=124> */
[----:B------:R-:W-:Y:S01]  /*a6b0*/  FFMA.FTZ R92, R90, R174, -R92 ;  /* 0x000000ae5a5c7223 */ /* 0x000fe2000001085c */
[----:B------:R-:W-:-:S02]  /*a6c0*/  IMAD.MOV.U32 R95, RZ, RZ, R42 ;  /* 0x000000ffff5f7224 */ /* 0x000fc400078e002a */
[----:B------:R-:W-:Y:S02]  /*a6d0*/  FFMA.FTZ R173, R94, R174, R173 ;  /* 0x000000ae5ead7223 */ /* 0x000fe400000100ad */
[----:B------:R-:W-:Y:S01]  /*a6e0*/  F2FP.SATFINITE.E4M3.F32.PACK_AB_MERGE_C R171, R92, R171, R89 ;  /* 0x000000ab5cab723e */ /* 0x000fe20004807059 */
[----:B------:R-:W-:Y:S02]  /*a6f0*/  IMAD.MOV.U32 R89, RZ, RZ, R177 ;  /* 0x000000ffff597224 */ /* 0x000fe400078e00b1 */
[----:B------:R-:W-:Y:S01]  /*a700*/  F2FP.SATFINITE.E4M3.F32.PACK_AB_MERGE_C R172, R173, R172, R88 ;  /* 0x000000acadac723e */ /* 0x000fe20004807058 */
[----:B------:R-:W-:Y:S02]  /*a710*/  IMAD.MOV.U32 R88, RZ, RZ, R176 ;  /* 0x000000ffff587224 */ /* 0x000fe400078e00b0 */
[----:B------:R-:W-:Y:S01]  /*a720*/  IMAD.MOV.U32 R92, RZ, RZ, R41 ;  /* 0x000000ffff5c7224 */ /* 0x000fe200078e0029 */
[----:B------:R-:W-:Y:S01]  /*a730*/  MOV R94, R172 ;  /* 0x000000ac005e7202 */ /* 0x000fe20000000f00 */
[----:B------:R-:W-:-:S07]  /*a740*/  IMAD.MOV.U32 R90, RZ, RZ, R171 ;  /* 0x000000ffff5a7224 */ /* 0x000fce00078e00ab */
.L_x_2374:
[----:B------:R-:W-:Y:S05]  /*a750*/  BSYNC B3 ;  /* 0x0000000000037941 */ /* 0x000fea0003800000 */
.L_x_2373:
        /* <DEDUP_REMOVED lines=12> */
.L_x_2372:
[----:B------:R-:W-:Y:S05]  /*a820*/  BSYNC B2 ;  /* 0x0000000000027941 */ /* 0x000fea0003800000 */
.L_x_2371:
        /* <DEDUP_REMOVED lines=28> */
[----:B------:R-:W-:Y:S02]  /*a9f0*/  SHF.R.U32.HI R44, RZ, 0x10, R59 ;  /* 0x00000010ff2c7819 */ /* 0x000fe4000001163b */
[----:B------:R-:W-:Y:S02]  /*aa00*/  SHF.R.U32.HI R59, RZ, 0x8, R45 ;  /* 0x00000008ff3b7819 */ /* 0x000fe4000001162d */
[----:B------:R-:W-:Y:S01]  /*aa10*/  SHF.R.U32.HI R58, RZ, 0x10, R57 ;  /* 0x00000010ff3a7819 */ /* 0x000fe20000011639 */
[----:B------:R-:W-:Y:S01]  /*aa20*/  IMAD.U32 R44, R44, 0x10000, RZ ;  /* 0x000100002c2c7824 */ /* 0x000fe200078e00ff */
[----:B------:R-:W-:-:S02]  /*aa30*/  LOP3.LUT R56, R57, 0xff0000ff, RZ, 0xc0, !PT ;  /* 0xff0000ff39387812 */ /* 0x000fc400078ec0ff */
[----:B------:R-:W-:Y:S01]  /*aa40*/  LOP3.LUT R91, R45, 0xff0000ff, RZ, 0xc0, !PT ;  /* 0xff0000ff2d5b7812 */ /* 0x000fe200078ec0ff */
[----:B------:R-:W-:Y:S01]  /*aa50*/  IMAD.U32 R58, R58, 0x10000, RZ ;  /* 0x000100003a3a7824 */ /* 0x000fe200078e00ff */
[----:B------:R-:W-:Y:S02]  /*aa60*/  SHF.R.U32.HI R92, RZ, 0x10, R45 ;  /* 0x00000010ff5c7819 */ /* 0x000fe4000001162d */
[--C-:B------:R-:W-:Y:S02]  /*aa70*/  SHF.R.U32.HI R45, RZ, 0x8, R47.reuse ;  /* 0x00000008ff2d7819 */ /* 0x100fe4000001162f */
[----:B------:R-:W-:Y:S01]  /*aa80*/  LOP3.LUT R46, R47, 0xff0000ff, RZ, 0xc0, !PT ;  /* 0xff0000ff2f2e7812 */ /* 0x000fe200078ec0ff */
[----:B------:R-:W-:Y:S01]  /*aa90*/  IMAD.U32 R92, R92, 0x10000, RZ ;  /* 0x000100005c5c7824 */ /* 0x000fe200078e00ff */
[----:B------:R-:W-:Y:S01]  /*aaa0*/  SHF.R.U32.HI R57, RZ, 0x10, R47 ;  /* 0x00000010ff397819 */ /* 0x000fe2000001162f */
[----:B------:R-:W-:Y:S01]  /*aab0*/  IMAD.SHL.U32 R47, R59, 0x100, RZ ;  /* 0x000001003b2f7824 */ /* 0x000fe200078e00ff */
[----:B------:R-:W-:Y:S01]  /*aac0*/  LOP3.LUT R56, R56, 0xff00, R93, 0xf8, !PT ;  /* 0x0000ff0038387812 */ /* 0x000fe200078ef85d */
[----:B------:R-:W-:Y:S01]  /*aad0*/  IMAD.SHL.U32 R45, R45, 0x100, RZ ;  /* 0x000001002d2d7824 */ /* 0x000fe200078e00ff */
[----:B------:R-:W-:-:S02]  /*aae0*/  SHF.L.U32 R90, R90, 0x8, RZ ;  /* 0x000000085a5a7819 */ /* 0x000fc400000006ff */
        /* <DEDUP_REMOVED lines=23> */
[----:B------:R-:W-:Y:S01]  /*ac60*/  LOP3.LUT R46, R46, 0xff00, R45, 0xf8, !PT ;  /* 0x0000ff002e2e7812 */ /* 0x000fe200078ef82d */
[----:B------:R-:W-:Y:S01]  /*ac70*/  IMAD.U32 R45, R57, 0x10000, RZ ;  /* 0x00010000392d7824 */ /* 0x000fe200078e00ff */
[----:B------:R-:W-:-:S02]  /*ac80*/  LOP3.LUT R57, R59, 0xff0000, R44, 0xf8, !PT ;  /* 0x00ff00003b397812 */ /* 0x000fc400078ef82c */
[-C--:B------:R-:W-:Y:S01]  /*ac90*/  FMUL.FTZ R89, R94, R92.reuse ;  /* 0x0000005c5e597220 */ /* 0x080fe20000410000 */
[C---:B------:R-:W-:Y:S01]  /*aca0*/  FMUL.FTZ R92, R47.reuse, R92 ;  /* 0x0000005c2f5c7220 */ /* 0x040fe20000410000 */
        /* <DEDUP_REMOVED lines=8> */
[----:B------:R-:W-:Y:S01]  /*ad30*/  MOV R59, R43 ;  /* 0x0000002b003b7202 */ /* 0x000fe20000000f00 */
[----:B------:R-:W-:Y:S01]  /*ad40*/  HADD2.F32 R95, -RZ, R92.H0_H0 ;  /* 0x2000005cff5f7230 */ /* 0x000fe20000004100 */
[----:B------:R-:W-:Y:S01]  /*ad50*/  F2FP.F16.E4M3.UNPACK_B R46, R45 ;  /* 0x0000002dff2e723e */ /* 0x000fe200020006ff */
[----:B------:R-:W-:Y:S01]  /*ad60*/  HADD2.F32 R56, -RZ, R93.H0_H0 ;  /* 0x2000005dff387230 */ /* 0x000fe20000004100 */
[----:B------:R-:W-:Y:S01]  /*ad70*/  F2FP.F16.E4M3.UNPACK_B R43, R59 ;  /* 0x0000003bff2b723e */ /* 0x000fe200020006ff */
[----:B------:R-:W-:-:S02]  /*ad80*/  HADD2.F32 R58, -RZ, R58.H1_H1 ;  /* 0x3000003aff3a7230 */ /* 0x000fc40000004100 */
[CC--:B------:R-:W-:Y:S01]  /*ad90*/  FMUL.FTZ R171, R41.reuse, R95.reuse ;  /* 0x0000005f29ab7220 */ /* 0x0c0fe20000410000 */
[----:B------:R-:W-:Y:S02]  /*ada0*/  HADD2.F32 R92, -RZ, R92.H1_H1 ;  /* 0x3000005cff5c7230 */ /* 0x000fe40000004100 */
[C---:B------:R-:W-:Y:S01]  /*adb0*/  FMUL.FTZ R95, R56.reuse, R95 ;  /* 0x0000005f385f7220 */ /* 0x040fe20000410000 */
[----:B------:R-:W-:Y:S01]  /*adc0*/  F2FP.F16.E4M3.UNPACK_B R45, R45.H1 ;  /* 0x0000002dff2d723e */ /* 0x000fe200030006ff */
[-C--:B------:R-:W-:Y:S01]  /*add0*/  FFMA.FTZ R56, R56, R94.reuse, -R171 ;  /* 0x0000005e38387223 */ /* 0x080fe200000108ab */
[----:B------:R-:W-:Y:S02]  /*ade0*/  HADD2.F32 R171, -RZ, R43.H0_H0 ;  /* 0x2000002bffab7230 */ /* 0x000fe40000004100 */
[----:B------:R-:W-:Y:S01]  /*adf0*/  FFMA.FTZ R41, R41, R94, R95 ;  /* 0x0000005e29297223 */ /* 0x000fe2000001005f */
[----:B------:R-:W-:Y:S02]  /*ae00*/  HADD2.F32 R94, -RZ, R93.H1_H1 ;  /* 0x3000005dff5e7230 */ /* 0x000fe40000004100 */
[----:B------:R-:W-:-:S02]  /*ae10*/  HADD2.F32 R93, -RZ, R91.H1_H1 ;  /* 0x3000005bff5d7230 */ /* 0x000fc40000004100 */
[-C--:B------:R-:W-:Y:S01]  /*ae20*/  FMUL.FTZ R91, R58, R92.reuse ;  /* 0x0000005c3a5b7220 */ /* 0x080fe20000410000 */
[----:B------:R-:W-:Y:S02]  /*ae30*/  HADD2.F32 R43, -RZ, R43.H1_H1 ;  /* 0x3000002bff2b7230 */ /* 0x000fe40000004100 */
[C---:B------:R-:W-:Y:S01]  /*ae40*/  FMUL.FTZ R92, R94.reuse, R92 ;  /* 0x0000005c5e5c7220 */ /* 0x040fe20000410000 */
        /* <DEDUP_REMOVED lines=136> */
[----:B------:R-:W-:-:S03]  /*b6d0*/  F2FP.SATFINITE.E4M3.F32.PACK_AB_MERGE_C R55, R56, R92, R55 ;  /* 0x0000005c3837723e */ /* 0x000fc60004807037 */
[----:B------:R-:W-:Y:S02]  /*b6e0*/  F2FP.SATFINITE.E4M3.F32.PACK_AB_MERGE_C R168, R169, R168, R42 ;  /* 0x000000a8a9a8723e */ /* 0x000fe4000480702a */
[----:B------:R-:W-:-:S03]  /*b6f0*/  IMAD.MOV.U32 R42, RZ, RZ, R55 ;  /* 0x000000ffff2a7224 */ /* 0x000fc600078e0037 */
[----:B------:R-:W-:Y:S02]  /*b700*/  IMAD.MOV.U32 R54, RZ, RZ, R168 ;  /* 0x000000ffff367224 */ /* 0x000fe400078e00a8 */
[----:B------:R-:W-:-:S07]  /*b710*/  IMAD.MOV.U32 R55, RZ, RZ, R45 ;  /* 0x000000ffff377224 */ /* 0x000fce00078e002d */
.L_x_2378:
[----:B------:R-:W-:Y:S05]  /*b720*/  BSYNC B3 ;  /* 0x0000000000037941 */ /* 0x000fea0003800000 */
.L_x_2377:
[----:B------:R-:W-:-:S13]  /*b730*/  ISETP.GE.AND P4, PT, R88, R150, PT ;  /* 0x000000965800720c */ /* 0x000fda0003f86270 */
[--C-:B------:R-:W-:Y:S02]  /*b740*/  @!P4 SHF.R.S32.HI R47, RZ, 0x1f, R88.reuse ;  /* 0x0000001fff2fc819 */ /* 0x100fe40000011458 */
[----:B------:R-:W-:-:S04]  /*b750*/  @!P4 IADD3 R46, P5, P6, R116, R138, R88 ;  /* 0x0000008a742ec210 */ /* 0x000fc80007ebe058 */
[----:B------:R-:W-:Y:S02]  /*b760*/  @!P4 IADD3.X R47, R4, R165, R47, P5, P6 ;  /* 0x000000a5042fc210 */ /* 0x000fe40002fec42f */
[----:B------:R-:W-:-:S04]  /*b770*/  IADD3 R57, P5, P6, R116, R138, R27 ;  /* 0x0000008a74397210 */ /* 0x000fc80007ebe01b */
[----:B------:R-:W-:Y:S02]  /*b780*/  IADD3.X R45, R4, R165, R31, P5, P6 ;  /* 0x000000a5042d7210 */ /* 0x000fe40002fec41f */
[----:B------:R-:W-:-:S04]  /*b790*/  IADD3 R44, P5, R57, R122, RZ ;  /* 0x0000007a392c7210 */ /* 0x000fc80007fbe0ff */
[----:B------:R-:W-:Y:S02]  /*b7a0*/  IADD3.X R45, R45, R123, RZ, P5, !PT ;  /* 0x0000007b2d2d7210 */ /* 0x000fe40002ffe4ff */
[----:B------:R-:W-:-:S03]  /*b7b0*/  @!P4 IADD3 R46, P5, R46, R122, RZ ;  /* 0x0000007a2e2ec210 */ /* 0x000fc60007fbe0ff */
[----:B-1----:R3:W-:Y:S02]  /*b7c0*/  STG.E.128 desc[UR54][R44.64], R40 ;  /* 0x000000282c007986 */ /* 0x0027e4000c101d36 */
[----:B------:R-:W-:-:S05]  /*b7d0*/  @!P4 IMAD.X R47, R47, 0x1, R123, P5 ;  /* 0x000000012f2fc824 */ /* 0x000fca00028e067b */
[----:B0-----:R3:W-:Y:S03]  /*b7e0*/  @!P4 STG.E.128 desc[UR54][R46.64], R52 ;  /* 0x000000342e00c986 */ /* 0x0017e6000c101d36 */
.L_x_2376:
[----:B------:R-:W-:Y:S05]  /*b7f0*/  BSYNC B2 ;  /* 0x0000000000027941 */ /* 0x000fea0003800000 */
.L_x_2375:
        /* <DEDUP_REMOVED lines=26> */
[----:B------:R-:W-:Y:S02]  /*b9a0*/  SHF.R.U32.HI R54, RZ, 0x8, R61 ;  /* 0x00000008ff367819 */ /* 0x000fe4000001163d */
[----:B------:R-:W-:Y:S01]  /*b9b0*/  SHF.R.U32.HI R55, RZ, 0x8, R63 ;  /* 0x00000008ff377819 */ /* 0x000fe2000001163f */
[----:B------:R-:W-:Y:S01]  /*b9c0*/  IMAD.SHL.U32 R58, R58, 0x100, RZ ;  /* 0x000001003a3a7824 */ /* 0x000fe200078e00ff */
[----:B------:R-:W-:Y:S01]  /*b9d0*/  SHF.R.U32.HI R57, RZ, 0x10, R49 ;  /* 0x00000010ff397819 */ /* 0x000fe20000011631 */
[----:B------:R-:W-:Y:S01]  /*b9e0*/  IMAD.SHL.U32 R59, R54, 0x100, RZ ;  /* 0x00000100363b7824 */ /* 0x000fe200078e00ff */
[----:B------:R-:W-:Y:S01]  /*b9f0*/  LOP3.LUT R49, R49, 0xff0000ff, RZ, 0xc0, !PT ;  /* 0xff0000ff31317812 */ /* 0x000fe200078ec0ff */
[----:B------:R-:W-:Y:S01]  /*ba00*/  IMAD.SHL.U32 R55, R55, 0x100, RZ ;  /* 0x0000010037377824 */ /* 0x000fe200078e00ff */
[----:B------:R-:W-:-:S02]  /*ba10*/  SHF.R.U32.HI R50, RZ, 0x10, R61 ;  /* 0x00000010ff327819 */ /* 0x000fc4000001163d */
[----:B------:R-:W-:Y:S02]  /*ba20*/  LOP3.LUT R53, R61, 0xff0000ff, RZ, 0xc0, !PT ;  /* 0xff0000ff3d357812 */ /* 0x000fe400078ec0ff */
[----:B------:R-:W-:Y:S02]  /*ba30*/  LOP3.LUT R60, R63, 0xff0000ff, RZ, 0xc0, !PT ;  /* 0xff0000ff3f3c7812 */ /* 0x000fe400078ec0ff */
[----:B------:R-:W-:Y:S01]  /*ba40*/  LOP3.LUT R49, R49, 0xff00, R58, 0xf8, !PT ;  /* 0x0000ff0031317812 */ /* 0x000fe200078ef83a */
[----:B------:R-:W-:Y:S01]  /*ba50*/  IMAD.U32 R58, R57, 0x10000, RZ ;  /* 0x00010000393a7824 */ /* 0x000fe200078e00ff */
[----:B------:R-:W-:Y:S02]  /*ba60*/  LOP3.LUT R53, R53, 0xff00, R59, 0xf8, !PT ;  /* 0x0000ff0035357812 */ /* 0x000fe400078ef83b */
[----:B------:R-:W-:Y:S02]  /*ba70*/  SHF.L.U32 R50, R50, 0x10, RZ ;  /* 0x0000001032327819 */ /* 0x000fe400000006ff */
        /* <DEDUP_REMOVED lines=51> */
[----:B------:R-:W-:Y:S01]  /*bdb0*/  LOP3.LUT R45, R51, 0xff00, R45, 0xf8, !PT ;  /* 0x0000ff00332d7812 */ /* 0x000fe200078ef82d */
[----:B------:R-:W-:Y:S01]  /*bdc0*/  IMAD.U32 R51, R54, 0x10000, RZ ;  /* 0x0001000036337824 */ /* 0x000fe200078e00ff */
[----:B------:R-:W-:Y:S02]  /*bdd0*/  LOP3.LUT R54, R60, 0xff0000, R48, 0xf8, !PT ;  /* 0x00ff00003c367812 */ /* 0x000fe400078ef830 */
[----:B------:R-:W-:-:S02]  /*bde0*/  F2FP.F16.E4M3.UNPACK_B R48, R47 ;  /* 0x0000002fff30723e */ /* 0x000fc400020006ff */
[----:B------:R-:W-:Y:S02]  /*bdf0*/  LOP3.LUT R45, R45, 0xff0000, R51, 0xf8, !PT ;  /* 0x00ff00002d2d7812 */ /* 0x000fe400078ef833 */
[----:B------:R-:W-:Y:S01]  /*be00*/  F2FP.F16.E4M3.UNPACK_B R43, R56 ;  /* 0x00000038ff2b723e */ /* 0x000fe200020006ff */
[----:B------:R-:W-:Y:S01]  /*be10*/  HADD2.F32 R62, -RZ, R48.H0_H0 ;  /* 0x20000030ff3e7230 */ /* 0x000fe20000004100 */
[----:B------:R-:W-:Y:S02]  /*be20*/  F2FP.F16.E4M3.UNPACK_B R60, R45 ;  /* 0x0000002dff3c723e */ /* 0x000fe400020006ff */
[-C--:B------:R-:W-:Y:S01]  /*be30*/  F2FP.F16.E4M3.UNPACK_B R61, R54.reuse ;  /* 0x00000036ff3d723e */ /* 0x080fe200020006ff */
[----:B------:R-:W-:Y:S01]  /*be40*/  HADD2.F32 R88, -RZ, R43.H0_H0 ;  /* 0x2000002bff587230 */ /* 0x000fe20000004100 */
[----:B------:R-:W-:Y:S01]  /*be50*/  F2FP.F16.E4M3.UNPACK_B R47, R47.H1 ;  /* 0x0000002fff2f723e */ /* 0x000fe200030006ff */
[--C-:B------:R-:W-:Y:S01]  /*be60*/  HADD2.F32 R51, -RZ, R60.reuse.H0_H0 ;  /* 0x2000003cff337230 */ /* 0x100fe20000004100 */
[----:B------:R-:W-:Y:S01]  /*be70*/  F2FP.F16.E4M3.UNPACK_B R45, R45.H1 ;  /* 0x0000002dff2d723e */ /* 0x000fe200030006ff */
[----:B------:R-:W-:Y:S01]  /*be80*/  HADD2.F32 R63, -RZ, R61.H0_H0 ;  /* 0x2000003dff3f7230 */ /* 0x000fe20000004100 */
[----:B------:R-:W-:Y:S01]  /*be90*/  F2FP.F16.E4M3.UNPACK_B R54, R54.H1 ;  /* 0x00000036ff36723e */ /* 0x000fe200030006ff */
[----:B------:R-:W-:-:S02]  /*bea0*/  HADD2.F32 R60, -RZ, R60.H1_H1 ;  /* 0x3000003cff3c7230 */ /* 0x000fc40000004100 */
[-C--:B------:R-:W-:Y:S01]  /*beb0*/  FMUL.FTZ R89, R62, R51.reuse ;  /* 0x000000333e597220 */ /* 0x080fe20000410000 */
[----:B------:R-:W-:Y:S01]  /*bec0*/  FMUL.FTZ R51, R88, R51 ;  /* 0x0000003358337220 */ /* 0x000fe20000410000 */
[----:B------:R-:W-:Y:S01]  /*bed0*/  HADD2.F32 R43, -RZ, R43.H1_H1 ;  /* 0x3000002bff2b7230 */ /* 0x000fe20000004100 */
[----:B------:R-:W-:Y:S01]  /*bee0*/  F2FP.SATFINITE.E4M3.F32.PACK_AB_MERGE_C R57, R57, R58, R53 ;  /* 0x0000003a3939723e */ /* 0x000fe20004807035 */
[----:B------:R-:W-:Y:S02]  /*bef0*/  HADD2.F32 R61, -RZ, R61.H1_H1 ;  /* 0x3000003dff3d7230 */ /* 0x000fe40000004100 */
[-C--:B------:R-:W-:Y:S01]  /*bf00*/  FFMA.FTZ R62, R62, R63.reuse, R51 ;  /* 0x0000003f3e3e7223 */ /* 0x080fe20000010033 */
[----:B------:R-:W-:Y:S02]  /*bf10*/  HADD2.F32 R51, -RZ, R48.H1_H1 ;  /* 0x30000030ff337230 */ /* 0x000fe40000004100 */
[----:B------:R-:W-:Y:S01]  /*bf20*/  FFMA.FTZ R89, R88, R63, -R89 ;  /* 0x0000003f58597223 */ /* 0x000fe20000010859 */
[--C-:B------:R-:W-:Y:S01]  /*bf30*/  HADD2.F32 R63, -RZ, R45.reuse.H0_H0 ;  /* 0x2000002dff3f7230 */ /* 0x100fe20000004100 */
[----:B------:R-:W-:Y:S01]  /*bf40*/  F2FP.F16.E4M3.UNPACK_B R53, R44.H1 ;  /* 0x0000002cff35723e */ /* 0x000fe200030006ff */
[----:B------:R-:W-:-:S02]  /*bf50*/  HADD2.F32 R45, -RZ, R45.H1_H1 ;  /* 0x3000002dff2d7230 */ /* 0x000fc40000004100 */
[-C--:B------:R-:W-:Y:S01]  /*bf60*/  FMUL.FTZ R48, R51, R60.reuse ;  /* 0x0000003c33307220 */ /* 0x080fe20000410000 */
[----:B------:R-:W-:Y:S02]  /*bf70*/  F2FP.SATFINITE.E4M3.F32.PACK_AB_MERGE_C R41, R55, R41, RZ ;  /* 0x000000293729723e */ /* 0x000fe400048070ff */
[----:B------:R-:W-:Y:S01]  /*bf80*/  F2FP.F16.E4M3.UNPACK_B R55, R163.H1 ;  /* 0x000000a3ff37723e */ /* 0x000fe200030006ff */
        /* <DEDUP_REMOVED lines=8> */
[----:B------:R-:W-:Y:S01]  /*c010*/  F2FP.F16.E4M3.UNPACK_B R163, R163 ;  /* 0x000000a3ffa3723e */ /* 0x000fe200020006ff */
[----:B------:R-:W-:-:S02]  /*c020*/  HADD2.F32 R47, -RZ, R47.H1_H1 ;  /* 0x3000002fff2f7230 */ /* 0x000fc40000004100 */
[--C-:B------:R-:W-:Y:S02]  /*c030*/  HADD2.F32 R61, -RZ, R51.reuse.H0_H0 ;  /* 0x20000033ff3d7230 */ /* 0x100fe40000004100 */
        /* <DEDUP_REMOVED lines=11> */
[-C--:B------:R-:W-:Y:S01]  /*c0f0*/  F2FP.F16.E4M3.UNPACK_B R45, R161.reuse.H1 ;  /* 0x000000a1ff2d723e */ /* 0x080fe200030006ff */
[--C-:B------:R-:W-:Y:S01]  /*c100*/  HADD2.F32 R54, -RZ, R53.reuse.H0_H0 ;  /* 0x20000035ff367230 */ /* 0x100fe20000004100 */
[-C--:B------:R-:W-:Y:S01]  /*c110*/  F2FP.F16.E4M3.UNPACK_B R51, R40.reuse.H1 ;  /* 0x00000028ff33723e */ /* 0x080fe200030006ff */
        /* <DEDUP_REMOVED lines=37> */
[----:B------:R-:W-:Y:S01]  /*c370*/  FFMA.FTZ R53, R40, R163, -R53 ;  /* 0x000000a328357223 */ /* 0x000fe20000010835 */
[----:B------:R-:W-:Y:S01]  /*c380*/  F2FP.SATFINITE.E4M3.F32.PACK_AB_MERGE_C R45, R45, R63, RZ ;  /* 0x0000003f2d2d723e */ /* 0x000fe200048070ff */
[----:B------:R-:W-:Y:S01]  /*c390*/  FFMA.FTZ R40, R44, R163, R161 ;  /* 0x000000a32c287223 */ /* 0x000fe200000100a1 */
[----:B------:R-:W-:Y:S01]  /*c3a0*/  IMAD.MOV.U32 R44, RZ, RZ, R42 ;  /* 0x000000ffff2c7224 */ /* 0x000fe200078e002a */
        /* <DEDUP_REMOVED lines=37> */
[----:B------:R-:W-:Y:S01]  /*c600*/  F2FP.SATFINITE.E4M3.F32.PACK_AB_MERGE_C R91, R42, R91, RZ ;  /* 0x0000005b2a5b723e */ /* 0x000fe200048070ff */
[C---:B------:R-:W-:Y:S02]  /*c610*/  FMUL.FTZ R162, R44.reuse, R162 ;  /* 0x000000a22ca27220 */ /* 0x040fe40000410000 */
[-C--:B------:R-:W-:Y:S01]  /*c620*/  FFMA.FTZ R53, R44, R164.reuse, -R53 ;  /* 0x000000a42c357223 */ /* 0x080fe20000010835 */
[----:B------:R-:W-:Y:S01]  /*c630*/  F2FP.SATFINITE.E4M3.F32.PACK_AB_MERGE_C R44, R40, R59, R45 ;  /* 0x0000003b282c723e */ /* 0x000fe2000480702d */
[----:B------:R-:W-:Y:S01]  /*c640*/  FFMA.FTZ R162, R46, R164, R162 ;  /* 0x000000a42ea27223 */ /* 0x000fe200000100a2 */
[----:B------:R-:W-:Y:S01]  /*c650*/  F2FP.SATFINITE.E4M3.F32.PACK_AB_MERGE_C R45, R49, R50, R41 ;  /* 0x00000032312d723e */ /* 0x000fe20004807029 */
[----:B------:R-:W-:Y:S01]  /*c660*/  IMAD.MOV.U32 R40, RZ, RZ, R58 ;  /* 0x000000ffff287224 */ /* 0x000fe200078e003a */
[----:B------:R-:W-:Y:S01]  /*c670*/  F2FP.SATFINITE.E4M3.F32.PACK_AB_MERGE_C R42, R53, R60, R51 ;  /* 0x0000003c352a723e */ /* 0x000fe20004807033 */
[----:B------:R-:W-:Y:S01]  /*c680*/  IMAD.MOV.U32 R41, RZ, RZ, R57 ;  /* 0x000000ffff297224 */ /* 0x000fe200078e0039 */
[----:B------:R-:W-:-:S07]  /*c690*/  F2FP.SATFINITE.E4M3.F32.PACK_AB_MERGE_C R46, R162, R88, R91 ;  /* 0x00000058a22e723e */ /* 0x000fce000480705b */
.L_x_2380:
[----:B------:R-:W-:Y:S05]  /*c6a0*/  BSYNC B2 ;  /* 0x0000000000027941 */ /* 0x000fea0003800000 */
.L_x_2379:
        /* <DEDUP_REMOVED lines=12> */
.L_x_2370:
[----:B------:R-:W-:Y:S05]  /*c770*/  BSYNC B1 ;  /* 0x0000000000017941 */ /* 0x000fea0003800000 */
.L_x_2369:
        /* <DEDUP_REMOVED lines=39> */
[----:B---3--:R-:W-:Y:S01]  /*c9f0*/  IMAD.MOV.U32 R56, RZ, RZ, R44 ;  /* 0x000000ffff387224 */ /* 0x008fe200078e002c */
[----:B------:R-:W-:Y:S01]  /*ca00*/  F2FP.F16.E4M3.UNPACK_B R58, R156.H1 ;  /* 0x0000009cff3a723e */ /* 0x000fe200030006ff */
[----:B-1----:R-:W-:Y:S01]  /*ca10*/  IMAD.MOV.U32 R55, RZ, RZ, R40 ;  /* 0x000000ffff377224 */ /* 0x002fe200078e0028 */
[----:B------:R-:W-:Y:S02]  /*ca20*/  F2FP.F16.E4M3.UNPACK_B R53, R158.H1 ;  /* 0x0000009eff35723e */ /* 0x000fe400030006ff */
[----:B------:R-:W-:Y:S01]  /*ca30*/  F2FP.F16.E4M3.UNPACK_B R57, R56.H1 ;  /* 0x00000038ff39723e */ /* 0x000fe200030006ff */
[----:B------:R-:W-:Y:S01]  /*ca40*/  HADD2.F32 R61, -RZ, R58.H0_H0 ;  /* 0x2000003aff3d7230 */ /* 0x000fe20000004100 */
[-C--:B------:R-:W-:Y:S01]  /*ca50*/  F2FP.F16.E4M3.UNPACK_B R54, R55.reuse.H1 ;  /* 0x00000037ff36723e */ /* 0x080fe200030006ff */
[----:B------:R-:W-:Y:S01]  /*ca60*/  HADD2.F32 R59, -RZ, R53.H0_H0 ;  /* 0x20000035ff3b7230 */ /* 0x000fe20000004100 */
[----:B------:R-:W-:Y:S01]  /*ca70*/  F2FP.F16.E4M3.UNPACK_B R55, R55 ;  /* 0x00000037ff37723e */ /* 0x000fe200020006ff */
[----:B------:R-:W-:Y:S01]  /*ca80*/  HADD2.F32 R40, -RZ, R57.H0_H0 ;  /* 0x20000039ff287230 */ /* 0x000fe20000004100 */
[----:B------:R-:W-:Y:S01]  /*ca90*/  F2FP.F16.E4M3.UNPACK_B R60, R158 ;  /* 0x0000009eff3c723e */ /* 0x000fe200020006ff */
[----:B------:R-:W-:Y:S01]  /*caa0*/  HADD2.F32 R44, -RZ, R54.H0_H0 ;  /* 0x20000036ff2c7230 */ /* 0x000fe20000004100 */
[----:B0-----:R-:W-:Y:S01]  /*cab0*/  F2FP.F16.E4M3.UNPACK_B R88, R42.H1 ;  /* 0x0000002aff58723e */ /* 0x001fe200030006ff */
        /* <DEDUP_REMOVED lines=8> */
[CC--:B------:R-:W-:Y:S01]  /*cb40*/  FMUL.FTZ R59, R57.reuse, R58.reuse ;  /* 0x0000003a393b7220 */ /* 0x0c0fe20000410000 */
[C---:B------:R-:W-:Y:S01]  /*cb50*/  FMUL.FTZ R58, R54.reuse, R58 ;  /* 0x0000003a363a7220 */ /* 0x040fe20000410000 */
[----:B------:R-:W-:Y:S01]  /*cb60*/  HADD2.F32 R61, -RZ, R60.H0_H0 ;  /* 0x2000003cff3d7230 */ /* 0x000fe20000004100 */
[----:B------:R-:W-:Y:S01]  /*cb70*/  F2FP.F16.E4M3.UNPACK_B R91, R159.H1 ;  /* 0x0000009fff5b723e */ /* 0x000fe200030006ff */
[-C--:B------:R-:W-:Y:S01]  /*cb80*/  FFMA.FTZ R54, R54, R53.reuse, -R59 ;  /* 0x0000003536367223 */ /* 0x080fe2000001083b */
[----:B------:R-:W-:Y:S01]  /*cb90*/  FFMA.FTZ R53, R57, R53, R58 ;  /* 0x0000003539357223 */ /* 0x000fe2000001003a */
[----:B------:R-:W-:Y:S01]  /*cba0*/  F2FP.F16.E4M3.UNPACK_B R58, R156 ;  /* 0x0000009cff3a723e */ /* 0x000fe200020006ff */
[--C-:B------:R-:W-:Y:S01]  /*cbb0*/  HADD2.F32 R59, -RZ, R55.reuse.H0_H0 ;  /* 0x20000037ff3b7230 */ /* 0x100fe20000004100 */
[----:B------:R-:W-:Y:S01]  /*cbc0*/  F2FP.F16.E4M3.UNPACK_B R57, R56 ;  /* 0x00000038ff39723e */ /* 0x000fe200020006ff */
[----:B------:R-:W-:Y:S01]  /*cbd0*/  HADD2.F32 R55, -RZ, R55.H1_H1 ;  /* 0x30000037ff377230 */ /* 0x000fe20000004100 */
[----:B------:R-:W-:Y:S01]  /*cbe0*/  F2FP.F16.E4M3.UNPACK_B R42, R42 ;  /* 0x0000002aff2a723e */ /* 0x000fe200020006ff */
[--C-:B------:R-:W-:Y:S01]  /*cbf0*/  HADD2.F32 R62, -RZ, R58.reuse.H0_H0 ;  /* 0x2000003aff3e7230 */ /* 0x100fe20000004100 */
[----:B------:R-:W-:Y:S01]  /*cc00*/  F2FP.F16.E4M3.UNPACK_B R159, R159 ;  /* 0x0000009fff9f723e */ /* 0x000fe200020006ff */
[----:B------:R-:W-:Y:S01]  /*cc10*/  HADD2.F32 R56, -RZ, R57.H0_H0 ;  /* 0x20000039ff387230 */ /* 0x000fe20000004100 */
[----:B------:R-:W-:Y:S01]  /*cc20*/  LOP3.LUT R66, R65, 0xff0000ff, RZ, 0xc0, !PT ;  /* 0xff0000ff41427812 */ /* 0x000fe200078ec0ff */
[----:B------:R-:W-:-:S02]  /*cc30*/  HADD2.F32 R58, -RZ, R58.H1_H1 ;  /* 0x3000003aff3a7230 */ /* 0x000fc40000004100 */
[-C--:B------:R-:W-:Y:S01]  /*cc40*/  FMUL.FTZ R63, R59, R62.reuse ;  /* 0x0000003e3b3f7220 */ /* 0x080fe20000410000 */
[----:B------:R-:W-:Y:S02]  /*cc50*/  HADD2.F32 R57, -RZ, R57.H1_H1 ;  /* 0x30000039ff397230 */ /* 0x000fe40000004100 */
[C---:B------:R-:W-:Y:S01]  /*cc60*/  FMUL.FTZ R64, R56.reuse, R62 ;  /* 0x0000003e38407220 */ /* 0x040fe20000410000 */
[----:B------:R-:W-:Y:S02]  /*cc70*/  HADD2.F32 R60, -RZ, R60.H1_H1 ;  /* 0x3000003cff3c7230 */ /* 0x000fe40000004100 */
[-C--:B------:R-:W-:Y:S01]  /*cc80*/  FFMA.FTZ R56, R56, R61.reuse, R63 ;  /* 0x0000003d38387223 */ /* 0x080fe2000001003f */
[--C-:B------:R-:W-:Y:S01]  /*cc90*/  SHF.R.U32.HI R63, RZ, 0x10, R79.reuse ;  /* 0x00000010ff3f7819 */ /* 0x100fe2000001164f */
[-C--:B------:R-:W-:Y:S01]  /*cca0*/  FMUL.FTZ R62, R57, R58.reuse ;  /* 0x0000003a393e7220 */ /* 0x080fe20000410000 */
[----:B------:R-:W-:Y:S01]  /*ccb0*/  FFMA.FTZ R59, R59, R61, -R64 ;  /* 0x0000003d3b3b7223 */ /* 0x000fe20000010840 */
[----:B------:R-:W-:Y:S01]  /*ccc0*/  FMUL.FTZ R64, R55, R58 ;  /* 0x0000003a37407220 */ /* 0x000fe20000410000 */
[----:B------:R-:W-:Y:S01]  /*ccd0*/  LOP3.LUT R61, R79, 0xff0000ff, RZ, 0xc0, !PT ;  /* 0xff0000ff4f3d7812 */ /* 0x000fe200078ec0ff */
[----:B------:R-:W-:Y:S01]  /*cce0*/  FFMA.FTZ R58, R55, R60, -R62 ;  /* 0x0000003c373a7223 */ /* 0x000fe2000001083e */
[----:B------:R-:W-:Y:S01]  /*ccf0*/  SHF.R.U32.HI R62, RZ, 0x8, R79 ;  /* 0x00000008ff3e7819 */ /* 0x000fe2000001164f */
        /* <DEDUP_REMOVED lines=8> */
[----:B------:R-:W-:-:S02]  /*cd80*/  HADD2.F32 R46, -RZ, R46.H1_H1 ;  /* 0x3000002eff2e7230 */ /* 0x000fc40000004100 */
[----:B------:R-:W-:Y:S01]  /*cd90*/  FFMA.FTZ R55, R57, R60, R64 ;  /* 0x0000003c39377223 */ /* 0x000fe20000010040 */
[--C-:B------:R-:W-:Y:S01]  /*cda0*/  HADD2.F32 R90, -RZ, R89.reuse.H0_H0 ;  /* 0x20000059ff5a7230 */ /* 0x100fe20000004100 */
[----:B------:R-:W-:Y:S01]  /*cdb0*/  SHF.R.U32.HI R57, RZ, 0x8, R77 ;  /* 0x00000008ff397819 */ /* 0x000fe2000001164d */
[----:B------:R-:W-:Y:S01]  /*cdc0*/  HADD2.F32 R89, -RZ, R89.H1_H1 ;  /* 0x30000059ff597230 */ /* 0x000fe20000004100 */
[--C-:B------:R-:W-:Y:S01]  /*cdd0*/  SHF.R.U32.HI R64, RZ, 0x8, R65.reuse ;  /* 0x00000008ff407819 */ /* 0x100fe20000011641 */
[----:B------:R-:W-:Y:S02]  /*cde0*/  HADD2.F32 R88, -RZ, R88.H1_H1 ;  /* 0x30000058ff587230 */ /* 0x000fe40000004100 */
[-C--:B------:R-:W-:Y:S01]  /*cdf0*/  FMUL.FTZ R94, R90, R95.reuse ;  /* 0x0000005f5a5e7220 */ /* 0x080fe20000410000 */
[C---:B------:R-:W-:Y:S01]  /*ce00*/  FMUL.FTZ R95, R92.reuse, R95 ;  /* 0x0000005f5c5f7220 */ /* 0x040fe20000410000 */
[----:B------:R-:W-:Y:S01]  /*ce10*/  HADD2.F32 R91, -RZ, R91.H1_H1 ;  /* 0x3000005bff5b7230 */ /* 0x000fe20000004100 */
[----:B------:R-:W-:Y:S01]  /*ce20*/  SHF.R.U32.HI R65, RZ, 0x10, R65 ;  /* 0x00000010ff417819 */ /* 0x000fe20000011641 */
[-C--:B------:R-:W-:Y:S01]  /*ce30*/  FFMA.FTZ R94, R92, R93.reuse, -R94 ;  /* 0x0000005d5c5e7223 */ /* 0x080fe2000001085e */
[----:B------:R-:W-:Y:S01]  /*ce40*/  FFMA.FTZ R95, R90, R93, R95 ;  /* 0x0000005d5a5f7223 */ /* 0x000fe2000001005f */
[-C--:B------:R-:W-:Y:S01]  /*ce50*/  FMUL.FTZ R90, R89, R46.reuse ;  /* 0x0000002e595a7220 */ /* 0x080fe20000410000 */
[C---:B------:R-:W-:Y:S01]  /*ce60*/  FMUL.FTZ R46, R88.reuse, R46 ;  /* 0x0000002e582e7220 */ /* 0x040fe20000410000 */
[----:B------:R-:W-:Y:S01]  /*ce70*/  HADD2.F32 R93, -RZ, R157.H0_H0 ;  /* 0x2000009dff5d7230 */ /* 0x000fe20000004100 */
[----:B------:R-:W-:Y:S01]  /*ce80*/  LOP3.LUT R60, R77, 0xff0000ff, RZ, 0xc0, !PT ;  /* 0xff0000ff4d3c7812 */ /* 0x000fe200078ec0ff */
[-C--:B------:R-:W-:Y:S01]  /*ce90*/  FFMA.FTZ R88, R88, R91.reuse, -R90 ;  /* 0x0000005b58587223 */ /* 0x080fe2000001085a */
[----:B------:R-:W-:Y:S01]  /*cea0*/  FFMA.FTZ R46, R89, R91, R46 ;  /* 0x0000005b592e7223 */ /* 0x000fe2000001002e */
[----:B------:R-:W-:Y:S01]  /*ceb0*/  HADD2.F32 R89, -RZ, R79.H0_H0 ;  /* 0x2000004fff597230 */ /* 0x000fe20000004100 */
[----:B------:R-:W-:Y:S01]  /*cec0*/  SHF.R.U32.HI R76, RZ, 0x10, R77 ;  /* 0x00000010ff4c7819 */ /* 0x000fe2000001164d */
[----:B------:R-:W-:Y:S01]  /*ced0*/  HADD2.F32 R91, -RZ, R42.H0_H0 ;  /* 0x2000002aff5b7230 */ /* 0x000fe20000004100 */
[----:B------:R-:W-:Y:S01]  /*cee0*/  SHF.R.U32.HI R77, RZ, 0x8, R67 ;  /* 0x00000008ff4d7819 */ /* 0x000fe20000011643 */
        /* <DEDUP_REMOVED lines=9> */
[----:B------:R-:W-:Y:S01]  /*cf80*/  LOP3.LUT R78, R67, 0xff0000ff, RZ, 0xc0, !PT ;  /* 0xff0000ff434e7812 */ /* 0x000fe200078ec0ff */
[----:B------:R-:W-:Y:S01]  /*cf90*/  IMAD.SHL.U32 R57, R57, 0x100, RZ ;  /* 0x0000010039397824 */ /* 0x000fe200078e00ff */
[----:B------:R-:W-:Y:S01]  /*cfa0*/  SHF.R.U32.HI R67, RZ, 0x10, R67 ;  /* 0x00000010ff437819 */ /* 0x000fe20000011643 */
[----:B------:R-:W-:-:S02]  /*cfb0*/  IMAD.SHL.U32 R89, R64, 0x100, RZ ;  /* 0x0000010040597824 */ /* 0x000fc400078e00ff */
[-C--:B------:R-:W-:Y:S01]  /*cfc0*/  FMUL.FTZ R79, R90, R157.reuse ;  /* 0x0000009d5a4f7220 */ /* 0x080fe20000410000 */
[----:B------:R-:W-:Y:S01]  /*cfd0*/  FMUL.FTZ R157, R42, R157 ;  /* 0x0000009d2a9d7220 */ /* 0x000fe20000410000 */
[----:B------:R-:W-:Y:S01]  /*cfe0*/  LOP3.LUT R57, R60, 0xff00, R57, 0xf8, !PT ;  /* 0x0000ff003c397812 */ /* 0x000fe200078ef839 */
[----:B------:R-:W-:Y:S02]  /*cff0*/  IMAD.U32 R65, R65, 0x10000, RZ ;  /* 0x0001000041417824 */ /* 0x000fe400078e00ff */
[-C--:B------:R-:W-:Y:S01]  /*d000*/  FFMA.FTZ R79, R42, R159.reuse, -R79 ;  /* 0x0000009f2a4f7223 */ /* 0x080fe2000001084f */
[----:B------:R-:W-:Y:S01]  /*d010*/  IMAD.SHL.U32 R42, R62, 0x100, RZ ;  /* 0x000001003e2a7824 */ /* 0x000fe200078e00ff */
[----:B------:R-:W-:Y:S01]  /*d020*/  LOP3.LUT R60, R66, 0xff00, R89, 0xf8, !PT ;  /* 0x0000ff00423c7812 */ /* 0x000fe200078ef859 */
[----:B------:R-:W-:Y:S01]  /*d030*/  IMAD.SHL.U32 R77, R77, 0x100, RZ ;  /* 0x000001004d4d7824 */ /* 0x000fe200078e00ff */
[----:B------:R-:W-:Y:S01]  /*d040*/  SHF.L.U32 R63, R63, 0x10, RZ ;  /* 0x000000103f3f7819 */ /* 0x000fe200000006ff */
[----:B------:R-:W-:Y:S01]  /*d050*/  IMAD.U32 R76, R76, 0x10000, RZ ;  /* 0x000100004c4c7824 */ /* 0x000fe200078e00ff */
[----:B------:R-:W-:Y:S01]  /*d060*/  LOP3.LUT R42, R61, 0xff00, R42, 0xf8, !PT ;  /* 0x0000ff003d2a7812 */ /* 0x000fe200078ef82a */
[----:B------:R-:W-:Y:S01]  /*d070*/  IMAD.U32 R62, R67, 0x10000, RZ ;  /* 0x00010000433e7824 */ /* 0x000fe200078e00ff */
[----:B------:R-:W-:Y:S01]  /*d080*/  F2FP.SATFINITE.E4M3.F32.PACK_AB_MERGE_C R54, R54, R44, RZ ;  /* 0x0000002c3636723e */ /* 0x000fe200048070ff */
[----:B------:R-:W-:Y:S01]  /*d090*/  FFMA.FTZ R90, R90, R159, R157 ;  /* 0x0000009f5a5a7223 */ /* 0x000fe2000001009d */
[----:B------:R-:W-:-:S02]  /*d0a0*/  F2FP.SATFINITE.E4M3.F32.PACK_AB_MERGE_C R53, R53, R40, RZ ;  /* 0x000000283535723e */ /* 0x000fc400048070ff */
[----:B------:R-:W-:Y:S02]  /*d0b0*/  LOP3.LUT R60, R60, 0xff0000, R65, 0xf8, !PT ;  /* 0x00ff00003c3c7812 */ /* 0x000fe400078ef841 */
[----:B------:R-:W-:Y:S02]  /*d0c0*/  LOP3.LUT R77, R78, 0xff00, R77, 0xf8, !PT ;  /* 0x0000ff004e4d7812 */ /* 0x000fe400078ef84d */
[----:B------:R-:W-:Y:S02]  /*d0d0*/  LOP3.LUT R42, R42, 0xff0000, R63, 0xf8, !PT ;  /* 0x00ff00002a2a7812 */ /* 0x000fe400078ef83f */
[----:B------:R-:W-:Y:S02]  /*d0e0*/  F2FP.SATFINITE.E4M3.F32.PACK_AB_MERGE_C R40, R58, R59, R54 ;  /* 0x0000003b3a28723e */ /* 0x000fe40004807036 */
[----:B------:R-:W-:Y:S02]  /*d0f0*/  F2FP.SATFINITE.E4M3.F32.PACK_AB_MERGE_C R55, R55, R56, R53 ;  /* 0x000000383737723e */ /* 0x000fe40004807035 */
[----:B------:R-:W-:-:S02]  /*d100*/  LOP3.LUT R57, R57, 0xff0000, R76, 0xf8, !PT ;  /* 0x00ff000039397812 */ /* 0x000fc400078ef84c */
[----:B------:R-:W-:Y:S02]  /*d110*/  F2FP.F16.E4M3.UNPACK_B R58, R45 ;  /* 0x0000002dff3a723e */ /* 0x000fe400020006ff */
[----:B------:R-:W-:Y:S02]  /*d120*/  F2FP.F16.E4M3.UNPACK_B R63, R60 ;  /* 0x0000003cff3f723e */ /* 0x000fe400020006ff */
[----:B------:R-:W-:Y:S01]  /*d130*/  F2FP.F16.E4M3.UNPACK_B R56, R41 ;  /* 0x00000029ff38723e */ /* 0x000fe200020006ff */
[----:B------:R-:W-:Y:S01]  /*d140*/  HADD2.F32 R53, -RZ, R58.H0_H0 ;  /* 0x2000003aff357230 */ /* 0x000fe20000004100 */
[----:B------:R-:W-:Y:S01]  /*d150*/  LOP3.LUT R44, R77, 0xff0000, R62, 0xf8, !PT ;  /* 0x00ff00004d2c7812 */ /* 0x000fe200078ef83e */
[----:B------:R-:W-:Y:S01]  /*d160*/  HADD2.F32 R61, -RZ, R63.H0_H0 ;  /* 0x2000003fff3d7230 */ /* 0x000fe20000004100 */
[-C--:B------:R-:W-:Y:S01]  /*d170*/  F2FP.F16.E4M3.UNPACK_B R62, R57.reuse ;  /* 0x00000039ff3e723e */ /* 0x080fe200020006ff */
[--C-:B------:R-:W-:Y:S01]  /*d180*/  HADD2.F32 R54, -RZ, R56.reuse.H0_H0 ;  /* 0x20000038ff367230 */ /* 0x100fe20000004100 */
[----:B------:R-:W-:Y:S01]  /*d190*/  F2FP.F16.E4M3.UNPACK_B R57, R57.H1 ;  /* 0x00000039ff39723e */ /* 0x000fe200030006ff */
[----:B------:R-:W-:-:S02]  /*d1a0*/  HADD2.F32 R56, -RZ, R56.H1_H1 ;  /* 0x30000038ff387230 */ /* 0x000fc40000004100 */
[CC--:B------:R-:W-:Y:S01]  /*d1b0*/  FMUL.FTZ R65, R53.reuse, R61.reuse ;  /* 0x0000003d35417220 */ /* 0x0c0fe20000410000 */
[----:B------:R-:W-:Y:S02]  /*d1c0*/  HADD2.F32 R59, -RZ, R62.H0_H0 ;  /* 0x2000003eff3b7230 */ /* 0x000fe40000004100 */
[C---:B------:R-:W-:Y:S01]  /*d1d0*/  FMUL.FTZ R64, R54.reuse, R61 ;  /* 0x0000003d36407220 */ /* 0x040fe20000410000 */
[----:B------:R-:W-:Y:S01]  /*d1e0*/  HADD2.F32 R61, -RZ, R58.H1_H1 ;  /* 0x3000003aff3d7230 */ /* 0x000fe20000004100 */
[----:B------:R-:W-:Y:S01]  /*d1f0*/  F2FP.F16.E4M3.UNPACK_B R58, R41.H1 ;  /* 0x00000029ff3a723e */ /* 0x000fe200030006ff */
[----:B------:R-:W-:Y:S02]  /*d200*/  HADD2.F32 R62, -RZ, R62.H1_H1 ;  /* 0x3000003eff3e7230 */ /* 0x000fe40000004100 */
[-C--:B------:R-:W-:Y:S01]  /*d210*/  FFMA.FTZ R54, R54, R59.reuse, -R65 ;  /* 0x0000003b36367223 */ /* 0x080fe20000010841 */
[----:B------:R-:W-:Y:S01]  /*d220*/  FFMA.FTZ R53, R53, R59, R64 ;  /* 0x0000003b35357223 */ /* 0x000fe20000010040 */
[----:B------:R-:W-:Y:S01]  /*d230*/  F2FP.F16.E4M3.UNPACK_B R59, R45.H1 ;  /* 0x0000002dff3b723e */ /* 0x000fe200030006ff */
[----:B------:R-:W-:Y:S01]  /*d240*/  HADD2.F32 R45, -RZ, R63.H1_H1 ;  /* 0x3000003fff2d7230 */ /* 0x000fe20000004100 */
[----:B------:R-:W-:-:S02]  /*d250*/  F2FP.F16.E4M3.UNPACK_B R63, R60.H1 ;  /* 0x0000003cff3f723e */ /* 0x000fc400030006ff */
[----:B------:R-:W-:Y:S01]  /*d260*/  F2FP.SATFINITE.E4M3.F32.PACK_AB_MERGE_C R88, R88, R94, RZ ;  /* 0x0000005e5858723e */ /* 0x000fe200048070ff */
[----:B------:R-:W-:Y:S02]  /*d270*/  HADD2.F32 R60, -RZ, R59.H0_H0 ;  /* 0x2000003bff3c7230 */ /* 0x000fe40000004100 */
[-C--:B------:R-:W-:Y:S01]  /*d280*/  FMUL.FTZ R41, R61, R45.reuse ;  /* 0x0000002d3d297220 */ /* 0x080fe20000410000 */
[C---:B------:R-:W-:Y:S01]  /*d290*/  FMUL.FTZ R66, R56.reuse, R45 ;  /* 0x0000002d38427220 */ /* 0x040fe20000410000 */
[----:B------:R-:W-:Y:S01]  /*d2a0*/  HADD2.F32 R64, -RZ, R63.H0_H0 ;  /* 0x2000003fff407230 */ /* 0x000fe20000004100 */
[----:B------:R-:W-:Y:S01]  /*d2b0*/  F2FP.SATFINITE.E4M3.F32.PACK_AB_MERGE_C R79, R79, R92, R88 ;  /* 0x0000005c4f4f723e */ /* 0x000fe20004807058 */
[----:B------:R-:W-:Y:S02]  /*d2c0*/  HADD2.F32 R45, -RZ, R58.H0_H0 ;  /* 0x2000003aff2d7230 */ /* 0x000fe40000004100 */
[-C--:B------:R-:W-:Y:S01]  /*d2d0*/  FFMA.FTZ R41, R56, R62.reuse, -R41 ;  /* 0x0000003e38297223 */ /* 0x080fe20000010829 */
[----:B------:R-:W-:Y:S01]  /*d2e0*/  FFMA.FTZ R56, R61, R62, R66 ;  /* 0x0000003e3d387223 */ /* 0x000fe20000010042 */
[----:B------:R-:W-:-:S02]  /*d2f0*/  HADD2.F32 R61, -RZ, R57.H0_H0 ;  /* 0x20000039ff3d7230 */ /* 0x000fc40000004100 */
[CC--:B------:R-:W-:Y:S01]  /*d300*/  FMUL.FTZ R66, R60.reuse, R64.reuse ;  /* 0x000000403c427220 */ /* 0x0c0fe20000410000 */
[----:B------:R-:W-:Y:S02]  /*d310*/  HADD2.F32 R62, -RZ, R59.H1_H1 ;  /* 0x3000003bff3e7230 */ /* 0x000fe40000004100 */
[C---:B------:R-:W-:Y:S01]  /*d320*/  FMUL.FTZ R65, R45.reuse, R64 ;  /* 0x000000402d417220 */ /* 0x040fe20000410000 */
[----:B------:R-:W-:Y:S02]  /*d330*/  HADD2.F32 R59, -RZ, R63.H1_H1 ;  /* 0x3000003fff3b7230 */ /* 0x000fe40000004100 */
[-C--:B------:R-:W-:Y:S01]  /*d340*/  FFMA.FTZ R45, R45, R61.reuse, -R66 ;  /* 0x0000003d2d2d7223 */ /* 0x080fe20000010842 */
[----:B------:R-:W-:Y:S01]  /*d350*/  HADD2.F32 R58, -RZ, R58.H1_H1 ;  /* 0x3000003aff3a7230 */ /* 0x000fe20000004100 */
[----:B------:R-:W-:Y:S01]  /*d360*/  F2FP.F16.E4M3.UNPACK_B R64, R42 ;  /* 0x0000002aff40723e */ /* 0x000fe200020006ff */
[----:B------:R-:W-:Y:S02]  /*d370*/  HADD2.F32 R63, -RZ, R57.H1_H1 ;  /* 0x30000039ff3f7230 */ /* 0x000fe40000004100 */
[----:B------:R-:W-:Y:S01]  /*d380*/  FFMA.FTZ R57, R60, R61, R65 ;  /* 0x0000003d3c397223 */ /* 0x000fe20000010041 */
[----:B------:R-:W-:Y:S01]  /*d390*/  FMUL.FTZ R67, R62, R59 ;  /* 0x0000003b3e437220 */ /* 0x000fe20000410000 */
[----:B------:R-:W-:Y:S01]  /*d3a0*/  F2FP.F16.E4M3.UNPACK_B R60, R47 ;  /* 0x0000002fff3c723e */ /* 0x000fe200020006ff */
[C---:B------:R-:W-:Y:S01]  /*d3b0*/  FMUL.FTZ R65, R58.reuse, R59 ;  /* 0x0000003b3a417220 */ /* 0x040fe20000410000 */
[----:B------:R-:W-:Y:S01]  /*d3c0*/  F2FP.F16.E4M3.UNPACK_B R61, R44 ;  /* 0x0000002cff3d723e */ /* 0x000fe200020006ff */
[----:B------:R-:W-:Y:S01]  /*d3d0*/  FFMA.FTZ R58, R58, R63, -R67 ;  /* 0x0000003f3a3a7223 */ /* 0x000fe20000010843 */
[----:B------:R-:W-:Y:S01]  /*d3e0*/  F2FP.F16.E4M3.UNPACK_B R59, R43 ;  /* 0x0000002bff3b723e */ /* 0x000fe200020006ff */
[----:B------:R-:W-:Y:S01]  /*d3f0*/  FFMA.FTZ R62, R62, R63, R65 ;  /* 0x0000003f3e3e7223 */ /* 0x000fe20000010041 */
[----:B------:R-:W-:Y:S01]  /*d400*/  HADD2.F32 R65, -RZ, R60.H0_H0 ;  /* 0x2000003cff417230 */ /* 0x000fe20000004100 */
[----:B------:R-:W-:Y:S01]  /*d410*/  F2FP.F16.E4M3.UNPACK_B R47, R47.H1 ;  /* 0x0000002fff2f723e */ /* 0x000fe200030006ff */
[----:B------:R-:W-:Y:S01]  /*d420*/  HADD2.F32 R76, -RZ, R61.H0_H0 ;  /* 0x2000003dff4c7230 */ /* 0x000fe20000004100 */
[----:B------:R-:W-:Y:S01]  /*d430*/  F2FP.SATFINITE.E4M3.F32.PACK_AB_MERGE_C R45, R58, R45, RZ ;  /* 0x0000002d3a2d723e */ /* 0x000fe200048070ff */
        /* <DEDUP_REMOVED lines=10> */
[----:B------:R-:W-:Y:S01]  /*d4e0*/  F2FP.F16.E4M3.UNPACK_B R76, R44.H1 ;  /* 0x0000002cff4c723e */ /* 0x000fe200030006ff */
[----:B------:R-:W-:Y:S01]  /*d4f0*/  HADD2.F32 R64, -RZ, R64.H1_H1 ;  /* 0x30000040ff407230 */ /* 0x000fe20000004100 */
[----:B------:R-:W-:Y:S01]  /*d500*/  F2FP.F16.E4M3.UNPACK_B R44, R43.H1 ;  /* 0x0000002bff2c723e */ /* 0x000fe200030006ff */
[----:B------:R-:W-:Y:S01]  /*d510*/  HADD2.F32 R43, -RZ, R47.H0_H0 ;  /* 0x2000002fff2b7230 */ /* 0x000fe20000004100 */
[----:B------:R-:W-:Y:S01]  /*d520*/  F2FP.F16.E4M3.UNPACK_B R66, R42.H1 ;  /* 0x0000002aff42723e */ /* 0x000fe200030006ff */
[----:B------:R-:W-:Y:S01]  /*d530*/  HADD2.F32 R77, -RZ, R76.H0_H0 ;  /* 0x2000004cff4d7230 */ /* 0x000fe20000004100 */
[----:B------:R-:W-:Y:S01]  /*d540*/  F2FP.SATFINITE.E4M3.F32.PACK_AB_MERGE_C R57, R62, R57, RZ ;  /* 0x000000393e39723e */ /* 0x000fe200048070ff */
[----:B------:R-:W-:Y:S01]  /*d550*/  HADD2.F32 R42, -RZ, R44.H0_H0 ;  /* 0x2000002cff2a7230 */ /* 0x000fe20000004100 */
[----:B------:R-:W-:Y:S01]  /*d560*/  F2FP.SATFINITE.E4M3.F32.PACK_AB_MERGE_C R41, R41, R54, R45 ;  /* 0x000000362929723e */ /* 0x000fe2000480702d */
        /* <DEDUP_REMOVED lines=9> */
[CC--:B------:R-:W-:Y:S01]  /*d600*/  FMUL.FTZ R67, R47.reuse, R76.reuse ;  /* 0x0000004c2f437220 */ /* 0x0c0fe20000410000 */
[----:B------:R-:W-:Y:S01]  /*d610*/  F2FP.SATFINITE.E4M3.F32.PACK_AB_MERGE_C R46, R90, R93, R46 ;  /* 0x0000005d5a2e723e */ /* 0x000fe2000480702e */
[----:B------:R-:W-:Y:S01]  /*d620*/  FMUL.FTZ R76, R44, R76 ;  /* 0x0000004c2c4c7220 */ /* 0x000fe20000410000 */
[----:B------:R-:W-:Y:S01]  /*d630*/  F2FP.SATFINITE.E4M3.F32.PACK_AB_MERGE_C R45, R56, R53, R57 ;  /* 0x00000035382d723e */ /* 0x000fe20004807039 */
[-C--:B------:R-:W-:Y:S01]  /*d640*/  FFMA.FTZ R67, R44, R66.reuse, -R67 ;  /* 0x000000422c437223 */ /* 0x080fe20000010843 */
[CC--:B------:R-:W-:Y:S01]  /*d650*/  FMUL.FTZ R44, R60.reuse, R61.reuse ;  /* 0x0000003d3c2c7220 */ /* 0x0c0fe20000410000 */
[----:B------:R-:W-:Y:S01]  /*d660*/  FFMA.FTZ R76, R47, R66, R76 ;  /* 0x000000422f4c7223 */ /* 0x000fe2000001004c */
[C---:B------:R-:W-:Y:S02]  /*d670*/  FMUL.FTZ R61, R59.reuse, R61 ;  /* 0x0000003d3b3d7220 */ /* 0x040fe40000410000 */
[----:B------:R-:W-:Y:S01]  /*d680*/  FFMA.FTZ R44, R59, R64, -R44 ;  /* 0x000000403b2c7223 */ /* 0x000fe2000001082c */
[----:B------:R-:W-:Y:S01]  /*d690*/  F2FP.SATFINITE.E4M3.F32.PACK_AB_MERGE_C R42, R67, R42, RZ ;  /* 0x0000002a432a723e */ /* 0x000fe200048070ff */
[----:B------:R-:W-:Y:S01]  /*d6a0*/  FFMA.FTZ R60, R60, R64, R61 ;  /* 0x000000403c3c7223 */ /* 0x000fe2000001003d */
[----:B------:R-:W-:-:S02]  /*d6b0*/  F2FP.SATFINITE.E4M3.F32.PACK_AB_MERGE_C R76, R76, R43, RZ ;  /* 0x0000002b4c4c723e */ /* 0x000fc400048070ff */
[----:B------:R-:W-:Y:S01]  /*d6c0*/  F2FP.SATFINITE.E4M3.F32.PACK_AB_MERGE_C R43, R44, R63, R42 ;  /* 0x0000003f2c2b723e */ /* 0x000fe2000480702a */
[----:B------:R-:W-:Y:S01]  /*d6d0*/  IMAD.MOV.U32 R44, RZ, RZ, R55 ;  /* 0x000000ffff2c7224 */ /* 0x000fe200078e0037 */
[----:B------:R-:W-:Y:S01]  /*d6e0*/  F2FP.SATFINITE.E4M3.F32.PACK_AB_MERGE_C R47, R60, R65, R76 ;  /* 0x000000413c2f723e */ /* 0x000fe2000480704c */
[----:B------:R-:W-:-:S07]  /*d6f0*/  IMAD.MOV.U32 R42, RZ, RZ, R79 ;  /* 0x000000ffff2a7224 */ /* 0x000fce00078e004f */
.L_x_2384:
[----:B------:R-:W-:Y:S05]  /*d700*/  BSYNC B2 ;  /* 0x0000000000027941 */ /* 0x000fea0003800000 */
.L_x_2383:
[----:B-1----:R1:W-:Y:S04]  /*d710*/  STG.E.128 desc[UR54][R48.64], R40 ;  /* 0x0000002830007986 */ /* 0x0023e8000c101d36 */
[----:B---3--:R1:W-:Y:S02]  /*d720*/  @!P2 STG.E.128 desc[UR54][R50.64], R44 ;  /* 0x0000002c3200a986 */ /* 0x0083e4000c101d36 */
.L_x_2382:
[----:B------:R-:W-:Y:S05]  /*d730*/  BSYNC B1 ;  /* 0x0000000000017941 */ /* 0x000fea0003800000 */
.L_x_2381:
        /* <DEDUP_REMOVED lines=46> */
[----:B------:R-:W-:Y:S01]  /*da20*/  LOP3.LUT R61, R83, 0xff0000ff, RZ, 0xc0, !PT ;  /* 0xff0000ff533d7812 */ /* 0x000fe200078ec0ff */
[----:B------:R-:W-:Y:S01]  /*da30*/  IMAD.U32 R44, R66, 0x10000, RZ ;  /* 0x00010000422c7824 */ /* 0x000fe200078e00ff */
[----:B------:R-:W-:-:S02]  /*da40*/  SHF.R.U32.HI R60, RZ, 0x8, R71 ;  /* 0x00000008ff3c7819 */ /* 0x000fc40000011647 */
[----:B------:R-:W-:Y:S01]  /*da50*/  LOP3.LUT R63, R61, 0xff00, R40, 0xf8, !PT ;  /* 0x0000ff003d3f7812 */ /* 0x000fe200078ef828 */
[----:B------:R-:W-:Y:S01]  /*da60*/  IMAD.U32 R40, R64, 0x10000, RZ ;  /* 0x0001000040287824 */ /* 0x000fe200078e00ff */
[----:B------:R-:W-:Y:S02]  /*da70*/  SHF.R.U32.HI R62, RZ, 0x8, R69 ;  /* 0x00000008ff3e7819 */ /* 0x000fe40000011645 */
[----:B------:R-:W-:Y:S02]  /*da80*/  LOP3.LUT R67, R71, 0xff0000ff, RZ, 0xc0, !PT ;  /* 0xff0000ff47437812 */ /* 0x000fe400078ec0ff */
[----:B------:R-:W-:Y:S01]  /*da90*/  SHF.L.U32 R46, R60, 0x8, RZ ;  /* 0x000000083c2e7819 */ /* 0x000fe200000006ff */
[----:B------:R-:W-:Y:S01]  /*daa0*/  IMAD.SHL.U32 R42, R62, 0x100, RZ ;  /* 0x000001003e2a7824 */ /* 0x000fe200078e00ff */
[----:B------:R-:W-:Y:S02]  /*dab0*/  LOP3.LUT R44, R59, 0xff0000, R44, 0xf8, !PT ;  /* 0x00ff00003b2c7812 */ /* 0x000fe400078ef82c */
[----:B------:R-:W-:-:S02]  /*dac0*/  F2FP.F16.E4M3.UNPACK_B R64, R151.H1 ;  /* 0x00000097ff40723e */ /* 0x000fc400030006ff */
[----:B------:R-:W-:Y:S02]  /*dad0*/  F2FP.F16.E4M3.UNPACK_B R61, R58.H1 ;  /* 0x0000003aff3d723e */ /* 0x000fe400030006ff */
[----:B------:R-:W-:Y:S02]  /*dae0*/  F2FP.F16.E4M3.UNPACK_B R59, R57.H1 ;  /* 0x00000039ff3b723e */ /* 0x000fe400030006ff */
[----:B------:R-:W-:Y:S01]  /*daf0*/  SHF.R.U32.HI R54, RZ, 0x10, R71 ;  /* 0x00000010ff367819 */ /* 0x000fe20000011647 */
[----:B------:R-:W-:Y:S01]  /*db00*/  HADD2.F32 R62, -RZ, R61.H0_H0 ;  /* 0x2000003dff3e7230 */ /* 0x000fe20000004100 */
[----:B------:R-:W-:Y:S01]  /*db10*/  SHF.R.U32.HI R53, RZ, 0x10, R69 ;  /* 0x00000010ff357819 */ /* 0x000fe20000011645 */
[----:B------:R-:W-:Y:S01]  /*db20*/  HADD2.F32 R60, -RZ, R59.H0_H0 ;  /* 0x2000003bff3c7230 */ /* 0x000fe20000004100 */
[----:B------:R-:W-:Y:S01]  /*db30*/  LOP3.LUT R71, R67, 0xff00, R46, 0xf8, !PT ;  /* 0x0000ff0043477812 */ /* 0x000fe200078ef82e */
[----:B------:R-:W-:Y:S01]  /*db40*/  HADD2.F32 R67, -RZ, R64.H0_H0 ;  /* 0x20000040ff437230 */ /* 0x000fe20000004100 */
[----:B------:R-:W-:Y:S01]  /*db50*/  LOP3.LUT R40, R63, 0xff0000, R40, 0xf8, !PT ;  /* 0x00ff00003f287812 */ /* 0x000fe200078ef828 */
[----:B------:R-:W-:Y:S01]  /*db60*/  IMAD.U32 R46, R53, 0x10000, RZ ;  /* 0x00010000352e7824 */ /* 0x000fe200078e00ff */
[----:B------:R-:W-:-:S02]  /*db70*/  LOP3.LUT R65, R69, 0xff0000ff, RZ, 0xc0, !PT ;  /* 0xff0000ff45417812 */ /* 0x000fc400078ec0ff */
[----:B------:R-:W-:Y:S01]  /*db80*/  F2FP.F16.E4M3.UNPACK_B R63, R153.H1 ;  /* 0x00000099ff3f723e */ /* 0x000fe200030006ff */
[-C--:B------:R-:W-:Y:S01]  /*db90*/  FMUL.FTZ R53, R62, R67.reuse ;  /* 0x000000433e357220 */ /* 0x080fe20000410000 */
[----:B------:R-:W-:Y:S01]  /*dba0*/  LOP3.LUT R69, R65, 0xff00, R42, 0xf8, !PT ;  /* 0x0000ff0041457812 */ /* 0x000fe200078ef82a */
[----:B------:R-:W-:Y:S01]  /*dbb0*/  FMUL.FTZ R67, R60, R67 ;  /* 0x000000433c437220 */ /* 0x000fe20000410000 */
[----:B------:R-:W-:Y:S01]  /*dbc0*/  IMAD.U32 R42, R54, 0x10000, RZ ;  /* 0x00010000362a7824 */ /* 0x000fe200078e00ff */
[----:B------:R-:W-:Y:S01]  /*dbd0*/  F2FP.F16.E4M3.UNPACK_B R151, R151 ;  /* 0x00000097ff97723e */ /* 0x000fe200020006ff */
[----:B------:R-:W-:Y:S01]  /*dbe0*/  HADD2.F32 R65, -RZ, R63.H0_H0 ;  /* 0x2000003fff417230 */ /* 0x000fe20000004100 */
[----:B------:R-:W-:Y:S02]  /*dbf0*/  F2FP.F16.E4M3.UNPACK_B R153, R153 ;  /* 0x00000099ff99723e */ /* 0x000fe400020006ff */
[----:B------:R-:W-:Y:S01]  /*dc00*/  LOP3.LUT R42, R71, 0xff0000, R42, 0xf8, !PT ;  /* 0x00ff0000472a7812 */ /* 0x000fe200078ef82a */
[----:B------:R-:W-:-:S02]  /*dc10*/  HADD2.F32 R66, -RZ, R151.H0_H0 ;  /* 0x20000097ff427230 */ /* 0x000fc40000004100 */
[-C--:B------:R-:W-:Y:S01]  /*dc20*/  FFMA.FTZ R53, R60, R65.reuse, -R53 ;  /* 0x000000413c357223 */ /* 0x080fe20000010835 */
[----:B------:R-:W-:Y:S01]  /*dc30*/  FFMA.FTZ R54, R62, R65, R67 ;  /* 0x000000413e367223 */ /* 0x000fe20000010043 */
[----:B------:R-:W-:Y:S01]  /*dc40*/  HADD2.F32 R65, -RZ, R63.H1_H1 ;  /* 0x3000003fff417230 */ /* 0x000fe20000004100 */
[----:B------:R-:W-:Y:S01]  /*dc50*/  F2FP.F16.E4M3.UNPACK_B R62, R58 ;  /* 0x0000003aff3e723e */ /* 0x000fe200020006ff */
[----:B------:R-:W-:Y:S01]  /*dc60*/  HADD2.F32 R63, -RZ, R64.H1_H1 ;  /* 0x30000040ff3f7230 */ /* 0x000fe20000004100 */
[----:B------:R-:W-:Y:S01]  /*dc70*/  LOP3.LUT R46, R69, 0xff0000, R46, 0xf8, !PT ;  /* 0x00ff0000452e7812 */ /* 0x000fe200078ef82e */
[----:B------:R-:W-:Y:S02]  /*dc80*/  HADD2.F32 R60, -RZ, R59.H1_H1 ;  /* 0x3000003bff3c7230 */ /* 0x000fe40000004100 */
[----:B------:R-:W-:Y:S01]  /*dc90*/  HADD2.F32 R64, -RZ, R61.H1_H1 ;  /* 0x3000003dff407230 */ /* 0x000fe20000004100 */
[----:B------:R-:W-:Y:S01]  /*dca0*/  F2FP.F16.E4M3.UNPACK_B R61, R57 ;  /* 0x00000039ff3d723e */ /* 0x000fe200020006ff */
[----:B------:R-:W-:-:S02]  /*dcb0*/  HADD2.F32 R151, -RZ, R151.H1_H1 ;  /* 0x30000097ff977230 */ /* 0x000fc40000004100 */
[-C--:B------:R-:W-:Y:S01]  /*dcc0*/  FMUL.FTZ R67, R60, R63.reuse ;  /* 0x0000003f3c437220 */ /* 0x080fe20000410000 */
        /* <DEDUP_REMOVED lines=85> */
[-C--:B------:R-:W-:Y:S01]  /*e220*/  FFMA.FTZ R60, R60, R62.reuse, -R65 ;  /* 0x0000003e3c3c7223 */ /* 0x080fe20000010841 */
[----:B------:R-:W-:Y:S01]  /*e230*/  F2FP.F16.E4M3.UNPACK_B R59, R41.H1 ;  /* 0x00000029ff3b723e */ /* 0x000fe200030006ff */
[----:B------:R-:W-:Y:S01]  /*e240*/  FFMA.FTZ R41, R63, R62, R66 ;  /* 0x0000003e3f297223 */ /* 0x000fe20000010042 */
[----:B------:R-:W-:Y:S01]  /*e250*/  HADD2.F32 R46, -RZ, R61.H0_H0 ;  /* 0x2000003dff2e7230 */ /* 0x000fe20000004100 */
[-C--:B------:R-:W-:Y:S01]  /*e260*/  F2FP.F16.E4M3.UNPACK_B R70, R42.reuse ;  /* 0x0000002aff46723e */ /* 0x080fe200020006ff */
[----:B------:R-:W-:Y:S01]  /*e270*/  HADD2.F32 R63, -RZ, R64.H0_H0 ;  /* 0x20000040ff3f7230 */ /* 0x000fe20000004100 */
[----:B------:R-:W-:Y:S01]  /*e280*/  F2FP.F16.E4M3.UNPACK_B R71, R42.H1 ;  /* 0x0000002aff47723e */ /* 0x000fe200030006ff */
[----:B------:R-:W-:Y:S01]  /*e290*/  HADD2.F32 R45, -RZ, R59.H0_H0 ;  /* 0x2000003bff2d7230 */ /* 0x000fe20000004100 */
[----:B------:R-:W-:Y:S01]  /*e2a0*/  F2FP.F16.E4M3.UNPACK_B R67, R40 ;  /* 0x00000028ff43723e */ /* 0x000fe200020006ff */
[----:B------:R-:W-:-:S02]  /*e2b0*/  HADD2.F32 R62, -RZ, R61.H1_H1 ;  /* 0x3000003dff3e7230 */ /* 0x000fc40000004100 */
[-C--:B------:R-:W-:Y:S01]  /*e2c0*/  FMUL.FTZ R66, R46, R63.reuse ;  /* 0x0000003f2e427220 */ /* 0x080fe20000410000 */
[----:B------:R-:W-:Y:S02]  /*e2d0*/  HADD2.F32 R65, -RZ, R64.H1_H1 ;  /* 0x30000040ff417230 */ /* 0x000fe40000004100 */
[----:B------:R-:W-:Y:S01]  /*e2e0*/  FMUL.FTZ R63, R45, R63 ;  /* 0x0000003f2d3f7220 */ /* 0x000fe20000410000 */
[----:B------:R-:W-:Y:S01]  /*e2f0*/  HADD2.F32 R59, -RZ, R59.H1_H1 ;  /* 0x3000003bff3b7230 */ /* 0x000fe20000004100 */
[----:B------:R-:W-:Y:S01]  /*e300*/  F2FP.SATFINITE.E4M3.F32.PACK_AB_MERGE_C R53, R152, R69, R77 ;  /* 0x000000459835723e */ /* 0x000fe2000480704d */
[--C-:B------:R-:W-:Y:S02]  /*e310*/  HADD2.F32 R61, -RZ, R44.reuse.H0_H0 ;  /* 0x2000002cff3d7230 */ /* 0x100fe40000004100 */
[-C--:B------:R-:W-:Y:S01]  /*e320*/  FMUL.FTZ R68, R62, R65.reuse ;  /* 0x000000413e447220 */ /* 0x080fe20000410000 */
[----:B------:R-:W-:Y:S02]  /*e330*/  HADD2.F32 R64, -RZ, R44.H1_H1 ;  /* 0x3000002cff407230 */ /* 0x000fe40000004100 */
[----:B------:R-:W-:Y:S01]  /*e340*/  FMUL.FTZ R65, R59, R65 ;  /* 0x000000413b417220 */ /* 0x000fe20000410000 */
[----:B------:R-:W-:-:S02]  /*e350*/  HADD2.F32 R77, -RZ, R71.H0_H0 ;  /* 0x20000047ff4d7230 */ /* 0x000fc40000004100 */
[-C--:B------:R-:W-:Y:S01]  /*e360*/  FFMA.FTZ R44, R45, R61.reuse, -R66 ;  /* 0x0000003d2d2c7223 */ /* 0x080fe20000010842 */
[----:B------:R-:W-:Y:S01]  /*e370*/  FFMA.FTZ R45, R46, R61, R63 ;  /* 0x0000003d2e2d7223 */ /* 0x000fe2000001003f */
[----:B------:R-:W-:Y:S01]  /*e380*/  F2FP.F16.E4M3.UNPACK_B R63, R47 ;  /* 0x0000002fff3f723e */ /* 0x000fe200020006ff */
[-C--:B------:R-:W-:Y:S01]  /*e390*/  FFMA.FTZ R59, R59, R64.reuse, -R68 ;  /* 0x000000403b3b7223 */ /* 0x080fe20000010844 */
[----:B------:R-:W-:Y:S01]  /*e3a0*/  FFMA.FTZ R46, R62, R64, R65 ;  /* 0x000000403e2e7223 */ /* 0x000fe20000010041 */
[----:B------:R-:W-:Y:S01]  /*e3b0*/  F2FP.F16.E4M3.UNPACK_B R61, R43 ;  /* 0x0000002bff3d723e */ /* 0x000fe200020006ff */
[----:B------:R-:W-:Y:S01]  /*e3c0*/  HADD2.F32 R42, -RZ, R67.H0_H0 ;  /* 0x20000043ff2a7230 */ /* 0x000fe20000004100 */
[----:B------:R-:W-:Y:S01]  /*e3d0*/  F2FP.F16.E4M3.UNPACK_B R64, R47.H1 ;  /* 0x0000002fff40723e */ /* 0x000fe200030006ff */
[----:B------:R-:W-:Y:S01]  /*e3e0*/  HADD2.F32 R65, -RZ, R63.H0_H0 ;  /* 0x2000003fff417230 */ /* 0x000fe20000004100 */
[----:B------:R-:W-:Y:S01]  /*e3f0*/  F2FP.F16.E4M3.UNPACK_B R43, R43.H1 ;  /* 0x0000002bff2b723e */ /* 0x000fe200030006ff */
        /* <DEDUP_REMOVED lines=9> */
[----:B------:R-:W-:Y:S01]  /*e490*/  FMUL.FTZ R78, R47, R40 ;  /* 0x000000282f4e7220 */ /* 0x000fe20000410000 */
[----:B------:R-:W-:Y:S02]  /*e4a0*/  HADD2.F32 R71, -RZ, R71.H1_H1 ;  /* 0x30000047ff477230 */ /* 0x000fe40000004100 */
[-C--:B------:R-:W-:Y:S01]  /*e4b0*/  FMUL.FTZ R79, R66, R77.reuse ;  /* 0x0000004d424f7220 */ /* 0x080fe20000410000 */
[----:B------:R-:W-:Y:S02]  /*e4c0*/  HADD2.F32 R43, -RZ, R43.H1_H1 ;  /* 0x3000002bff2b7230 */ /* 0x000fe40000004100 */
        /* <DEDUP_REMOVED lines=13> */
[----:B------:R-:W-:Y:S01]  /*e5a0*/  FMUL.FTZ R70, R61, R70 ;  /* 0x000000463d467220 */ /* 0x000fe20000410000 */
[-C--:B------:R-:W-:Y:S01]  /*e5b0*/  FFMA.FTZ R76, R43, R68.reuse, -R76 ;  /* 0x000000442b4c7223 */ /* 0x080fe2000001084c */
[----:B------:R-:W-:Y:S01]  /*e5c0*/  FFMA.FTZ R64, R64, R68, R71 ;  /* 0x0000004440407223 */ /* 0x000fe20000010047 */
[----:B------:R-:W-:Y:S01]  /*e5d0*/  FFMA.FTZ R42, R65, R42, R78 ;  /* 0x0000002a412a7223 */ /* 0x000fe2000001004e */
[-C--:B------:R-:W-:Y:S01]  /*e5e0*/  FFMA.FTZ R61, R61, R62.reuse, -R66 ;  /* 0x0000003e3d3d7223 */ /* 0x080fe20000010842 */
        /* <DEDUP_REMOVED lines=10> */
[----:B------:R-:W-:Y:S01]  /*e690*/  IMAD.MOV.U32 R42, RZ, RZ, R54 ;  /* 0x000000ffff2a7224 */ /* 0x000fe200078e0036 */
[----:B------:R-:W-:-:S07]  /*e6a0*/  MOV R46, R53 ;  /* 0x00000035002e7202 */ /* 0x000fce0000000f00 */
.L_x_2388:
[----:B------:R-:W-:Y:S05]  /*e6b0*/  BSYNC B2 ;  /* 0x0000000000027941 */ /* 0x000fea0003800000 */
.L_x_2387:
[----:B-1----:R4:W-:Y:S04]  /*e6c0*/  STG.E.128 desc[UR54][R48.64], R40 ;  /* 0x0000002830007986 */ /* 0x0029e8000c101d36 */
[----:B---3--:R4:W-:Y:S02]  /*e6d0*/  @!P2 STG.E.128 desc[UR54][R50.64], R44 ;  /* 0x0000002c3200a986 */ /* 0x0089e4000c101d36 */
.L_x_2386:
[----:B------:R-:W-:Y:S05]  /*e6e0*/  BSYNC B1 ;  /* 0x0000000000017941 */ /* 0x000fea0003800000 */
.L_x_2385:
[----:B------:R-:W-:-:S13]  /*e6f0*/  ISETP.NE.AND P2, PT, R36, RZ, PT ;  /* 0x000000ff2400720c */ /* 0x000fda0003f45270 */
[----:B------:R-:W-:Y:S05]  /*e700*/  @!P2 BRA `(.L_x_2339) ;  /* 0x0000001000bca947 */ /* 0x000fea0003800000 */
[----:B-1--4-:R-:W3:Y:S01]  /*e710*/  LDL R40, [R1+0x14] ;  /* 0x0000140001287983 */ /* 0x012ee20000100800 */
[----:B------:R-:W-:Y:S01]  /*e720*/  IADD3 R49, P2, P4, R116, R134, R29 ;  /* 0x0000008674317210 */ /* 0x000fe20007c5e01d */
[----:B------:R-:W-:Y:S03]  /*e730*/  BSSY B1, `(.L_x_2389) ;  /* 0x00000ec000017945 */ /* 0x000fe60003800000 */
[----:B------:R-:W-:Y:S02]  /*e740*/  IADD3.X R42, R4, R52, R32, P2, P4 ;  /* 0x00000034042a7210 */ /* 0x000fe400017e8420 */
[----:B------:R-:W-:-:S05]  /*e750*/  IADD3 R48, P2, R49, R122, RZ ;  /* 0x0000007a31307210 */ /* 0x000fca0007f5e0ff */
[----:B------:R-:W-:Y:S01]  /*e760*/  IMAD.X R49, R42, 0x1, R123, P2 ;  /* 0x000000012a317824 */ /* 0x000fe200010e067b */
[----:B------:R-:W-:Y:S02]  /*e770*/  ISETP.GE.AND P2, PT, R6, R132, PT ;  /* 0x000000840600720c */ /* 0x000fe40003f46270 */
        /* <DEDUP_REMOVED lines=25> */
[----:B------:R-:W-:Y:S01]  /*e910*/  IMAD.MOV.U32 R56, RZ, RZ, R40 ;  /* 0x000000ffff387224 */ /* 0x000fe200078e0028 */
[----:B------:R-:W-:Y:S02]  /*e920*/  SHF.R.U32.HI R61, RZ, 0x8, R73 ;  /* 0x00000008ff3d7819 */ /* 0x000fe40000011649 */
[----:B------:R-:W-:Y:S02]  /*e930*/  SHF.R.U32.HI R60, RZ, 0x8, R75 ;  /* 0x00000008ff3c7819 */ /* 0x000fe4000001164b */
[----:B------:R-:W-:Y:S01]  /*e940*/  SHF.L.U32 R41, R53, 0x8, RZ ;  /* 0x0000000835297819 */ /* 0x000fe200000006ff */
[----:B------:R-:W-:Y:S01]  /*e950*/  IMAD.MOV.U32 R53, RZ, RZ, R42 ;  /* 0x000000ffff357224 */ /* 0x000fe200078e002a */
[----:B------:R-:W-:Y:S01]  /*e960*/  SHF.R.U32.HI R64, RZ, 0x8, R87 ;  /* 0x00000008ff407819 */ /* 0x000fe20000011657 */
[----:B------:R-:W-:Y:S01]  /*e970*/  IMAD.U32 R42, R66, 0x10000, RZ ;  /* 0x00010000422a7824 */ /* 0x000fe200078e00ff */
[----:B------:R-:W-:Y:S01]  /*e980*/  LOP3.LUT R41, R54, 0xff00, R41, 0xf8, !PT ;  /* 0x0000ff0036297812 */ /* 0x000fe200078ef829 */
[----:B------:R-:W-:Y:S01]  /*e990*/  IMAD.SHL.U32 R44, R61, 0x100, RZ ;  /* 0x000001003d2c7824 */ /* 0x000fe200078e00ff */
[----:B------:R-:W-:Y:S01]  /*e9a0*/  SHF.R.U32.HI R62, RZ, 0x10, R87 ;  /* 0x00000010ff3e7819 */ /* 0x000fe20000011657 */
[----:B------:R-:W-:Y:S01]  /*e9b0*/  IMAD.SHL.U32 R54, R60, 0x100, RZ ;  /* 0x000001003c367824 */ /* 0x000fe200078e00ff */
[----:B------:R-:W-:Y:S01]  /*e9c0*/  LOP3.LUT R57, R73, 0xff0000ff, RZ, 0xc0, !PT ;  /* 0xff0000ff49397812 */ /* 0x000fe200078ec0ff */
[----:B------:R-:W-:Y:S01]  /*e9d0*/  IMAD.SHL.U32 R40, R64, 0x100, RZ ;  /* 0x0000010040287824 */ /* 0x000fe200078e00ff */
[----:B------:R-:W-:-:S02]  /*e9e0*/  LOP3.LUT R59, R75, 0xff0000ff, RZ, 0xc0, !PT ;  /* 0xff0000ff4b3b7812 */ /* 0x000fc400078ec0ff */
[----:B------:R-:W-:Y:S02]  /*e9f0*/  LOP3.LUT R55, R87, 0xff0000ff, RZ, 0xc0, !PT ;  /* 0xff0000ff57377812 */ /* 0x000fe400078ec0ff */
[----:B------:R-:W-:Y:S01]  /*ea00*/  LOP3.LUT R42, R41, 0xff0000, R42, 0xf8, !PT ;  /* 0x00ff0000292a7812 */ /* 0x000fe200078ef82a */
[----:B------:R-:W-:Y:S01]  /*ea10*/  IMAD.U32 R41, R62, 0x10000, RZ ;  /* 0x000100003e297824 */ /* 0x000fe200078e00ff */
[----:B------:R-:W-:Y:S02]  /*ea20*/  LOP3.LUT R44, R57, 0xff00, R44, 0xf8, !PT ;  /* 0x0000ff00392c7812 */ /* 0x000fe400078ef82c */
[----:B------:R-:W-:Y:S02]  /*ea30*/  LOP3.LUT R64, R59, 0xff00, R54, 0xf8, !PT ;  /* 0x0000ff003b407812 */ /* 0x000fe400078ef836 */
[----:B------:R-:W-:Y:S02]  /*ea40*/  LOP3.LUT R40, R55, 0xff00, R40, 0xf8, !PT ;  /* 0x0000ff0037287812 */ /* 0x000fe400078ef828 */
[----:B------:R-:W-:-:S02]  /*ea50*/  F2FP.F16.E4M3.UNPACK_B R62, R146.H1 ;  /* 0x00000092ff3e723e */ /* 0x000fc400030006ff */
        /* <DEDUP_REMOVED lines=13> */
[----:B------:R-:W-:Y:S02]  /*eb30*/  IMAD.U32 R65, R65, 0x10000, RZ ;  /* 0x0001000041417824 */ /* 0x000fe400078e00ff */
        /* <DEDUP_REMOVED lines=163> */
[----:B------:R-:W-:-:S02]  /*f570*/  F2FP.SATFINITE.E4M3.F32.PACK_AB_MERGE_C R60, R60, R69, RZ ;  /* 0x000000453c3c723e */ /* 0x000fc400048070ff */
[----:B------:R-:W-:Y:S01]  /*f580*/  F2FP.SATFINITE.E4M3.F32.PACK_AB_MERGE_C R41, R45, R56, R42 ;  /* 0x000000382d29723e */ /* 0x000fe2000480702a */
[----:B------:R-:W-:Y:S01]  /*f590*/  IMAD.MOV.U32 R42, RZ, RZ, R53 ;  /* 0x000000ffff2a7224 */ /* 0x000fe200078e0035 */
[----:B------:R-:W-:Y:S02]  /*f5a0*/  F2FP.SATFINITE.E4M3.F32.PACK_AB_MERGE_C R43, R47, R70, R43 ;  /* 0x000000462f2b723e */ /* 0x000fe4000480702b */
[----:B------:R-:W-:Y:S01]  /*f5b0*/  F2FP.SATFINITE.E4M3.F32.PACK_AB_MERGE_C R45, R44, R57, R50 ;  /* 0x000000392c2d723e */ /* 0x000fe20004807032 */
[----:B------:R-:W-:Y:S01]  /*f5c0*/  IMAD.MOV.U32 R44, RZ, RZ, R54 ;  /* 0x000000ffff2c7224 */ /* 0x000fe200078e0036 */
[----:B------:R-:W-:Y:S02]  /*f5d0*/  F2FP.SATFINITE.E4M3.F32.PACK_AB_MERGE_C R47, R66, R75, R60 ;  /* 0x0000004b422f723e */ /* 0x000fe4000480703c */
[----:B------:R-:W-:-:S07]  /*f5e0*/  MOV R40, R55 ;  /* 0x0000003700287202 */ /* 0x000fce0000000f00 */
.L_x_2390:
[----:B------:R-:W-:Y:S05]  /*f5f0*/  BSYNC B1 ;  /* 0x0000000000017941 */ /* 0x000fea0003800000 */
.L_x_2389:
        /* <DEDUP_REMOVED lines=10> */
.L_x_2306:
[----:B------:R-:W-:-:S06]  /*f6a0*/  UISETP.NE.AND UP0, UPT, UR53, 0x3, UPT ;  /* 0x000000033500788c */ /* 0x000fcc000bf05270 */
[----:B------:R-:W-:-:S13]  /*f6b0*/  PLOP3.LUT P1, PT, PT, PT, UP0, 0x80, 0x0 ;  /* 0x000000000000781c */ /* 0x000fda0003f2f008 */
[----:B------:R-:W-:Y:S05]  /*f6c0*/  @!P1 BRA `(.L_x_2391) ;  /* 0x0000000000049947 */ /* 0x000fea0003800000 */
[----:B------:R-:W-:Y:S01]  /*f6d0*/  BPT.TRAP 0x1 ;  /* 0x000000040000795c */ /* 0x000fe20000300000 */
.L_x_2391:
[----:B------:R-:W-:Y:S01]  /*f6e0*/  IMAD R97, R17, 0x8, R16 ;  /* 0x0000000811617824 */ /* 0x000fe200078e0210 */
[----:B------:R-:W-:Y:S01]  /*f6f0*/  SHF.L.U32 R98, R191, 0x1f, RZ ;  /* 0x0000001fbf627819 */ /* 0x000fe200000006ff */
[----:B------:R-:W-:Y:S01]  /*f700*/  IMAD R96, R24, -0xa0, R2 ;  /* 0xffffff6018607824 */ /* 0x000fe200078e0202 */
[----:B------:R-:W-:Y:S02]  /*f710*/  BSSY B1, `(.L_x_2392) ;  /* 0x0000004000017945 */ /* 0x000fe40003800000 */
[----:B------:R-:W1:Y:S02]  /*f720*/  SYNCS.PHASECHK.TRANS64.TRYWAIT P2, [R97+URZ+0x29890], R98 ;  /* 0x02989062610075a7 */ /* 0x000e64000804017f */
[----:B------:R-:W-:Y:S01]  /*f730*/  VIMNMX R96, R96, 0xa0, PT ;  /* 0x000000a060607848 */ /* 0x000fe20003fe0100 */
[----:B-1----:R-:W-:Y:S06]  /*f740*/  @!P2 BRA `(.L_x_2393) ;  /* 0x000001f40000a947 */ /* 0x002fec0003800000 */
.L_x_2651:
[----:B------:R-:W-:Y:S05]  /*f750*/  BSYNC B1 ;  /* 0x0000000000017941 */ /* 0x000fea0003800000 */
.L_x_2392:
        /* <DEDUP_REMOVED lines=21> */
.L_x_2395:
[----:B------:R-:W-:Y:S05]  /*f8b0*/  BSYNC B1 ;  /* 0x0000000000017941 */ /* 0x000fea0003800000 */
.L_x_2394:
        /* <DEDUP_REMOVED lines=20> */
.L_x_2339:
[----:B------:R-:W-:Y:S05]  /*fa00*/  BSYNC B0 ;  /* 0x0000000000007941 */ /* 0x000fea0003800000 */
.L_x_2305:
        /* <DEDUP_REMOVED lines=17> */
.L_x_2397:
[----:B------:R-:W-:Y:S05]  /*fb20*/  BSYNC B0 ;  /* 0x0000000000007941 */ /* 0x000fea0003800000 */
.L_x_2396:
[----:B------:R-:W1:Y:S01]  /*fb30*/  SYNCS.PHASECHK.TRANS64.TRYWAIT P1, [R97+URZ+0x298b0], R98 ;  /* 0x0298b062610075a7 */ /* 0x000e62000802017f */
[----:B------:R-:W-:Y:S01]  /*fb40*/  ULDC UR42, c[0x0][0x320] ;  /* 0x0000c800002a7ab9 */ /* 0x000fe20000000800 */
[----:B------:R-:W-:Y:S01]  /*fb50*/  ULDC.64 UR38, c[0x0][0x328] ;  /* 0x0000ca0000267ab9 */ /* 0x000fe20000000a00 */
[----:B------:R-:W-:Y:S01]  /*fb60*/  ULDC.64 UR40, c[0x0][0x318] ;  /* 0x0000c60000287ab9 */ /* 0x000fe20000000a00 */
[----:B------:R-:W-:Y:S01]  /*fb70*/  BSSY B0, `(.L_x_2398) ;  /* 0x0000003000007945 */ /* 0x000fe20003800000 */
[----:B------:R-:W-:-:S03]  /*fb80*/  IMAD R41, R17, 0x5000, R214 ;  /* 0x0000500011297824 */ /* 0x000fc600078e02d6 */
[----:B-1----:R-:W-:Y:S05]  /*fb90*/  @!P1 BRA `(.L_x_2399) ;  /* 0x000001f000009947 */ /* 0x002fea0003800000 */
.L_x_2652:
[----:B------:R-:W-:Y:S05]  /*fba0*/  BSYNC B0 ;  /* 0x0000000000007941 */ /* 0x000fea0003800000 */
.L_x_2398:
[----:B------:R-:W-:Y:S01]  /*fbb0*/  ISETP.GE.AND P1, PT, R188, R96, PT ;  /* 0x00000060bc00720c */ /* 0x000fe20003f26270 */
[----:B------:R-:W-:Y:S01]  /*fbc0*/  BSSY B0, `(.L_x_2400) ;  /* 0x000001a000007945 */ /* 0x000fe20003800000 */
[C---:B------:R-:W-:Y:S01]  /*fbd0*/  IMAD.IADD R48, R16.reuse, 0x1, R41 ;  /* 0x0000000110307824 */ /* 0x040fe200078e0229 */
[-C--:B------:R-:W-:Y:S01]  /*fbe0*/  IADD3 R49, R16, R41.reuse, R124 ;  /* 0x0000002910317210 */ /* 0x080fe20007ffe07c */
[----:B---3--:R-:W-:Y:S01]  /*fbf0*/  IMAD.WIDE R44, R24, 0xa0, R118 ;  /* 0x000000a0182c7825 */ /* 0x008fe200078e0276 */
[CC--:B------:R-:W-:Y:S02]  /*fc00*/  IADD3 R50, R16.reuse, R41.reuse, R121 ;  /* 0x0000002910327210 */ /* 0x0c0fe40007ffe079 */
[----:B------:R-:W-:-:S06]  /*fc10*/  IADD3 R51, R16, R41, R130 ;  /* 0x0000002910337210 */ /* 0x000fcc0007ffe082 */
[----:B------:R-:W-:Y:S05]  /*fc20*/  @P1 BRA `(.L_x_2401) ;  /* 0x00000000004c1947 */ /* 0x000fea0003800000 */
[----:B------:R-:W-:Y:S01]  /*fc30*/  MOV R41, R33 ;  /* 0x0000002100297202 */ /* 0x000fe20000000f00 */
[----:B0-----:R-:W-:Y:S02]  /*fc40*/  IMAD.MOV.U32 R40, RZ, RZ, R114 ;  /* 0x000000ffff287224 */ /* 0x001fe400078e0072 */
        /* <DEDUP_REMOVED lines=17> */
.L_x_2401:
[----:B------:R-:W-:Y:S05]  /*fd60*/  BSYNC B0 ;  /* 0x0000000000007941 */ /* 0x000fea0003800000 */
.L_x_2400:
        /* <DEDUP_REMOVED lines=24> */
.L_x_2403:
[----:B------:R-:W-:Y:S05]  /*fef0*/  BSYNC B0 ;  /* 0x0000000000007941 */ /* 0x000fea0003800000 */
.L_x_2402:
        /* <DEDUP_REMOVED lines=23> */
.L_x_2300:
[----:B------:R-:W-:Y:S05]  /*10070*/  @P0 BRA `(.L_x_2405) ;  /* 0x00000000000c0947 */ /* 0x000fea0003800000 */
[----:B------:R-:W0:Y:S01]  /*10080*/  FENCE.VIEW.ASYNC.G ;  /* 0x00000000000073c6 */ /* 0x000e220000000100 */
[----:B------:R-:W-:Y:S05]  /*10090*/  WARPSYNC.ALL ;  /* 0x0000000000007948 */ /* 0x000fea0003800000 */
[----:B0-----:R-:W-:Y:S06]  /*100a0*/  BAR.ARV 0xc, 0x180 ;  /* 0x0306000000007b1d */ /* 0x001fec0000002000 */
.L_x_2405:
[----:B------:R-:W-:Y:S01]  /*100b0*/  ULDC.64 UR6, c[0x0][0x998] ;  /* 0x0002660000067ab9 */ /* 0x000fe20000000a00 */
[----:B------:R-:W-:Y:S01]  /*100c0*/  ULDC.64 UR4, c[0x0][0x990] ;  /* 0x0002640000047ab9 */ /* 0x000fe20000000a00 */
[----:B------:R-:W-:Y:S02]  /*100d0*/  ISETP.NE.U32.AND P1, PT, RZ, UR6, PT ;  /* 0x00000006ff007c0c */ /* 0x000fe4000bf25070 */
[----:B------:R-:W-:Y:S02]  /*100e0*/  ISETP.NE.U32.AND P0, PT, RZ, UR4, PT ;  /* 0x00000004ff007c0c */ /* 0x000fe4000bf05070 */
[----:B------:R-:W-:Y:S02]  /*100f0*/  ISETP.NE.AND.EX P1, PT, RZ, UR7, PT, P1 ;  /* 0x00000007ff007c0c */ /* 0x000fe4000bf25310 */
[----:B------:R-:W-:-:S11]  /*10100*/  ISETP.NE.AND.EX P0, PT, RZ, UR5, PT, P0 ;  /* 0x00000005ff007c0c */ /* 0x000fd6000bf05300 */
[----:B------:R-:W0:Y:S08]  /*10110*/  @P1 LDC.64 R8, c[0x0][0x9b8] ;  /* 0x00026e00ff081b82 */ /* 0x000e300000000a00 */
        /* <DEDUP_REMOVED lines=8> */
[----:B------:R-:W-:Y:S01]  /*101a0*/  @P0 IMAD R7, R212, R7, R0 ;  /* 0x00000007d4070224 */ /* 0x000fe200078e0200 */
[----:B------:R-:W-:Y:S01]  /*101b0*/  MOV R0, 0x3f800000 ;  /* 0x3f80000000007802 */ /* 0x000fe20000000f00 */
[----:B------:R-:W-:Y:S02]  /*101c0*/  @P1 IMAD.IADD R5, R5, 0x1, R9 ;  /* 0x0000000105051824 */ /* 0x000fe400078e0209 */
[----:B------:R-:W-:Y:S02]  /*101d0*/  @P0 IMAD.IADD R3, R3, 0x1, R7 ;  /* 0x0000000103030824 */ /* 0x000fe400078e0207 */
[----:B--2---:R-:W-:-:S04]  /*101e0*/  @P1 IMAD.WIDE.U32 R6, R209, R12, R4 ;  /* 0x0000000cd1061225 */ /* 0x004fc800078e0004 */
[----:B---3--:R-:W-:Y:S01]  /*101f0*/  @P0 IMAD.WIDE.U32 R2, R209, R10, R2 ;  /* 0x0000000ad1020225 */ /* 0x008fe200078e0002 */
[----:B------:R-:W-:-:S03]  /*10200*/  @P1 LEA R8, P3, R6, UR6, 0x2 ;  /* 0x0000000606081c11 */ /* 0x000fc6000f8610ff */
[C---:B------:R-:W-:Y:S01]  /*10210*/  @P1 IMAD R5, R209.reuse, R13, R7 ;  /* 0x0000000dd1051224 */ /* 0x040fe200078e0207 */
[----:B------:R-:W-:Y:S01]  /*10220*/  @P0 LEA R4, P2, R2, UR4, 0x2 ;  /* 0x0000000402040c11 */ /* 0x000fe2000f8410ff */
[----:B------:R-:W-:Y:S01]  /*10230*/  @P0 IMAD R3, R209, R11, R3 ;  /* 0x0000000bd1030224 */ /* 0x000fe200078e0203 */
[----:B------:R-:W-:Y:S02]  /*10240*/  ULDC UR4, c[0x0][0x988] ;  /* 0x0002620000047ab9 */ /* 0x000fe40000000800 */
[----:B------:R-:W-:Y:S02]  /*10250*/  @P1 LEA.HI.X R9, R6, UR7, R5, 0x2, P3 ;  /* 0x0000000706091c11 */ /* 0x000fe400098f1405 */
[----:B------:R-:W-:Y:S01]  /*10260*/  @P0 LEA.HI.X R5, R2, UR5, R3, 0x2, P2 ;  /* 0x0000000502050c11 */ /* 0x000fe200090f1403 */
[----:B------:R-:W-:Y:S01]  /*10270*/  IMAD.MOV.U32 R3, RZ, RZ, 0x3f800000 ;  /* 0x3f800000ff037424 */ /* 0x000fe200078e00ff */
[----:B------:R-:W0:Y:S01]  /*10280*/  LDC R2, c[0x0][0x448] ;  /* 0x00011200ff027b82 */ /* 0x000e220000000800 */
[----:B------:R-:W2:Y:S04]  /*10290*/  @P1 LDG.E R0, desc[UR54][R8.64] ;  /* 0x0000003608001981 */ /* 0x000ea8000c1e1900 */
[----:B------:R-:W2:Y:S01]  /*102a0*/  @P0 LDG.E R3, desc[UR54][R4.64] ;  /* 0x0000003604030981 */ /* 0x000ea2000c1e1900 */
[----:B------:R-:W-:Y:S01]  /*102b0*/  VIADD R7, R204, 0x7f ;  /* 0x0000007fcc077836 */ /* 0x000fe20000000000 */
[----:B------:R-:W-:Y:S01]  /*102c0*/  BSSY B0, `(.L_x_2406) ;  /* 0x000002d000007945 */ /* 0x000fe20003800000 */
[----:B------:R-:W-:Y:S01]  /*102d0*/  IMAD.MOV.U32 R104, RZ, RZ, RZ ;  /* 0x000000ffff687224 */ /* 0x000fe200078e00ff */
[----:B0-----:R-:W-:-:S13]  /*102e0*/  ISETP.NE.AND P0, PT, R2, 0x1, PT ;  /* 0x000000010200780c */ /* 0x001fda0003f05270 */
[----:B------:R-:W0:Y:S08]  /*102f0*/  @P0 LDC R2, c[0x0][0x44c] ;  /* 0x00011300ff020b82 */ /* 0x000e300000000800 */
[----:B------:R-:W1:Y:S01]  /*10300*/  @P0 LDC R11, c[0x0][0x450] ;  /* 0x00011400ff0b0b82 */ /* 0x000e620000000800 */
[----:B0-----:R-:W-:-:S05]  /*10310*/  @P0 IMAD.HI.U32 R2, R7, R2, RZ ;  /* 0x0000000207020227 */ /* 0x001fca00078e00ff */
[----:B-1----:R-:W-:-:S05]  /*10320*/  @P0 SHF.R.U32.HI R7, RZ, R11, R2 ;  /* 0x0000000bff070219 */ /* 0x002fca0000011602 */
[----:B------:R-:W-:-:S04]  /*10330*/  IMAD.IADD R7, R166, 0x1, R7 ;  /* 0x00000001a6077824 */ /* 0x000fc800078e0207 */
[----:B------:R-:W-:-:S05]  /*10340*/  IMAD.HI R7, R7, 0x66666667, RZ ;  /* 0x6666666707077827 */ /* 0x000fca00078e02ff */
[----:B------:R-:W-:-:S04]  /*10350*/  SHF.R.U32.HI R2, RZ, 0x1f, R7 ;  /* 0x0000001fff027819 */ /* 0x000fc80000011607 */
[----:B------:R-:W-:-:S04]  /*10360*/  LEA.HI.SX32 R2, R7, R2, 0x1a ;  /* 0x0000000207027211 */ /* 0x000fc800078fd2ff */
[----:B------:R-:W-:-:S04]  /*10370*/  VIMNMX R185, R185, R2, PT ;  /* 0x00000002b9b97248 */ /* 0x000fc80003fe0100 */
[----:B------:R-:W-:Y:S01]  /*10380*/  ISETP.GE.AND P0, PT, R185, 0x1, PT ;  /* 0x00000001b900780c */ /* 0x000fe20003f06270 */
[----:B--2---:R-:W-:-:S04]  /*10390*/  FMUL.FTZ R0, R3, R0 ;  /* 0x0000000003007220 */ /* 0x004fc80000410000 */
[----:B------:R-:W-:-:S08]  /*103a0*/  FMUL.FTZ R2, R0, UR4 ;  /* 0x0000000400027c20 */ /* 0x000fd00008410000 */
[----:B------:R-:W-:Y:S05]  /*103b0*/  @!P0 BRA `(.L_x_2407) ;  /* 0x0000000000748947 */ /* 0x000fea0003800000 */
        /* <DEDUP_REMOVED lines=14> */
[----:B0-----:R-:W-:Y:S01]  /*104a0*/  MOV R4, RZ ;  /* 0x000000ff00047202 */ /* 0x001fe20000000f00 */
        /* <DEDUP_REMOVED lines=14> */
.L_x_2407:
[----:B------:R-:W-:Y:S05]  /*10590*/  BSYNC B0 ;  /* 0x0000000000007941 */ /* 0x000fea0003800000 */
.L_x_2406:
[-C--:B------:R-:W-:Y:S01]  /*105a0*/  IMAD R203, R222, R104.reuse, RZ ;  /* 0x00000068decb7224 */ /* 0x080fe200078e02ff */
[----:B------:R-:W-:Y:S02]  /*105b0*/  PLOP3.LUT P0, PT, PT, PT, PT, 0x80, 0x0 ;  /* 0x000000000000781c */ /* 0x000fe40003f0f070 */
[----:B------:R-:W-:Y:S02]  /*105c0*/  CS2R R14, SRZ ;  /* 0x00000000000e7805 */ /* 0x000fe4000001ff00 */
[----:B------:R-:W-:Y:S02]  /*105d0*/  CS2R R88, SRZ ;  /* 0x0000000000587805 */ /* 0x000fe4000001ff00 */
[----:B------:R-:W-:Y:S02]  /*105e0*/  CS2R R10, SRZ ;  /* 0x00000000000a7805 */ /* 0x000fe4000001ff00 */
[----:B------:R-:W-:Y:S02]  /*105f0*/  VIADDMNMX R104, R203, R104, R185, PT ;  /* 0x00000068cb687246 */ /* 0x000fe400038001b9 */
[----:B------:R-:W-:-:S02]  /*10600*/  CS2R R58, SRZ ;  /* 0x00000000003a7805 */ /* 0x000fc4000001ff00 */
[----:B------:R-:W-:Y:S02]  /*10610*/  CS2R R56, SRZ ;  /* 0x0000000000387805 */ /* 0x000fe4000001ff00 */
[----:B------:R-:W-:Y:S02]  /*10620*/  CS2R R80, SRZ ;  /* 0x0000000000507805 */ /* 0x000fe4000001ff00 */
[----:B------:R-:W-:Y:S01]  /*10630*/  ISETP.GT.AND P1, PT, R104, R203, PT ;  /* 0x000000cb6800720c */ /* 0x000fe20003f24270 */
[----:B------:R-:W-:Y:S01]  /*10640*/  IMAD.MOV.U32 R55, RZ, RZ, RZ ;  /* 0x000000ffff377224 */ /* 0x000fe200078e00ff */
[----:B------:R-:W-:Y:S02]  /*10650*/  CS2R R112, SRZ ;  /* 0x0000000000707805 */ /* 0x000fe4000001ff00 */
[----:B------:R-:W-:Y:S02]  /*10660*/  CS2R R90, SRZ ;  /* 0x00000000005a7805 */ /* 0x000fe4000001ff00 */
[----:B------:R-:W-:-:S02]  /*10670*/  CS2R R68, SRZ ;  /* 0x0000000000447805 */ /* 0x000fc4000001ff00 */
[----:B------:R-:W-:Y:S02]  /*10680*/  CS2R R96, SRZ ;  /* 0x0000000000607805 */ /* 0x000fe4000001ff00 */
[----:B------:R-:W-:Y:S02]  /*10690*/  CS2R R92, SRZ ;  /* 0x00000000005c7805 */ /* 0x000fe4000001ff00 */
[----:B------:R-:W-:Y:S02]  /*106a0*/  CS2R R52, SRZ ;  /* 0x0000000000347805 */ /* 0x000fe4000001ff00 */
[----:B------:R-:W-:Y:S01]  /*106b0*/  CS2R R116, SRZ ;  /* 0x0000000000747805 */ /* 0x000fe2000001ff00 */
[----:B------:R-:W-:Y:S01]  /*106c0*/  IMAD.MOV.U32 R102, RZ, RZ, RZ ;  /* 0x000000ffff667224 */ /* 0x000fe200078e00ff */
[----:B------:R-:W-:Y:S02]  /*106d0*/  CS2R R40, SRZ ;  /* 0x0000000000287805 */ /* 0x000fe4000001ff00 */
[----:B------:R-:W-:Y:S01]  /*106e0*/  MOV R63, RZ ;  /* 0x000000ff003f7202 */ /* 0x000fe20000000f00 */
[----:B------:R-:W-:Y:S01]  /*106f0*/  IMAD.MOV.U32 R65, RZ, RZ, RZ ;  /* 0x000000ffff417224 */ /* 0x000fe200078e00ff */
[----:B------:R-:W-:-:S02]  /*10700*/  CS2R R44, SRZ ;  /* 0x00000000002c7805 */ /* 0x000fc4000001ff00 */
[----:B------:R-:W-:Y:S02]  /*10710*/  CS2R R36, SRZ ;  /* 0x0000000000247805 */ /* 0x000fe4000001ff00 */
[----:B------:R-:W-:Y:S01]  /*10720*/  CS2R R38, SRZ ;  /* 0x0000000000267805 */ /* 0x000fe2000001ff00 */
[----:B------:R-:W-:Y:S01]  /*10730*/  IMAD.MOV.U32 R121, RZ, RZ, RZ ;  /* 0x000000ffff797224 */ /* 0x000fe200078e00ff */
[----:B------:R-:W-:Y:S02]  /*10740*/  CS2R R34, SRZ ;  /* 0x0000000000227805 */ /* 0x000fe4000001ff00 */
[----:B------:R-:W-:Y:S02]  /*10750*/  CS2R R114, SRZ ;  /* 0x0000000000727805 */ /* 0x000fe4000001ff00 */
[----:B------:R-:W-:Y:S02]  /*10760*/  CS2R R28, SRZ ;  /* 0x00000000001c7805 */ /* 0x000fe4000001ff00 */
        /* <DEDUP_REMOVED lines=16> */
[----:B------:R-:W-:Y:S01]  /*10870*/  IMAD.MOV.U32 R87, RZ, RZ, RZ ;  /* 0x000000ffff577224 */ /* 0x000fe200078e00ff */
[----:B------:R-:W-:Y:S06]  /*10880*/  @!P1 BRA `(.L_x_2408) ;  /* 0x0000012400489947 */ /* 0x000fec0003800000 */
[----:B------:R-:W-:-:S03]  /*10890*/  UMOV UR4, 0xffffffff ;  /* 0xffffffff00047882 */ /* 0x000fc60000000000 */
[----:B------:R-:W-:Y:S05]  /*108a0*/  BRA.DIV UR4, `(.L_x_2409) ;  /* 0x000001e204d07947 */ /* 0x000fea000b800000 */
[----:B------:R-:W0:Y:S02]  /*108b0*/  S2R R0, SR_TID.X ;  /* 0x0000000000007919 */ /* 0x000e240000002100 */
[C---:B0-----:R-:W-:Y:S01]  /*108c0*/  IADD3 R3, R0.reuse, -0x80, RZ ;  /* 0xffffff8000037810 */ /* 0x041fe20007ffe0ff */
[----:B------:R-:W-:-:S05]  /*108d0*/  VIADD R0, R0, 0xffffff80 ;  /* 0xffffff8000007836 */ /* 0x000fca0000000000 */
[----:B------:R-:W-:-:S04]  /*108e0*/  SHF.R.S32.HI R0, RZ, 0x1f, R0 ;  /* 0x0000001fff007819 */ /* 0x000fc80000011400 */
[----:B------:R-:W-:-:S04]  /*108f0*/  LEA.HI R0, R0, R3, RZ, 0x7 ;  /* 0x0000000300007211 */ /* 0x000fc800078f38ff */
[----:B------:R-:W-:-:S05]  /*10900*/  SHF.R.S32.HI R0, RZ, 0x7, R0 ;  /* 0x00000007ff007819 */ /* 0x000fca0000011400 */
[----:B------:R0:W1:Y:S02]  /*10910*/  SHFL.IDX PT, R197, R0, RZ, 0x1f ;  /* 0x00001fff00c57589 */ /* 0x00006400000e0000 */
.L_x_2655:
        /* <DEDUP_REMOVED lines=17> */
[----:B------:R-:W-:Y:S01]  /*10a30*/  MOV R11, UR5 ;  /* 0x00000005000b7c02 */ /* 0x000fe20008000f00 */
[----:B------:R-:W-:Y:S02]  /*10a40*/  IMAD.U32 R7, RZ, RZ, UR7 ;  /* 0x00000007ff077e24 */ /* 0x000fe4000f8e00ff */
[----:B------:R-:W-:-:S02]  /*10a50*/  IMAD.U32 R10, RZ, RZ, UR4 ;  /* 0x00000004ff0a7e24 */ /* 0x000fc4000f8e00ff */
[----:B------:R-:W-:Y:S02]  /*10a60*/  IMAD.MOV.U32 R8, RZ, RZ, 0x70 ;  /* 0x00000070ff087424 */ /* 0x000fe400078e00ff */
[----:B------:R-:W-:Y:S02]  /*10a70*/  IMAD.MOV.U32 R12, RZ, RZ, 0x1 ;  /* 0x00000001ff0c7424 */ /* 0x000fe400078e00ff */
[----:B0-----:R-:W-:-:S07]  /*10a80*/  IMAD.MOV.U32 R13, RZ, RZ, RZ ;  /* 0x000000ffff0d7224 */ /* 0x001fce00078e00ff */
[----:B------:R-:W-:-:S07]  /*10a90*/  LEPC R20, `(.L_x_2410) ;  /* 0x000000001014794e */ /* 0x000fce0000000000 */
[----:B-1---5:R-:W-:Y:S05]  /*10aa0*/  CALL.ABS.NOINC R14 ;  /* 0x000000000e007343 */ /* 0x022fea0003c00000 */
.L_x_2410:
        /* <DEDUP_REMOVED lines=13> */
.L_x_2414:
[----:B-1----:R1:W2:Y:S02]  /*10b80*/  SYNCS.PHASECHK.TRANS64.TRYWAIT P0, [R16+URZ+0x29800], R3 ;  /* 0x02980003100075a7 */ /* 0x0022a4000800017f */
[----:B--2---:R-:W-:Y:S05]  /*10b90*/  @!P0 NANOSLEEP.SYNCS 0x989680 ;  /* 0x009896800000895d */ /* 0x004fea0003900000 */
[----:B------:R-:W2:Y:S02]  /*10ba0*/  @!P0 SYNCS.PHASECHK.TRANS64 P0, [R16+URZ+0x29800], R3 ;  /* 0x02980003100085a7 */ /* 0x000ea4000800007f */
[----:B--2---:R-:W-:Y:S05]  /*10bb0*/  @!P0 BRA `(.L_x_2414) ;  /* 0xfffffffc00f08947 */ /* 0x004fea000383ffff */
.L_x_2413:
[----:B------:R-:W-:Y:S05]  /*10bc0*/  BSYNC B0 ;  /* 0x0000000000007941 */ /* 0x000fea0003800000 */
.L_x_2412:
[----:B------:R-:W-:Y:S05]  /*10bd0*/  BRA `(.L_x_2415) ;  /* 0x0000006c00dc7947 */ /* 0x000fea0003800000 */
.L_x_2411:
        /* <DEDUP_REMOVED lines=30> */
.L_x_2416:
[----:B------:R-:W-:Y:S01]  /*10dc0*/  ULDC.U8 UR4, c[0x0][0x410] ;  /* 0x0001040000047ab9 */ /* 0x000fe20000000000 */
[----:B------:R-:W-:Y:S01]  /*10dd0*/  BSSY B0, `(.L_x_2417) ;  /* 0x00006cf000007945 */ /* 0x000fe20003800000 */
[----:B------:R-:W-:Y:S02]  /*10de0*/  ISETP.NE.AND P0, PT, RZ, UR4, PT ;  /* 0x00000004ff007c0c */ /* 0x000fe4000bf05270 */
[----:B------:R-:W-:-:S11]  /*10df0*/  IADD3 R10, R188, R204, RZ ;  /* 0x000000ccbc0a7210 */ /* 0x000fd60007ffe0ff */
        /* <DEDUP_REMOVED lines=32> */
[----:B------:R0:W4:Y:S02]  /*11000*/  SHFL.IDX PT, R14, R5, RZ, 0x1e1f ;  /* 0x001e1fff050e7589 */ /* 0x00012400000e0000 */
.L_x_2661:
        /* <DEDUP_REMOVED lines=16> */
[----:B------:R-:W3:Y:S01]  /*11110*/  LDL R50, [R1+0x58] ;  /* 0x0000580001327983 */ /* 0x000ee20000100800 */
[----:B------:R-:W-:Y:S01]  /*11120*/  ULDC UR4, c[0x0][0x3f4] ;  /* 0x0000fd0000047ab9 */ /* 0x000fe20000000800 */
[----:B------:R-:W-:Y:S02]  /*11130*/  SHF.R.S32.HI R5, RZ, 0x1f, R194 ;  /* 0x0000001fff057819 */ /* 0x000fe400000114c2 */
[----:B------:R-:W-:Y:S02]  /*11140*/  CS2R R34, SRZ ;  /* 0x0000000000227805 */ /* 0x000fe4000001ff00 */
[----:B------:R-:W-:Y:S02]  /*11150*/  ISETP.GE.AND P5, PT, R194, UR4, PT ;  /* 0x00000004c2007c0c */ /* 0x000fe4000bfa6270 */
[----:B------:R-:W-:Y:S02]  /*11160*/  CS2R R32, SRZ ;  /* 0x0000000000207805 */ /* 0x000fe4000001ff00 */
[----:B------:R-:W-:-:S02]  /*11170*/  ISETP.GE.AND P2, PT, R192, UR4, PT ;  /* 0x00000004c0007c0c */ /* 0x000fc4000bf46270 */
[----:B------:R-:W-:Y:S02]  /*11180*/  CS2R R30, SRZ ;  /* 0x00000000001e7805 */ /* 0x000fe4000001ff00 */
[----:B------:R-:W-:Y:S02]  /*11190*/  ISETP.GE.AND P3, PT, R193, UR4, PT ;  /* 0x00000004c1007c0c */ /* 0x000fe4000bf66270 */
[----:B------:R-:W-:-:S03]  /*111a0*/  SHF.R.S32.HI R13, RZ, 0x1f, R192 ;  /* 0x0000001fff0d7819 */ /* 0x000fc600000114c0 */
[CC--:B----4-:R-:W-:Y:S02]  /*111b0*/  @!P5 IADD3 R8, P1, R194.reuse, R14.reuse, RZ ;  /* 0x0000000ec208d210 */ /* 0x0d0fe40007f3e0ff */
[-C--:B--2---:R-:W-:Y:S02]  /*111c0*/  @!P5 IADD3 R6, P0, R194, R3.reuse, RZ ;  /* 0x00000003c206d210 */ /* 0x084fe40007f1e0ff */
[----:B------:R-:W-:Y:S01]  /*111d0*/  @!P2 IADD3 R10, P4, R192, R3, RZ ;  /* 0x00000003c00aa210 */ /* 0x000fe20007f9e0ff */
[--C-:B---3--:R-:W-:Y:S01]  /*111e0*/  @!P5 IMAD.X R9, R4, 0x1, R5.reuse, P1 ;  /* 0x000000010409d824 */ /* 0x108fe200008e0605 */
[----:B------:R-:W-:Y:S01]  /*111f0*/  ISETP.GE.AND P1, PT, R195, UR4, PT ;  /* 0x00000004c3007c0c */ /* 0x000fe2000bf26270 */
[----:B-1----:R-:W-:Y:S01]  /*11200*/  @!P5 IMAD.X R7, R0, 0x1, R5, P0 ;  /* 0x000000010007d824 */ /* 0x002fe200000e0605 */
[----:B------:R-:W-:Y:S02]  /*11210*/  @!P2 IADD3 R12, P0, R192, R14, RZ ;  /* 0x0000000ec00ca210 */ /* 0x000fe40007f1e0ff */
[----:B------:R-:W-:-:S02]  /*11220*/  CS2R R28, SRZ ;  /* 0x00000000001c7805 */ /* 0x000fc4000001ff00 */
[----:B------:R-:W-:Y:S01]  /*11230*/  @!P2 IADD3.X R11, R0, R13, RZ, P4, !PT ;  /* 0x0000000d000ba210 */ /* 0x000fe200027fe4ff */
[----:B------:R-:W5:Y:S01]  /*11240*/  @!P5 LD.E.64 R32, desc[UR54][R8.64] ;  /* 0x000000360820d980 */ /* 0x000f62000c101b00 */
[----:B------:R-:W-:Y:S01]  /*11250*/  SHF.R.S32.HI R5, RZ, 0x1f, R193 ;  /* 0x0000001fff057819 */ /* 0x000fe200000114c1 */
[----:B------:R-:W-:Y:S01]  /*11260*/  @!P2 IMAD.X R13, R4, 0x1, R13, P0 ;  /* 0x00000001040da824 */ /* 0x000fe200000e060d */
[C---:B------:R-:W-:Y:S01]  /*11270*/  @!P3 IADD3 R38, P4, R193.reuse, R14, RZ ;  /* 0x0000000ec126b210 */ /* 0x040fe20007f9e0ff */
[----:B------:R0:W5:Y:S01]  /*11280*/  @!P5 LD.E.64 R34, desc[UR54][R6.64] ;  /* 0x000000360622d980 */ /* 0x000162000c101b00 */
[----:B------:R-:W-:Y:S02]  /*11290*/  @!P3 IADD3 R36, P5, R193, R3, RZ ;  /* 0x00000003c124b210 */ /* 0x000fe40007fbe0ff */
[----:B------:R-:W-:Y:S01]  /*112a0*/  ISETP.GE.AND P0, PT, R22, UR4, PT ;  /* 0x0000000416007c0c */ /* 0x000fe2000bf06270 */
[----:B------:R-:W5:Y:S01]  /*112b0*/  @!P2 LD.E.64 R30, desc[UR54][R10.64] ;  /* 0x000000360a1ea980 */ /* 0x000f62000c101b00 */
[--C-:B------:R-:W-:Y:S01]  /*112c0*/  @!P3 IMAD.X R39, R4, 0x1, R5.reuse, P4 ;  /* 0x000000010427b824 */ /* 0x100fe200020e0605 */
[----:B------:R-:W-:Y:S01]  /*112d0*/  CS2R R26, SRZ ;  /* 0x00000000001a7805 */ /* 0x000fe2000001ff00 */
[----:B------:R-:W-:Y:S01]  /*112e0*/  @!P3 IMAD.X R37, R0, 0x1, R5, P5 ;  /* 0x000000010025b824 */ /* 0x000fe200028e0605 */
[----:B------:R1:W5:Y:S01]  /*112f0*/  @!P2 LD.E.64 R28, desc[UR54][R12.64] ;  /* 0x000000360c1ca980 */ /* 0x000362000c101b00 */
[----:B------:R-:W-:-:S02]  /*11300*/  ISETP.GE.AND P2, PT, R196, UR4, PT ;  /* 0x00000004c4007c0c */ /* 0x000fc4000bf46270 */
[----:B------:R-:W-:Y:S02]  /*11310*/  CS2R R24, SRZ ;  /* 0x0000000000187805 */ /* 0x000fe4000001ff00 */
[----:B0-----:R-:W-:Y:S02]  /*11320*/  SHF.R.S32.HI R7, RZ, 0x1f, R195 ;  /* 0x0000001fff077819 */ /* 0x001fe400000114c3 */
[----:B------:R-:W-:Y:S02]  /*11330*/  CS2R R20, SRZ ;  /* 0x0000000000147805 */ /* 0x000fe4000001ff00 */
[C---:B------:R-:W-:Y:S01]  /*11340*/  @!P1 IADD3 R42, P4, R195.reuse, R3, RZ ;  /* 0x00000003c32a9210 */ /* 0x040fe20007f9e0ff */
[----:B------:R0:W5:Y:S01]  /*11350*/  @!P3 LD.E.64 R26, desc[UR54][R36.64] ;  /* 0x00000036241ab980 */ /* 0x000162000c101b00 */
[----:B------:R-:W-:Y:S02]  /*11360*/  @!P1 IADD3 R46, P5, R195, R14, RZ ;  /* 0x0000000ec32e9210 */ /* 0x000fe40007fbe0ff */
[----:B-1----:R-:W-:Y:S01]  /*11370*/  CS2R R12, SRZ ;  /* 0x00000000000c7805 */ /* 0x002fe2000001ff00 */
[--C-:B------:R-:W-:Y:S01]  /*11380*/  @!P1 IMAD.X R43, R0, 0x1, R7.reuse, P4 ;  /* 0x00000001002b9824 */ /* 0x100fe200020e0607 */
[----:B------:R1:W5:Y:S01]  /*11390*/  @!P3 LD.E.64 R24, desc[UR54][R38.64] ;  /* 0x000000362618b980 */ /* 0x000362000c101b00 */
[----:B------:R-:W-:Y:S01]  /*113a0*/  @!P1 IMAD.X R47, R4, 0x1, R7, P5 ;  /* 0x00000001042f9824 */ /* 0x000fe200028e0607 */
[----:B------:R-:W-:-:S02]  /*113b0*/  @!P0 SHF.R.S32.HI R5, RZ, 0x1f, R22 ;  /* 0x0000001fff058819 */ /* 0x000fc40000011416 */
[CC--:B------:R-:W-:Y:S01]  /*113c0*/  @!P0 IADD3 R6, P3, R22.reuse, R3.reuse, RZ ;  /* 0x0000000316068210 */ /* 0x0c0fe20007f7e0ff */
[----:B------:R2:W5:Y:S04]  /*113d0*/  @!P1 LD.E.64 R20, desc[UR54][R42.64] ;  /* 0x000000362a149980 */ /* 0x000568000c101b00 */
[----:B------:R2:W5:Y:S01]  /*113e0*/  @!P1 LD.E.64 R12, desc[UR54][R46.64] ;  /* 0x000000362e0c9980 */ /* 0x000562000c101b00 */
[-C--:B------:R-:W-:Y:S01]  /*113f0*/  @!P0 IADD3 R40, P1, R22, R14.reuse, RZ ;  /* 0x0000000e16288210 */ /* 0x080fe20007f3e0ff */
[----:B------:R-:W-:Y:S01]  /*11400*/  @!P0 IMAD.X R7, R0, 0x1, R5, P3 ;  /* 0x0000000100078824 */ /* 0x000fe200018e0605 */
[C---:B------:R-:W-:Y:S02]  /*11410*/  @!P2 IADD3 R14, P4, R196.reuse, R14, RZ ;  /* 0x0000000ec40ea210 */ /* 0x040fe40007f9e0ff */
[----:B------:R-:W-:-:S02]  /*11420*/  @!P2 IADD3 R48, P3, R196, R3, RZ ;  /* 0x00000003c430a210 */ /* 0x000fc40007f7e0ff */
[----:B0-----:R-:W-:Y:S02]  /*11430*/  CS2R R36, SRZ ;  /* 0x0000000000247805 */ /* 0x001fe4000001ff00 */
[----:B-1----:R-:W-:Y:S02]  /*11440*/  CS2R R38, SRZ ;  /* 0x0000000000267805 */ /* 0x002fe4000001ff00 */
[----:B------:R-:W-:Y:S02]  /*11450*/  CS2R R10, SRZ ;  /* 0x00000000000a7805 */ /* 0x000fe4000001ff00 */
[----:B------:R-:W-:Y:S01]  /*11460*/  CS2R R8, SRZ ;  /* 0x0000000000087805 */ /* 0x000fe2000001ff00 */
[----:B------:R-:W-:Y:S01]  /*11470*/  @!P0 IMAD.X R41, R4, 0x1, R5, P1 ;  /* 0x0000000104298824 */ /* 0x000fe200008e0605 */
[----:B------:R2:W5:Y:S04]  /*11480*/  @!P0 LD.E.64 R36, desc[UR54][R6.64] ;  /* 0x0000003606248980 */ /* 0x000568000c101b00 */
[----:B------:R2:W5:Y:S01]  /*11490*/  @!P0 LD.E.64 R38, desc[UR54][R40.64] ;  /* 0x0000003628268980 */ /* 0x000562000c101b00 */
[----:B------:R-:W-:Y:S01]  /*114a0*/  @!P2 IADD3.X R49, R0, R50, RZ, P3, !PT ;  /* 0x000000320031a210 */ /* 0x000fe20001ffe4ff */
[----:B------:R-:W-:-:S04]  /*114b0*/  @!P2 IMAD.X R15, R4, 0x1, R50, P4 ;  /* 0x00000001040fa824 */ /* 0x000fc800020e0632 */
[----:B------:R2:W5:Y:S04]  /*114c0*/  @!P2 LD.E.64 R10, desc[UR54][R48.64] ;  /* 0x00000036300aa980 */ /* 0x000568000c101b00 */
[----:B------:R2:W5:Y:S02]  /*114d0*/  @!P2 LD.E.64 R8, desc[UR54][R14.64] ;  /* 0x000000360e08a980 */ /* 0x000564000c101b00 */
.L_x_2421:
[----:B------:R-:W-:Y:S05]  /*114e0*/  BSYNC B1 ;  /* 0x0000000000017941 */ /* 0x000fea0003800000 */
.L_x_2420:
        /* <DEDUP_REMOVED lines=8> */
[----:B------:R-:W0:Y:S02]  /*11570*/  SYNCS.PHASECHK.TRANS64.TRYWAIT P0, [R16+URZ+0x29800], R5 ;  /* 0x02980005100075a7 */ /* 0x000e24000800017f */
[----:B0-----:R-:W-:Y:S05]  /*11580*/  @!P0 BRA `(.L_x_2423) ;  /* 0x000001d800488947 */ /* 0x001fea0003800000 */
.L_x_2662:
[----:B------:R-:W-:Y:S05]  /*11590*/  BSYNC B1 ;  /* 0x0000000000017941 */ /* 0x000fea0003800000 */
.L_x_2422:
[----:B------:R-:W-:Y:S05]  /*115a0*/  @P1 BRA `(.L_x_2424) ;  /* 0x0000006400441947 */ /* 0x000fea0003800000 */
[----:B------:R-:W2:Y:S01]  /*115b0*/  LDC R3, c[0x0][0x3f4] ;  /* 0x0000fd00ff037b82 */ /* 0x000ea20000000800 */
[----:B------:R-:W-:Y:S01]  /*115c0*/  BSSY B1, `(.L_x_2425) ;  /* 0x000007f000017945 */ /* 0x000fe20003800000 */
[----:B-1----:R-:W-:Y:S01]  /*115d0*/  IMAD.IADD R0, R16, 0x1, R210 ;  /* 0x0000000110007824 */ /* 0x002fe200078e02d2 */
[-C--:B--2---:R-:W-:Y:S02]  /*115e0*/  ISETP.GE.AND P0, PT, R22, R3.reuse, PT ;  /* 0x000000031600720c */ /* 0x084fe40003f06270 */
[-C--:B------:R-:W-:Y:S02]  /*115f0*/  ISETP.GE.AND P1, PT, R194, R3.reuse, PT ;  /* 0x00000003c200720c */ /* 0x080fe40003f26270 */
[-C--:B------:R-:W-:Y:S02]  /*11600*/  ISETP.GE.AND P2, PT, R192, R3.reuse, PT ;  /* 0x00000003c000720c */ /* 0x080fe40003f46270 */
[-C--:B------:R-:W-:Y:S02]  /*11610*/  ISETP.GE.AND P3, PT, R193, R3.reuse, PT ;  /* 0x00000003c100720c */ /* 0x080fe40003f66270 */
[----:B------:R-:W-:-:S02]  /*11620*/  ISETP.GE.AND P4, PT, R195, R3, PT ;  /* 0x00000003c300720c */ /* 0x000fc40003f86270 */
[----:B------:R-:W-:-:S03]  /*11630*/  ISETP.GE.AND P5, PT, R196, R3, PT ;  /* 0x00000003c400720c */ /* 0x000fc60003fa6270 */
[----:B------:R-:W-:Y:S10]  /*11640*/  @P0 BRA `(.L_x_2426) ;  /* 0x0000000400d80947 */ /* 0x000ff40003800000 */
[----:B0--3--:R-:W0:Y:S01]  /*11650*/  LDS.128 R4, [R0+0x14400] ;  /* 0x0144000000047984 */ /* 0x009e220000000c00 */
[----:B----45:R-:W-:Y:S02]  /*11660*/  SHF.R.U32.HI R14, RZ, 0x8, R36 ;  /* 0x00000008ff0e7819 */ /* 0x030fe40000011624 */
        /* <DEDUP_REMOVED lines=116> */
.L_x_2426:
[----:B------:R-:W-:Y:S05]  /*11db0*/  BSYNC B1 ;  /* 0x0000000000017941 */ /* 0x000fea0003800000 */
.L_x_2425:
[----:B------:R-:W-:Y:S04]  /*11dc0*/  BSSY B1, `(.L_x_2427) ;  /* 0x000007d000017945 */ /* 0x000fe80003800000 */
[----:B------:R-:W-:Y:S05]  /*11dd0*/  @P1 BRA `(.L_x_2428) ;  /* 0x0000000400ec1947 */ /* 0x000fea0003800000 */
[----:B------:R-:W0:Y:S01]  /*11de0*/  LDL R49, [R1] ;  /* 0x0000000001317983 */ /* 0x000e220000100800 */
        /* <DEDUP_REMOVED lines=13> */
[----:B----4-:R-:W-:Y:S02]  /*11ec0*/  LOP3.LUT R14, R34, 0xff, RZ, 0xc0, !PT ;  /* 0x000000ff220e7812 */ /* 0x010fe400078ec0ff */
        /* <DEDUP_REMOVED lines=16> */
[----:B------:R-:W-:Y:S02]  /*11fd0*/  F2FP.F16.E4M3.UNPACK_B R38, R41 ;  /* 0x00000029ff26723e */ /* 0x000fe400020006ff */
[----:B------:R-:W-:Y:S02]  /*11fe0*/  F2FP.F16.E4M3.UNPACK_B R35, R37 ;  /* 0x00000025ff23723e */ /* 0x000fe400020006ff */
[----:B------:R-:W-:Y:S01]  /*11ff0*/  LOP3.LUT R39, R39, 0xff000000, R32, 0xf8, !PT ;  /* 0xff00000027277812 */ /* 0x000fe200078ef820 */
[--C-:B------:R-:W-:Y:S01]  /*12000*/  HADD2.F32 R40, -RZ, R38.reuse.H1_H1 ;  /* 0x30000026ff287230 */ /* 0x100fe20000004100 */
[----:B------:R-:W-:Y:S01]  /*12010*/  LOP3.LUT R34, R15, 0xff000000, R34, 0xf8, !PT ;  /* 0xff0000000f227812 */ /* 0x000fe200078ef822 */
[--C-:B------:R-:W-:Y:S01]  /*12020*/  HADD2.F32 R36, -RZ, R35.reuse.H1_H1 ;  /* 0x30000023ff247230 */ /* 0x100fe20000004100 */
[----:B------:R-:W-:Y:S01]  /*12030*/  F2FP.F16.E4M3.UNPACK_B R41, R41.H1 ;  /* 0x00000029ff29723e */ /* 0x000fe200030006ff */
[----:B------:R-:W-:Y:S01]  /*12040*/  HADD2.F32 R38, -RZ, R38.H0_H0 ;  /* 0x20000026ff267230 */ /* 0x000fe20000004100 */
[----:B------:R-:W-:Y:S01]  /*12050*/  F2FP.F16.E4M3.UNPACK_B R37, R37.H1 ;  /* 0x00000025ff25723e */ /* 0x000fe200030006ff */
[----:B------:R-:W-:Y:S01]  /*12060*/  HADD2.F32 R35, -RZ, R35.H0_H0 ;  /* 0x20000023ff237230 */ /* 0x000fe20000004100 */
[----:B01-3--:R-:W0:Y:S02]  /*12070*/  LDS.128 R4, [R49] ;  /* 0x0000000031047984 */ /* 0x00be240000000c00 */
[----:B0-----:R-:W-:-:S02]  /*12080*/  F2FP.F16.E4M3.UNPACK_B R3, R6.H1 ;  /* 0x00000006ff03723e */ /* 0x001fc400030006ff */
[----:B------:R-:W-:Y:S02]  /*12090*/  F2FP.F16.E4M3.UNPACK_B R6, R6 ;  /* 0x00000006ff06723e */ /* 0x000fe400020006ff */
[-C--:B------:R-:W-:Y:S01]  /*120a0*/  F2FP.F16.E4M3.UNPACK_B R32, R7.reuse ;  /* 0x00000007ff20723e */ /* 0x080fe200020006ff */
[--C-:B------:R-:W-:Y:S01]  /*120b0*/  HADD2.F32 R14, -RZ, R3.reuse.H1_H1 ;  /* 0x30000003ff0e7230 */ /* 0x100fe20000004100 */
[----:B------:R-:W-:Y:S01]  /*120c0*/  F2FP.F16.E4M3.UNPACK_B R33, R7.H1 ;  /* 0x00000007ff21723e */ /* 0x000fe200030006ff */
[----:B------:R-:W-:Y:S01]  /*120d0*/  HADD2.F32 R15, -RZ, R3.H0_H0 ;  /* 0x20000003ff0f7230 */ /* 0x000fe20000004100 */
[-C--:B------:R-:W-:Y:S02]  /*120e0*/  F2FP.F16.E4M3.UNPACK_B R7, R5.reuse ;  /* 0x00000005ff07723e */ /* 0x080fe400020006ff */
[C---:B------:R-:W-:Y:S01]  /*120f0*/  FMUL.FTZ R42, R14.reuse, R40 ;  /* 0x000000280e2a7220 */ /* 0x040fe20000410000 */
[----:B------:R-:W-:Y:S01]  /*12100*/  FMUL.FTZ R43, R14, R36 ;  /* 0x000000240e2b7220 */ /* 0x000fe20000410000 */
[----:B------:R-:W-:Y:S01]  /*12110*/  F2FP.F16.E4M3.UNPACK_B R14, R5.H1 ;  /* 0x00000005ff0e723e */ /* 0x000fe200030006ff */
[----:B------:R-:W-:-:S02]  /*12120*/  HADD2.F32 R5, -RZ, R6.H1_H1 ;  /* 0x30000006ff057230 */ /* 0x000fc40000004100 */
[C---:B------:R-:W-:Y:S01]  /*12130*/  FFMA.FTZ R42, R15.reuse, R36, -R42 ;  /* 0x000000240f2a7223 */ /* 0x040fe2000001082a */
[----:B------:R-:W-:Y:S01]  /*12140*/  FFMA.FTZ R45, R15, R40, R43 ;  /* 0x000000280f2d7223 */ /* 0x000fe2000001002b */
[----:B------:R-:W-:Y:S01]  /*12150*/  HADD2.F32 R6, -RZ, R6.H0_H0 ;  /* 0x20000006ff067230 */ /* 0x000fe20000004100 */
[----:B------:R-:W-:Y:S01]  /*12160*/  F2FP.F16.E4M3.UNPACK_B R3, R4 ;  /* 0x00000004ff03723e */ /* 0x000fe200020006ff */
[C---:B------:R-:W-:Y:S01]  /*12170*/  FMUL.FTZ R15, R5.reuse, R38 ;  /* 0x00000026050f7220 */ /* 0x040fe20000410000 */
[-C--:B------:R-:W-:Y:S01]  /*12180*/  FMUL.FTZ R43, R5, R35.reuse ;  /* 0x00000023052b7220 */ /* 0x080fe20000410000 */
[----:B------:R-:W-:Y:S01]  /*12190*/  HADD2.F32 R5, -RZ, R32.H1_H1 ;  /* 0x30000020ff057230 */ /* 0x000fe20000004100 */
[----:B------:R-:W-:Y:S01]  /*121a0*/  F2FP.F16.E4M3.UNPACK_B R4, R4.H1 ;  /* 0x00000004ff04723e */ /* 0x000fe200030006ff */
[----:B------:R-:W-:Y:S02]  /*121b0*/  HADD2.F32 R36, -RZ, R41.H0_H0 ;  /* 0x20000029ff247230 */ /* 0x000fe40000004100 */
[----:B------:R-:W-:Y:S01]  /*121c0*/  FFMA.FTZ R40, R6, R35, -R15 ;  /* 0x0000002306287223 */ /* 0x000fe2000001080f */
[----:B------:R-:W-:-:S02]  /*121d0*/  HADD2.F32 R15, -RZ, R37.H0_H0 ;  /* 0x20000025ff0f7230 */ /* 0x000fc40000004100 */
[----:B------:R-:W-:Y:S01]  /*121e0*/  FFMA.FTZ R43, R6, R38, R43 ;  /* 0x00000026062b7223 */ /* 0x000fe2000001002b */
        /* <DEDUP_REMOVED lines=12> */
[-C--:B------:R-:W-:Y:S01]  /*122b0*/  F2FP.F16.E4M3.UNPACK_B R15, R34.reuse ;  /* 0x00000022ff0f723e */ /* 0x080fe200020006ff */
[C---:B------:R-:W-:Y:S01]  /*122c0*/  FFMA.FTZ R48, R33.reuse, R37, -R38 ;  /* 0x0000002521307223 */ /* 0x040fe20000010826 */
[----:B------:R-:W-:Y:S02]  /*122d0*/  HADD2.F32 R6, -RZ, R4.H1_H1 ;  /* 0x30000004ff067230 */ /* 0x000fe40000004100 */
[----:B------:R-:W-:Y:S01]  /*122e0*/  FFMA.FTZ R41, R33, R41, R32 ;  /* 0x0000002921297223 */ /* 0x000fe20000010020 */
[--C-:B------:R-:W-:Y:S01]  /*122f0*/  HADD2.F32 R35, -RZ, R5.reuse.H1_H1 ;  /* 0x30000005ff237230 */ /* 0x100fe20000004100 */
[----:B------:R-:W-:Y:S01]  /*12300*/  F2FP.F16.E4M3.UNPACK_B R34, R34.H1 ;  /* 0x00000022ff22723e */ /* 0x000fe200030006ff */
[----:B------:R-:W-:Y:S01]  /*12310*/  HADD2.F32 R33, -RZ, R5.H0_H0 ;  /* 0x20000005ff217230 */ /* 0x000fe20000004100 */
[----:B------:R-:W-:Y:S01]  /*12320*/  F2FP.F16.E4M3.UNPACK_B R39, R39.H1 ;  /* 0x00000027ff27723e */ /* 0x000fe200030006ff */
[----:B------:R-:W-:-:S02]  /*12330*/  HADD2.F32 R32, -RZ, R15.H1_H1 ;  /* 0x3000000fff207230 */ /* 0x000fc40000004100 */
[C---:B------:R-:W-:Y:S01]  /*12340*/  FMUL.FTZ R36, R6.reuse, R35 ;  /* 0x0000002306247220 */ /* 0x040fe20000410000 */
[----:B------:R-:W-:Y:S02]  /*12350*/  HADD2.F32 R5, -RZ, R4.H0_H0 ;  /* 0x20000004ff057230 */ /* 0x000fe40000004100 */
[----:B------:R-:W-:Y:S02]  /*12360*/  HADD2.F32 R4, -RZ, R3.H1_H1 ;  /* 0x30000003ff047230 */ /* 0x000fe40000004100 */
[-C--:B------:R-:W-:Y:S01]  /*12370*/  FMUL.FTZ R38, R6, R32.reuse ;  /* 0x0000002006267220 */ /* 0x080fe20000410000 */
[----:B------:R-:W-:Y:S02]  /*12380*/  HADD2.F32 R15, -RZ, R15.H0_H0 ;  /* 0x2000000fff0f7230 */ /* 0x000fe40000004100 */
[C---:B------:R-:W-:Y:S01]  /*12390*/  FFMA.FTZ R36, R5.reuse, R32, -R36 ;  /* 0x0000002005247223 */ /* 0x040fe20000010824 */
[----:B------:R-:W-:Y:S02]  /*123a0*/  HADD2.F32 R3, -RZ, R3.H0_H0 ;  /* 0x20000003ff037230 */ /* 0x000fe40000004100 */
[C---:B------:R-:W-:Y:S01]  /*123b0*/  FMUL.FTZ R6, R4.reuse, R33 ;  /* 0x0000002104067220 */ /* 0x040fe20000410000 */
[----:B------:R-:W-:Y:S01]  /*123c0*/  FFMA.FTZ R35, R5, R35, R38 ;  /* 0x0000002305237223 */ /* 0x000fe20000010026 */
[----:B------:R-:W-:Y:S01]  /*123d0*/  FMUL.FTZ R4, R4, R15 ;  /* 0x0000000f04047220 */ /* 0x000fe20000410000 */
[----:B------:R-:W-:-:S02]  /*123e0*/  HADD2.F32 R5, -RZ, R34.H1_H1 ;  /* 0x30000022ff057230 */ /* 0x000fc40000004100 */
[C---:B------:R-:W-:Y:S01]  /*123f0*/  FFMA.FTZ R32, R3.reuse, R15, -R6 ;  /* 0x0000000f03207223 */ /* 0x040fe20000010806 */
[--C-:B------:R-:W-:Y:S02]  /*12400*/  HADD2.F32 R15, -RZ, R39.reuse.H1_H1 ;  /* 0x30000027ff0f7230 */ /* 0x100fe40000004100 */
[----:B------:R-:W-:Y:S01]  /*12410*/  FFMA.FTZ R33, R3, R33, R4 ;  /* 0x0000002103217223 */ /* 0x000fe20000010004 */
[----:B------:R-:W-:Y:S02]  /*12420*/  HADD2.F32 R4, -RZ, R14.H1_H1 ;  /* 0x3000000eff047230 */ /* 0x000fe40000004100 */
[----:B------:R-:W-:Y:S02]  /*12430*/  HADD2.F32 R6, -RZ, R39.H0_H0 ;  /* 0x20000027ff067230 */ /* 0x000fe40000004100 */
[----:B------:R-:W-:Y:S02]  /*12440*/  HADD2.F32 R3, -RZ, R7.H1_H1 ;  /* 0x30000007ff037230 */ /* 0x000fe40000004100 */
[----:B------:R-:W-:Y:S01]  /*12450*/  FMUL.FTZ R37, R4, R15 ;  /* 0x0000000f04257220 */ /* 0x000fe20000410000 */
[----:B------:R-:W-:-:S02]  /*12460*/  HADD2.F32 R34, -RZ, R34.H0_H0 ;  /* 0x20000022ff227230 */ /* 0x000fc40000004100 */
        /* <DEDUP_REMOVED lines=18> */
.L_x_2428:
[----:B------:R-:W-:Y:S05]  /*12590*/  BSYNC B1 ;  /* 0x0000000000017941 */ /* 0x000fea0003800000 */
.L_x_2427:
[----:B------:R-:W-:Y:S04]  /*125a0*/  BSSY B1, `(.L_x_2429) ;  /* 0x0000078000017945 */ /* 0x000fe80003800000 */
[----:B------:R-:W-:Y:S05]  /*125b0*/  @P2 BRA `(.L_x_2430) ;  /* 0x0000000400d82947 */ /* 0x000fea0003800000 */
[----:B0123--:R-:W0:Y:S01]  /*125c0*/  LDS.128 R4, [R0+0x16400] ;  /* 0x0164000000047984 */ /* 0x00fe220000000c00 */
        /* <DEDUP_REMOVED lines=117> */
.L_x_2430:
[----:B------:R-:W-:Y:S05]  /*12d20*/  BSYNC B1 ;  /* 0x0000000000017941 */ /* 0x000fea0003800000 */
.L_x_2429:
        /* <DEDUP_REMOVED lines=43> */
[----:B0123--:R-:W0:Y:S02]  /*12fe0*/  LDS.128 R4, [R40+0x2000] ;  /* 0x0020000028047984 */ /* 0x00fe240000000c00 */
        /* <DEDUP_REMOVED lines=81> */
.L_x_2432:
[----:B------:R-:W-:Y:S05]  /*13500*/  BSYNC B1 ;  /* 0x0000000000017941 */ /* 0x000fea0003800000 */
.L_x_2431:
[----:B------:R-:W-:Y:S04]  /*13510*/  BSSY B1, `(.L_x_2433) ;  /* 0x0000078000017945 */ /* 0x000fe80003800000 */
[----:B------:R-:W-:Y:S05]  /*13520*/  @P4 BRA `(.L_x_2434) ;  /* 0x0000000400d84947 */ /* 0x000fea0003800000 */
[----:B0123--:R-:W0:Y:S01]  /*13530*/  LDS.128 R4, [R0+0x18400] ;  /* 0x0184000000047984 */ /* 0x00fe220000000c00 */
[----:B----45:R-:W-:Y:S02]  /*13540*/  SHF.R.U32.HI R14, RZ, 0x8, R20 ;  /* 0x00000008ff0e7819 */ /* 0x030fe40000011614 */
[----:B------:R-:W-:Y:S02]  /*13550*/  SHF.R.U32.HI R24, RZ, 0x8, R21 ;  /* 0x00000008ff187819 */ /* 0x000fe40000011615 */
[----:B------:R-:W-:Y:S02]  /*13560*/  LOP3.LUT R3, R20, 0xff, RZ, 0xc0, !PT ;  /* 0x000000ff14037812 */ /* 0x000fe400078ec0ff */
[----:B------:R-:W-:Y:S02]  /*13570*/  LOP3.LUT R14, R14, 0xff, RZ, 0xc0, !PT ;  /* 0x000000ff0e0e7812 */ /* 0x000fe400078ec0ff */
[----:B------:R-:W-:Y:S02]  /*13580*/  SHF.R.U32.HI R27, RZ, 0x8, R13 ;  /* 0x00000008ff1b7819 */ /* 0x000fe4000001160d */
[----:B------:R-:W-:-:S02]  /*13590*/  LOP3.LUT R15, R21, 0xff, RZ, 0xc0, !PT ;  /* 0x000000ff150f7812 */ /* 0x000fc400078ec0ff */
[----:B------:R-:W-:Y:S02]  /*135a0*/  LOP3.LUT R24, R24, 0xff, RZ, 0xc0, !PT ;  /* 0x000000ff18187812 */ /* 0x000fe400078ec0ff */
[----:B------:R-:W-:Y:S02]  /*135b0*/  PRMT R3, R14, 0x7604, R3 ;  /* 0x000076040e037816 */ /* 0x000fe40000000003 */
[----:B------:R-:W-:Y:S02]  /*135c0*/  SHF.R.U32.HI R29, RZ, 0x10, R13 ;  /* 0x00000010ff1d7819 */ /* 0x000fe4000001160d */
[----:B------:R-:W-:Y:S02]  /*135d0*/  SHF.R.U32.HI R14, RZ, 0x8, R12 ;  /* 0x00000008ff0e7819 */ /* 0x000fe4000001160c */
[----:B------:R-:W-:Y:S01]  /*135e0*/  SHF.R.U32.HI R28, RZ, 0x10, R21 ;  /* 0x00000010ff1c7819 */ /* 0x000fe20000011615 */
[----:B------:R-:W-:Y:S01]  /*135f0*/  IMAD.U32 R29, R29, 0x10000, RZ ;  /* 0x000100001d1d7824 */ /* 0x000fe200078e00ff */
[----:B------:R-:W-:-:S02]  /*13600*/  LOP3.LUT R26, R13, 0xff, RZ, 0xc0, !PT ;  /* 0x000000ff0d1a7812 */ /* 0x000fc400078ec0ff */
[----:B------:R-:W-:Y:S02]  /*13610*/  LOP3.LUT R27, R27, 0xff, RZ, 0xc0, !PT ;  /* 0x000000ff1b1b7812 */ /* 0x000fe400078ec0ff */
[----:B------:R-:W-:Y:S02]  /*13620*/  PRMT R15, R24, 0x7604, R15 ;  /* 0x00007604180f7816 */ /* 0x000fe4000000000f */
[----:B------:R-:W-:Y:S02]  /*13630*/  LOP3.LUT R24, R12, 0xff, RZ, 0xc0, !PT ;  /* 0x000000ff0c187812 */ /* 0x000fe400078ec0ff */
[----:B------:R-:W-:Y:S02]  /*13640*/  LOP3.LUT R25, R14, 0xff, RZ, 0xc0, !PT ;  /* 0x000000ff0e197812 */ /* 0x000fe400078ec0ff */
[----:B------:R-:W-:Y:S02]  /*13650*/  SHF.L.U32 R14, R28, 0x10, RZ ;  /* 0x000000101c0e7819 */ /* 0x000fe400000006ff */
[----:B------:R-:W-:-:S02]  /*13660*/  PRMT R26, R27, 0x7604, R26 ;  /* 0x000076041b1a7816 */ /* 0x000fc4000000001a */
[----:B------:R-:W-:Y:S02]  /*13670*/  PRMT R27, R25, 0x7604, R24 ;  /* 0x00007604191b7816 */ /* 0x000fe40000000018 */
[----:B------:R-:W-:Y:S02]  /*13680*/  LOP3.LUT R25, R15, 0xff0000, R14, 0xf8, !PT ;  /* 0x00ff00000f197812 */ /* 0x000fe400078ef80e */
[----:B------:R-:W-:Y:S02]  /*13690*/  LOP3.LUT R29, R26, 0xff0000, R29, 0xf8, !PT ;  /* 0x00ff00001a1d7812 */ /* 0x000fe400078ef81d */
[----:B------:R-:W-:Y:S02]  /*136a0*/  LOP3.LUT R25, R25, 0xff000000, R21, 0xf8, !PT ;  /* 0xff00000019197812 */ /* 0x000fe400078ef815 */
[----:B------:R-:W-:Y:S02]  /*136b0*/  LOP3.LUT R29, R29, 0xff000000, R13, 0xf8, !PT ;  /* 0xff0000001d1d7812 */ /* 0x000fe400078ef80d */
[----:B------:R-:W-:-:S02]  /*136c0*/  LOP3.LUT R15, R3, 0xff0000, R20, 0xf8, !PT ;  /* 0x00ff0000030f7812 */ /* 0x000fc400078ef814 */
[-C--:B0-----:R-:W-:Y:S02]  /*136d0*/  F2FP.F16.E4M3.UNPACK_B R3, R6.reuse.H1 ;  /* 0x00000006ff03723e */ /* 0x081fe400030006ff */
        /* <DEDUP_REMOVED lines=91> */
.L_x_2434:
[----:B------:R-:W-:Y:S05]  /*13c90*/  BSYNC B1 ;  /* 0x0000000000017941 */ /* 0x000fea0003800000 */
.L_x_2433:
[----:B------:R-:W-:Y:S05]  /*13ca0*/  @P5 BRA `(.L_x_2424) ;  /* 0x0000003c00845947 */ /* 0x000fea0003800000 */
[----:B-----5:R-:W2:Y:S01]  /*13cb0*/  LDL R31, [R1] ;  /* 0x00000000011f7983 */ /* 0x020ea20000100800 */
[----:B------:R-:W-:Y:S02]  /*13cc0*/  SHF.R.U32.HI R12, RZ, 0x8, R11 ;  /* 0x00000008ff0c7819 */ /* 0x000fe4000001160b */
[----:B------:R-:W-:Y:S02]  /*13cd0*/  SHF.R.U32.HI R20, RZ, 0x8, R9 ;  /* 0x00000008ff147819 */ /* 0x000fe40000011609 */
[----:B------:R-:W-:Y:S02]  /*13ce0*/  LOP3.LUT R13, R11, 0xff, RZ, 0xc0, !PT ;  /* 0x000000ff0b0d7812 */ /* 0x000fe400078ec0ff */
[----:B------:R-:W-:Y:S02]  /*13cf0*/  LOP3.LUT R21, R9, 0xff, RZ, 0xc0, !PT ;  /* 0x000000ff09157812 */ /* 0x000fe400078ec0ff */
[----:B------:R-:W-:Y:S02]  /*13d00*/  LOP3.LUT R12, R12, 0xff, RZ, 0xc0, !PT ;  /* 0x000000ff0c0c7812 */ /* 0x000fe400078ec0ff */
[----:B------:R-:W-:-:S02]  /*13d10*/  LOP3.LUT R20, R20, 0xff, RZ, 0xc0, !PT ;  /* 0x000000ff14147812 */ /* 0x000fc400078ec0ff */
[----:B01----:R-:W-:Y:S02]  /*13d20*/  SHF.R.U32.HI R0, RZ, 0x8, R10 ;  /* 0x00000008ff007819 */ /* 0x003fe4000001160a */
[----:B----4-:R-:W-:Y:S02]  /*13d30*/  SHF.R.U32.HI R14, RZ, 0x8, R8 ;  /* 0x00000008ff0e7819 */ /* 0x010fe40000011608 */
        /* <DEDUP_REMOVED lines=25> */
[----:B------:R-:W-:Y:S01]  /*13ed0*/  HADD2.F32 R25, -RZ, R24.H1_H1 ;  /* 0x30000018ff197230 */ /* 0x000fe20000004100 */
[----:B------:R-:W-:Y:S01]  /*13ee0*/  LOP3.LUT R20, R15, 0xff000000, R8, 0xf8, !PT ;  /* 0xff0000000f147812 */ /* 0x000fe200078ef808 */
[----:B------:R-:W-:Y:S01]  /*13ef0*/  HADD2.F32 R15, -RZ, R14.H1_H1 ;  /* 0x3000000eff0f7230 */ /* 0x000fe20000004100 */
[----:B------:R-:W-:Y:S01]  /*13f00*/  F2FP.F16.E4M3.UNPACK_B R21, R21.H1 ;  /* 0x00000015ff15723e */ /* 0x000fe200030006ff */
[----:B------:R-:W-:Y:S01]  /*13f10*/  HADD2.F32 R24, -RZ, R24.H0_H0 ;  /* 0x20000018ff187230 */ /* 0x000fe20000004100 */
[----:B------:R-:W-:Y:S01]  /*13f20*/  F2FP.F16.E4M3.UNPACK_B R13, R13.H1 ;  /* 0x0000000dff0d723e */ /* 0x000fe200030006ff */
[----:B------:R-:W-:Y:S01]  /*13f30*/  HADD2.F32 R14, -RZ, R14.H0_H0 ;  /* 0x2000000eff0e7230 */ /* 0x000fe20000004100 */
[----:B--23--:R-:W0:Y:S02]  /*13f40*/  LDS.128 R4, [R31+0x4000] ;  /* 0x004000001f047984 */ /* 0x00ce240000000c00 */
[----:B0-----:R-:W-:-:S02]  /*13f50*/  F2FP.F16.E4M3.UNPACK_B R0, R6.H1 ;  /* 0x00000006ff00723e */ /* 0x001fc400030006ff */
[----:B------:R-:W-:Y:S02]  /*13f60*/  F2FP.F16.E4M3.UNPACK_B R3, R6 ;  /* 0x00000006ff03723e */ /* 0x000fe400020006ff */
[-C--:B------:R-:W-:Y:S01]  /*13f70*/  F2FP.F16.E4M3.UNPACK_B R10, R7.reuse ;  /* 0x00000007ff0a723e */ /* 0x080fe200020006ff */
[--C-:B------:R-:W-:Y:S01]  /*13f80*/  HADD2.F32 R9, -RZ, R0.reuse.H1_H1 ;  /* 0x30000000ff097230 */ /* 0x100fe20000004100 */
[----:B------:R-:W-:Y:S01]  /*13f90*/  F2FP.F16.E4M3.UNPACK_B R11, R7.H1 ;  /* 0x00000007ff0b723e */ /* 0x000fe200030006ff */
[----:B------:R-:W-:Y:S01]  /*13fa0*/  HADD2.F32 R8, -RZ, R0.H0_H0 ;  /* 0x20000000ff087230 */ /* 0x000fe20000004100 */
[-C--:B------:R-:W-:Y:S02]  /*13fb0*/  F2FP.F16.E4M3.UNPACK_B R6, R5.reuse ;  /* 0x00000005ff06723e */ /* 0x080fe400020006ff */
[----:B------:R-:W-:Y:S01]  /*13fc0*/  F2FP.F16.E4M3.UNPACK_B R7, R5.H1 ;  /* 0x00000005ff07723e */ /* 0x000fe200030006ff */
[C---:B------:R-:W-:Y:S01]  /*13fd0*/  FMUL.FTZ R27, R9.reuse, R25 ;  /* 0x00000019091b7220 */ /* 0x040fe20000410000 */
[-C--:B------:R-:W-:Y:S01]  /*13fe0*/  FMUL.FTZ R26, R9, R15.reuse ;  /* 0x0000000f091a7220 */ /* 0x080fe20000410000 */
[--C-:B------:R-:W-:Y:S01]  /*13ff0*/  HADD2.F32 R5, -RZ, R3.reuse.H1_H1 ;  /* 0x30000003ff057230 */ /* 0x100fe20000004100 */
[----:B------:R-:W-:Y:S01]  /*14000*/  F2FP.F16.E4M3.UNPACK_B R0, R4 ;  /* 0x00000004ff00723e */ /* 0x000fe200020006ff */
[C---:B------:R-:W-:Y:S01]  /*14010*/  FFMA.FTZ R27, R8.reuse, R15, -R27 ;  /* 0x0000000f081b7223 */ /* 0x040fe2000001081b */
[----:B------:R-:W-:Y:S01]  /*14020*/  FFMA.FTZ R26, R8, R25, R26 ;  /* 0x00000019081a7223 */ /* 0x000fe2000001001a */
[----:B------:R-:W-:-:S02]  /*14030*/  HADD2.F32 R3, -RZ, R3.H0_H0 ;  /* 0x20000003ff037230 */ /* 0x000fc40000004100 */
[C---:B------:R-:W-:Y:S01]  /*14040*/  FMUL.FTZ R8, R5.reuse, R24 ;  /* 0x0000001805087220 */ /* 0x040fe20000410000 */
[----:B------:R-:W-:Y:S01]  /*14050*/  FMUL.FTZ R15, R5, R14 ;  /* 0x0000000e050f7220 */ /* 0x000fe20000410000 */
[--C-:B------:R-:W-:Y:S01]  /*14060*/  HADD2.F32 R5, -RZ, R10.reuse.H1_H1 ;  /* 0x3000000aff057230 */ /* 0x100fe20000004100 */
[----:B------:R-:W-:Y:S01]  /*14070*/  F2FP.F16.E4M3.UNPACK_B R4, R4.H1 ;  /* 0x00000004ff04723e */ /* 0x000fe200030006ff */
[----:B------:R-:W-:Y:S02]  /*14080*/  HADD2.F32 R9, -RZ, R21.H0_H0 ;  /* 0x20000015ff097230 */ /* 0x000fe40000004100 */
[C---:B------:R-:W-:Y:S01]  /*14090*/  FFMA.FTZ R25, R3.reuse, R14, -R8 ;  /* 0x0000000e03197223 */ /* 0x040fe20000010808 */
[----:B------:R-:W-:Y:S01]  /*140a0*/  FFMA.FTZ R24, R3, R24, R15 ;  /* 0x0000001803187223 */ /* 0x000fe2000001000f */
[----:B------:R-:W-:Y:S02]  /*140b0*/  HADD2.F32 R8, -RZ, R13.H0_H0 ;  /* 0x2000000dff087230 */ /* 0x000fe40000004100 */
        /* <DEDUP_REMOVED lines=59> */
.L_x_2418:
        /* <DEDUP_REMOVED lines=31> */
[----:B0-----:R-:W4:Y:S02]  /*14660*/  SHFL.IDX PT, R21, R21, RZ, 0x1e1f ;  /* 0x001e1fff15157589 */ /* 0x001f2400000e0000 */
.L_x_2668:
        /* <DEDUP_REMOVED lines=16> */
[----:B------:R-:W3:Y:S04]  /*14770*/  LDL R41, [R1+0xc] ;  /* 0x00000c0001297983 */ /* 0x000ee80000100800 */
[----:B------:R-:W3:Y:S01]  /*14780*/  LDL R40, [R1+0x18] ;  /* 0x0000180001287983 */ /* 0x000ee20000100800 */
        /* <DEDUP_REMOVED lines=11> */
[----:B------:R-:W-:Y:S02]  /*14840*/  @!P2 SHF.R.S32.HI R5, RZ, 0x1f, R18 ;  /* 0x0000001fff05a819 */ /* 0x000fe40000011412 */
[C---:B--2---:R-:W-:Y:S02]  /*14850*/  @!P2 IADD3 R36, P3, R18.reuse, R3, RZ ;  /* 0x000000031224a210 */ /* 0x044fe40007f7e0ff */
[----:B----4-:R-:W-:-:S03]  /*14860*/  @!P2 IADD3 R38, P4, R18, R21, RZ ;  /* 0x000000151226a210 */ /* 0x010fc60007f9e0ff */
[--C-:B-1----:R-:W-:Y:S02]  /*14870*/  @!P2 IMAD.X R37, R0, 0x1, R5.reuse, P3 ;  /* 0x000000010025a824 */ /* 0x102fe400018e0605 */
[----:B---3--:R-:W-:Y:S01]  /*14880*/  @!P2 IMAD.X R39, R20, 0x1, R5, P4 ;  /* 0x000000011427a824 */ /* 0x008fe200020e0605 */
[----:B------:R-:W-:Y:S02]  /*14890*/  CS2R R8, SRZ ;  /* 0x0000000000087805 */ /* 0x000fe4000001ff00 */
[----:B------:R-:W-:Y:S02]  /*148a0*/  CS2R R10, SRZ ;  /* 0x00000000000a7805 */ /* 0x000fe4000001ff00 */
[----:B------:R-:W-:Y:S02]  /*148b0*/  CS2R R32, SRZ ;  /* 0x0000000000207805 */ /* 0x000fe4000001ff00 */
[----:B------:R-:W-:Y:S02]  /*148c0*/  CS2R R34, SRZ ;  /* 0x0000000000227805 */ /* 0x000fe4000001ff00 */
[----:B------:R-:W-:-:S02]  /*148d0*/  CS2R R12, SRZ ;  /* 0x00000000000c7805 */ /* 0x000fc4000001ff00 */
[----:B------:R-:W-:Y:S01]  /*148e0*/  CS2R R14, SRZ ;  /* 0x00000000000e7805 */ /* 0x000fe2000001ff00 */
[----:B------:R0:W5:Y:S01]  /*148f0*/  @!P2 LD.E.128 R24, desc[UR54][R36.64] ;  /* 0x000000362418a980 */ /* 0x000162000c101d00 */
[----:B------:R-:W-:Y:S02]  /*14900*/  @!P1 IMAD.SHL.U32 R42, R41, 0x10, RZ ;  /* 0x00000010292a9824 */ /* 0x000fe400078e00ff */
[----:B------:R-:W-:-:S03]  /*14910*/  @!P0 IMAD.SHL.U32 R48, R40, 0x10, RZ ;  /* 0x0000001028308824 */ /* 0x000fc600078e00ff */
[----:B------:R-:W-:Y:S02]  /*14920*/  @!P1 SHF.R.S32.HI R5, RZ, 0x1f, R42 ;  /* 0x0000001fff059819 */ /* 0x000fe4000001142a */
[-C--:B------:R-:W-:Y:S02]  /*14930*/  @!P1 IADD3 R40, P5, R3, R42.reuse, RZ ;  /* 0x0000002a03289210 */ /* 0x080fe40007fbe0ff */
[----:B------:R-:W-:Y:S02]  /*14940*/  @!P1 IADD3 R42, P4, R21, R42, RZ ;  /* 0x0000002a152a9210 */ /* 0x000fe40007f9e0ff */
[-C--:B------:R-:W-:Y:S01]  /*14950*/  @!P0 IADD3 R46, P3, R3, R48.reuse, RZ ;  /* 0x00000030032e8210 */ /* 0x080fe20007f7e0ff */
[--C-:B------:R-:W-:Y:S01]  /*14960*/  @!P1 IMAD.X R41, R0, 0x1, R5.reuse, P5 ;  /* 0x0000000100299824 */ /* 0x100fe200028e0605 */
[----:B------:R-:W-:Y:S01]  /*14970*/  @!P0 SHF.R.S32.HI R3, RZ, 0x1f, R48 ;  /* 0x0000001fff038819 */ /* 0x000fe20000011430 */
[----:B------:R-:W-:Y:S01]  /*14980*/  @!P1 IMAD.X R43, R20, 0x1, R5, P4 ;  /* 0x00000001142b9824 */ /* 0x000fe200020e0605 */
[----:B------:R-:W-:-:S02]  /*14990*/  @!P0 IADD3 R48, P5, R21, R48, RZ ;  /* 0x0000003015308210 */ /* 0x000fc40007fbe0ff */
[----:B------:R-:W-:Y:S01]  /*149a0*/  CS2R R4, SRZ ;  /* 0x0000000000047805 */ /* 0x000fe2000001ff00 */
[----:B------:R0:W5:Y:S01]  /*149b0*/  @!P1 LD.E.128 R28, desc[UR54][R40.64] ;  /* 0x00000036281c9980 */ /* 0x000162000c101d00 */
[----:B------:R-:W-:Y:S01]  /*149c0*/  @!P0 IMAD.X R47, R0, 0x1, R3, P3 ;  /* 0x00000001002f8824 */ /* 0x000fe200018e0603 */
[----:B------:R-:W-:Y:S02]  /*149d0*/  @!P0 IADD3.X R49, R20, R3, RZ, P5, !PT ;  /* 0x0000000314318210 */ /* 0x000fe40002ffe4ff */
[----:B------:R0:W5:Y:S04]  /*149e0*/  @!P1 LD.E.128 R8, desc[UR54][R42.64] ;  /* 0x000000362a089980 */ /* 0x000168000c101d00 */
[----:B------:R0:W5:Y:S04]  /*149f0*/  @!P2 LD.E.128 R4, desc[UR54][R38.64] ;  /* 0x000000362604a980 */ /* 0x000168000c101d00 */
[----:B------:R0:W5:Y:S04]  /*14a00*/  @!P0 LD.E.128 R32, desc[UR54][R46.64] ;  /* 0x000000362e208980 */ /* 0x000168000c101d00 */
[----:B------:R0:W5:Y:S02]  /*14a10*/  @!P0 LD.E.128 R12, desc[UR54][R48.64] ;  /* 0x00000036300c8980 */ /* 0x000164000c101d00 */
.L_x_2437:
[----:B------:R-:W-:Y:S05]  /*14a20*/  BSYNC B1 ;  /* 0x0000000000017941 */ /* 0x000fea0003800000 */
.L_x_2436:
[----:B------:R-:W-:Y:S01]  /*14a30*/  ULEA.HI UR4, UR43, UR43, URZ, 0x1 ;  /* 0x0000002b2b047291 */ /* 0x000fe2000f8f083f */
[----:B--2---:R-:W-:Y:S01]  /*14a40*/  VIADDMNMX R3, R45, -R204, 0x80, PT ;  /* 0x000000802d037446 */ /* 0x004fe200038009cc */
[----:B------:R-:W-:Y:S02]  /*14a50*/  BSSY B1, `(.L_x_2438) ;  /* 0x0000008000017945 */ /* 0x000fe40003800000 */
[----:B------:R-:W-:Y:S01]  /*14a60*/  ULOP3.LUT UR4, UR4, 0xfffffffe, URZ, 0xc0, !UPT ;  /* 0xfffffffe04047892 */ /* 0x000fe2000f8ec03f */
[----:B------:R-:W-:-:S03]  /*14a70*/  ISETP.GE.AND P1, PT, R188, R3, PT ;  /* 0x00000003bc00720c */ /* 0x000fc60003f26270 */
[----:B------:R-:W-:-:S06]  /*14a80*/  UIADD3 UR4, UR43, -UR4, URZ ;  /* 0x800000042b047290 */ /* 0x000fcc000fffe03f */
[----:B----4-:R-:W-:-:S05]  /*14a90*/  IMAD.U32 R21, RZ, RZ, UR4 ;  /* 0x00000004ff157e24 */ /* 0x010fca000f8e00ff */
[----:B------:R-:W-:-:S04]  /*14aa0*/  SHF.L.U32 R21, R21, 0x1f, RZ ;  /* 0x0000001f15157819 */ /* 0x000fc800000006ff */
[----:B------:R-:W2:Y:S02]  /*14ab0*/  SYNCS.PHASECHK.TRANS64.TRYWAIT P0, [R16+URZ+0x29800], R21 ;  /* 0x02980015100075a7 */ /* 0x000ea4000800017f */
[----:B--2---:R-:W-:Y:S05]  /*14ac0*/  @!P0 BRA `(.L_x_2439) ;  /* 0x000001a4007c8947 */ /* 0x004fea0003800000 */
.L_x_2669:
[----:B------:R-:W-:Y:S05]  /*14ad0*/  BSYNC B1 ;  /* 0x0000000000017941 */ /* 0x000fea0003800000 */
.L_x_2438:
[----:B------:R-:W-:Y:S05]  /*14ae0*/  @P1 BRA `(.L_x_2424) ;  /* 0x0000002c00f41947 */ /* 0x000fea0003800000 */
[----:B------:R-:W4:Y:S01]  /*14af0*/  LDC R3, c[0x0][0x3f4] ;  /* 0x0000fd00ff037b82 */ /* 0x000f220000000800 */
[C---:B-1----:R-:W-:Y:S01]  /*14b00*/  VIADD R0, R18.reuse, 0x20 ;  /* 0x0000002012007836 */ /* 0x042fe20000000000 */
[----:B------:R-:W-:Y:S01]  /*14b10*/  BSSY B1, `(.L_x_2440) ;  /* 0x00000fe000017945 */ /* 0x000fe20003800000 */
[C---:B---3--:R-:W-:Y:S01]  /*14b20*/  VIADD R20, R18.reuse, 0x40 ;  /* 0x0000004012147836 */ /* 0x048fe20000000000 */
[-C--:B----4-:R-:W-:Y:S02]  /*14b30*/  ISETP.GE.AND P0, PT, R18, R3.reuse, PT ;  /* 0x000000031200720c */ /* 0x090fe40003f06270 */
[-C--:B------:R-:W-:Y:S02]  /*14b40*/  ISETP.GE.AND P1, PT, R0, R3.reuse, PT ;  /* 0x000000030000720c */ /* 0x080fe40003f26270 */
[----:B------:R-:W-:-:S09]  /*14b50*/  ISETP.GE.AND P2, PT, R20, R3, PT ;  /* 0x000000031400720c */ /* 0x000fd20003f46270 */
[----:B------:R-:W-:Y:S05]  /*14b60*/  @P0 BRA `(.L_x_2441) ;  /* 0x0000000c00e00947 */ /* 0x000fea0003800000 */
[----:B0-----:R-:W3:Y:S04]  /*14b70*/  LDL R40, [R1+0x10] ;  /* 0x0000100001287983 */ /* 0x001ee80000100800 */
[----:B------:R-:W4:Y:S01]  /*14b80*/  LDL R67, [R1+0x64] ;  /* 0x0000640001437983 */ /* 0x000f220000100800 */
[----:B-----5:R-:W-:Y:S02]  /*14b90*/  SHF.R.U32.HI R0, RZ, 0x8, R24 ;  /* 0x00000008ff007819 */ /* 0x020fe40000011618 */
[----:B------:R-:W-:Y:S02]  /*14ba0*/  LOP3.LUT R20, R24, 0xff, RZ, 0xc0, !PT ;  /* 0x000000ff18147812 */ /* 0x000fe400078ec0ff */
[----:B--2---:R-:W-:Y:S02]  /*14bb0*/  LOP3.LUT R21, R0, 0xff, RZ, 0xc0, !PT ;  /* 0x000000ff00157812 */ /* 0x004fe400078ec0ff */
[----:B------:R-:W-:-:S02]  /*14bc0*/  SHF.R.U32.HI R37, RZ, 0x8, R25 ;  /* 0x00000008ff257819 */ /* 0x000fc40000011619 */
[----:B------:R-:W-:Y:S02]  /*14bd0*/  PRMT R45, R21, 0x7604, R20 ;  /* 0x00007604152d7816 */ /* 0x000fe40000000014 */
[----:B------:R-:W-:Y:S02]  /*14be0*/  SHF.R.U32.HI R39, RZ, 0x8, R26 ;  /* 0x00000008ff277819 */ /* 0x000fe4000001161a */
        /* <DEDUP_REMOVED lines=8> */
[----:B------:R-:W-:Y:S02]  /*14c70*/  LOP3.LUT R36, R27, 0xff, RZ, 0xc0, !PT ;  /* 0x000000ff1b247812 */ /* 0x000fe400078ec0ff */
[----:B------:R-:W-:-:S02]  /*14c80*/  LOP3.LUT R38, R4, 0xff, RZ, 0xc0, !PT ;  /* 0x000000ff04267812 */ /* 0x000fc400078ec0ff */
[----:B------:R-:W-:Y:S02]  /*14c90*/  LOP3.LUT R37, R37, 0xff, RZ, 0xc0, !PT ;  /* 0x000000ff25257812 */ /* 0x000fe400078ec0ff */
[----:B------:R-:W-:Y:S02]  /*14ca0*/  LOP3.LUT R39, R39, 0xff, RZ, 0xc0, !PT ;  /* 0x000000ff27277812 */ /* 0x000fe400078ec0ff */
[----:B------:R-:W-:Y:S02]  /*14cb0*/  SHF.R.U32.HI R53, RZ, 0x8, R7 ;  /* 0x00000008ff357819 */ /* 0x000fe40000011607 */
[----:B------:R-:W-:Y:S02]  /*14cc0*/  PRMT R51, R39, 0x7604, R38 ;  /* 0x0000760427337816 */ /* 0x000fe40000000026 */
[----:B------:R-:W-:Y:S02]  /*14cd0*/  LOP3.LUT R48, R5, 0xff, RZ, 0xc0, !PT ;  /* 0x000000ff05307812 */ /* 0x000fe400078ec0ff */
[----:B------:R-:W-:-:S02]  /*14ce0*/  LOP3.LUT R52, R7, 0xff, RZ, 0xc0, !PT ;  /* 0x000000ff07347812 */ /* 0x000fc400078ec0ff */
[----:B------:R-:W-:Y:S02]  /*14cf0*/  LOP3.LUT R53, R53, 0xff, RZ, 0xc0, !PT ;  /* 0x000000ff35357812 */ /* 0x000fe400078ec0ff */
[----:B------:R-:W-:Y:S02]  /*14d00*/  SHF.R.U32.HI R50, RZ, 0x8, R6 ;  /* 0x00000008ff327819 */ /* 0x000fe40000011606 */
[----:B------:R-:W-:Y:S02]  /*14d10*/  PRMT R52, R53, 0x7604, R52 ;  /* 0x0000760435347816 */ /* 0x000fe40000000034 */
[----:B------:R-:W-:Y:S02]  /*14d20*/  SHF.R.U32.HI R53, RZ, 0x10, R5 ;  /* 0x00000010ff357819 */ /* 0x000fe40000011605 */
[----:B------:R-:W-:Y:S02]  /*14d30*/  LOP3.LUT R49, R6, 0xff, RZ, 0xc0, !PT ;  /* 0x000000ff06317812 */ /* 0x000fe400078ec0ff */
[----:B------:R-:W-:Y:S01]  /*14d40*/  LOP3.LUT R50, R50, 0xff, RZ, 0xc0, !PT ;  /* 0x000000ff32327812 */ /* 0x000fe200078ec0ff */
[----:B------:R-:W-:Y:S01]  /*14d50*/  IMAD.U32 R53, R53, 0x10000, RZ ;  /* 0x0001000035357824 */ /* 0x000fe200078e00ff */
[----:B------:R-:W-:-:S02]  /*14d60*/  LOP3.LUT R45, R45, 0xff0000, R24, 0xf8, !PT ;  /* 0x00ff00002d2d7812 */ /* 0x000fc400078ef818 */
[----:B------:R-:W-:Y:S02]  /*14d70*/  PRMT R55, R50, 0x7604, R49 ;  /* 0x0000760432377816 */ /* 0x000fe40000000031 */
[----:B------:R-:W-:Y:S02]  /*14d80*/  SHF.R.U32.HI R49, RZ, 0x10, R27 ;  /* 0x00000010ff317819 */ /* 0x000fe4000001161b */
[----:B------:R-:W-:Y:S02]  /*14d90*/  LOP3.LUT R45, R45, 0xff000000, R24, 0xf8, !PT ;  /* 0xff0000002d2d7812 */ /* 0x000fe400078ef818 */
[----:B------:R-:W-:Y:S02]  /*14da0*/  SHF.L.U32 R49, R49, 0x10, RZ ;  /* 0x0000001031317819 */ /* 0x000fe400000006ff */
[----:B------:R-:W-:Y:S02]  /*14db0*/  LOP3.LUT R47, R47, 0xff0000, R26, 0xf8, !PT ;  /* 0x00ff00002f2f7812 */ /* 0x000fe400078ef81a */
[----:B------:R-:W-:-:S02]  /*14dc0*/  SHF.R.U32.HI R57, RZ, 0x10, R7 ;  /* 0x00000010ff397819 */ /* 0x000fc40000011607 */
[----:B------:R-:W-:-:S03]  /*14dd0*/  LOP3.LUT R51, R51, 0xff0000, R4, 0xf8, !PT ;  /* 0x00ff000033337812 */ /* 0x000fc600078ef804 */
[----:B------:R-:W-:-:S05]  /*14de0*/  IMAD.U32 R57, R57, 0x10000, RZ ;  /* 0x0001000039397824 */ /* 0x000fca00078e00ff */
[----:B------:R-:W-:Y:S02]  /*14df0*/  LOP3.LUT R59, R52, 0xff0000, R57, 0xf8, !PT ;  /* 0x00ff0000343b7812 */ /* 0x000fe400078ef839 */
[----:B------:R-:W-:Y:S02]  /*14e00*/  LOP3.LUT R57, R51, 0xff000000, R4, 0xf8, !PT ;  /* 0xff00000033397812 */ /* 0x000fe400078ef804 */
[----:B------:R-:W-:Y:S02]  /*14e10*/  LOP3.LUT R59, R59, 0xff000000, R7, 0xf8, !PT ;  /* 0xff0000003b3b7812 */ /* 0x000fe400078ef807 */
[----:B---3--:R-:W-:Y:S02]  /*14e20*/  LEA.HI R0, R3, R40, RZ, 0x1c ;  /* 0x0000002803007211 */ /* 0x008fe400078fe0ff */
[----:B------:R-:W-:Y:S02]  /*14e30*/  SHF.R.U32.HI R40, RZ, 0x8, R5 ;  /* 0x00000008ff287819 */ /* 0x000fe40000011605 */
[----:B------:R-:W-:-:S04]  /*14e40*/  SHF.R.S32.HI R21, RZ, 0x1f, R0 ;  /* 0x0000001fff157819 */ /* 0x000fc80000011400 */
[----:B------:R-:W-:Y:S01]  /*14e50*/  LEA.HI R20, R21, R0, RZ, 0x2 ;  /* 0x0000000015147211 */ /* 0x000fe200078f10ff */
[----:B------:R-:W-:-:S04]  /*14e60*/  IMAD.SHL.U32 R21, R0, 0x10, RZ ;  /* 0x0000001000157824 */ /* 0x000fc800078e00ff */
[----:B------:R-:W-:Y:S01]  /*14e70*/  IMAD.SHL.U32 R20, R20, 0x800, RZ ;  /* 0x0000080014147824 */ /* 0x000fe200078e00ff */
[----:B------:R-:W-:-:S04]  /*14e80*/  LOP3.LUT R0, R198, 0x30, R21, 0xf8, !PT ;  /* 0x00000030c6007812 */ /* 0x000fc800078ef815 */
[----:B------:R-:W-:Y:S02]  /*14e90*/  LOP3.LUT R0, R0, R199, RZ, 0x3c, !PT ;  /* 0x000000c700007212 */ /* 0x000fe400078e3cff */
[----:B------:R-:W-:Y:S02]  /*14ea0*/  LOP3.LUT R21, R20, 0xffffe000, RZ, 0xc0, !PT ;  /* 0xffffe00014157812 */ /* 0x000fe400078ec0ff */
[----:B------:R-:W-:Y:S02]  /*14eb0*/  PRMT R20, R37, 0x7604, R36 ;  /* 0x0000760425147816 */ /* 0x000fe40000000024 */
[----:B------:R-:W-:Y:S01]  /*14ec0*/  IADD3 R21, R0, R200, R21 ;  /* 0x000000c800157210 */ /* 0x000fe20007ffe015 */
[----:B----4-:R-:W0:Y:S01]  /*14ed0*/  LDS.128 R36, [R67+0x14400] ;  /* 0x0144000043247984 */ /* 0x010e220000000c00 */
[----:B------:R-:W-:Y:S02]  /*14ee0*/  LOP3.LUT R49, R20, 0xff0000, R49, 0xf8, !PT ;  /* 0x00ff000014317812 */ /* 0x000fe400078ef831 */
[----:B------:R-:W-:Y:S01]  /*14ef0*/  LOP3.LUT R20, R47, 0xff000000, R26, 0xf8, !PT ;  /* 0xff0000002f147812 */ /* 0x000fe200078ef81a */
[----:B------:R-:W-:Y:S01]  /*14f00*/  IMAD.IADD R0, R16, 0x1, R21 ;  /* 0x0000000110007824 */ /* 0x000fe200078e0215 */
[----:B------:R-:W-:-:S02]  /*14f10*/  LOP3.LUT R21, R40, 0xff, RZ, 0xc0, !PT ;  /* 0x000000ff28157812 */ /* 0x000fc400078ec0ff */
[----:B------:R-:W-:Y:S02]  /*14f20*/  LOP3.LUT R54, R49, 0xff000000, R27, 0xf8, !PT ;  /* 0xff00000031367812 */ /* 0x000fe400078ef81b */
[----:B------:R-:W1:Y:S01]  /*14f30*/  LDS.128 R40, [R0+0x14400] ;  /* 0x0144000000287984 */ /* 0x000e620000000c00 */
[----:B------:R-:W-:Y:S02]  /*14f40*/  PRMT R48, R21, 0x7604, R48 ;  /* 0x0000760415307816 */ /* 0x000fe40000000030 */
[----:B------:R-:W-:Y:S02]  /*14f50*/  SHF.R.U32.HI R21, RZ, 0x10, R25 ;  /* 0x00000010ff157819 */ /* 0x000fe40000011619 */
[----:B------:R-:W-:-:S03]  /*14f60*/  LOP3.LUT R53, R48, 0xff0000, R53, 0xf8, !PT ;  /* 0x00ff000030357812 */ /* 0x000fc600078ef835 */
[----:B------:R-:W-:-:S05]  /*14f70*/  IMAD.U32 R21, R21, 0x10000, RZ ;  /* 0x0001000015157824 */ /* 0x000fca00078e00ff */
[----:B------:R-:W-:-:S04]  /*14f80*/  LOP3.LUT R21, R46, 0xff0000, R21, 0xf8, !PT ;  /* 0x00ff00002e157812 */ /* 0x000fc800078ef815 */
[----:B------:R-:W-:Y:S02]  /*14f90*/  LOP3.LUT R24, R21, 0xff000000, R25, 0xf8, !PT ;  /* 0xff00000015187812 */ /* 0x000fe400078ef819 */
[--C-:B------:R-:W-:Y:S02]  /*14fa0*/  LOP3.LUT R21, R55, 0xff0000, R6.reuse, 0xf8, !PT ;  /* 0x00ff000037157812 */ /* 0x100fe400078ef806 */
[----:B------:R-:W-:Y:S02]  /*14fb0*/  LOP3.LUT R55, R53, 0xff000000, R5, 0xf8, !PT ;  /* 0xff00000035377812 */ /* 0x000fe400078ef805 */
[----:B------:R-:W-:Y:S02]  /*14fc0*/  LOP3.LUT R5, R21, 0xff000000, R6, 0xf8, !PT ;  /* 0xff00000015057812 */ /* 0x000fe400078ef806 */
[----:B------:R-:W-:Y:S02]  /*14fd0*/  F2FP.F16.E4M3.UNPACK_B R56, R55 ;  /* 0x00000037ff38723e */ /* 0x000fe400020006ff */
[----:B------:R-:W-:-:S02]  /*14fe0*/  F2FP.F16.E4M3.UNPACK_B R27, R24 ;  /* 0x00000018ff1b723e */ /* 0x000fc400020006ff */
[----:B------:R-:W-:Y:S02]  /*14ff0*/  F2FP.F16.E4M3.UNPACK_B R55, R55.H1 ;  /* 0x00000037ff37723e */ /* 0x000fe400030006ff */
[----:B0-----:R-:W-:Y:S02]  /*15000*/  F2FP.F16.E4M3.UNPACK_B R21, R37 ;  /* 0x00000025ff15723e */ /* 0x001fe400020006ff */
[-C--:B------:R-:W-:Y:S02]  /*15010*/  F2FP.F16.E4M3.UNPACK_B R48, R39.reuse ;  /* 0x00000027ff30723e */ /* 0x080fe400020006ff */
[----:B------:R-:W-:Y:S01]  /*15020*/  F2FP.F16.E4M3.UNPACK_B R49, R39.H1 ;  /* 0x00000027ff31723e */ /* 0x000fe200030006ff */
[----:B------:R-:W-:Y:S01]  /*15030*/  HADD2.F32 R39, -RZ, R56.H0_H0 ;  /* 0x20000038ff277230 */ /* 0x000fe20000004100 */
[-C--:B------:R-:W-:Y:S01]  /*15040*/  F2FP.F16.E4M3.UNPACK_B R46, R36.reuse ;  /* 0x00000024ff2e723e */ /* 0x080fe200020006ff */
[----:B------:R-:W-:Y:S01]  /*15050*/  HADD2.F32 R25, -RZ, R21.H0_H0 ;  /* 0x20000015ff197230 */ /* 0x000fe20000004100 */
[----:B------:R-:W-:Y:S01]  /*15060*/  F2FP.F16.E4M3.UNPACK_B R47, R36.H1 ;  /* 0x00000024ff2f723e */ /* 0x000fe200030006ff */
[----:B------:R-:W-:Y:S01]  /*15070*/  HADD2.F32 R36, -RZ, R27.H0_H0 ;  /* 0x2000001bff247230 */ /* 0x000fe20000004100 */
[----:B-1----:R-:W-:-:S02]  /*15080*/  F2FP.F16.E4M3.UNPACK_B R26, R41 ;  /* 0x00000029ff1a723e */ /* 0x002fc400020006ff */
[-C--:B------:R-:W-:Y:S02]  /*15090*/  F2FP.F16.E4M3.UNPACK_B R50, R40.reuse ;  /* 0x00000028ff32723e */ /* 0x080fe400020006ff */
[----:B------:R-:W-:Y:S01]  /*150a0*/  F2FP.F16.E4M3.UNPACK_B R51, R40.H1 ;  /* 0x00000028ff33723e */ /* 0x000fe200030006ff */
[--C-:B------:R-:W-:Y:S01]  /*150b0*/  HADD2.F32 R6, -RZ, R26.reuse.H0_H0 ;  /* 0x2000001aff067230 */ /* 0x100fe20000004100 */
[----:B------:R-:W-:Y:S01]  /*150c0*/  F2FP.F16.E4M3.UNPACK_B R41, R41.H1 ;  /* 0x00000029ff29723e */ /* 0x000fe200030006ff */
[----:B------:R-:W-:Y:S01]  /*150d0*/  HADD2.F32 R26, -RZ, R26.H1_H1 ;  /* 0x3000001aff1a7230 */ /* 0x000fe20000004100 */
[----:B------:R-:W-:Y:S02]  /*150e0*/  F2FP.F16.E4M3.UNPACK_B R52, R43 ;  /* 0x0000002bff34723e */ /* 0x000fe400020006ff */
[C---:B------:R-:W-:Y:S01]  /*150f0*/  FMUL.FTZ R40, R6.reuse, R39 ;  /* 0x0000002706287220 */ /* 0x040fe20000410000 */
[----:B------:R-:W-:Y:S01]  /*15100*/  FMUL.FTZ R58, R6, R36 ;  /* 0x00000024063a7220 */ /* 0x000fe20000410000 */
[----:B------:R-:W-:Y:S01]  /*15110*/  F2FP.F16.E4M3.UNPACK_B R53, R43.H1 ;  /* 0x0000002bff35723e */ /* 0x000fe200030006ff */
[----:B------:R-:W-:-:S02]  /*15120*/  HADD2.F32 R43, -RZ, R56.H1_H1 ;  /* 0x30000038ff2b7230 */ /* 0x000fc40000004100 */
[C---:B------:R-:W-:Y:S01]  /*15130*/  FFMA.FTZ R6, R25.reuse, R36, -R40 ;  /* 0x0000002419067223 */ /* 0x040fe20000010828 */
[----:B------:R-:W-:Y:S01]  /*15140*/  F2FP.F16.E4M3.UNPACK_B R36, R24.H1 ;  /* 0x00000018ff24723e */ /* 0x000fe200030006ff */
[----:B------:R-:W-:Y:S01]  /*15150*/  FFMA.FTZ R25, R25, R39, R58 ;  /* 0x0000002719197223 */ /* 0x000fe2000001003a */
[----:B------:R-:W-:Y:S01]  /*15160*/  F2FP.F16.E4M3.UNPACK_B R37, R37.H1 ;  /* 0x00000025ff25723e */ /* 0x000fe200030006ff */
[----:B------:R-:W-:Y:S02]  /*15170*/  HADD2.F32 R39, -RZ, R27.H1_H1 ;  /* 0x3000001bff277230 */ /* 0x000fe40000004100 */
[C---:B------:R-:W-:Y:S01]  /*15180*/  FMUL.FTZ R61, R26.reuse, R43 ;  /* 0x0000002b1a3d7220 */ /* 0x040fe20000410000 */
[----:B------:R-:W-:Y:S01]  /*15190*/  HADD2.F32 R24, -RZ, R21.H1_H1 ;  /* 0x30000015ff187230 */ /* 0x000fe20000004100 */
[-C--:B------:R-:W-:Y:S01]  /*151a0*/  F2FP.F16.E4M3.UNPACK_B R7, R42.reuse ;  /* 0x0000002aff07723e */ /* 0x080fe200020006ff */
[----:B------:R-:W-:Y:S02]  /*151b0*/  HADD2.F32 R56, -RZ, R55.H0_H0 ;  /* 0x20000037ff387230 */ /* 0x000fe40000004100 */
[----:B------:R-:W-:Y:S01]  /*151c0*/  FMUL.FTZ R26, R26, R39 ;  /* 0x000000271a1a7220 */ /* 0x000fe20000410000 */
[----:B------:R-:W-:Y:S01]  /*151d0*/  HADD2.F32 R21, -RZ, R41.H0_H0 ;  /* 0x20000029ff157230 */ /* 0x000fe20000004100 */
[----:B------:R-:W-:Y:S01]  /*151e0*/  F2FP.F16.E4M3.UNPACK_B R42, R42.H1 ;  /* 0x0000002aff2a723e */ /* 0x000fe200030006ff */
[----:B------:R-:W-:Y:S01]  /*151f0*/  HADD2.F32 R40, -RZ, R36.H0_H0 ;  /* 0x20000024ff287230 */ /* 0x000fe20000004100 */
[----:B------:R-:W-:Y:S01]  /*15200*/  F2FP.F16.E4M3.UNPACK_B R4, R38 ;  /* 0x00000026ff04723e */ /* 0x000fe200020006ff */
[----:B------:R-:W-:-:S02]  /*15210*/  HADD2.F32 R27, -RZ, R37.H0_H0 ;  /* 0x20000025ff1b7230 */ /* 0x000fc40000004100 */
[C---:B------:R-:W-:Y:S01]  /*15220*/  FMUL.FTZ R58, R21.reuse, R56 ;  /* 0x00000038153a7220 */ /* 0x040fe20000410000 */
[----:B------:R-:W-:Y:S02]  /*15230*/  HADD2.F32 R41, -RZ, R41.H1_H1 ;  /* 0x30000029ff297230 */ /* 0x000fe40000004100 */
[-C--:B------:R-:W-:Y:S01]  /*15240*/  FMUL.FTZ R63, R21, R40.reuse ;  /* 0x00000028153f7220 */ /* 0x080fe20000410000 */
[C---:B------:R-:W-:Y:S01]  /*15250*/  FFMA.FTZ R21, R24.reuse, R39, -R61 ;  /* 0x0000002718157223 */ /* 0x040fe2000001083d */
[----:B------:R-:W-:Y:S01]  /*15260*/  FFMA.FTZ R24, R24, R43, R26 ;  /* 0x0000002b18187223 */ /* 0x000fe2000001001a */
[C---:B------:R-:W-:Y:S01]  /*15270*/  FFMA.FTZ R26, R27.reuse, R40, -R58 ;  /* 0x000000281b1a7223 */ /* 0x040fe2000001083a */
[-C--:B------:R-:W-:Y:S01]  /*15280*/  F2FP.F16.E4M3.UNPACK_B R58, R59.reuse ;  /* 0x0000003bff3a723e */ /* 0x080fe200020006ff */
[----:B------:R-:W-:Y:S01]  /*15290*/  FFMA.FTZ R27, R27, R56, R63 ;  /* 0x000000381b1b7223 */ /* 0x000fe2000001003f */
[-C--:B------:R-:W-:Y:S01]  /*152a0*/  F2FP.F16.E4M3.UNPACK_B R43, R54.reuse ;  /* 0x00000036ff2b723e */ /* 0x080fe200020006ff */
[----:B------:R-:W-:Y:S01]  /*152b0*/  HADD2.F32 R39, -RZ, R36.H1_H1 ;  /* 0x30000024ff277230 */ /* 0x000fe20000004100 */
[----:B------:R-:W-:Y:S01]  /*152c0*/  F2FP.F16.E4M3.UNPACK_B R59, R59.H1 ;  /* 0x0000003bff3b723e */ /* 0x000fe200030006ff */
[----:B------:R-:W-:Y:S01]  /*152d0*/  HADD2.F32 R56, -RZ, R55.H1_H1 ;  /* 0x30000037ff387230 */ /* 0x000fe20000004100 */
[----:B------:R-:W-:Y:S01]  /*152e0*/  F2FP.F16.E4M3.UNPACK_B R54, R54.H1 ;  /* 0x00000036ff36723e */ /* 0x000fe200030006ff */
[----:B------:R-:W-:Y:S01]  /*152f0*/  HADD2.F32 R36, -RZ, R37.H1_H1 ;  /* 0x30000025ff247230 */ /* 0x000fe20000004100 */
[----:B------:R-:W-:Y:S01]  /*15300*/  F2FP.F16.E4M3.UNPACK_B R38, R38.H1 ;  /* 0x00000026ff26723e */ /* 0x000fe200030006ff */
[----:B------:R-:W-:-:S02]  /*15310*/  HADD2.F32 R60, -RZ, R58.H0_H0 ;  /* 0x2000003aff3c7230 */ /* 0x000fc40000004100 */
[C---:B------:R-:W-:Y:S01]  /*15320*/  FMUL.FTZ R61, R41.reuse, R56 ;  /* 0x00000038293d7220 */ /* 0x040fe20000410000 */
[----:B------:R-:W-:Y:S02]  /*15330*/  HADD2.F32 R37, -RZ, R52.H0_H0 ;  /* 0x20000034ff257230 */ /* 0x000fe40000004100 */
[----:B------:R-:W-:Y:S01]  /*15340*/  FMUL.FTZ R41, R41, R39 ;  /* 0x0000002729297220 */ /* 0x000fe20000410000 */
[--C-:B------:R-:W-:Y:S02]  /*15350*/  HADD2.F32 R55, -RZ, R43.reuse.H0_H0 ;  /* 0x2000002bff377230 */ /* 0x100fe40000004100 */
[----:B------:R-:W-:Y:S02]  /*15360*/  HADD2.F32 R40, -RZ, R48.H0_H0 ;  /* 0x20000030ff287230 */ /* 0x000fe40000004100 */
[C---:B------:R-:W-:Y:S01]  /*15370*/  FMUL.FTZ R63, R37.reuse, R60 ;  /* 0x0000003c253f7220 */ /* 0x040fe20000410000 */
[----:B------:R-:W-:Y:S02]  /*15380*/  HADD2.F32 R58, -RZ, R58.H1_H1 ;  /* 0x3000003aff3a7230 */ /* 0x000fe40000004100 */
[----:B------:R-:W-:Y:S01]  /*15390*/  FMUL.FTZ R65, R37, R55 ;  /* 0x0000003725417220 */ /* 0x000fe20000410000 */
[C---:B------:R-:W-:Y:S01]  /*153a0*/  FFMA.FTZ R37, R36.reuse, R39, -R61 ;  /* 0x0000002724257223 */ /* 0x040fe2000001083d */
[----:B------:R-:W-:Y:S01]  /*153b0*/  FFMA.FTZ R36, R36, R56, R41 ;  /* 0x0000003824247223 */ /* 0x000fe20000010029 */
[C---:B------:R-:W-:Y:S01]  /*153c0*/  FFMA.FTZ R39, R40.reuse, R55, -R63 ;  /* 0x0000003728277223 */ /* 0x040fe2000001083f */
[----:B------:R-:W-:Y:S01]  /*153d0*/  FFMA.FTZ R40, R40, R60, R65 ;  /* 0x0000003c28287223 */ /* 0x000fe20000010041 */
[----:B------:R-:W-:-:S02]  /*153e0*/  HADD2.F32 R55, -RZ, R43.H1_H1 ;  /* 0x3000002bff377230 */ /* 0x000fc40000004100 */
[----:B------:R-:W-:Y:S01]  /*153f0*/  HADD2.F32 R41, -RZ, R48.H1_H1 ;  /* 0x30000030ff297230 */ /* 0x000fe20000004100 */
[----:B------:R-:W-:Y:S01]  /*15400*/  F2FP.SATFINITE.E4M3.F32.PACK_AB_MERGE_C R27, R36, R27, RZ ;  /* 0x0000001b241b723e */ /* 0x000fe200048070ff */
[----:B------:R-:W-:Y:S02]  /*15410*/  HADD2.F32 R52, -RZ, R52.H1_H1 ;  /* 0x30000034ff347230 */ /* 0x000fe40000004100 */
[----:B------:R-:W-:Y:S01]  /*15420*/  HADD2.F32 R60, -RZ, R59.H0_H0 ;  /* 0x2000003bff3c7230 */ /* 0x000fe20000004100 */
[----:B------:R-:W-:Y:S01]  /*15430*/  F2FP.SATFINITE.E4M3.F32.PACK_AB_MERGE_C R25, R24, R25, R27 ;  /* 0x000000191819723e */ /* 0x000fe2000480701b */
        /* <DEDUP_REMOVED lines=8> */
[----:B------:R-:W-:Y:S01]  /*154c0*/  FFMA.FTZ R48, R41, R55, -R62 ;  /* 0x0000003729307223 */ /* 0x000fe2000001083e */
[C---:B------:R-:W-:Y:S01]  /*154d0*/  FFMA.FTZ R63, R43.reuse, R56, -R52 ;  /* 0x000000382b3f7223 */ /* 0x040fe20000010834 */
[----:B------:R-:W-:Y:S01]  /*154e0*/  F2FP.F16.E4M3.UNPACK_B R55, R57.H1 ;  /* 0x00000039ff37723e */ /* 0x000fe200030006ff */
[----:B------:R-:W-:Y:S01]  /*154f0*/  FFMA.FTZ R65, R43, R60, R65 ;  /* 0x0000003c2b417223 */ /* 0x000fe20000010041 */
[----:B------:R-:W-:Y:S01]  /*15500*/  HADD2.F32 R60, -RZ, R59.H1_H1 ;  /* 0x3000003bff3c7230 */ /* 0x000fe20000004100 */
[----:B------:R-:W-:Y:S01]  /*15510*/  F2FP.F16.E4M3.UNPACK_B R52, R45.H1 ;  /* 0x0000002dff34723e */ /* 0x000fe200030006ff */
[----:B------:R-:W-:Y:S01]  /*15520*/  FFMA.FTZ R61, R41, R58, R61 ;  /* 0x0000003a293d7223 */ /* 0x000fe2000001003d */
[----:B------:R-:W-:Y:S01]  /*15530*/  HADD2.F32 R56, -RZ, R54.H1_H1 ;  /* 0x30000036ff387230 */ /* 0x000fe20000004100 */
[----:B------:R-:W-:Y:S01]  /*15540*/  F2FP.F16.E4M3.UNPACK_B R57, R57 ;  /* 0x00000039ff39723e */ /* 0x000fe200020006ff */
        /* <DEDUP_REMOVED lines=8> */
[----:B------:R-:W-:-:S02]  /*155d0*/  HADD2.F32 R41, -RZ, R47.H0_H0 ;  /* 0x2000002fff297230 */ /* 0x000fc40000004100 */
[C---:B------:R-:W-:Y:S01]  /*155e0*/  FMUL.FTZ R62, R43.reuse, R58 ;  /* 0x0000003a2b3e7220 */ /* 0x040fe20000410000 */
[----:B------:R-:W-:Y:S02]  /*155f0*/  HADD2.F32 R56, -RZ, R55.H1_H1 ;  /* 0x30000037ff387230 */ /* 0x000fe40000004100 */
[----:B------:R-:W-:Y:S01]  /*15600*/  FMUL.FTZ R43, R43, R54 ;  /* 0x000000362b2b7220 */ /* 0x000fe20000410000 */
[----:B------:R-:W-:Y:S01]  /*15610*/  HADD2.F32 R51, -RZ, R51.H1_H1 ;  /* 0x30000033ff337230 */ /* 0x000fe20000004100 */
[----:B------:R-:W-:Y:S01]  /*15620*/  F2FP.F16.E4M3.UNPACK_B R45, R45 ;  /* 0x0000002dff2d723e */ /* 0x000fe200020006ff */
[----:B------:R-:W-:Y:S02]  /*15630*/  HADD2.F32 R52, -RZ, R52.H1_H1 ;  /* 0x30000034ff347230 */ /* 0x000fe40000004100 */
[----:B------:R-:W-:Y:S01]  /*15640*/  FFMA.FTZ R53, R41, R58, R43 ;  /* 0x0000003a29357223 */ /* 0x000fe2000001002b */
[----:B------:R-:W-:Y:S02]  /*15650*/  HADD2.F32 R47, -RZ, R47.H1_H1 ;  /* 0x3000002fff2f7230 */ /* 0x000fe40000004100 */
[----:B------:R-:W-:Y:S01]  /*15660*/  FMUL.FTZ R58, R51, R56 ;  /* 0x00000038333a7220 */ /* 0x000fe20000410000 */
[----:B------:R-:W-:Y:S01]  /*15670*/  FFMA.FTZ R62, R41, R54, -R62 ;  /* 0x00000036293e7223 */ /* 0x000fe2000001083e */
[----:B------:R-:W-:Y:S01]  /*15680*/  FMUL.FTZ R41, R51, R52 ;  /* 0x0000003433297220 */ /* 0x000fe20000410000 */
[----:B------:R-:W-:-:S02]  /*15690*/  HADD2.F32 R54, -RZ, R57.H0_H0 ;  /* 0x20000039ff367230 */ /* 0x000fc40000004100 */
[C---:B------:R-:W-:Y:S01]  /*156a0*/  FFMA.FTZ R51, R47.reuse, R52, -R58 ;  /* 0x000000342f337223 */ /* 0x040fe2000001083a */
[----:B------:R-:W-:Y:S02]  /*156b0*/  HADD2.F32 R43, -RZ, R50.H0_H0 ;  /* 0x20000032ff2b7230 */ /* 0x000fe40000004100 */
        /* <DEDUP_REMOVED lines=13> */
[----:B------:R-:W-:Y:S01]  /*15790*/  F2FP.F16.E4M3.UNPACK_B R41, R20.H1 ;  /* 0x00000014ff29723e */ /* 0x000fe200030006ff */
        /* <DEDUP_REMOVED lines=17> */
[----:B------:R-:W-:Y:S01]  /*158b0*/  F2FP.SATFINITE.E4M3.F32.PACK_AB_MERGE_C R65, R66, R65, RZ ;  /* 0x000000414241723e */ /* 0x000fe200048070ff */
[C---:B------:R-:W-:Y:S01]  /*158c0*/  FFMA.FTZ R52, R41.reuse, R46, -R52 ;  /* 0x0000002e29347223 */ /* 0x040fe20000010834 */
[----:B------:R-:W-:Y:S01]  /*158d0*/  FFMA.FTZ R54, R41, R50, R54 ;  /* 0x0000003229367223 */ /* 0x000fe20000010036 */
[C---:B------:R-:W-:Y:S01]  /*158e0*/  FFMA.FTZ R55, R38.reuse, R45, -R43 ;  /* 0x0000002d26377223 */ /* 0x040fe2000001082b */
[----:B------:R-:W-:Y:S01]  /*158f0*/  FFMA.FTZ R59, R38, R47, R42 ;  /* 0x0000002f263b7223 */ /* 0x000fe2000001002a */
[--C-:B------:R-:W-:Y:S01]  /*15900*/  HADD2.F32 R38, -RZ, R20.reuse.H0_H0 ;  /* 0x20000014ff267230 */ /* 0x100fe20000004100 */
[----:B------:R-:W-:Y:S01]  /*15910*/  F2FP.SATFINITE.E4M3.F32.PACK_AB_MERGE_C R53, R60, R53, RZ ;  /* 0x000000353c35723e */ /* 0x000fe200048070ff */
[----:B------:R-:W-:Y:S01]  /*15920*/  HADD2.F32 R41, -RZ, R20.H1_H1 ;  /* 0x30000014ff297230 */ /* 0x000fe20000004100 */
[----:B------:R-:W-:Y:S01]  /*15930*/  F2FP.SATFINITE.E4M3.F32.PACK_AB_MERGE_C R52, R55, R52, RZ ;  /* 0x000000343734723e */ /* 0x000fe200048070ff */
[----:B------:R-:W-:Y:S01]  /*15940*/  HADD2.F32 R42, -RZ, R5.H0_H0 ;  /* 0x20000005ff2a7230 */ /* 0x000fe20000004100 */
[----:B------:R-:W-:Y:S01]  /*15950*/  F2FP.SATFINITE.E4M3.F32.PACK_AB_MERGE_C R27, R61, R40, R65 ;  /* 0x000000283d1b723e */ /* 0x000fe20004807041 */
[----:B------:R-:W-:Y:S01]  /*15960*/  HADD2.F32 R20, -RZ, R7.H0_H0 ;  /* 0x20000007ff147230 */ /* 0x000fe20000004100 */
[----:B------:R-:W-:Y:S01]  /*15970*/  F2FP.SATFINITE.E4M3.F32.PACK_AB_MERGE_C R24, R57, R58, R53 ;  /* 0x0000003a3918723e */ /* 0x000fe20004807035 */
[----:B------:R-:W-:-:S02]  /*15980*/  HADD2.F32 R43, -RZ, R5.H1_H1 ;  /* 0x30000005ff2b7230 */ /* 0x000fc40000004100 */
        /* <DEDUP_REMOVED lines=19> */
[----:B------:R-:W-:-:S03]  /*15ac0*/  F2FP.SATFINITE.E4M3.F32.PACK_AB_MERGE_C R26, R20, R45, R26 ;  /* 0x0000002d141a723e */ /* 0x000fc6000480701a */
[----:B------:R1:W-:Y:S04]  /*15ad0*/  STS.128 [R67+0x14400], R4 ;  /* 0x0144000443007388 */ /* 0x0003e80000000c00 */
[----:B------:R1:W-:Y:S02]  /*15ae0*/  STS.128 [R0+0x14400], R24 ;  /* 0x0144001800007388 */ /* 0x0003e40000000c00 */
.L_x_2441:
[----:B------:R-:W-:Y:S05]  /*15af0*/  BSYNC B1 ;  /* 0x0000000000017941 */ /* 0x000fea0003800000 */
.L_x_2440:
[----:B------:R-:W-:Y:S04]  /*15b00*/  BSSY B1, `(.L_x_2442) ;  /* 0x0000102000017945 */ /* 0x000fe80003800000 */
[----:B------:R-:W-:Y:S05]  /*15b10*/  @P1 BRA `(.L_x_2443) ;  /* 0x0000001000001947 */ /* 0x000fea0003800000 */
[----:B------:R-:W3:Y:S04]  /*15b20*/  LDL R20, [R1+0xc] ;  /* 0x00000c0001147983 */ /* 0x000ee80000100800 */
[----:B------:R-:W4:Y:S01]  /*15b30*/  LDL R59, [R1+0x60] ;  /* 0x00006000013b7983 */ /* 0x000f220000100800 */
[----:B-1---5:R-:W-:Y:S02]  /*15b40*/  SHF.R.U32.HI R0, RZ, 0x8, R28 ;  /* 0x00000008ff007819 */ /* 0x022fe4000001161c */
[----:B------:R-:W-:Y:S02]  /*15b50*/  LOP3.LUT R5, R28, 0xff, RZ, 0xc0, !PT ;  /* 0x000000ff1c057812 */ /* 0x000fe400078ec0ff */
[----:B------:R-:W-:Y:S02]  /*15b60*/  LOP3.LUT R4, R0, 0xff, RZ, 0xc0, !PT ;  /* 0x000000ff00047812 */ /* 0x000fe400078ec0ff */
[----:B--2---:R-:W-:-:S02]  /*15b70*/  LOP3.LUT R21, R31, 0xff, RZ, 0xc0, !PT ;  /* 0x000000ff1f157812 */ /* 0x004fc400078ec0ff */
[----:B0-----:R-:W-:Y:S02]  /*15b80*/  PRMT R37, R4, 0x7604, R5 ;  /* 0x0000760404257816 */ /* 0x001fe40000000005 */
[----:B------:R-:W-:Y:S02]  /*15b90*/  SHF.R.U32.HI R24, RZ, 0x8, R8 ;  /* 0x00000008ff187819 */ /* 0x000fe40000011608 */
[----:B------:R-:W-:Y:S02]  /*15ba0*/  SHF.R.U32.HI R6, RZ, 0x8, R29 ;  /* 0x00000008ff067819 */ /* 0x000fe4000001161d */
[----:B------:R-:W-:Y:S02]  /*15bb0*/  LOP3.LUT R25, R8, 0xff, RZ, 0xc0, !PT ;  /* 0x000000ff08197812 */ /* 0x000fe400078ec0ff */
[----:B------:R-:W-:Y:S02]  /*15bc0*/  LOP3.LUT R24, R24, 0xff, RZ, 0xc0, !PT ;  /* 0x000000ff18187812 */ /* 0x000fe400078ec0ff */
[----:B------:R-:W-:-:S02]  /*15bd0*/  LOP3.LUT R7, R29, 0xff, RZ, 0xc0, !PT ;  /* 0x000000ff1d077812 */ /* 0x000fc400078ec0ff */
[----:B------:R-:W-:Y:S02]  /*15be0*/  LOP3.LUT R6, R6, 0xff, RZ, 0xc0, !PT ;  /* 0x000000ff06067812 */ /* 0x000fe400078ec0ff */
[----:B------:R-:W-:Y:S02]  /*15bf0*/  PRMT R43, R24, 0x7604, R25 ;  /* 0x00007604182b7816 */ /* 0x000fe40000000019 */
[----:B------:R-:W-:Y:S02]  /*15c00*/  LOP3.LUT R25, R9, 0xff, RZ, 0xc0, !PT ;  /* 0x000000ff09197812 */ /* 0x000fe400078ec0ff */
[----:B------:R-:W-:Y:S02]  /*15c10*/  SHF.R.U32.HI R24, RZ, 0x8, R11 ;  /* 0x00000008ff187819 */ /* 0x000fe4000001160b */
[----:B------:R-:W-:Y:S02]  /*15c20*/  PRMT R36, R6, 0x7604, R7 ;  /* 0x0000760406247816 */ /* 0x000fe40000000007 */
[----:B------:R-:W-:-:S02]  /*15c30*/  SHF.R.U32.HI R6, RZ, 0x8, R30 ;  /* 0x00000008ff067819 */ /* 0x000fc4000001161e */
[----:B------:R-:W-:Y:S02]  /*15c40*/  LOP3.LUT R27, R10, 0xff, RZ, 0xc0, !PT ;  /* 0x000000ff0a1b7812 */ /* 0x000fe400078ec0ff */
[----:B------:R-:W-:Y:S02]  /*15c50*/  LOP3.LUT R24, R24, 0xff, RZ, 0xc0, !PT ;  /* 0x000000ff18187812 */ /* 0x000fe400078ec0ff */
[----:B------:R-:W-:Y:S02]  /*15c60*/  LOP3.LUT R47, R11, 0xff, RZ, 0xc0, !PT ;  /* 0x000000ff0b2f7812 */ /* 0x000fe400078ec0ff */
[----:B------:R-:W-:Y:S02]  /*15c70*/  LOP3.LUT R7, R30, 0xff, RZ, 0xc0, !PT ;  /* 0x000000ff1e077812 */ /* 0x000fe400078ec0ff */
[----:B------:R-:W-:Y:S02]  /*15c80*/  LOP3.LUT R6, R6, 0xff, RZ, 0xc0, !PT ;  /* 0x000000ff06067812 */ /* 0x000fe400078ec0ff */
[----:B------:R-:W-:-:S02]  /*15c90*/  PRMT R55, R24, 0x7604, R47 ;  /* 0x0000760418377816 */ /* 0x000fc4000000002f */
[----:B------:R-:W-:Y:S02]  /*15ca0*/  PRMT R39, R6, 0x7604, R7 ;  /* 0x0000760406277816 */ /* 0x000fe40000000007 */
[----:B------:R-:W-:Y:S02]  /*15cb0*/  SHF.R.U32.HI R40, RZ, 0x10, R31 ;  /* 0x00000010ff287819 */ /* 0x000fe4000001161f */
[----:B------:R-:W-:Y:S02]  /*15cc0*/  SHF.R.U32.HI R38, RZ, 0x10, R30 ;  /* 0x00000010ff267819 */ /* 0x000fe4000001161e */
[----:B------:R-:W-:Y:S02]  /*15cd0*/  LOP3.LUT R40, R40, 0xff, RZ, 0xc0, !PT ;  /* 0x000000ff28287812 */ /* 0x000fe400078ec0ff */
[----:B------:R-:W-:-:S04]  /*15ce0*/  LOP3.LUT R38, R38, 0xff, RZ, 0xc0, !PT ;  /* 0x000000ff26267812 */ /* 0x000fc800078ec0ff */
[----:B------:R-:W-:Y:S02]  /*15cf0*/  PRMT R39, R38, 0x7054, R39 ;  /* 0x0000705426277816 */ /* 0x000fe40000000027 */
[----:B------:R-:W-:-:S04]  /*15d00*/  SHF.R.U32.HI R38, RZ, 0x10, R10 ;  /* 0x00000010ff267819 */ /* 0x000fc8000001160a */
[----:B------:R-:W-:Y:S02]  /*15d10*/  LOP3.LUT R38, R38, 0xff, RZ, 0xc0, !PT ;  /* 0x000000ff26267812 */ /* 0x000fe400078ec0ff */
[----:B---3--:R-:W-:Y:S02]  /*15d20*/  LEA.HI R0, R3, R20, RZ, 0x1c ;  /* 0x0000001403007211 */ /* 0x008fe400078fe0ff */
[----:B------:R-:W-:Y:S02]  /*15d30*/  SHF.R.U32.HI R20, RZ, 0x8, R31 ;  /* 0x00000008ff147819 */ /* 0x000fe4000001161f */
[----:B------:R-:W-:Y:S02]  /*15d40*/  SHF.R.S32.HI R5, RZ, 0x1f, R0 ;  /* 0x0000001fff057819 */ /* 0x000fe40000011400 */
[----:B------:R-:W-:Y:S02]  /*15d50*/  LOP3.LUT R20, R20, 0xff, RZ, 0xc0, !PT ;  /* 0x000000ff14147812 */ /* 0x000fe400078ec0ff */
[----:B------:R-:W-:Y:S01]  /*15d60*/  LEA.HI R4, R5, R0, RZ, 0x2 ;  /* 0x0000000005047211 */ /* 0x000fe200078f10ff */
[----:B------:R-:W-:Y:S01]  /*15d70*/  IMAD.SHL.U32 R5, R0, 0x10, RZ ;  /* 0x0000001000057824 */ /* 0x000fe200078e00ff */
[----:B------:R-:W-:-:S02]  /*15d80*/  PRMT R41, R20, 0x7604, R21 ;  /* 0x0000760414297816 */ /* 0x000fc40000000015 */
[----:B------:R-:W-:Y:S01]  /*15d90*/  SHF.R.U32.HI R20, RZ, 0x8, R10 ;  /* 0x00000008ff147819 */ /* 0x000fe2000001160a */
[----:B------:R-:W-:Y:S01]  /*15da0*/  IMAD.SHL.U32 R4, R4, 0x800, RZ ;  /* 0x0000080004047824 */ /* 0x000fe200078e00ff */
[----:B------:R-:W-:Y:S02]  /*15db0*/  LOP3.LUT R0, R198, 0x30, R5, 0xf8, !PT ;  /* 0x00000030c6007812 */ /* 0x000fe400078ef805 */
[----:B------:R-:W-:Y:S02]  /*15dc0*/  LOP3.LUT R20, R20, 0xff, RZ, 0xc0, !PT ;  /* 0x000000ff14147812 */ /* 0x000fe400078ec0ff */
[----:B------:R-:W-:Y:S02]  /*15dd0*/  LOP3.LUT R0, R0, R199, RZ, 0x3c, !PT ;  /* 0x000000c700007212 */ /* 0x000fe400078e3cff */
[----:B------:R-:W-:Y:S02]  /*15de0*/  LOP3.LUT R5, R4, 0xffffe000, RZ, 0xc0, !PT ;  /* 0xffffe00004057812 */ /* 0x000fe400078ec0ff */
[----:B------:R-:W-:-:S02]  /*15df0*/  PRMT R49, R20, 0x7604, R27 ;  /* 0x0000760414317816 */ /* 0x000fc4000000001b */
[----:B------:R-:W-:Y:S02]  /*15e00*/  IADD3 R21, R0, R200, R5 ;  /* 0x000000c800157210 */ /* 0x000fe40007ffe005 */
[----:B------:R-:W-:Y:S01]  /*15e10*/  SHF.R.U32.HI R0, RZ, 0x8, R9 ;  /* 0x00000008ff007819 */ /* 0x000fe20000011609 */
[----:B----4-:R-:W-:Y:S01]  /*15e20*/  LDS.128 R4, [R59+0x14400] ;  /* 0x014400003b047984 */ /* 0x010fe20000000c00 */
[----:B------:R-:W-:Y:S02]  /*15e30*/  SHF.R.U32.HI R20, RZ, 0x10, R28 ;  /* 0x00000010ff147819 */ /* 0x000fe4000001161c */
[----:B------:R-:W-:Y:S02]  /*15e40*/  LOP3.LUT R0, R0, 0xff, RZ, 0xc0, !PT ;  /* 0x000000ff00007812 */ /* 0x000fe400078ec0ff */
[----:B------:R-:W-:Y:S02]  /*15e50*/  LOP3.LUT R20, R20, 0xff, RZ, 0xc0, !PT ;  /* 0x000000ff14147812 */ /* 0x000fe400078ec0ff */
[----:B------:R-:W-:Y:S01]  /*15e60*/  PRMT R45, R0, 0x7604, R25 ;  /* 0x00007604002d7816 */ /* 0x000fe20000000019 */
[----:B------:R-:W-:Y:S01]  /*15e70*/  IMAD.IADD R0, R16, 0x1, R21 ;  /* 0x0000000110007824 */ /* 0x000fe200078e0215 */
[----:B------:R-:W-:-:S02]  /*15e80*/  SHF.R.U32.HI R21, RZ, 0x10, R29 ;  /* 0x00000010ff157819 */ /* 0x000fc4000001161d */
[----:B------:R-:W-:Y:S02]  /*15e90*/  PRMT R41, R40, 0x7054, R41 ;  /* 0x0000705428297816 */ /* 0x000fe40000000029 */
[----:B------:R-:W0:Y:S01]  /*15ea0*/  LDS.128 R24, [R0+0x14400] ;  /* 0x0144000000187984 */ /* 0x000e220000000c00 */
[----:B------:R-:W-:Y:S02]  /*15eb0*/  LOP3.LUT R21, R21, 0xff, RZ, 0xc0, !PT ;  /* 0x000000ff15157812 */ /* 0x000fe400078ec0ff */
[----:B------:R-:W-:Y:S02]  /*15ec0*/  SHF.R.U32.HI R40, RZ, 0x10, R11 ;  /* 0x00000010ff287819 */ /* 0x000fe4000001160b */
[----:B------:R-:W-:Y:S02]  /*15ed0*/  PRMT R21, R21, 0x7054, R36 ;  /* 0x0000705415157816 */ /* 0x000fe40000000024 */
[----:B------:R-:W-:Y:S02]  /*15ee0*/  SHF.R.U32.HI R36, RZ, 0x10, R9 ;  /* 0x00000010ff247819 */ /* 0x000fe40000011609 */
[----:B------:R-:W-:-:S02]  /*15ef0*/  PRMT R37, R20, 0x7054, R37 ;  /* 0x0000705414257816 */ /* 0x000fc40000000025 */
[----:B------:R-:W-:Y:S02]  /*15f00*/  LOP3.LUT R36, R36, 0xff, RZ, 0xc0, !PT ;  /* 0x000000ff24247812 */ /* 0x000fe400078ec0ff */
[----:B------:R-:W-:Y:S02]  /*15f10*/  SHF.R.U32.HI R20, RZ, 0x10, R8 ;  /* 0x00000010ff147819 */ /* 0x000fe40000011608 */
[----:B------:R-:W-:Y:S02]  /*15f20*/  LOP3.LUT R40, R40, 0xff, RZ, 0xc0, !PT ;  /* 0x000000ff28287812 */ /* 0x000fe400078ec0ff */
[----:B------:R-:W-:Y:S02]  /*15f30*/  PRMT R51, R36, 0x7054, R45 ;  /* 0x0000705424337816 */ /* 0x000fe4000000002d */
[----:B------:R-:W-:Y:S02]  /*15f40*/  LOP3.LUT R20, R20, 0xff, RZ, 0xc0, !PT ;  /* 0x000000ff14147812 */ /* 0x000fe400078ec0ff */
[----:B------:R-:W-:-:S02]  /*15f50*/  PRMT R55, R40, 0x7054, R55 ;  /* 0x0000705428377816 */ /* 0x000fc40000000037 */
[----:B------:R-:W-:Y:S02]  /*15f60*/  LOP3.LUT R51, R51, 0xff000000, R9, 0xf8, !PT ;  /* 0xff00000033337812 */ /* 0x000fe400078ef809 */
[----:B------:R-:W-:Y:S02]  /*15f70*/  LOP3.LUT R21, R21, 0xff000000, R29, 0xf8, !PT ;  /* 0xff00000015157812 */ /* 0x000fe400078ef81d */
[----:B------:R-:W-:Y:S02]  /*15f80*/  PRMT R47, R20, 0x7054, R43 ;  /* 0x00007054142f7816 */ /* 0x000fe4000000002b */
[----:B------:R-:W-:Y:S02]  /*15f90*/  PRMT R53, R38, 0x7054, R49 ;  /* 0x0000705426357816 */ /* 0x000fe40000000031 */
[----:B------:R-:W-:Y:S02]  /*15fa0*/  LOP3.LUT R55, R55, 0xff000000, R11, 0xf8, !PT ;  /* 0xff00000037377812 */ /* 0x000fe400078ef80b */
[----:B------:R-:W-:-:S02]  /*15fb0*/  LOP3.LUT R20, R39, 0xff000000, R30, 0xf8, !PT ;  /* 0xff00000027147812 */ /* 0x000fc400078ef81e */
[----:B------:R-:W-:Y:S02]  /*15fc0*/  F2FP.F16.E4M3.UNPACK_B R46, R51 ;  /* 0x00000033ff2e723e */ /* 0x000fe400020006ff */
[----:B------:R-:W-:Y:S02]  /*15fd0*/  F2FP.F16.E4M3.UNPACK_B R30, R21 ;  /* 0x00000015ff1e723e */ /* 0x000fe400020006ff */
[----:B------:R-:W-:Y:S01]  /*15fe0*/  LOP3.LUT R49, R47, 0xff000000, R8, 0xf8, !PT ;  /* 0xff0000002f317812 */ /* 0x000fe200078ef808 */
[----:B------:R-:W-:Y:S01]  /*15ff0*/  HADD2.F32 R48, -RZ, R46.H0_H0 ;  /* 0x2000002eff307230 */ /* 0x000fe20000004100 */
[----:B0-----:R-:W-:Y:S01]  /*16000*/  F2FP.F16.E4M3.UNPACK_B R11, R25 ;  /* 0x00000019ff0b723e */ /* 0x001fe200020006ff */
[----:B------:R-:W-:Y:S01]  /*16010*/  HADD2.F32 R42, -RZ, R30.H0_H0 ;  /* 0x2000001eff2a7230 */ /* 0x000fe20000004100 */
[----:B------:R-:W-:Y:S01]  /*16020*/  LOP3.LUT R45, R37, 0xff000000, R28, 0xf8, !PT ;  /* 0xff000000252d7812 */ /* 0x000fe200078ef81c */
[----:B------:R-:W-:Y:S01]  /*16030*/  HADD2.F32 R46, -RZ, R46.H1_H1 ;  /* 0x3000002eff2e7230 */ /* 0x000fe20000004100 */
[----:B------:R-:W-:Y:S01]  /*16040*/  LOP3.LUT R8, R53, 0xff000000, R10, 0xf8, !PT ;  /* 0xff00000035087812 */ /* 0x000fe200078ef80a */
[----:B------:R-:W-:Y:S01]  /*16050*/  HADD2.F32 R30, -RZ, R30.H1_H1 ;  /* 0x3000001eff1e7230 */ /* 0x000fe20000004100 */
[----:B------:R-:W-:-:S02]  /*16060*/  F2FP.F16.E4M3.UNPACK_B R10, R5 ;  /* 0x00000005ff0a723e */ /* 0x000fc400020006ff */
[----:B------:R-:W-:Y:S01]  /*16070*/  F2FP.F16.E4M3.UNPACK_B R28, R5.H1 ;  /* 0x00000005ff1c723e */ /* 0x000fe200030006ff */
[--C-:B------:R-:W-:Y:S01]  /*16080*/  HADD2.F32 R5, -RZ, R11.reuse.H0_H0 ;  /* 0x2000000bff057230 */ /* 0x100fe20000004100 */
[----:B------:R-:W-:Y:S01]  /*16090*/  LOP3.LUT R43, R41, 0xff000000, R31, 0xf8, !PT ;  /* 0xff000000292b7812 */ /* 0x000fe200078ef81f */
[--C-:B------:R-:W-:Y:S01]  /*160a0*/  HADD2.F32 R9, -RZ, R10.reuse.H0_H0 ;  /* 0x2000000aff097230 */ /* 0x100fe20000004100 */
[-C--:B------:R-:W-:Y:S01]  /*160b0*/  F2FP.F16.E4M3.UNPACK_B R39, R24.reuse ;  /* 0x00000018ff27723e */ /* 0x080fe200020006ff */
[----:B------:R-:W-:Y:S01]  /*160c0*/  HADD2.F32 R11, -RZ, R11.H1_H1 ;  /* 0x3000000bff0b7230 */ /* 0x000fe20000004100 */
[----:B------:R-:W-:Y:S01]  /*160d0*/  F2FP.F16.E4M3.UNPACK_B R40, R24.H1 ;  /* 0x00000018ff28723e */ /* 0x000fe200030006ff */
[C---:B------:R-:W-:Y:S01]  /*160e0*/  FMUL.FTZ R24, R5.reuse, R48 ;  /* 0x0000003005187220 */ /* 0x040fe20000410000 */
[-C--:B------:R-:W-:Y:S02]  /*160f0*/  F2FP.F16.E4M3.UNPACK_B R38, R27.reuse ;  /* 0x0000001bff26723e */ /* 0x080fe400020006ff */
[----:B------:R-:W-:Y:S01]  /*16100*/  F2FP.F16.E4M3.UNPACK_B R41, R27.H1 ;  /* 0x0000001bff29723e */ /* 0x000fe200030006ff */
[-C--:B------:R-:W-:Y:S01]  /*16110*/  FMUL.FTZ R27, R5, R42.reuse ;  /* 0x0000002a051b7220 */ /* 0x080fe20000410000 */
[----:B------:R-:W-:Y:S01]  /*16120*/  FFMA.FTZ R5, R9, R42, -R24 ;  /* 0x0000002a09057223 */ /* 0x000fe20000010818 */
[----:B------:R-:W-:Y:S01]  /*16130*/  F2FP.F16.E4M3.UNPACK_B R25, R25.H1 ;  /* 0x00000019ff19723e */ /* 0x000fe200030006ff */
[----:B------:R-:W-:-:S02]  /*16140*/  HADD2.F32 R24, -RZ, R10.H1_H1 ;  /* 0x3000000aff187230 */ /* 0x000fc40000004100 */
[----:B------:R-:W-:Y:S01]  /*16150*/  FFMA.FTZ R9, R9, R48, R27 ;  /* 0x0000003009097223 */ /* 0x000fe2000001001b */
[----:B------:R-:W-:Y:S01]  /*16160*/  F2FP.F16.E4M3.UNPACK_B R51, R51.H1 ;  /* 0x00000033ff33723e */ /* 0x000fe200030006ff */
[C---:B------:R-:W-:Y:S01]  /*16170*/  FMUL.FTZ R53, R11.reuse, R46 ;  /* 0x0000002e0b357220 */ /* 0x040fe20000410000 */
[----:B------:R-:W-:Y:S01]  /*16180*/  F2FP.F16.E4M3.UNPACK_B R27, R21.H1 ;  /* 0x00000015ff1b723e */ /* 0x000fe200030006ff */
        /* <DEDUP_REMOVED lines=10> */
[C---:B------:R-:W-:Y:S01]  /*16230*/  FFMA.FTZ R10, R24.reuse, R30, -R53 ;  /* 0x0000001e180a7223 */ /* 0x040fe20000010835 */
[----:B------:R-:W-:Y:S01]  /*16240*/  FFMA.FTZ R24, R24, R46, R11 ;  /* 0x0000002e18187223 */ /* 0x000fe2000001000b */
[C---:B------:R-:W-:Y:S01]  /*16250*/  FFMA.FTZ R11, R21.reuse, R42, -R48 ;  /* 0x0000002a150b7223 */ /* 0x040fe20000010830 */
[----:B------:R-:W-:Y:S01]  /*16260*/  F2FP.F16.E4M3.UNPACK_B R48, R55 ;  /* 0x00000037ff30723e */ /* 0x000fe200020006ff */
[----:B------:R-:W-:Y:S01]  /*16270*/  FFMA.FTZ R21, R21, R47, R50 ;  /* 0x0000002f15157223 */ /* 0x000fe20000010032 */
[----:B------:R-:W-:Y:S01]  /*16280*/  F2FP.F16.E4M3.UNPACK_B R46, R43 ;  /* 0x0000002bff2e723e */ /* 0x000fe200020006ff */
[----:B------:R-:W-:Y:S01]  /*16290*/  HADD2.F32 R30, -RZ, R28.H1_H1 ;  /* 0x3000001cff1e7230 */ /* 0x000fe20000004100 */
[----:B------:R-:W-:Y:S01]  /*162a0*/  F2FP.F16.E4M3.UNPACK_B R55, R55.H1 ;  /* 0x00000037ff37723e */ /* 0x000fe200030006ff */
[----:B------:R-:W-:Y:S01]  /*162b0*/  HADD2.F32 R25, -RZ, R25.H1_H1 ;  /* 0x30000019ff197230 */ /* 0x000fe20000004100 */
[-C--:B------:R-:W-:Y:S01]  /*162c0*/  F2FP.F16.E4M3.UNPACK_B R31, R4.reuse.H1 ;  /* 0x00000004ff1f723e */ /* 0x080fe200030006ff */
[----:B------:R-:W-:Y:S01]  /*162d0*/  HADD2.F32 R50, -RZ, R48.H0_H0 ;  /* 0x20000030ff327230 */ /* 0x000fe20000004100 */
[----:B------:R-:W-:Y:S01]  /*162e0*/  F2FP.F16.E4M3.UNPACK_B R29, R4 ;  /* 0x00000004ff1d723e */ /* 0x000fe200020006ff */
[----:B------:R-:W-:-:S02]  /*162f0*/  HADD2.F32 R28, -RZ, R38.H0_H0 ;  /* 0x20000026ff1c7230 */ /* 0x000fc40000004100 */
[C---:B------:R-:W-:Y:S01]  /*16300*/  FMUL.FTZ R53, R25.reuse, R51 ;  /* 0x0000003319357220 */ /* 0x040fe20000410000 */
[----:B------:R-:W-:Y:S01]  /*16310*/  HADD2.F32 R42, -RZ, R27.H1_H1 ;  /* 0x3000001bff2a7230 */ /* 0x000fe20000004100 */
[----:B------:R-:W-:Y:S01]  /*16320*/  F2FP.F16.E4M3.UNPACK_B R4, R6 ;  /* 0x00000006ff04723e */ /* 0x000fe200020006ff */
[----:B------:R-:W-:Y:S02]  /*16330*/  HADD2.F32 R47, -RZ, R46.H0_H0 ;  /* 0x2000002eff2f7230 */ /* 0x000fe40000004100 */
[C---:B------:R-:W-:Y:S01]  /*16340*/  FMUL.FTZ R54, R28.reuse, R50 ;  /* 0x000000321c367220 */ /* 0x040fe20000410000 */
[--C-:B------:R-:W-:Y:S02]  /*16350*/  HADD2.F32 R27, -RZ, R36.reuse.H0_H0 ;  /* 0x20000024ff1b7230 */ /* 0x100fe40000004100 */
[-C--:B------:R-:W-:Y:S01]  /*16360*/  FMUL.FTZ R52, R25, R42.reuse ;  /* 0x0000002a19347220 */ /* 0x080fe20000410000 */
[----:B------:R-:W-:Y:S02]  /*16370*/  HADD2.F32 R36, -RZ, R36.H1_H1 ;  /* 0x30000024ff247230 */ /* 0x000fe40000004100 */
[-C--:B------:R-:W-:Y:S01]  /*16380*/  FMUL.FTZ R57, R28, R47.reuse ;  /* 0x0000002f1c397220 */ /* 0x080fe20000410000 */
[C---:B------:R-:W-:Y:S01]  /*16390*/  FFMA.FTZ R28, R30.reuse, R42, -R53 ;  /* 0x0000002a1e1c7223 */ /* 0x040fe20000010835 */
[----:B------:R-:W-:Y:S01]  /*163a0*/  FFMA.FTZ R25, R27, R47, -R54 ;  /* 0x0000002f1b197223 */ /* 0x000fe20000010836 */
[----:B------:R-:W-:Y:S01]  /*163b0*/  FFMA.FTZ R30, R30, R51, R52 ;  /* 0x000000331e1e7223 */ /* 0x000fe20000010034 */
[----:B------:R-:W-:Y:S01]  /*163c0*/  HADD2.F32 R47, -RZ, R46.H1_H1 ;  /* 0x3000002eff2f7230 */ /* 0x000fe20000004100 */
[----:B------:R-:W-:Y:S01]  /*163d0*/  F2FP.F16.E4M3.UNPACK_B R46, R43.H1 ;  /* 0x0000002bff2e723e */ /* 0x000fe200030006ff */
[----:B------:R-:W-:-:S02]  /*163e0*/  HADD2.F32 R51, -RZ, R48.H1_H1 ;  /* 0x30000030ff337230 */ /* 0x000fc40000004100 */
[----:B------:R-:W-:Y:S01]  /*163f0*/  FFMA.FTZ R27, R27, R50, R57 ;  /* 0x000000321b1b7223 */ /* 0x000fe20000010039 */
[----:B------:R-:W-:Y:S01]  /*16400*/  HADD2.F32 R42, -RZ, R38.H1_H1 ;  /* 0x30000026ff2a7230 */ /* 0x000fe20000004100 */
[----:B------:R-:W-:Y:S01]  /*16410*/  F2FP.F16.E4M3.UNPACK_B R7, R6.H1 ;  /* 0x00000006ff07723e */ /* 0x000fe200030006ff */
        /* <DEDUP_REMOVED lines=8> */
[C---:B------:R-:W-:Y:S01]  /*164a0*/  FFMA.FTZ R54, R36.reuse, R47, -R53 ;  /* 0x0000002f24367223 */ /* 0x040fe20000010835 */
[-C--:B------:R-:W-:Y:S01]  /*164b0*/  FMUL.FTZ R43, R43, R48.reuse ;  /* 0x000000302b2b7220 */ /* 0x080fe20000410000 */
[----:B------:R-:W-:Y:S01]  /*164c0*/  FFMA.FTZ R56, R36, R51, R42 ;  /* 0x0000003324387223 */ /* 0x000fe2000001002a */
[----:B------:R-:W-:Y:S01]  /*164d0*/  F2FP.F16.E4M3.UNPACK_B R47, R49.H1 ;  /* 0x00000031ff2f723e */ /* 0x000fe200030006ff */
[C---:B------:R-:W-:Y:S01]  /*164e0*/  FFMA.FTZ R57, R38.reuse, R48, -R57 ;  /* 0x0000003026397223 */ /* 0x040fe20000010839 */
[----:B------:R-:W-:Y:S01]  /*164f0*/  F2FP.F16.E4M3.UNPACK_B R42, R45.H1 ;  /* 0x0000002dff2a723e */ /* 0x000fe200030006ff */
[----:B------:R-:W-:Y:S01]  /*16500*/  FFMA.FTZ R58, R38, R50, R43 ;  /* 0x00000032263a7223 */ /* 0x000fe2000001002b */
[----:B------:R-:W-:Y:S01]  /*16510*/  HADD2.F32 R46, -RZ, R46.H1_H1 ;  /* 0x3000002eff2e7230 */ /* 0x000fe20000004100 */
[----:B------:R-:W-:Y:S01]  /*16520*/  F2FP.F16.E4M3.UNPACK_B R49, R49 ;  /* 0x00000031ff31723e */ /* 0x000fe200020006ff */
[----:B------:R-:W-:Y:S01]  /*16530*/  HADD2.F32 R48, -RZ, R55.H1_H1 ;  /* 0x30000037ff307230 */ /* 0x000fe20000004100 */
[----:B------:R-:W-:Y:S01]  /*16540*/  F2FP.F16.E4M3.UNPACK_B R45, R45 ;  /* 0x0000002dff2d723e */ /* 0x000fe200020006ff */
[----:B------:R-:W-:Y:S01]  /*16550*/  HADD2.F32 R41, -RZ, R41.H1_H1 ;  /* 0x30000029ff297230 */ /* 0x000fe20000004100 */
[----:B------:R-:W-:Y:S01]  /*16560*/  F2FP.F16.E4M3.UNPACK_B R26, R26.H1 ;  /* 0x0000001aff1a723e */ /* 0x000fe200030006ff */
[----:B------:R-:W-:Y:S01]  /*16570*/  HADD2.F32 R51, -RZ, R47.H0_H0 ;  /* 0x2000002fff337230 */ /* 0x000fe20000004100 */
[----:B------:R-:W-:Y:S01]  /*16580*/  F2FP.SATFINITE.E4M3.F32.PACK_AB_MERGE_C R11, R28, R11, RZ ;  /* 0x0000000b1c0b723e */ /* 0x000fe200048070ff */
[----:B------:R-:W-:-:S02]  /*16590*/  HADD2.F32 R38, -RZ, R40.H0_H0 ;  /* 0x20000028ff267230 */ /* 0x000fc40000004100 */
[C---:B------:R-:W-:Y:S01]  /*165a0*/  FMUL.FTZ R50, R41.reuse, R48 ;  /* 0x0000003029327220 */ /* 0x040fe20000410000 */
[----:B------:R-:W-:Y:S02]  /*165b0*/  HADD2.F32 R43, -RZ, R42.H0_H0 ;  /* 0x2000002aff2b7230 */ /* 0x000fe40000004100 */
[----:B------:R-:W-:Y:S01]  /*165c0*/  FMUL.FTZ R53, R41, R46 ;  /* 0x0000002e29357220 */ /* 0x000fe20000410000 */
[----:B------:R-:W-:Y:S02]  /*165d0*/  HADD2.F32 R37, -RZ, R37.H1_H1 ;  /* 0x30000025ff257230 */ /* 0x000fe40000004100 */
[C---:B------:R-:W-:Y:S01]  /*165e0*/  FMUL.FTZ R41, R38.reuse, R51 ;  /* 0x0000003326297220 */ /* 0x040fe20000410000 */
[----:B------:R-:W-:Y:S02]  /*165f0*/  HADD2.F32 R36, -RZ, R31.H0_H0 ;  /* 0x2000001fff247230 */ /* 0x000fe40000004100 */
        /* <DEDUP_REMOVED lines=12> */
[----:B------:R-:W-:Y:S01]  /*166c0*/  F2FP.F16.E4M3.UNPACK_B R41, R8.H1 ;  /* 0x00000008ff29723e */ /* 0x000fe200030006ff */
[----:B------:R-:W-:-:S02]  /*166d0*/  HADD2.F32 R36, -RZ, R39.H0_H0 ;  /* 0x20000027ff247230 */ /* 0x000fc40000004100 */
[C---:B------:R-:W-:Y:S01]  /*166e0*/  FFMA.FTZ R53, R31.reuse, R42, -R46 ;  /* 0x0000002a1f357223 */ /* 0x040fe2000001082e */
[----:B------:R-:W-:Y:S02]  /*166f0*/  HADD2.F32 R37, -RZ, R45.H0_H0 ;  /* 0x2000002dff257230 */ /* 0x000fe40000004100 */
[----:B------:R-:W-:Y:S01]  /*16700*/  FFMA.FTZ R52, R31, R47, R40 ;  /* 0x0000002f1f347223 */ /* 0x000fe20000010028 */
        /* <DEDUP_REMOVED lines=24> */
[----:B------:R-:W-:Y:S01]  /*16890*/  HADD2.F32 R37, -RZ, R37.H1_H1 ;  /* 0x30000025ff257230 */ /* 0x000fe20000004100 */
[----:B------:R-:W-:Y:S01]  /*168a0*/  F2FP.F16.E4M3.UNPACK_B R8, R8 ;  /* 0x00000008ff08723e */ /* 0x000fe200020006ff */
[----:B------:R-:W-:-:S02]  /*168b0*/  HADD2.F32 R7, -RZ, R7.H1_H1 ;  /* 0x30000007ff077230 */ /* 0x000fc40000004100 */
[C---:B------:R-:W-:Y:S01]  /*168c0*/  FMUL.FTZ R36, R26.reuse, R41 ;  /* 0x000000291a247220 */ /* 0x040fe20000410000 */
[----:B------:R-:W-:Y:S01]  /*168d0*/  FFMA.FTZ R48, R29, R38, R48 ;  /* 0x000000261d307223 */ /* 0x000fe20000010030 */
[-C--:B------:R-:W-:Y:S01]  /*168e0*/  FMUL.FTZ R26, R26, R37.reuse ;  /* 0x000000251a1a7220 */ /* 0x080fe20000410000 */
[----:B------:R-:W-:Y:S02]  /*168f0*/  HADD2.F32 R29, -RZ, R20.H1_H1 ;  /* 0x30000014ff1d7230 */ /* 0x000fe40000004100 */
[C---:B------:R-:W-:Y:S01]  /*16900*/  FFMA.FTZ R45, R7.reuse, R37, -R36 ;  /* 0x00000025072d7223 */ /* 0x040fe20000010824 */
[----:B------:R-:W-:Y:S02]  /*16910*/  HADD2.F32 R31, -RZ, R8.H1_H1 ;  /* 0x30000008ff1f7230 */ /* 0x000fe40000004100 */
[----:B------:R-:W-:Y:S01]  /*16920*/  FFMA.FTZ R47, R7, R41, R26 ;  /* 0x00000029072f7223 */ /* 0x000fe2000001001a */
[----:B------:R-:W-:Y:S01]  /*16930*/  HADD2.F32 R26, -RZ, R20.H0_H0 ;  /* 0x20000014ff1a7230 */ /* 0x000fe20000004100 */
[----:B------:R-:W-:Y:S01]  /*16940*/  F2FP.SATFINITE.E4M3.F32.PACK_AB_MERGE_C R21, R30, R21, RZ ;  /* 0x000000151e15723e */ /* 0x000fe200048070ff */
[----:B------:R-:W-:Y:S01]  /*16950*/  HADD2.F32 R20, -RZ, R8.H0_H0 ;  /* 0x20000008ff147230 */ /* 0x000fe20000004100 */
[----:B------:R-:W-:Y:S01]  /*16960*/  F2FP.SATFINITE.E4M3.F32.PACK_AB_MERGE_C R40, R45, R40, RZ ;  /* 0x000000282d28723e */ /* 0x000fe200048070ff */
[--C-:B------:R-:W-:Y:S01]  /*16970*/  HADD2.F32 R7, -RZ, R6.reuse.H0_H0 ;  /* 0x20000006ff077230 */ /* 0x100fe20000004100 */
[----:B------:R-:W-:Y:S01]  /*16980*/  F2FP.SATFINITE.E4M3.F32.PACK_AB_MERGE_C R55, R55, R58, RZ ;  /* 0x0000003a3737723e */ /* 0x000fe200048070ff */
[----:B------:R-:W-:Y:S01]  /*16990*/  HADD2.F32 R8, -RZ, R6.H1_H1 ;  /* 0x30000006ff087230 */ /* 0x000fe20000004100 */
[----:B------:R-:W-:Y:S01]  /*169a0*/  F2FP.SATFINITE.E4M3.F32.PACK_AB_MERGE_C R47, R47, R48, RZ ;  /* 0x000000302f2f723e */ /* 0x000fe200048070ff */
[----:B------:R-:W-:-:S02]  /*169b0*/  HADD2.F32 R6, -RZ, R4.H0_H0 ;  /* 0x20000004ff067230 */ /* 0x000fc40000004100 */
[C---:B------:R-:W-:Y:S01]  /*169c0*/  FMUL.FTZ R37, R7.reuse, R20 ;  /* 0x0000001407257220 */ /* 0x040fe20000410000 */
[----:B------:R-:W-:Y:S02]  /*169d0*/  HADD2.F32 R4, -RZ, R4.H1_H1 ;  /* 0x30000004ff047230 */ /* 0x000fe40000004100 */
[-C--:B------:R-:W-:Y:S01]  /*169e0*/  FMUL.FTZ R7, R7, R26.reuse ;  /* 0x0000001a07077220 */ /* 0x080fe20000410000 */
        /* <DEDUP_REMOVED lines=14> */
[----:B------:R-:W-:Y:S01]  /*16ad0*/  F2FP.SATFINITE.E4M3.F32.PACK_AB_MERGE_C R11, R56, R27, R55 ;  /* 0x0000001b380b723e */ /* 0x000fe20004807037 */
[----:B------:R3:W-:Y:S01]  /*16ae0*/  STS.128 [R59+0x14400], R4 ;  /* 0x014400043b007388 */ /* 0x0007e20000000c00 */
[----:B------:R-:W-:Y:S02]  /*16af0*/  F2FP.SATFINITE.E4M3.F32.PACK_AB_MERGE_C R8, R43, R46, R8 ;  /* 0x0000002e2b08723e */ /* 0x000fe40004807008 */
[----:B------:R-:W-:-:S05]  /*16b00*/  F2FP.SATFINITE.E4M3.F32.PACK_AB_MERGE_C R10, R31, R20, R47 ;  /* 0x000000141f0a723e */ /* 0x000fca000480702f */
[----:B------:R3:W-:Y:S02]  /*16b10*/  STS.128 [R0+0x14400], R8 ;  /* 0x0144000800007388 */ /* 0x0007e40000000c00 */
.L_x_2443:
[----:B------:R-:W-:Y:S05]  /*16b20*/  BSYNC B1 ;  /* 0x0000000000017941 */ /* 0x000fea0003800000 */
.L_x_2442:
[----:B------:R-:W-:Y:S05]  /*16b30*/  @P2 BRA `(.L_x_2424) ;  /* 0x0000000c00e02947 */ /* 0x000fea0003800000 */
[----:B-1-3--:R-:W3:Y:S04]  /*16b40*/  LDL R0, [R1+0x18] ;  /* 0x0000180001007983 */ /* 0x00aee80000100800 */
[----:B0-----:R-:W4:Y:S01]  /*16b50*/  LDL R47, [R1+0x5c] ;  /* 0x00005c00012f7983 */ /* 0x001f220000100800 */
        /* <DEDUP_REMOVED lines=24> */
[----:B------:R-:W-:Y:S01]  /*16ce0*/  LOP3.LUT R27, R14, 0xff, RZ, 0xc0, !PT ;  /* 0x000000ff0e1b7812 */ /* 0x000fe200078ec0ff */
[----:B------:R-:W-:Y:S01]  /*16cf0*/  IMAD.U32 R31, R31, 0x10000, RZ ;  /* 0x000100001f1f7824 */ /* 0x000fe200078e00ff */
[----:B------:R-:W-:Y:S02]  /*16d00*/  LOP3.LUT R28, R28, 0xff, RZ, 0xc0, !PT ;  /* 0x000000ff1c1c7812 */ /* 0x000fe400078ec0ff */
[----:B------:R-:W-:Y:S02]  /*16d10*/  SHF.R.U32.HI R39, RZ, 0x10, R15 ;  /* 0x00000010ff277819 */ /* 0x000fe4000001160f */
[----:B------:R-:W-:-:S02]  /*16d20*/  PRMT R37, R28, 0x7604, R27 ;  /* 0x000076041c257816 */ /* 0x000fc4000000001b */
[----:B------:R-:W-:Y:S01]  /*16d30*/  SHF.R.U32.HI R27, RZ, 0x10, R35 ;  /* 0x00000010ff1b7819 */ /* 0x000fe20000011623 */
[----:B------:R-:W-:Y:S01]  /*16d40*/  IMAD.U32 R39, R39, 0x10000, RZ ;  /* 0x0001000027277824 */ /* 0x000fe200078e00ff */
[----:B------:R-:W-:Y:S02]  /*16d50*/  LOP3.LUT R25, R25, 0xff0000, R34, 0xf8, !PT ;  /* 0x00ff000019197812 */ /* 0x000fe400078ef822 */
[--C-:B------:R-:W-:Y:S01]  /*16d60*/  LOP3.LUT R29, R29, 0xff0000, R12.reuse, 0xf8, !PT ;  /* 0x00ff00001d1d7812 */ /* 0x100fe200078ef80c */
[----:B------:R-:W-:Y:S01]  /*16d70*/  IMAD.U32 R27, R27, 0x10000, RZ ;  /* 0x000100001b1b7824 */ /* 0x000fe200078e00ff */
[----:B------:R-:W-:Y:S02]  /*16d80*/  LOP3.LUT R41, R30, 0xff0000, R39, 0xf8, !PT ;  /* 0x00ff00001e297812 */ /* 0x000fe400078ef827 */
[----:B------:R-:W-:Y:S02]  /*16d90*/  LOP3.LUT R39, R29, 0xff000000, R12, 0xf8, !PT ;  /* 0xff0000001d277812 */ /* 0x000fe400078ef80c */
[----:B------:R-:W-:-:S02]  /*16da0*/  LOP3.LUT R41, R41, 0xff000000, R15, 0xf8, !PT ;  /* 0xff00000029297812 */ /* 0x000fc400078ef80f */
[----:B---3--:R-:W-:Y:S02]  /*16db0*/  LEA.HI R3, R3, R0, RZ, 0x1c ;  /* 0x0000000003037211 */ /* 0x008fe400078fe0ff */
[----:B------:R-:W-:-:S04]  /*16dc0*/  LOP3.LUT R0, R32, 0xff, RZ, 0xc0, !PT ;  /* 0x000000ff20007812 */ /* 0x000fc800078ec0ff */
[----:B--2---:R-:W-:Y:S02]  /*16dd0*/  PRMT R21, R5, 0x7604, R0 ;  /* 0x0000760405157816 */ /* 0x004fe40000000000 */
[----:B------:R-:W-:Y:S02]  /*16de0*/  SHF.R.S32.HI R0, RZ, 0x1f, R3 ;  /* 0x0000001fff007819 */ /* 0x000fe40000011403 */
[----:B------:R-:W-:Y:S02]  /*16df0*/  LOP3.LUT R5, R35, 0xff, RZ, 0xc0, !PT ;  /* 0x000000ff23057812 */ /* 0x000fe400078ec0ff */
[----:B------:R-:W-:Y:S01]  /*16e00*/  LEA.HI R4, R0, R3, RZ, 0x2 ;  /* 0x0000000300047211 */ /* 0x000fe200078f10ff */
[----:B------:R-:W-:Y:S01]  /*16e10*/  IMAD.SHL.U32 R3, R3, 0x10, RZ ;  /* 0x0000001003037824 */ /* 0x000fe200078e00ff */
[----:B------:R-:W-:Y:S02]  /*16e20*/  PRMT R24, R6, 0x7604, R5 ;  /* 0x0000760406187816 */ /* 0x000fe40000000005 */
[----:B------:R-:W-:Y:S01]  /*16e30*/  LOP3.LUT R21, R21, 0xff0000, R32, 0xf8, !PT ;  /* 0x00ff000015157812 */ /* 0x000fe200078ef820 */
[----:B------:R-:W-:Y:S01]  /*16e40*/  IMAD.SHL.U32 R4, R4, 0x800, RZ ;  /* 0x0000080004047824 */ /* 0x000fe200078e00ff */
[----:B------:R-:W-:-:S02]  /*16e50*/  LOP3.LUT R0, R198, 0x30, R3, 0xf8, !PT ;  /* 0x00000030c6007812 */ /* 0x000fc400078ef803 */
[----:B------:R-:W-:Y:S02]  /*16e60*/  LOP3.LUT R36, R21, 0xff000000, R32, 0xf8, !PT ;  /* 0xff00000015247812 */ /* 0x000fe400078ef820 */
[----:B------:R-:W-:Y:S02]  /*16e70*/  LOP3.LUT R0, R0, R199, RZ, 0x3c, !PT ;  /* 0x000000c700007212 */ /* 0x000fe400078e3cff */
[----:B------:R-:W-:Y:S02]  /*16e80*/  LOP3.LUT R3, R4, 0xffffe000, RZ, 0xc0, !PT ;  /* 0xffffe00004037812 */ /* 0x000fe400078ec0ff */
[----:B----4-:R-:W0:Y:S01]  /*16e90*/  LDS.128 R4, [R47+0x14400] ;  /* 0x014400002f047984 */ /* 0x010e220000000c00 */
[----:B------:R-:W-:Y:S02]  /*16ea0*/  LOP3.LUT R21, R37, 0xff0000, R14, 0xf8, !PT ;  /* 0x00ff000025157812 */ /* 0x000fe400078ef80e */
[----:B------:R-:W-:Y:S02]  /*16eb0*/  IADD3 R3, R0, R200, R3 ;  /* 0x000000c800037210 */ /* 0x000fe40007ffe003 */
[----:B------:R-:W-:-:S02]  /*16ec0*/  LOP3.LUT R27, R24, 0xff0000, R27, 0xf8, !PT ;  /* 0x00ff0000181b7812 */ /* 0x000fc400078ef81b */
[----:B------:R-:W-:Y:S02]  /*16ed0*/  IADD3 R0, R16, R3, RZ ;  /* 0x0000000310007210 */ /* 0x000fe40007ffe0ff */
[----:B------:R-:W-:Y:S02]  /*16ee0*/  LOP3.LUT R3, R8, 0xff, RZ, 0xc0, !PT ;  /* 0x000000ff08037812 */ /* 0x000fe400078ec0ff */
[----:B------:R-:W-:Y:S01]  /*16ef0*/  LOP3.LUT R35, R27, 0xff000000, R35, 0xf8, !PT ;  /* 0xff0000001b237812 */ /* 0x000fe200078ef823 */
[----:B------:R-:W1:Y:S01]  /*16f00*/  LDS.128 R8, [R0+0x14400] ;  /* 0x0144000000087984 */ /* 0x000e620000000c00 */
[----:B------:R-:W-:Y:S02]  /*16f10*/  PRMT R26, R3, 0x7604, R26 ;  /* 0x00007604031a7816 */ /* 0x000fe4000000001a */
[----:B------:R-:W-:Y:S02]  /*16f20*/  SHF.R.U32.HI R3, RZ, 0x10, R33 ;  /* 0x00000010ff037819 */ /* 0x000fe40000011621 */
[----:B------:R-:W-:-:S02]  /*16f30*/  LOP3.LUT R31, R26, 0xff0000, R31, 0xf8, !PT ;  /* 0x00ff00001a1f7812 */ /* 0x000fc400078ef81f */
[----:B------:R-:W-:Y:S01]  /*16f40*/  LOP3.LUT R12, R21, 0xff000000, R14, 0xf8, !PT ;  /* 0xff000000150c7812 */ /* 0x000fe200078ef80e */
[----:B------:R-:W-:Y:S01]  /*16f50*/  IMAD.U32 R3, R3, 0x10000, RZ ;  /* 0x0001000003037824 */ /* 0x000fe200078e00ff */
[----:B------:R-:W-:-:S04]  /*16f60*/  LOP3.LUT R37, R31, 0xff000000, R13, 0xf8, !PT ;  /* 0xff0000001f257812 */ /* 0x000fc800078ef80d */
[----:B------:R-:W-:Y:S02]  /*16f70*/  LOP3.LUT R3, R20, 0xff0000, R3, 0xf8, !PT ;  /* 0x00ff000014037812 */ /* 0x000fe400078ef803 */
[----:B------:R-:W-:Y:S02]  /*16f80*/  F2FP.F16.E4M3.UNPACK_B R40, R37 ;  /* 0x00000025ff28723e */ /* 0x000fe400020006ff */
[----:B------:R-:W-:Y:S02]  /*16f90*/  LOP3.LUT R33, R3, 0xff000000, R33, 0xf8, !PT ;  /* 0xff00000003217812 */ /* 0x000fe400078ef821 */
[----:B------:R-:W-:Y:S01]  /*16fa0*/  LOP3.LUT R3, R25, 0xff000000, R34, 0xf8, !PT ;  /* 0xff00000019037812 */ /* 0x000fe200078ef822 */
[--C-:B------:R-:W-:Y:S01]  /*16fb0*/  HADD2.F32 R42, -RZ, R40.reuse.H0_H0 ;  /* 0x20000028ff2a7230 */ /* 0x100fe20000004100 */
[----:B------:R-:W-:Y:S01]  /*16fc0*/  F2FP.F16.E4M3.UNPACK_B R34, R33 ;  /* 0x00000021ff22723e */ /* 0x000fe200020006ff */
[----:B------:R-:W-:Y:S01]  /*16fd0*/  HADD2.F32 R40, -RZ, R40.H1_H1 ;  /* 0x30000028ff287230 */ /* 0x000fe20000004100 */
[----:B------:R-:W-:-:S02]  /*16fe0*/  F2FP.F16.E4M3.UNPACK_B R37, R37.H1 ;  /* 0x00000025ff25723e */ /* 0x000fc400030006ff */
[----:B------:R-:W-:Y:S01]  /*16ff0*/  F2FP.F16.E4M3.UNPACK_B R33, R33.H1 ;  /* 0x00000021ff21723e */ /* 0x000fe200030006ff */
[--C-:B------:R-:W-:Y:S01]  /*17000*/  HADD2.F32 R38, -RZ, R34.reuse.H0_H0 ;  /* 0x20000022ff267230 */ /* 0x100fe20000004100 */
[-C--:B0-----:R-:W-:Y:S01]  /*17010*/  F2FP.F16.E4M3.UNPACK_B R13, R5.reuse ;  /* 0x00000005ff0d723e */ /* 0x081fe200020006ff */
[----:B------:R-:W-:Y:S01]  /*17020*/  HADD2.F32 R34, -RZ, R34.H1_H1 ;  /* 0x30000022ff227230 */ /* 0x000fe20000004100 */
[----:B------:R-:W-:Y:S02]  /*17030*/  F2FP.F16.E4M3.UNPACK_B R20, R5.H1 ;  /* 0x00000005ff14723e */ /* 0x000fe400030006ff */
[-C--:B------:R-:W-:Y:S01]  /*17040*/  F2FP.F16.E4M3.UNPACK_B R24, R7.reuse ;  /* 0x00000007ff18723e */ /* 0x080fe200020006ff */
[--C-:B------:R-:W-:Y:S01]  /*17050*/  HADD2.F32 R21, -RZ, R13.reuse.H0_H0 ;  /* 0x2000000dff157230 */ /* 0x100fe20000004100 */
[----:B------:R-:W-:Y:S01]  /*17060*/  F2FP.F16.E4M3.UNPACK_B R25, R7.H1 ;  /* 0x00000007ff19723e */ /* 0x000fe200030006ff */
[----:B------:R-:W-:Y:S01]  /*17070*/  HADD2.F32 R13, -RZ, R13.H1_H1 ;  /* 0x3000000dff0d7230 */ /* 0x000fe20000004100 */
[----:B------:R-:W-:-:S02]  /*17080*/  F2FP.F16.E4M3.UNPACK_B R14, R4 ;  /* 0x00000004ff0e723e */ /* 0x000fc400020006ff */
[----:B------:R-:W-:Y:S02]  /*17090*/  F2FP.F16.E4M3.UNPACK_B R15, R4.H1 ;  /* 0x00000004ff0f723e */ /* 0x000fe400030006ff */
[-C--:B-1----:R-:W-:Y:S02]  /*170a0*/  F2FP.F16.E4M3.UNPACK_B R28, R9.reuse ;  /* 0x00000009ff1c723e */ /* 0x082fe400020006ff */
[-C--:B------:R-:W-:Y:S02]  /*170b0*/  F2FP.F16.E4M3.UNPACK_B R26, R8.reuse ;  /* 0x00000008ff1a723e */ /* 0x080fe400020006ff */
[----:B------:R-:W-:Y:S01]  /*170c0*/  F2FP.F16.E4M3.UNPACK_B R27, R8.H1 ;  /* 0x00000008ff1b723e */ /* 0x000fe200030006ff */
[--C-:B------:R-:W-:Y:S01]  /*170d0*/  HADD2.F32 R5, -RZ, R28.reuse.H0_H0 ;  /* 0x2000001cff057230 */ /* 0x100fe20000004100 */
[----:B------:R-:W-:Y:S01]  /*170e0*/  F2FP.F16.E4M3.UNPACK_B R29, R9.H1 ;  /* 0x00000009ff1d723e */ /* 0x000fe200030006ff */
[----:B------:R-:W-:Y:S01]  /*170f0*/  HADD2.F32 R28, -RZ, R28.H1_H1 ;  /* 0x3000001cff1c7230 */ /* 0x000fe20000004100 */
[----:B------:R-:W-:-:S02]  /*17100*/  F2FP.F16.E4M3.UNPACK_B R31, R11 ;  /* 0x0000000bff1f723e */ /* 0x000fc400020006ff */
[C---:B------:R-:W-:Y:S01]  /*17110*/  FMUL.FTZ R8, R5.reuse, R42 ;  /* 0x0000002a05087220 */ /* 0x040fe20000410000 */
[-C--:B------:R-:W-:Y:S01]  /*17120*/  FMUL.FTZ R9, R5, R38.reuse ;  /* 0x0000002605097220 */ /* 0x080fe20000410000 */
[----:B------:R-:W-:Y:S01]  /*17130*/  F2FP.F16.E4M3.UNPACK_B R32, R11.H1 ;  /* 0x0000000bff20723e */ /* 0x000fe200030006ff */
[----:B------:R-:W-:Y:S02]  /*17140*/  HADD2.F32 R11, -RZ, R33.H0_H0 ;  /* 0x20000021ff0b7230 */ /* 0x000fe40000004100 */
[C---:B------:R-:W-:Y:S01]  /*17150*/  FFMA.FTZ R5, R21.reuse, R38, -R8 ;  /* 0x0000002615057223 */ /* 0x040fe20000010808 */
[-C--:B------:R-:W-:Y:S01]  /*17160*/  F2FP.F16.E4M3.UNPACK_B R4, R6.reuse ;  /* 0x00000006ff04723e */ /* 0x080fe200020006ff */
[----:B------:R-:W-:Y:S01]  /*17170*/  HADD2.F32 R38, -RZ, R37.H0_H0 ;  /* 0x20000025ff267230 */ /* 0x000fe20000004100 */
[----:B------:R-:W-:Y:S01]  /*17180*/  F2FP.F16.E4M3.UNPACK_B R7, R6.H1 ;  /* 0x00000006ff07723e */ /* 0x000fe200030006ff */
[----:B------:R-:W-:Y:S01]  /*17190*/  HADD2.F32 R8, -RZ, R29.H0_H0 ;  /* 0x2000001dff087230 */ /* 0x000fe20000004100 */
[----:B------:R-:W-:Y:S01]  /*171a0*/  F2FP.F16.E4M3.UNPACK_B R6, R10 ;  /* 0x0000000aff06723e */ /* 0x000fe200020006ff */
[C---:B------:R-:W-:Y:S01]  /*171b0*/  FMUL.FTZ R43, R28.reuse, R34 ;  /* 0x000000221c2b7220 */ /* 0x040fe20000410000 */
[----:B------:R-:W-:Y:S01]  /*171c0*/  F2FP.F16.E4M3.UNPACK_B R30, R10.H1 ;  /* 0x0000000aff1e723e */ /* 0x000fe200030006ff */
[----:B------:R-:W-:Y:S01]  /*171d0*/  FMUL.FTZ R10, R28, R40 ;  /* 0x000000281c0a7220 */ /* 0x000fe20000410000 */
[----:B------:R-:W-:Y:S01]  /*171e0*/  FFMA.FTZ R9, R21, R42, R9 ;  /* 0x0000002a15097223 */ /* 0x000fe20000010009 */
[C---:B------:R-:W-:Y:S01]  /*171f0*/  FMUL.FTZ R28, R8.reuse, R38 ;  /* 0x00000026081c7220 */ /* 0x040fe20000410000 */
[----:B------:R-:W-:Y:S01]  /*17200*/  FMUL.FTZ R45, R8, R11 ;  /* 0x0000000b082d7220 */ /* 0x000fe20000410000 */
[----:B------:R-:W-:-:S02]  /*17210*/  HADD2.F32 R21, -RZ, R20.H0_H0 ;  /* 0x20000014ff157230 */ /* 0x000fc40000004100 */
[C---:B------:R-:W-:Y:S01]  /*17220*/  FFMA.FTZ R8, R13.reuse, R34, -R10 ;  /* 0x000000220d087223 */ /* 0x040fe2000001080a */
[----:B------:R-:W-:Y:S01]  /*17230*/  FFMA.FTZ R10, R13, R40, R43 ;  /* 0x000000280d0a7223 */ /* 0x000fe2000001002b */
[----:B------:R-:W-:Y:S01]  /*17240*/  F2FP.F16.E4M3.UNPACK_B R40, R41 ;  /* 0x00000029ff28723e */ /* 0x000fe200020006ff */
[----:B------:R-:W-:Y:S01]  /*17250*/  HADD2.F32 R29, -RZ, R29.H1_H1 ;  /* 0x3000001dff1d7230 */ /* 0x000fe20000004100 */
[----:B------:R-:W-:Y:S01]  /*17260*/  F2FP.F16.E4M3.UNPACK_B R34, R35 ;  /* 0x00000023ff22723e */ /* 0x000fe200020006ff */
[C---:B------:R-:W-:Y:S01]  /*17270*/  FFMA.FTZ R13, R21.reuse, R38, R45 ;  /* 0x00000026150d7223 */ /* 0x040fe2000001002d */
[----:B------:R-:W-:Y:S01]  /*17280*/  FFMA.FTZ R11, R21, R11, -R28 ;  /* 0x0000000b150b7223 */ /* 0x000fe2000001081c */
[----:B------:R-:W-:Y:S01]  /*17290*/  HADD2.F32 R38, -RZ, R37.H1_H1 ;  /* 0x30000025ff267230 */ /* 0x000fe20000004100 */
[----:B------:R-:W-:Y:S01]  /*172a0*/  F2FP.F16.E4M3.UNPACK_B R35, R35.H1 ;  /* 0x00000023ff23723e */ /* 0x000fe200030006ff */
[----:B------:R-:W-:Y:S01]  /*172b0*/  HADD2.F32 R42, -RZ, R40.H0_H0 ;  /* 0x20000028ff2a7230 */ /* 0x000fe20000004100 */
[----:B------:R-:W-:Y:S01]  /*172c0*/  F2FP.F16.E4M3.UNPACK_B R41, R41.H1 ;  /* 0x00000029ff29723e */ /* 0x000fe200030006ff */
[----:B------:R-:W-:-:S02]  /*172d0*/  HADD2.F32 R28, -RZ, R31.H0_H0 ;  /* 0x2000001fff1c7230 */ /* 0x000fc40000004100 */
[C---:B------:R-:W-:Y:S01]  /*172e0*/  FMUL.FTZ R43, R29.reuse, R38 ;  /* 0x000000261d2b7220 */ /* 0x040fe20000410000 */
[----:B------:R-:W-:Y:S02]  /*172f0*/  HADD2.F32 R37, -RZ, R34.H0_H0 ;  /* 0x20000022ff257230 */ /* 0x000fe40000004100 */
[----:B------:R-:W-:Y:S02]  /*17300*/  HADD2.F32 R33, -RZ, R33.H1_H1 ;  /* 0x30000021ff217230 */ /* 0x000fe40000004100 */
[C---:B------:R-:W-:Y:S01]  /*17310*/  FMUL.FTZ R50, R28.reuse, R42 ;  /* 0x0000002a1c327220 */ /* 0x040fe20000410000 */
[----:B------:R-:W-:Y:S02]  /*17320*/  HADD2.F32 R21, -RZ, R24.H0_H0 ;  /* 0x20000018ff157230 */ /* 0x000fe40000004100 */
[----:B------:R-:W-:Y:S01]  /*17330*/  FMUL.FTZ R45, R28, R37 ;  /* 0x000000251c2d7220 */ /* 0x000fe20000410000 */
[----:B------:R-:W-:Y:S02]  /*17340*/  HADD2.F32 R20, -RZ, R20.H1_H1 ;  /* 0x30000014ff147230 */ /* 0x000fe40000004100 */
[----:B------:R-:W-:Y:S01]  /*17350*/  FMUL.FTZ R29, R29, R33 ;  /* 0x000000211d1d7220 */ /* 0x000fe20000410000 */
[----:B------:R-:W-:-:S02]  /*17360*/  HADD2.F32 R28, -RZ, R35.H0_H0 ;  /* 0x20000023ff1c7230 */ /* 0x000fc40000004100 */
[C---:B------:R-:W-:Y:S01]  /*17370*/  FFMA.FTZ R50, R21.reuse, R37, -R50 ;  /* 0x0000002515327223 */ /* 0x040fe20000010832 */
[----:B------:R-:W-:Y:S01]  /*17380*/  FFMA.FTZ R45, R21, R42, R45 ;  /* 0x0000002a152d7223 */ /* 0x000fe2000001002d */
[----:B------:R-:W-:Y:S02]  /*17390*/  HADD2.F32 R21, -RZ, R32.H0_H0 ;  /* 0x20000020ff157230 */ /* 0x000fe40000004100 */
[C---:B------:R-:W-:Y:S01]  /*173a0*/  FFMA.FTZ R46, R20.reuse, R33, -R43 ;  /* 0x00000021142e7223 */ /* 0x040fe2000001082b */
[----:B------:R-:W-:Y:S01]  /*173b0*/  FFMA.FTZ R48, R20, R38, R29 ;  /* 0x0000002614307223 */ /* 0x000fe2000001001d */
[----:B------:R-:W-:Y:S02]  /*173c0*/  HADD2.F32 R40, -RZ, R40.H1_H1 ;  /* 0x30000028ff287230 */ /* 0x000fe40000004100 */
[----:B------:R-:W-:Y:S02]  /*173d0*/  HADD2.F32 R31, -RZ, R31.H1_H1 ;  /* 0x3000001fff1f7230 */ /* 0x000fe40000004100 */
[----:B------:R-:W-:Y:S01]  /*173e0*/  FMUL.FTZ R38, R21, R28 ;  /* 0x0000001c15267220 */ /* 0x000fe20000410000 */
[----:B------:R-:W-:Y:S01]  /*173f0*/  HADD2.F32 R34, -RZ, R34.H1_H1 ;  /* 0x30000022ff227230 */ /* 0x000fe20000004100 */
[----:B------:R-:W-:Y:S01]  /*17400*/  F2FP.SATFINITE.E4M3.F32.PACK_AB_MERGE_C R11, R46, R11, RZ ;  /* 0x0000000b2e0b723e */ /* 0x000fe200048070ff */
[----:B------:R-:W-:-:S02]  /*17410*/  HADD2.F32 R29, -RZ, R41.H0_H0 ;  /* 0x20000029ff1d7230 */ /* 0x000fc40000004100 */
[C---:B------:R-:W-:Y:S01]  /*17420*/  FMUL.FTZ R33, R31.reuse, R40 ;  /* 0x000000281f217220 */ /* 0x040fe20000410000 */
[----:B------:R-:W-:Y:S02]  /*17430*/  HADD2.F32 R20, -RZ, R25.H0_H0 ;  /* 0x20000019ff147230 */ /* 0x000fe40000004100 */
[-C--:B------:R-:W-:Y:S01]  /*17440*/  FMUL.FTZ R31, R31, R34.reuse ;  /* 0x000000221f1f7220 */ /* 0x080fe20000410000 */
[----:B------:R-:W-:Y:S02]  /*17450*/  HADD2.F32 R24, -RZ, R24.H1_H1 ;  /* 0x30000018ff187230 */ /* 0x000fe40000004100 */
[-C--:B------:R-:W-:Y:S01]  /*17460*/  FMUL.FTZ R43, R21, R29.reuse ;  /* 0x0000001d152b7220 */ /* 0x080fe20000410000 */
[----:B------:R-:W-:Y:S02]  /*17470*/  HADD2.F32 R21, -RZ, R27.H0_H0 ;  /* 0x2000001bff157230 */ /* 0x000fe40000004100 */
[----:B------:R-:W-:Y:S01]  /*17480*/  FFMA.FTZ R42, R20, R29, R38 ;  /* 0x0000001d142a7223 */ /* 0x000fe20000010026 */
[-C--:B------:R-:W-:Y:S01]  /*17490*/  F2FP.F16.E4M3.UNPACK_B R29, R39.reuse.H1 ;  /* 0x00000027ff1d723e */ /* 0x080fe200030006ff */
[C---:B------:R-:W-:Y:S01]  /*174a0*/  FFMA.FTZ R37, R24.reuse, R34, -R33 ;  /* 0x0000002218257223 */ /* 0x040fe20000010821 */
[----:B------:R-:W-:Y:S01]  /*174b0*/  FFMA.FTZ R40, R24, R40, R31 ;  /* 0x0000002818287223 */ /* 0x000fe2000001001f */
[----:B------:R-:W-:Y:S01]  /*174c0*/  F2FP.F16.E4M3.UNPACK_B R24, R36.H1 ;  /* 0x00000024ff18723e */ /* 0x000fe200030006ff */
[----:B------:R-:W-:Y:S01]  /*174d0*/  FFMA.FTZ R43, R20, R28, -R43 ;  /* 0x0000001c142b7223 */ /* 0x000fe2000001082b */
[----:B------:R-:W-:Y:S01]  /*174e0*/  HADD2.F32 R31, -RZ, R29.H0_H0 ;  /* 0x2000001dff1f7230 */ /* 0x000fe20000004100 */
[----:B------:R-:W-:Y:S01]  /*174f0*/  F2FP.F16.E4M3.UNPACK_B R39, R39 ;  /* 0x00000027ff27723e */ /* 0x000fe200020006ff */
[----:B------:R-:W-:Y:S01]  /*17500*/  HADD2.F32 R35, -RZ, R35.H1_H1 ;  /* 0x30000023ff237230 */ /* 0x000fe20000004100 */
[----:B------:R-:W-:Y:S01]  /*17510*/  F2FP.F16.E4M3.UNPACK_B R36, R36 ;  /* 0x00000024ff24723e */ /* 0x000fe200020006ff */
[----:B------:R-:W-:-:S02]  /*17520*/  HADD2.F32 R41, -RZ, R41.H1_H1 ;  /* 0x30000029ff297230 */ /* 0x000fc40000004100 */
[C---:B------:R-:W-:Y:S01]  /*17530*/  FMUL.FTZ R33, R21.reuse, R31 ;  /* 0x0000001f15217220 */ /* 0x040fe20000410000 */
[----:B------:R-:W-:Y:S01]  /*17540*/  HADD2.F32 R32, -RZ, R32.H1_H1 ;  /* 0x30000020ff207230 */ /* 0x000fe20000004100 */
[----:B------:R-:W-:Y:S01]  /*17550*/  F2FP.SATFINITE.E4M3.F32.PACK_AB_MERGE_C R13, R48, R13, RZ ;  /* 0x0000000d300d723e */ /* 0x000fe200048070ff */
[----:B------:R-:W-:Y:S01]  /*17560*/  HADD2.F32 R28, -RZ, R24.H0_H0 ;  /* 0x20000018ff1c7230 */ /* 0x000fe20000004100 */
[----:B------:R-:W-:Y:S01]  /*17570*/  F2FP.SATFINITE.E4M3.F32.PACK_AB_MERGE_C R5, R8, R5, R11 ;  /* 0x000000050805723e */ /* 0x000fe2000480700b */
[----:B------:R-:W-:Y:S02]  /*17580*/  HADD2.F32 R20, -RZ, R15.H0_H0 ;  /* 0x2000000fff147230 */ /* 0x000fe40000004100 */
[C---:B------:R-:W-:Y:S01]  /*17590*/  FMUL.FTZ R34, R32.reuse, R41 ;  /* 0x0000002920227220 */ /* 0x040fe20000410000 */
[----:B------:R-:W-:Y:S01]  /*175a0*/  FMUL.FTZ R38, R32, R35 ;  /* 0x0000002320267220 */ /* 0x000fe20000410000 */
[----:B------:R-:W-:Y:S01]  /*175b0*/  FMUL.FTZ R32, R21, R28 ;  /* 0x0000001c15207220 */ /* 0x000fe20000410000 */
[----:B------:R-:W-:-:S02]  /*175c0*/  HADD2.F32 R27, -RZ, R27.H1_H1 ;  /* 0x3000001bff1b7230 */ /* 0x000fc40000004100 */
[C---:B------:R-:W-:Y:S01]  /*175d0*/  FFMA.FTZ R33, R20.reuse, R28, -R33 ;  /* 0x0000001c14217223 */ /* 0x040fe20000010821 */
[----:B------:R-:W-:Y:S02]  /*175e0*/  HADD2.F32 R28, -RZ, R29.H1_H1 ;  /* 0x3000001dff1c7230 */ /* 0x000fe40000004100 */
[----:B------:R-:W-:Y:S01]  /*175f0*/  FFMA.FTZ R31, R20, R31, R32 ;  /* 0x0000001f141f7223 */ /* 0x000fe20000010020 */
[----:B------:R-:W-:Y:S01]  /*17600*/  HADD2.F32 R25, -RZ, R25.H1_H1 ;  /* 0x30000019ff197230 */ /* 0x000fe20000004100 */
[----:B------:R-:W-:Y:S01]  /*17610*/  F2FP.SATFINITE.E4M3.F32.PACK_AB_MERGE_C R9, R10, R9, R13 ;  /* 0x000000090a09723e */ /* 0x000fe2000480700d */
[----:B------:R-:W-:Y:S02]  /*17620*/  HADD2.F32 R24, -RZ, R24.H1_H1 ;  /* 0x30000018ff187230 */ /* 0x000fe40000004100 */
[----:B------:R-:W-:Y:S01]  /*17630*/  FMUL.FTZ R32, R27, R28 ;  /* 0x0000001c1b207220 */ /* 0x000fe20000410000 */
[----:B------:R-:W-:Y:S02]  /*17640*/  HADD2.F32 R15, -RZ, R15.H1_H1 ;  /* 0x3000000fff0f7230 */ /* 0x000fe40000004100 */
[C---:B------:R-:W-:Y:S01]  /*17650*/  FFMA.FTZ R52, R25.reuse, R35, -R34 ;  /* 0x0000002319347223 */ /* 0x040fe20000010822 */
[----:B------:R-:W-:Y:S01]  /*17660*/  FFMA.FTZ R41, R25, R41, R38 ;  /* 0x0000002919297223 */ /* 0x000fe20000010026 */
[----:B------:R-:W-:Y:S01]  /*17670*/  FMUL.FTZ R27, R27, R24 ;  /* 0x000000181b1b7220 */ /* 0x000fe20000410000 */
[----:B------:R-:W-:-:S02]  /*17680*/  HADD2.F32 R25, -RZ, R39.H0_H0 ;  /* 0x20000027ff197230 */ /* 0x000fc40000004100 */
[C---:B------:R-:W-:Y:S01]  /*17690*/  FFMA.FTZ R34, R15.reuse, R24, -R32 ;  /* 0x000000180f227223 */ /* 0x040fe20000010820 */
[----:B------:R-:W-:Y:S02]  /*176a0*/  HADD2.F32 R20, -RZ, R26.H0_H0 ;  /* 0x2000001aff147230 */ /* 0x000fe40000004100 */
[----:B------:R-:W-:Y:S01]  /*176b0*/  FFMA.FTZ R38, R15, R28, R27 ;  /* 0x0000001c0f267223 */ /* 0x000fe2000001001b */
[----:B------:R-:W-:Y:S01]  /*176c0*/  HADD2.F32 R21, -RZ, R36.H0_H0 ;  /* 0x20000024ff157230 */ /* 0x000fe20000004100 */
[----:B------:R-:W-:Y:S01]  /*176d0*/  F2FP.SATFINITE.E4M3.F32.PACK_AB_MERGE_C R41, R41, R42, RZ ;  /* 0x0000002a2929723e */ /* 0x000fe200048070ff */
        /* <DEDUP_REMOVED lines=10> */
[C---:B------:R-:W-:Y:S01]  /*17780*/  FMUL.FTZ R29, R26.reuse, R39 ;  /* 0x000000271a1d7220 */ /* 0x040fe20000410000 */
[----:B------:R-:W-:Y:S01]  /*17790*/  F2FP.F16.E4M3.UNPACK_B R20, R3.H1 ;  /* 0x00000003ff14723e */ /* 0x000fe200030006ff */
[-C--:B------:R-:W-:Y:S01]  /*177a0*/  FMUL.FTZ R32, R26, R21.reuse ;  /* 0x000000151a207220 */ /* 0x080fe20000410000 */
[----:B------:R-:W-:Y:S02]  /*177b0*/  HADD2.F32 R25, -RZ, R24.H0_H0 ;  /* 0x20000018ff197230 */ /* 0x000fe40000004100 */
[----:B------:R-:W-:Y:S01]  /*177c0*/  FFMA.FTZ R26, R14, R21, -R29 ;  /* 0x000000150e1a7223 */ /* 0x000fe2000001081d */
[----:B------:R-:W-:-:S02]  /*177d0*/  HADD2.F32 R15, -RZ, R30.H0_H0 ;  /* 0x2000001eff0f7230 */ /* 0x000fc40000004100 */
[----:B------:R-:W-:Y:S01]  /*177e0*/  FFMA.FTZ R39, R14, R39, R32 ;  /* 0x000000270e277223 */ /* 0x000fe20000010020 */
[--C-:B------:R-:W-:Y:S01]  /*177f0*/  HADD2.F32 R21, -RZ, R20.reuse.H0_H0 ;  /* 0x20000014ff157230 */ /* 0x100fe20000004100 */
[----:B------:R-:W-:Y:S01]  /*17800*/  F2FP.F16.E4M3.UNPACK_B R3, R3 ;  /* 0x00000003ff03723e */ /* 0x000fe200020006ff */
[--C-:B------:R-:W-:Y:S02]  /*17810*/  HADD2.F32 R14, -RZ, R7.reuse.H0_H0 ;  /* 0x20000007ff0e7230 */ /* 0x100fe40000004100 */
[C---:B------:R-:W-:Y:S01]  /*17820*/  FMUL.FTZ R29, R15.reuse, R25 ;  /* 0x000000190f1d7220 */ /* 0x040fe20000410000 */
[----:B------:R-:W-:Y:S02]  /*17830*/  HADD2.F32 R20, -RZ, R20.H1_H1 ;  /* 0x30000014ff147230 */ /* 0x000fe40000004100 */
[-C--:B------:R-:W-:Y:S01]  /*17840*/  FMUL.FTZ R15, R15, R21.reuse ;  /* 0x000000150f0f7220 */ /* 0x080fe20000410000 */
[----:B------:R-:W-:Y:S02]  /*17850*/  HADD2.F32 R24, -RZ, R24.H1_H1 ;  /* 0x30000018ff187230 */ /* 0x000fe40000004100 */
[----:B------:R-:W-:Y:S01]  /*17860*/  FFMA.FTZ R29, R14, R21, -R29 ;  /* 0x000000150e1d7223 */ /* 0x000fe2000001081d */
[----:B------:R-:W-:Y:S01]  /*17870*/  HADD2.F32 R30, -RZ, R30.H1_H1 ;  /* 0x3000001eff1e7230 */ /* 0x000fe20000004100 */
[----:B------:R-:W-:Y:S01]  /*17880*/  F2FP.SATFINITE.E4M3.F32.PACK_AB_MERGE_C R31, R38, R31, RZ ;  /* 0x0000001f261f723e */ /* 0x000fe200048070ff */
[----:B------:R-:W-:Y:S01]  /*17890*/  HADD2.F32 R7, -RZ, R7.H1_H1 ;  /* 0x30000007ff077230 */ /* 0x000fe20000004100 */
[----:B------:R-:W-:-:S02]  /*178a0*/  F2FP.SATFINITE.E4M3.F32.PACK_AB_MERGE_C R11, R40, R45, R41 ;  /* 0x0000002d280b723e */ /* 0x000fc40004807029 */
        /* <DEDUP_REMOVED lines=8> */
[----:B------:R-:W-:Y:S01]  /*17930*/  HADD2.F32 R20, -RZ, R14.H0_H0 ;  /* 0x2000000eff147230 */ /* 0x000fe20000004100 */
[----:B------:R-:W-:Y:S01]  /*17940*/  F2FP.SATFINITE.E4M3.F32.PACK_AB_MERGE_C R29, R32, R29, RZ ;  /* 0x0000001d201d723e */ /* 0x000fe200048070ff */
[--C-:B------:R-:W-:Y:S01]  /*17950*/  HADD2.F32 R12, -RZ, R3.reuse.H0_H0 ;  /* 0x20000003ff0c7230 */ /* 0x100fe20000004100 */
[----:B------:R-:W-:Y:S01]  /*17960*/  F2FP.SATFINITE.E4M3.F32.PACK_AB_MERGE_C R30, R35, R30, RZ ;  /* 0x0000001e231e723e */ /* 0x000fe200048070ff */
[----:B------:R-:W-:-:S02]  /*17970*/  HADD2.F32 R15, -RZ, R3.H1_H1 ;  /* 0x30000003ff0f7230 */ /* 0x000fc40000004100 */
[----:B------:R-:W-:Y:S02]  /*17980*/  HADD2.F32 R21, -RZ, R14.H1_H1 ;  /* 0x3000000eff157230 */ /* 0x000fe40000004100 */
        /* <DEDUP_REMOVED lines=13> */
[----:B------:R-:W-:Y:S02]  /*17a60*/  F2FP.SATFINITE.E4M3.F32.PACK_AB_MERGE_C R7, R37, R50, R7 ;  /* 0x000000322507723e */ /* 0x000fe40004807007 */
[----:B------:R-:W-:Y:S02]  /*17a70*/  F2FP.SATFINITE.E4M3.F32.PACK_AB_MERGE_C R4, R26, R27, R4 ;  /* 0x0000001b1a04723e */ /* 0x000fe40004807004 */
[----:B------:R-:W-:Y:S02]  /*17a80*/  F2FP.SATFINITE.E4M3.F32.PACK_AB_MERGE_C R6, R25, R6, R29 ;  /* 0x000000061906723e */ /* 0x000fe4000480701d */
[----:B------:R-:W-:-:S03]  /*17a90*/  F2FP.SATFINITE.E4M3.F32.PACK_AB_MERGE_C R10, R24, R3, R30 ;  /* 0x00000003180a723e */ /* 0x000fc6000480701e */
[----:B------:R0:W-:Y:S04]  /*17aa0*/  STS.128 [R47+0x14400], R4 ;  /* 0x014400042f007388 */ /* 0x0001e80000000c00 */
[----:B------:R0:W-:Y:S02]  /*17ab0*/  STS.128 [R0+0x14400], R8 ;  /* 0x0144000800007388 */ /* 0x0001e40000000c00 */
.L_x_2424:
[----:B------:R-:W-:Y:S05]  /*17ac0*/  BSYNC B0 ;  /* 0x0000000000007941 */ /* 0x000fea0003800000 */
.L_x_2417:
        /* <DEDUP_REMOVED lines=8> */
.L_x_2415:
[----:B0--3--:R-:W-:-:S05]  /*17b50*/  IMAD.U32 R0, RZ, RZ, UR53 ;  /* 0x00000035ff007e24 */ /* 0x009fca000f8e00ff */
[----:B------:R-:W-:-:S13]  /*17b60*/  ISETP.NE.AND P1, PT, R0, 0x3, PT ;  /* 0x000000030000780c */ /* 0x000fda0003f25270 */
[----:B------:R-:W-:Y:S05]  /*17b70*/  @!P1 BRA `(.L_x_2444) ;  /* 0x0000000000049947 */ /* 0x000fea0003800000 */
[----:B------:R-:W-:Y:S01]  /*17b80*/  BPT.TRAP 0x1 ;  /* 0x000000040000795c */ /* 0x000fe20000300000 */
.L_x_2444:
[----:B-1----:R-:W-:Y:S01]  /*17b90*/  IMAD R3, R189, 0x8, R16 ;  /* 0x00000008bd037824 */ /* 0x002fe200078e0210 */
[----:B------:R-:W-:-:S04]  /*17ba0*/  SHF.L.U32 R0, R190, 0x1f, RZ ;  /* 0x0000001fbe007819 */ /* 0x000fc800000006ff */
[----:B------:R0:W1:Y:S01]  /*17bb0*/  SYNCS.PHASECHK.TRANS64.TRYWAIT P0, [R3+URZ+0x29830], R0 ;  /* 0x02983000030075a7 */ /* 0x000062000800017f */
[----:B------:R-:W-:Y:S05]  /*17bc0*/  @!P1 BRA `(.L_x_2445) ;  /* 0x0000000000049947 */ /* 0x000fea0003800000 */
[----:B------:R-:W-:Y:S01]  /*17bd0*/  BPT.TRAP 0x1 ;  /* 0x000000040000795c */ /* 0x000fe20000300000 */
.L_x_2445:
[----:B--2--5:R-:W2:Y:S02]  /*17be0*/  S2R R4, SR_TID.X ;  /* 0x0000000000047919 */ /* 0x024ea40000002100 */
[----:B--2---:R-:W-:-:S04]  /*17bf0*/  LOP3.LUT R4, R4, 0x7f, RZ, 0xc0, !PT ;  /* 0x0000007f04047812 */ /* 0x004fc800078ec0ff */
[----:B------:R-:W-:Y:S01]  /*17c00*/  ISETP.NE.AND P2, PT, R4, RZ, PT ;  /* 0x000000ff0400720c */ /* 0x000fe20003f45270 */
[----:B-1----:R-:W-:-:S12]  /*17c10*/  @P0 BRA `(.L_x_2446) ;  /* 0x0000000000080947 */ /* 0x002fd80003800000 */
[----:B------:R-:W1:Y:S02]  /*17c20*/  SYNCS.PHASECHK.TRANS64.TRYWAIT P0, [R3+URZ+0x29830], R0 ;  /* 0x02983000030075a7 */ /* 0x000e64000800017f */
[----:B-1----:R-:W-:Y:S05]  /*17c30*/  @!P0 BRA `(.L_x_2447) ;  /* 0x0000017400348947 */ /* 0x002fea0003800000 */
.L_x_2446:
[----:B------:R-:W-:Y:S05]  /*17c40*/  WARPSYNC.ALL ;  /* 0x0000000000007948 */ /* 0x000fea0003800000 */
[----:B01----:R-:W-:Y:S01]  /*17c50*/  VIADD R0, R16, 0x1a400 ;  /* 0x0001a40010007836 */ /* 0x003fe20000000000 */
[----:B------:R-:W-:Y:S01]  /*17c60*/  R2UR UR24, R44 ;  /* 0x000000002c1872ca */ /* 0x000fe200000e0000 */
[----:B------:R-:W-:Y:S01]  /*17c70*/  WARPGROUP.ARRIVE ;  /* 0x00000000000079c5 */ /* 0x000fe20000000000 */
[----:B------:R-:W-:Y:S01]  /*17c80*/  MOV R7, 0x80000020 ;  /* 0x8000002000077802 */ /* 0x000fe20000000f00 */
        /* <DEDUP_REMOVED lines=15> */
[----:B------:R-:W-:Y:S01]  /*17d80*/  UMOV UR13, UR25 ;  /* 0x00000019000d7c82 */ /* 0x000fe20008000000 */
[----:B------:R-:W-:Y:S01]  /*17d90*/  R2UR UR11, R11 ;  /* 0x000000000b0b72ca */ /* 0x000fe200000e0000 */
[----:B------:R-:W-:Y:S01]  /*17da0*/  UMOV UR4, UR24 ;  /* 0x0000001800047c82 */ /* 0x000fe20008000000 */
[C---:B------:R-:W-:Y:S01]  /*17db0*/  VIADD R8, R6.reuse, 0x80 ;  /* 0x0000008006087836 */ /* 0x040fe20000000000 */
[C---:B------:R-:W-:Y:S01]  /*17dc0*/  R2UR UR26, R6.reuse ;  /* 0x00000000061a72ca */ /* 0x040fe200000e0000 */
[----:B------:R-:W-:Y:S01]  /*17dd0*/  UMOV UR16, UR24 ;  /* 0x0000001800107c82 */ /* 0x000fe20008000000 */
[----:B------:R-:W-:Y:S01]  /*17de0*/  VIADD R10, R6, 0x180 ;  /* 0x00000180060a7836 */ /* 0x000fe20000000000 */
[----:B------:R-:W-:Y:S01]  /*17df0*/  UMOV UR8, UR24 ;  /* 0x0000001800087c82 */ /* 0x000fe20008000000 */
[----:B------:R-:W-:Y:S01]  /*17e00*/  R2UR UR6, R8 ;  /* 0x00000000080672ca */ /* 0x000fe200000e0000 */
[----:B------:R-:W-:Y:S01]  /*17e10*/  VIADD R8, R6, 0x100 ;  /* 0x0000010006087836 */ /* 0x000fe20000000000 */
[----:B------:R-:W-:Y:S01]  /*17e20*/  UMOV UR12, UR24 ;  /* 0x00000018000c7c82 */ /* 0x000fe20008000000 */
[----:B------:R-:W-:Y:S01]  /*17e30*/  R2UR UR10, R10 ;  /* 0x000000000a0a72ca */ /* 0x000fe200000e0000 */
[----:B------:R-:W-:Y:S01]  /*17e40*/  IMAD.MOV.U32 R9, RZ, RZ, -0x7fffffe0 ;  /* 0x80000020ff097424 */ /* 0x000fe200078e00ff */
[----:B------:R-:W-:Y:S01]  /*17e50*/  IADD3 R10, R6, 0x2, RZ ;  /* 0x00000002060a7810 */ /* 0x000fe20007ffe0ff */
[----:B------:R-:W-:Y:S01]  /*17e60*/  IMAD.MOV.U32 R11, RZ, RZ, -0x7fffffe0 ;  /* 0x80000020ff0b7424 */ /* 0x000fe200078e00ff */
[----:B------:R-:W-:Y:S01]  /*17e70*/  R2UR UR18, R8 ;  /* 0x00000000081272ca */ /* 0x000fe200000e0000 */
[----:B------:R-:W-:Y:S01]  /*17e80*/  VIADD R8, R6, 0x200 ;  /* 0x0000020006087836 */ /* 0x000fe20000000000 */
[----:B------:R-:W-:Y:S01]  /*17e90*/  QGMMA.64x32x32.F32.E4M3.E4M3 R88, gdesc[UR24], RZ, !UPT, gsb0 ;  /* 0x00600000185879f3 */ /* 0x000fe2000c0008ff */
[----:B------:R-:W-:Y:S01]  /*17ea0*/  R2UR UR15, R9 ;  /* 0x00000000090f72ca */ /* 0x000fe200000e0000 */
[----:B------:R-:W-:Y:S01]  /*17eb0*/  IMAD.MOV.U32 R9, RZ, RZ, -0x7fffffe0 ;  /* 0x80000020ff097424 */ /* 0x000fe200078e00ff */
[----:B------:R-:W0:Y:S01]  /*17ec0*/  LDC R0, c[0x0][0x448] ;  /* 0x00011200ff007b82 */ /* 0x000e220000000800 */
[----:B------:R-:W-:Y:S01]  /*17ed0*/  R2UR UR14, R8 ;  /* 0x00000000080e72ca */ /* 0x000fe200000e0000 */
[----:B------:R-:W-:-:S02]  /*17ee0*/  VIADD R8, R6, 0x82 ;  /* 0x0000008206087836 */ /* 0x000fc40000000000 */
[----:B----4-:R-:W-:Y:S02]  /*17ef0*/  IMAD.IADD R14, R211, 0x1, R204 ;  /* 0x00000001d30e7824 */ /* 0x010fe400078e02cc */
[----:B------:R-:W-:-:S05]  /*17f00*/  @!P2 VIADD R3, R3, 0x29840 ;  /* 0x000298400303a836 */ /* 0x000fca0000000000 */
[----:B------:R-:W-:Y:S02]  /*17f10*/  @!P2 PRMT R3, RZ, 0x654, R3 ;  /* 0x00000654ff03a816 */ /* 0x000fe40000000003 */
[----:B0-----:R-:W-:-:S13]  /*17f20*/  ISETP.NE.AND P0, PT, R0, 0x1, PT ;  /* 0x000000010000780c */ /* 0x001fda0003f05270 */
[----:B------:R-:W0:Y:S01]  /*17f30*/  @P0 LDC R7, c[0x0][0x44c] ;  /* 0x00011300ff070b82 */ /* 0x000e220000000800 */
[----:B------:R-:W-:Y:S02]  /*17f40*/  WARPGROUP.DEPBAR.LE gsb0, 0x0 ;  /* 0x00008000000079c5 */ /* 0x000fe40000010000 */
[----:B------:R-:W-:Y:S01]  /*17f50*/  WARPGROUP.ARRIVE ;  /* 0x00000000000079c5 */ /* 0x000fe20000000000 */
[----:B0-----:R-:W-:-:S05]  /*17f60*/  @P0 IMAD.HI.U32 R0, R14, R7, RZ ;  /* 0x000000070e000227 */ /* 0x001fca00078e00ff */
[----:B------:R-:W-:Y:S01]  /*17f70*/  QGMMA.64x32x32.F32.E4M3.E4M3 R72, gdesc[UR4], RZ, !UPT, gsb0 ;  /* 0x00600000044879f3 */ /* 0x000fe2000c0008ff */
[----:B------:R-:W-:Y:S01]  /*17f80*/  R2UR UR6, R10 ;  /* 0x000000000a0672ca */ /* 0x000fe200000e0000 */
[----:B------:R-:W-:Y:S01]  /*17f90*/  UIADD3 UR4, UR24, 0x2, URZ ;  /* 0x0000000218047890 */ /* 0x000fe2000fffe03f */
[----:B------:R-:W-:Y:S01]  /*17fa0*/  R2UR UR7, R11 ;  /* 0x000000000b0772ca */ /* 0x000fe200000e0000 */
[----:B------:R-:W-:Y:S01]  /*17fb0*/  UMOV UR5, 0x80000020 ;  /* 0x8000002000057882 */ /* 0x000fe20000000000 */
[----:B------:R-:W-:Y:S02]  /*17fc0*/  VIADD R10, R6, 0x102 ;  /* 0x00000102060a7836 */ /* 0x000fe40000000000 */
[----:B------:R-:W-:Y:S02]  /*17fd0*/  IMAD.MOV.U32 R11, RZ, RZ, -0x7fffffe0 ;  /* 0x80000020ff0b7424 */ /* 0x000fe400078e00ff */
[----:B------:R-:W-:-:S05]  /*17fe0*/  IMAD R7, R104, -0xa0, RZ ;  /* 0xffffff6068077824 */ /* 0x000fca00078e02ff */
[----:B------:R-:W-:-:S04]  /*17ff0*/  IADD3 R7, -R208, 0xa1, R7 ;  /* 0x000000a1d0077810 */ /* 0x000fc80007ffe107 */
[----:B------:R-:W-:Y:S01]  /*18000*/  IADD3 R105, -R205, R7, R206 ;  /* 0x00000007cd697210 */ /* 0x000fe20007ffe1ce */
[----:B------:R-:W-:Y:S02]  /*18010*/  WARPGROUP.DEPBAR.LE gsb0, 0x0 ;  /* 0x00008000000079c5 */ /* 0x000fe40000010000 */
[----:B------:R-:W-:-:S06]  /*18020*/  WARPGROUP.ARRIVE ;  /* 0x00000000000079c5 */ /* 0x000fcc0000000000 */
[----:B------:R-:W-:Y:S01]  /*18030*/  QGMMA.64x32x32.F32.E4M3.E4M3 R56, gdesc[UR16], RZ, !UPT, gsb0 ;  /* 0x00600000103879f3 */ /* 0x000fe2000c0008ff */
[----:B------:R-:W-:Y:S01]  /*18040*/  UMOV UR16, UR4 ;  /* 0x0000000400107c82 */ /* 0x000fe20008000000 */
[----:B------:R-:W-:Y:S01]  /*18050*/  UMOV UR17, UR5 ;  /* 0x0000000500117c82 */ /* 0x000fe20008000000 */
[----:B------:R-:W-:Y:S02]  /*18060*/  WARPGROUP.DEPBAR.LE gsb0, 0x0 ;  /* 0x00008000000079c5 */ /* 0x000fe40000010000 */
[----:B------:R-:W-:-:S06]  /*18070*/  WARPGROUP.ARRIVE ;  /* 0x00000000000079c5 */ /* 0x000fcc0000000000 */
[----:B------:R-:W-:Y:S01]  /*18080*/  QGMMA.64x32x32.F32.E4M3.E4M3 R40, gdesc[UR8], RZ, !UPT, gsb0 ;  /* 0x00600000082879f3 */ /* 0x000fe2000c0008ff */
[----:B------:R-:W-:Y:S01]  /*18090*/  UIADD3 UR8, UR24, 0x200, URZ ;  /* 0x0000020018087890 */ /* 0x000fe2000fffe03f */
[----:B------:R-:W-:Y:S02]  /*180a0*/  UMOV UR9, 0x80000020 ;  /* 0x8000002000097882 */ /* 0x000fe40000000000 */
[----:B------:R-:W-:-:S04]  /*180b0*/  UMOV UR21, UR9 ;  /* 0x0000000900157c82 */ /* 0x000fc80008000000 */
[----:B------:R-:W-:Y:S01]  /*180c0*/  UMOV UR20, UR8 ;  /* 0x0000000800147c82 */ /* 0x000fe20008000000 */
        /* <DEDUP_REMOVED lines=23> */
[----:B------:R-:W-:Y:S02]  /*18240*/  R2UR UR6, R10 ;  /* 0x000000000a0672ca */ /* 0x000fe400000e0000 */
[----:B------:R-:W-:Y:S01]  /*18250*/  R2UR UR7, R11 ;  /* 0x000000000b0772ca */ /* 0x000fe200000e0000 */
        /* <DEDUP_REMOVED lines=12> */
[----:B------:R-:W-:Y:S01]  /*18320*/  UIADD3 UR12, UR24, 0x202, URZ ;  /* 0x00000202180c7890 */ /* 0x000fe2000fffe03f */
[----:B------:R-:W-:Y:S02]  /*18330*/  UMOV UR13, 0x80000020 ;  /* 0x80000020000d7882 */ /* 0x000fe40000000000 */
[----:B------:R-:W-:-:S04]  /*18340*/  UMOV UR29, UR13 ;  /* 0x0000000d001d7c82 */ /* 0x000fc80008000000 */
        /* <DEDUP_REMOVED lines=16> */
[----:B------:R-:W-:-:S03]  /*18450*/  IMAD.MOV.U32 R9, RZ, RZ, -0x7fffffe0 ;  /* 0x80000020ff097424 */ /* 0x000fc600078e00ff */
[----:B------:R-:W-:Y:S01]  /*18460*/  R2UR UR14, R8 ;  /* 0x00000000080e72ca */ /* 0x000fe200000e0000 */
[----:B------:R-:W-:Y:S01]  /*18470*/  VIADD R8, R6, 0x302 ;  /* 0x0000030206087836 */ /* 0x000fe20000000000 */
[----:B------:R-:W-:Y:S02]  /*18480*/  R2UR UR15, R9 ;  /* 0x00000000090f72ca */ /* 0x000fe400000e0000 */
[----:B------:R-:W-:Y:S01]  /*18490*/  MOV R9, 0x80000020 ;  /* 0x8000002000097802 */ /* 0x000fe20000000f00 */
        /* <DEDUP_REMOVED lines=35> */
[----:B------:R-:W-:Y:S02]  /*186d0*/  R2UR UR23, R9 ;  /* 0x00000000091772ca */ /* 0x000fe400000e0000 */
[----:B------:R-:W-:Y:S02]  /*186e0*/  MOV R9, 0x80000020 ;  /* 0x8000002000097802 */ /* 0x000fe40000000f00 */
[----:B------:R-:W-:Y:S01]  /*186f0*/  R2UR UR18, R8 ;  /* 0x00000000081272ca */ /* 0x000fe200000e0000 */
[----:B------:R-:W-:Y:S01]  /*18700*/  VIADD R8, R6, 0x580 ;  /* 0x0000058006087836 */ /* 0x000fe20000000000 */
[----:B------:R-:W-:Y:S01]  /*18710*/  R2UR UR19, R9 ;  /* 0x00000000091372ca */ /* 0x000fe200000e0000 */
[----:B------:R-:W-:Y:S01]  /*18720*/  IMAD.MOV.U32 R9, RZ, RZ, -0x7fffffe0 ;  /* 0x80000020ff097424 */ /* 0x000fe200078e00ff */
[----:B------:R-:W-:-:S02]  /*18730*/  WARPGROUP.DEPBAR.LE gsb0, 0x0 ;  /* 0x00008000000079c5 */ /* 0x000fc40000010000 */
        /* <DEDUP_REMOVED lines=46> */
[----:B------:R-:W-:Y:S02]  /*18a20*/  R2UR UR35, R11 ;  /* 0x000000000b2372ca */ /* 0x000fe400000e0000 */
[----:B------:R-:W0:Y:S02]  /*18a30*/  @P0 LDC R11, c[0x0][0x450] ;  /* 0x00011400ff0b0b82 */ /* 0x000e240000000800 */
[----:B0-----:R-:W-:Y:S01]  /*18a40*/  @P0 SHF.R.U32.HI R14, RZ, R11, R0 ;  /* 0x0000000bff0e0219 */ /* 0x001fe20000011600 */
[----:B------:R-:W-:-:S04]  /*18a50*/  IMAD R11, R104, -0xa0, R206 ;  /* 0xffffff60680b7824 */ /* 0x000fc800078e02ce */
[----:B------:R-:W0:Y:S01]  /*18a60*/  SHFL.IDX PT, R0, R14, RZ, 0x1c1f ;  /* 0x001c1fff0e007589 */ /* 0x000e2200000e0000 */
[----:B------:R-:W-:Y:S01]  /*18a70*/  IADD3 R20, -R208, 0xa0, R11 ;  /* 0x000000a0d0147810 */ /* 0x000fe20007ffe10b */
[----:B------:R-:W-:Y:S02]  /*18a80*/  WARPGROUP.DEPBAR.LE gsb0, 0x0 ;  /* 0x00008000000079c5 */ /* 0x000fe40000010000 */
[----:B------:R-:W-:Y:S01]  /*18a90*/  WARPGROUP.ARRIVE ;  /* 0x00000000000079c5 */ /* 0x000fe20000000000 */
[----:B0-----:R-:W-:-:S05]  /*18aa0*/  VIADDMNMX R0, R0, R105, R20, PT ;  /* 0x0000006900007246 */ /* 0x001fca0003800114 */
[----:B------:R-:W-:Y:S01]  /*18ab0*/  QGMMA.64x32x32.F32.E4M3.E4M3 R56, gdesc[UR16], R56, gsb0 ;  /* 0x00600000103879f3 */ /* 0x000fe20008000838 */
[C---:B------:R-:W-:Y:S02]  /*18ac0*/  ISETP.GT.AND P4, PT, R0.reuse, RZ, PT ;  /* 0x000000ff0000720c */ /* 0x040fe40003f84270 */
[C---:B------:R-:W-:Y:S02]  /*18ad0*/  ISETP.GT.AND P5, PT, R0.reuse, 0x1, PT ;  /* 0x000000010000780c */ /* 0x040fe40003fa4270 */
[----:B------:R-:W-:Y:S01]  /*18ae0*/  ISETP.GT.AND P3, PT, R0, 0x8, PT ;  /* 0x000000080000780c */ /* 0x000fe20003f64270 */
        /* <DEDUP_REMOVED lines=17> */
[----:B------:R-:W-:-:S04]  /*18c00*/  ISETP.GT.AND P4, PT, R0, 0x9, PT ;  /* 0x000000090000780c */ /* 0x000fc80003f84270 */
[----:B------:R-:W-:Y:S01]  /*18c10*/  QGMMA.64x32x32.F32.E4M3.E4M3 R72, gdesc[UR20], R72, gsb0 ;  /* 0x00600000144879f3 */ /* 0x000fe20008000848 */
[----:B------:R-:W-:Y:S02]  /*18c20*/  R2UR UR22, R8 ;  /* 0x00000000081672ca */ /* 0x000fe400000e0000 */
[----:B------:R-:W-:Y:S01]  /*18c30*/  R2UR UR23, R9 ;  /* 0x00000000091772ca */ /* 0x000fe200000e0000 */
[----:B------:R-:W-:Y:S01]  /*18c40*/  IMAD.MOV.U32 R9, RZ, RZ, -0x7fffffe0 ;  /* 0x80000020ff097424 */ /* 0x000fe200078e00ff */
[C---:B------:R-:W-:Y:S01]  /*18c50*/  IADD3 R8, R6.reuse, 0x682, RZ ;  /* 0x0000068206087810 */ /* 0x040fe20007ffe0ff */
[----:B------:R-:W-:Y:S01]  /*18c60*/  VIADD R6, R6, 0x702 ;  /* 0x0000070206067836 */ /* 0x000fe20000000000 */
        /* <DEDUP_REMOVED lines=13> */
[----:B------:R-:W-:Y:S02]  /*18d40*/  ISETP.GT.AND P3, PT, R0, 0x20, PT ;  /* 0x000000200000780c */ /* 0x000fe40003f64270 */
[----:B------:R-:W-:-:S02]  /*18d50*/  FSEL R100, R101, -INF , P4 ;  /* 0xff80000065647808 */ /* 0x000fc40002000000 */
[----:B------:R-:W-:Y:S01]  /*18d60*/  ISETP.GT.AND P4, PT, R0, 0x21, PT ;  /* 0x000000210000780c */ /* 0x000fe20003f84270 */
[----:B------:R-:W-:Y:S02]  /*18d70*/  WARPGROUP.DEPBAR.LE gsb0, 0x0 ;  /* 0x00008000000079c5 */ /* 0x000fe40000010000 */
[----:B------:R-:W-:Y:S01]  /*18d80*/  WARPGROUP.ARRIVE ;  /* 0x00000000000079c5 */ /* 0x000fe20000000000 */
[----:B------:R-:W-:Y:S02]  /*18d90*/  FSEL R92, R72, -INF , P3 ;  /* 0xff800000485c7808 */ /* 0x000fe40001800000 */
[----:B------:R-:W-:Y:S02]  /*18da0*/  ISETP.GT.AND P3, PT, R0, 0x28, PT ;  /* 0x000000280000780c */ /* 0x000fe40003f64270 */
[----:B------:R-:W-:Y:S01]  /*18db0*/  FSEL R88, R73, -INF , P4 ;  /* 0xff80000049587808 */ /* 0x000fe20002000000 */
[----:B------:R-:W-:Y:S01]  /*18dc0*/  QGMMA.64x32x32.F32.E4M3.E4M3 R56, gdesc[UR20], R56, gsb0 ;  /* 0x00600000143879f3 */ /* 0x000fe20008000838 */
[----:B------:R-:W-:-:S02]  /*18dd0*/  R2UR UR22, R8 ;  /* 0x00000000081672ca */ /* 0x000fc400000e0000 */
[----:B------:R-:W-:Y:S02]  /*18de0*/  R2UR UR23, R9 ;  /* 0x00000000091772ca */ /* 0x000fe400000e0000 */
[----:B------:R-:W-:Y:S02]  /*18df0*/  FMNMX.FTZ R8, R110, R7, !PT ;  /* 0x000000076e087209 */ /* 0x000fe40007810000 */
[----:B------:R-:W-:Y:S02]  /*18e00*/  ISETP.GT.AND P4, PT, R0, 0x29, PT ;  /* 0x000000290000780c */ /* 0x000fe40003f84270 */
[----:B------:R-:W-:Y:S02]  /*18e10*/  FMNMX.FTZ R7, R107, R8, !PT ;  /* 0x000000086b077209 */ /* 0x000fe40007810000 */
[----:B------:R-:W-:Y:S02]  /*18e20*/  FSEL R76, R76, -INF , P3 ;  /* 0xff8000004c4c7808 */ /* 0x000fe40001800000 */
[----:B------:R-:W-:-:S02]  /*18e30*/  FMNMX.FTZ R7, R100, R7, !PT ;  /* 0x0000000764077209 */ /* 0x000fc40007810000 */
[----:B------:R-:W-:Y:S02]  /*18e40*/  ISETP.GT.AND P3, PT, R0, 0x30, PT ;  /* 0x000000300000780c */ /* 0x000fe40003f64270 */
[----:B------:R-:W-:Y:S02]  /*18e50*/  FMNMX.FTZ R7, R92, R7, !PT ;  /* 0x000000075c077209 */ /* 0x000fe40007810000 */
[----:B------:R-:W-:Y:S02]  /*18e60*/  FSEL R72, R77, -INF , P4 ;  /* 0xff8000004d487808 */ /* 0x000fe40002000000 */
[----:B------:R-:W-:Y:S02]  /*18e70*/  FMNMX.FTZ R7, R88, R7, !PT ;  /* 0x0000000758077209 */ /* 0x000fe40007810000 */
[----:B------:R-:W-:Y:S02]  /*18e80*/  ISETP.GT.AND P4, PT, R0, 0x31, PT ;  /* 0x000000310000780c */ /* 0x000fe40003f84270 */
[----:B------:R-:W-:-:S02]  /*18e90*/  FMNMX.FTZ R7, R76, R7, !PT ;  /* 0x000000074c077209 */ /* 0x000fc40007810000 */
[----:B------:R-:W-:Y:S02]  /*18ea0*/  FSEL R80, R80, -INF , P3 ;  /* 0xff80000050507808 */ /* 0x000fe40001800000 */
[----:B------:R-:W-:Y:S01]  /*18eb0*/  FMNMX.FTZ R9, R72, R7, !PT ;  /* 0x0000000748097209 */ /* 0x000fe20007810000 */
[----:B------:R-:W-:Y:S01]  /*18ec0*/  IMAD.MOV.U32 R7, RZ, RZ, -0x7fffffe0 ;  /* 0x80000020ff077424 */ /* 0x000fe200078e00ff */
[----:B------:R-:W-:Y:S02]  /*18ed0*/  ISETP.GT.AND P3, PT, R0, 0x38, PT ;  /* 0x000000380000780c */ /* 0x000fe40003f64270 */
[----:B------:R-:W-:Y:S02]  /*18ee0*/  FSEL R12, R81, -INF , P4 ;  /* 0xff800000510c7808 */ /* 0x000fe40002000000 */
[----:B------:R-:W-:Y:S02]  /*18ef0*/  FMNMX.FTZ R9, R80, R9, !PT ;  /* 0x0000000950097209 */ /* 0x000fe40007810000 */
[----:B------:R-:W-:-:S02]  /*18f00*/  ISETP.GT.AND P4, PT, R0, 0x39, PT ;  /* 0x000000390000780c */ /* 0x000fc40003f84270 */
[----:B------:R-:W-:Y:S02]  /*18f10*/  FSEL R84, R84, -INF , P3 ;  /* 0xff80000054547808 */ /* 0x000fe40001800000 */
[----:B------:R-:W-:Y:S02]  /*18f20*/  FMNMX.FTZ R9, R12, R9, !PT ;  /* 0x000000090c097209 */ /* 0x000fe40007810000 */
[----:B------:R-:W-:Y:S02]  /*18f30*/  ISETP.GT.AND P3, PT, R0, 0x40, PT ;  /* 0x000000400000780c */ /* 0x000fe40003f64270 */
[----:B------:R-:W-:Y:S01]  /*18f40*/  FMNMX.FTZ R9, R84, R9, !PT ;  /* 0x0000000954097209 */ /* 0x000fe20007810000 */
[----:B------:R-:W-:Y:S02]  /*18f50*/  WARPGROUP.DEPBAR.LE gsb0, 0x0 ;  /* 0x00008000000079c5 */ /* 0x000fe40000010000 */
[----:B------:R-:W-:Y:S01]  /*18f60*/  WARPGROUP.ARRIVE ;  /* 0x00000000000079c5 */ /* 0x000fe20000000000 */
[----:B------:R-:W-:-:S02]  /*18f70*/  FSEL R56, R56, -INF , P3 ;  /* 0xff80000038387808 */ /* 0x000fc40001800000 */
[----:B------:R-:W-:-:S03]  /*18f80*/  ISETP.GT.AND P3, PT, R0, 0x48, PT ;  /* 0x000000480000780c */ /* 0x000fc60003f64270 */
[----:B------:R-:W-:Y:S01]  /*18f90*/  QGMMA.64x32x32.F32.E4M3.E4M3 R40, gdesc[UR20], R40, gsb0 ;  /* 0x00600000142879f3 */ /* 0x000fe20008000828 */
[----:B------:R-:W-:Y:S02]  /*18fa0*/  R2UR UR22, R6 ;  /* 0x00000000061672ca */ /* 0x000fe400000e0000 */
[----:B------:R-:W-:Y:S02]  /*18fb0*/  R2UR UR23, R7 ;  /* 0x00000000071772ca */ /* 0x000fe400000e0000 */
[----:B------:R-:W-:Y:S02]  /*18fc0*/  FSEL R6, R85, -INF , P4 ;  /* 0xff80000055067808 */ /* 0x000fe40002000000 */
[----:B------:R-:W-:Y:S02]  /*18fd0*/  ISETP.GT.AND P4, PT, R0, 0x41, PT ;  /* 0x000000410000780c */ /* 0x000fe40003f84270 */
[----:B------:R-:W-:Y:S02]  /*18fe0*/  FMNMX.FTZ R9, R6, R9, !PT ;  /* 0x0000000906097209 */ /* 0x000fe40007810000 */
        /* <DEDUP_REMOVED lines=21> */
[----:B------:R-:W-:Y:S01]  /*19140*/  FMNMX.FTZ R8, R69, R8, !PT ;  /* 0x0000000845087209 */ /* 0x000fe20007810000 */
[----:B------:R-:W-:Y:S02]  /*19150*/  WARPGROUP.DEPBAR.LE gsb0, 0x0 ;  /* 0x00008000000079c5 */ /* 0x000fe40000010000 */
[----:B------:R-:W-:Y:S01]  /*19160*/  WARPGROUP.ARRIVE ;  /* 0x00000000000079c5 */ /* 0x000fe20000000000 */
[----:B------:R-:W-:Y:S02]  /*19170*/  FSEL R11, R40, -INF , P3 ;  /* 0xff800000280b7808 */ /* 0x000fe40001800000 */
[----:B------:R-:W-:-:S02]  /*19180*/  ISETP.GT.AND P3, PT, R0, 0x68, PT ;  /* 0x000000680000780c */ /* 0x000fc40003f64270 */
[----:B------:R-:W-:Y:S01]  /*19190*/  FSEL R41, R41, -INF , P4 ;  /* 0xff80000029297808 */ /* 0x000fe20002000000 */
[----:B------:R-:W-:Y:S01]  /*191a0*/  QGMMA.64x32x32.F32.E4M3.E4M3 R24, gdesc[UR20], R24, gsb0 ;  /* 0x00600000141879f3 */ /* 0x000fe20008000818 */
[----:B------:R-:W-:Y:S02]  /*191b0*/  FMNMX.FTZ R8, R11, R8, !PT ;  /* 0x000000080b087209 */ /* 0x000fe40007810000 */
[----:B------:R-:W-:Y:S02]  /*191c0*/  ISETP.GT.AND P4, PT, R0, 0x69, PT ;  /* 0x000000690000780c */ /* 0x000fe40003f84270 */
[----:B------:R-:W-:Y:S02]  /*191d0*/  FSEL R13, R44, -INF , P3 ;  /* 0xff8000002c0d7808 */ /* 0x000fe40001800000 */
[----:B------:R-:W-:Y:S01]  /*191e0*/  FMNMX.FTZ R8, R41, R8, !PT ;  /* 0x0000000829087209 */ /* 0x000fe20007810000 */
[----:B------:R-:W0:Y:S01]  /*191f0*/  SHFL.IDX PT, R44, R14, 0x1, 0x1c1f ;  /* 0x003c1f000e2c7f89 */ /* 0x000e2200000e0000 */
        /* <DEDUP_REMOVED lines=16> */
[----:B------:R-:W-:Y:S02]  /*19300*/  FMNMX.FTZ R8, R53, R8, !PT ;  /* 0x0000000835087209 */ /* 0x000fe40007810000 */
[----:B0-----:R-:W-:-:S04]  /*19310*/  VIADDMNMX R44, R44, R105, R20, PT ;  /* 0x000000692c2c7246 */ /* 0x001fc80003800114 */
[----:B------:R-:W-:-:S04]  /*19320*/  ISETP.GT.AND P5, PT, R44, 0x1, PT ;  /* 0x000000012c00780c */ /* 0x000fc80003fa4270 */
[----:B------:R-:W-:Y:S01]  /*19330*/  FSEL R91, R91, -INF , P5 ;  /* 0xff8000005b5b7808 */ /* 0x000fe20002800000 */
[----:B------:R-:W-:Y:S02]  /*19340*/  WARPGROUP.DEPBAR.LE gsb0, 0x0 ;  /* 0x00008000000079c5 */ /* 0x000fe40000010000 */
[----:B------:R-:W-:Y:S01]  /*19350*/  FSEL R57, R24, -INF , P3 ;  /* 0xff80000018397808 */ /* 0x000fe20001800000 */
[----:B------:R0:W-:Y:S01]  /*19360*/  @!P2 SYNCS.ARRIVE.TRANS64.RED.A1T0 RZ, [R3+URZ], RZ ;  /* 0x000000ff03ffa9a7 */ /* 0x0001e2000810043f */
        /* <DEDUP_REMOVED lines=21> */
[----:B------:R-:W-:-:S05]  /*194c0*/  FMNMX.FTZ R8, R37, R8, !PT ;  /* 0x0000000825087209 */ /* 0x000fca0007810000 */
[----:B------:R-:W1:Y:S02]  /*194d0*/  SHFL.BFLY PT, R93, R8, 0x2, 0x1f ;  /* 0x0c401f00085d7f89 */ /* 0x000e6400000e0000 */
[----:B-1----:R-:W-:-:S05]  /*194e0*/  FMNMX.FTZ R24, R8, R93, !PT ;  /* 0x0000005d08187209 */ /* 0x002fca0007810000 */
[----:B------:R-:W1:Y:S02]  /*194f0*/  SHFL.BFLY PT, R93, R24, 0x1, 0x1f ;  /* 0x0c201f00185d7f89 */ /* 0x000e6400000e0000 */
[----:B-1----:R-:W-:-:S04]  /*19500*/  FMNMX.FTZ R0, R24, R93, !PT ;  /* 0x0000005d18007209 */ /* 0x002fc80007810000 */
[----:B------:R-:W-:Y:S01]  /*19510*/  FSETP.NEU.FTZ.AND P3, PT, R0, -INF , PT ;  /* 0xff8000000000780b */ /* 0x000fe20003f7d000 */
[----:B------:R-:W-:-:S05]  /*19520*/  FFMA.FTZ R93, R2, R0, -8 ;  /* 0xc1000000025d7423 */ /* 0x000fca0000010000 */
[----:B------:R-:W-:Y:S02]  /*19530*/  FSEL R93, R93, RZ, P3 ;  /* 0x000000ff5d5d7208 */ /* 0x000fe40001800000 */
[----:B------:R-:W-:-:S03]  /*19540*/  ISETP.GT.AND P3, PT, R44, 0x8, PT ;  /* 0x000000082c00780c */ /* 0x000fc60003f64270 */
[--C-:B------:R-:W-:Y:S01]  /*19550*/  FFMA.FTZ R14, R2, R107, -R93.reuse ;  /* 0x0000006b020e7223 */ /* 0x100fe2000001085d */
[----:B------:R-:W-:Y:S01]  /*19560*/  FSEL R107, R90, -INF , P4 ;  /* 0xff8000005a6b7808 */ /* 0x000fe20002000000 */
[--C-:B------:R-:W-:Y:S01]  /*19570*/  FFMA.FTZ R36, R2, R12, -R93.reuse ;  /* 0x0000000c02247223 */ /* 0x100fe2000001085d */
[----:B------:R-:W-:Y:S01]  /*19580*/  ISETP.GT.AND P4, PT, R44, 0x9, PT ;  /* 0x000000092c00780c */ /* 0x000fe20003f84270 */
[--C-:B------:R-:W-:Y:S01]  /*19590*/  FFMA.FTZ R40, R2, R65, -R93.reuse ;  /* 0x0000004102287223 */ /* 0x100fe2000001085d */
        /* <DEDUP_REMOVED lines=27> */
[C-C-:B------:R-:W-:Y:S01]  /*19750*/  FFMA.FTZ R88, R2.reuse, R88, -R93.reuse ;  /* 0x0000005802587223 */ /* 0x140fe2000001085d */
[----:B------:R-:W-:Y:S01]  /*19760*/  FSEL R117, R103, -INF , P4 ;  /* 0xff80000067757808 */ /* 0x000fe20002000000 */
[--C-:B------:R-:W-:Y:S01]  /*19770*/  FFMA.FTZ R76, R2, R76, -R93.reuse ;  /* 0x0000004c024c7223 */ /* 0x100fe2000001085d */
[----:B------:R-:W-:Y:S01]  /*19780*/  ISETP.GT.AND P3, PT, R44, 0x20, PT ;  /* 0x000000202c00780c */ /* 0x000fe20003f64270 */
[----:B------:R-:W1:Y:S01]  /*19790*/  MUFU.EX2 R101, R101 ;  /* 0x0000006500657308 */ /* 0x000e620000000800 */
        /* <DEDUP_REMOVED lines=24> */
[----:B------:R-:W-:Y:S02]  /*19920*/  ISETP.GT.AND P4, PT, R44, 0x31, PT ;  /* 0x000000312c00780c */ /* 0x000fe40003f84270 */
[----:B------:R-:W-:Y:S02]  /*19930*/  FSEL R125, R82, -INF , P3 ;  /* 0xff800000527d7808 */ /* 0x000fe40001800000 */
[----:B------:R-:W-:Y:S01]  /*19940*/  FMNMX.FTZ R32, R79, R28, !PT ;  /* 0x0000001c4f207209 */ /* 0x000fe20007810000 */
[----:B------:R-:W2:Y:S01]  /*19950*/  MUFU.EX2 R111, R111 ;  /* 0x0000006f006f7308 */ /* 0x000ea20000000800 */
[----:B------:R-:W-:-:S02]  /*19960*/  ISETP.GT.AND P3, PT, R44, 0x38, PT ;  /* 0x000000382c00780c */ /* 0x000fc40003f64270 */
[----:B------:R-:W-:Y:S02]  /*19970*/  FSEL R83, R83, -INF , P4 ;  /* 0xff80000053537808 */ /* 0x000fe40002000000 */
[----:B------:R-:W-:Y:S02]  /*19980*/  FMNMX.FTZ R32, R125, R32, !PT ;  /* 0x000000207d207209 */ /* 0x000fe40007810000 */
[----:B------:R-:W-:Y:S01]  /*19990*/  ISETP.GT.AND P4, PT, R44, 0x39, PT ;  /* 0x000000392c00780c */ /* 0x000fe20003f84270 */
[----:B------:R-:W-:Y:S01]  /*199a0*/  MUFU.EX2 R28, R80 ;  /* 0x00000050001c7308 */ /* 0x000fe20000000800 */
[----:B------:R-:W-:Y:S02]  /*199b0*/  FSEL R127, R86, -INF , P3 ;  /* 0xff800000567f7808 */ /* 0x000fe40001800000 */
[----:B------:R-:W-:Y:S02]  /*199c0*/  FMNMX.FTZ R32, R83, R32, !PT ;  /* 0x0000002053207209 */ /* 0x000fe40007810000 */
[----:B------:R-:W-:-:S02]  /*199d0*/  FSEL R129, R87, -INF , P4 ;  /* 0xff80000057817808 */ /* 0x000fc40002000000 */
[C---:B------:R-:W-:Y:S01]  /*199e0*/  ISETP.GT.AND P3, PT, R44.reuse, 0x40, PT ;  /* 0x000000402c00780c */ /* 0x040fe20003f64270 */
[----:B------:R3:W-:Y:S01]  /*199f0*/  MUFU.EX2 R87, R36 ;  /* 0x0000002400577308 */ /* 0x0007e20000000800 */
[----:B------:R-:W-:Y:S02]  /*19a00*/  FMNMX.FTZ R32, R127, R32, !PT ;  /* 0x000000207f207209 */ /* 0x000fe40007810000 */
[----:B------:R-:W-:Y:S02]  /*19a10*/  ISETP.GT.AND P4, PT, R44, 0x41, PT ;  /* 0x000000412c00780c */ /* 0x000fe40003f84270 */
[----:B------:R-:W-:Y:S02]  /*19a20*/  FSEL R131, R58, -INF , P3 ;  /* 0xff8000003a837808 */ /* 0x000fe40001800000 */
[----:B------:R-:W-:Y:S01]  /*19a30*/  FMNMX.FTZ R12, R129, R32, !PT ;  /* 0x00000020810c7209 */ /* 0x000fe20007810000 */
[----:B------:R-:W-:Y:S01]  /*19a40*/  MUFU.EX2 R20, R92 ;  /* 0x0000005c00147308 */ /* 0x000fe20000000800 */
[----:B------:R-:W-:Y:S01]  /*19a50*/  ISETP.GT.AND P3, PT, R44, 0x48, PT ;  /* 0x000000482c00780c */ /* 0x000fe20003f64270 */
[C-C-:B---3--:R-:W-:Y:S01]  /*19a60*/  FFMA.FTZ R36, R2.reuse, R6, -R93.reuse ;  /* 0x0000000602247223 */ /* 0x148fe2000001085d */
[----:B------:R-:W-:Y:S01]  /*19a70*/  FSEL R59, R59, -INF , P4 ;  /* 0xff8000003b3b7808 */ /* 0x000fe20002000000 */
[----:B------:R-:W-:Y:S01]  /*19a80*/  FFMA.FTZ R6, R2, R56, -R93 ;  /* 0x0000003802067223 */ /* 0x000fe2000001085d */
[----:B------:R-:W-:-:S02]  /*19a90*/  FMNMX.FTZ R12, R131, R12, !PT ;  /* 0x0000000c830c7209 */ /* 0x000fc40007810000 */
[----:B------:R-:W-:Y:S01]  /*19aa0*/  ISETP.GT.AND P4, PT, R44, 0x49, PT ;  /* 0x000000492c00780c */ /* 0x000fe20003f84270 */
[----:B------:R-:W-:Y:S01]  /*19ab0*/  MUFU.EX2 R32, R84 ;  /* 0x0000005400207308 */ /* 0x000fe20000000800 */
[----:B------:R-:W-:Y:S02]  /*19ac0*/  FSEL R133, R62, -INF , P3 ;  /* 0xff8000003e857808 */ /* 0x000fe40001800000 */
        /* <DEDUP_REMOVED lines=8> */
[----:B------:R3:W4:Y:S01]  /*19b50*/  MUFU.EX2 R63, R36 ;  /* 0x00000024003f7308 */ /* 0x0007220000000800 */
[----:B------:R-:W-:Y:S02]  /*19b60*/  ISETP.GT.AND P3, PT, R44, 0x58, PT ;  /* 0x000000582c00780c */ /* 0x000fe40003f64270 */
[----:B------:R-:W-:Y:S01]  /*19b70*/  FSEL R141, R67, -INF , P4 ;  /* 0xff800000438d7808 */ /* 0x000fe20002000000 */
[----:B------:R-:W-:-:S01]  /*19b80*/  FFMA.FTZ R67, R2, R89, -R93 ;  /* 0x0000005902437223 */ /* 0x000fc2000001085d */
[----:B------:R-:W-:-:S02]  /*19b90*/  FMNMX.FTZ R12, R137, R12, !PT ;  /* 0x0000000c890c7209 */ /* 0x000fc40007810000 */
[----:B------:R-:W-:Y:S01]  /*19ba0*/  ISETP.GT.AND P4, PT, R44, 0x59, PT ;  /* 0x000000592c00780c */ /* 0x000fe20003f84270 */
[----:B------:R-:W-:Y:S01]  /*19bb0*/  MUFU.EX2 R24, R76 ;  /* 0x0000004c00187308 */ /* 0x000fe20000000800 */
[----:B------:R-:W-:Y:S01]  /*19bc0*/  FSEL R139, R70, -INF , P3 ;  /* 0xff800000468b7808 */ /* 0x000fe20001800000 */
[----:B---3--:R-:W-:Y:S01]  /*19bd0*/  FFMA.FTZ R36, R2, R77, -R93 ;  /* 0x0000004d02247223 */ /* 0x008fe2000001085d */
[----:B------:R-:W-:Y:S02]  /*19be0*/  FMNMX.FTZ R12, R141, R12, !PT ;  /* 0x0000000c8d0c7209 */ /* 0x000fe40007810000 */
[----:B------:R-:W-:Y:S02]  /*19bf0*/  FSEL R71, R71, -INF , P4 ;  /* 0xff80000047477808 */ /* 0x000fe40002000000 */
[----:B------:R-:W-:Y:S01]  /*19c00*/  ISETP.GT.AND P3, PT, R44, 0x60, PT ;  /* 0x000000602c00780c */ /* 0x000fe20003f64270 */
[----:B------:R-:W3:Y:S01]  /*19c10*/  MUFU.EX2 R123, R123 ;  /* 0x0000007b007b7308 */ /* 0x000ee20000000800 */
[----:B------:R-:W-:-:S02]  /*19c20*/  FMNMX.FTZ R12, R139, R12, !PT ;  /* 0x0000000c8b0c7209 */ /* 0x000fc40007810000 */
[----:B------:R-:W-:Y:S02]  /*19c30*/  ISETP.GT.AND P4, PT, R44, 0x61, PT ;  /* 0x000000612c00780c */ /* 0x000fe40003f84270 */
        /* <DEDUP_REMOVED lines=9> */
[----:B------:R-:W-:Y:S02]  /*19cd0*/  ISETP.GT.AND P4, PT, R44, 0x69, PT ;  /* 0x000000692c00780c */ /* 0x000fe40003f84270 */
[----:B------:R-:W-:Y:S01]  /*19ce0*/  FSEL R143, R46, -INF , P3 ;  /* 0xff8000002e8f7808 */ /* 0x000fe20001800000 */
[C-C-:B------:R-:W-:Y:S01]  /*19cf0*/  FFMA.FTZ R46, R2.reuse, R29, -R93.reuse ;  /* 0x0000001d022e7223 */ /* 0x140fe2000001085d */
[----:B------:R-:W-:Y:S01]  /*19d00*/  FMNMX.FTZ R12, R77, R12, !PT ;  /* 0x0000000c4d0c7209 */ /* 0x000fe20007810000 */
[----:B------:R-:W-:Y:S01]  /*19d10*/  FFMA.FTZ R29, R2, R81, -R93 ;  /* 0x00000051021d7223 */ /* 0x000fe2000001085d */
[----:B------:R-:W-:Y:S01]  /*19d20*/  ISETP.GT.AND P3, PT, R44, 0x70, PT ;  /* 0x000000702c00780c */ /* 0x000fe20003f64270 */
[----:B------:R-:W-:Y:S01]  /*19d30*/  MUFU.EX2 R67, R67 ;  /* 0x0000004300437308 */ /* 0x000fe20000000800 */
[----:B------:R-:W-:Y:S02]  /*19d40*/  FSEL R47, R47, -INF , P4 ;  /* 0xff8000002f2f7808 */ /* 0x000fe40002000000 */
[----:B------:R-:W-:-:S02]  /*19d50*/  FMNMX.FTZ R12, R143, R12, !PT ;  /* 0x0000000c8f0c7209 */ /* 0x000fc40007810000 */
[----:B------:R-:W-:Y:S02]  /*19d60*/  ISETP.GT.AND P4, PT, R44, 0x71, PT ;  /* 0x000000712c00780c */ /* 0x000fe40003f84270 */
[----:B------:R-:W-:Y:S01]  /*19d70*/  FSEL R61, R50, -INF , P3 ;  /* 0xff800000323d7808 */ /* 0x000fe20001800000 */
[----:B------:R-:W-:-:S01]  /*19d80*/  FFMA.FTZ R50, R2, R37, -R93 ;  /* 0x0000002502327223 */ /* 0x000fc2000001085d */
[----:B------:R-:W-:Y:S01]  /*19d90*/  FMNMX.FTZ R12, R47, R12, !PT ;  /* 0x0000000c2f0c7209 */ /* 0x000fe20007810000 */
[----:B------:R-:W-:Y:S01]  /*19da0*/  MUFU.EX2 R36, R36 ;  /* 0x0000002400247308 */ /* 0x000fe20000000800 */
[----:B------:R-:W-:Y:S02]  /*19db0*/  ISETP.GT.AND P3, PT, R44, 0x78, PT ;  /* 0x000000782c00780c */ /* 0x000fe40003f64270 */
[----:B------:R-:W-:Y:S02]  /*19dc0*/  FSEL R51, R51, -INF , P4 ;  /* 0xff80000033337808 */ /* 0x000fe40002000000 */
[----:B------:R-:W-:-:S02]  /*19dd0*/  FMNMX.FTZ R12, R61, R12, !PT ;  /* 0x0000000c3d0c7209 */ /* 0x000fc40007810000 */
[----:B------:R-:W-:Y:S01]  /*19de0*/  ISETP.GT.AND P4, PT, R44, 0x79, PT ;  /* 0x000000792c00780c */ /* 0x000fe20003f84270 */
[----:B------:R-:W5:Y:S01]  /*19df0*/  MUFU.EX2 R43, R43 ;  /* 0x0000002b002b7308 */ /* 0x000f620000000800 */
[----:B------:R-:W-:Y:S02]  /*19e00*/  FSEL R145, R54, -INF , P3 ;  /* 0xff80000036917808 */ /* 0x000fe40001800000 */
[----:B------:R-:W-:Y:S02]  /*19e10*/  FMNMX.FTZ R12, R51, R12, !PT ;  /* 0x0000000c330c7209 */ /* 0x000fe40007810000 */
[----:B------:R-:W-:Y:S02]  /*19e20*/  FSEL R55, R55, -INF , P4 ;  /* 0xff80000037377808 */ /* 0x000fe40002000000 */
[----:B------:R-:W-:Y:S01]  /*19e30*/  ISETP.GT.AND P3, PT, R44, 0x80, PT ;  /* 0x000000802c00780c */ /* 0x000fe20003f64270 */
[----:B------:R-:W-:Y:S01]  /*19e40*/  MUFU.EX2 R7, R7 ;  /* 0x0000000700077308 */ /* 0x000fe20000000800 */
[----:B------:R-:W-:-:S02]  /*19e50*/  FMNMX.FTZ R12, R145, R12, !PT ;  /* 0x0000000c910c7209 */ /* 0x000fc40007810000 */
[----:B------:R-:W-:Y:S02]  /*19e60*/  ISETP.GT.AND P4, PT, R44, 0x81, PT ;  /* 0x000000812c00780c */ /* 0x000fe40003f84270 */
[----:B------:R-:W-:Y:S01]  /*19e70*/  FSEL R65, R26, -INF , P3 ;  /* 0xff8000001a417808 */ /* 0x000fe20001800000 */
[----:B------:R-:W-:Y:S01]  /*19e80*/  FFMA.FTZ R26, R2, R69, -R93 ;  /* 0x00000045021a7223 */ /* 0x000fe2000001085d */
[----:B------:R-:W-:Y:S01]  /*19e90*/  FMNMX.FTZ R12, R55, R12, !PT ;  /* 0x0000000c370c7209 */ /* 0x000fe20007810000 */
[----:B------:R-:W-:Y:S01]  /*19ea0*/  MUFU.EX2 R40, R40 ;  /* 0x0000002800287308 */ /* 0x000fe20000000800 */
[----:B------:R-:W-:Y:S02]  /*19eb0*/  ISETP.GT.AND P3, PT, R44, 0x88, PT ;  /* 0x000000882c00780c */ /* 0x000fe40003f64270 */
[----:B------:R-:W-:Y:S02]  /*19ec0*/  FSEL R147, R27, -INF , P4 ;  /* 0xff8000001b937808 */ /* 0x000fe40002000000 */
[----:B------:R-:W-:-:S02]  /*19ed0*/  FMNMX.FTZ R12, R65, R12, !PT ;  /* 0x0000000c410c7209 */ /* 0x000fc40007810000 */
[----:B------:R-:W-:Y:S01]  /*19ee0*/  ISETP.GT.AND P4, PT, R44, 0x89, PT ;  /* 0x000000892c00780c */ /* 0x000fe20003f84270 */
[----:B------:R-:W-:Y:S01]  /*19ef0*/  MUFU.EX2 R9, R9 ;  /* 0x0000000900097308 */ /* 0x000fe20000000800 */
[----:B------:R-:W-:Y:S01]  /*19f00*/  FSEL R149, R30, -INF , P3 ;  /* 0xff8000001e957808 */ /* 0x000fe20001800000 */
[----:B------:R-:W-:Y:S01]  /*19f10*/  FFMA.FTZ R30, R2, R41, -R93 ;  /* 0x00000029021e7223 */ /* 0x000fe2000001085d */
[----:B------:R-:W-:Y:S02]  /*19f20*/  FMNMX.FTZ R12, R147, R12, !PT ;  /* 0x0000000c930c7209 */ /* 0x000fe40007810000 */
[----:B------:R-:W-:Y:S02]  /*19f30*/  ISETP.GT.AND P3, PT, R44, 0x90, PT ;  /* 0x000000902c00780c */ /* 0x000fe40003f64270 */
[----:B------:R-:W-:Y:S01]  /*19f40*/  FSEL R31, R31, -INF , P4 ;  /* 0xff8000001f1f7808 */ /* 0x000fe20002000000 */
[----:B------:R-:W0:Y:S01]  /*19f50*/  MUFU.EX2 R26, R26 ;  /* 0x0000001a001a7308 */ /* 0x000e220000000800 */
        /* <DEDUP_REMOVED lines=10> */
[----:B------:R-:W-:-:S01]  /*1a000*/  FFMA.FTZ R44, R2, R25, -R93 ;  /* 0x00000019022c7223 */ /* 0x000fc2000001085d */
[----:B------:R-:W-:Y:S01]  /*1a010*/  FSEL R151, R38, -INF , P3 ;  /* 0xff80000026977808 */ /* 0x000fe20001800000 */
[----:B------:R-:W-:-:S01]  /*1a020*/  FFMA.FTZ R38, R2, R49, -R93 ;  /* 0x0000003102267223 */ /* 0x000fc2000001085d */
[----:B------:R-:W-:Y:S01]  /*1a030*/  FMNMX.FTZ R12, R35, R12, !PT ;  /* 0x0000000c230c7209 */ /* 0x000fe20007810000 */
[----:B------:R-:W-:-:S01]  /*1a040*/  FFMA.FTZ R25, R2, R73, -R93 ;  /* 0x0000004902197223 */ /* 0x000fc2000001085d */
[----:B------:R-:W-:Y:S01]  /*1a050*/  FSEL R39, R39, -INF , P4 ;  /* 0xff80000027277808 */ /* 0x000fe20002000000 */
[----:B------:R-:W-:Y:S01]  /*1a060*/  MUFU.EX2 R30, R30 ;  /* 0x0000001e001e7308 */ /* 0x000fe20000000800 */
[----:B------:R-:W-:Y:S02]  /*1a070*/  FMNMX.FTZ R12, R151, R12, !PT ;  /* 0x0000000c970c7209 */ /* 0x000fe40007810000 */
[----:B-1----:R-:W-:-:S02]  /*1a080*/  F2FP.SATFINITE.E4M3.F32.PACK_AB_MERGE_C R184, R101, R8, RZ ;  /* 0x0000000865b8723e */ /* 0x002fc400048070ff */
[----:B------:R-:W-:Y:S02]  /*1a090*/  FMNMX.FTZ R12, R39, R12, !PT ;  /* 0x0000000c270c7209 */ /* 0x000fe40007810000 */
[----:B--2---:R-:W-:Y:S01]  /*1a0a0*/  F2FP.SATFINITE.E4M3.F32.PACK_AB_MERGE_C R186, R111, R14, RZ ;  /* 0x0000000e6fba723e */ /* 0x004fe200048070ff */
[----:B------:R-:W-:Y:S01]  /*1a0b0*/  MUFU.EX2 R13, R13 ;  /* 0x0000000d000d7308 */ /* 0x000fe20000000800 */
[----:B------:R-:W-:Y:S01]  /*1a0c0*/  F2FP.SATFINITE.E4M3.F32.PACK_AB_MERGE_C R184, R97, R4, R184 ;  /* 0x0000000461b8723e */ /* 0x000fe200048070b8 */
[----:B------:R-:W1:Y:S01]  /*1a0d0*/  SHFL.BFLY PT, R27, R12, 0x2, 0x1f ;  /* 0x0c401f000c1b7f89 */ /* 0x000e6200000e0000 */
[----:B----4-:R-:W-:Y:S02]  /*1a0e0*/  F2FP.SATFINITE.E4M3.F32.PACK_AB_MERGE_C R182, R63, R32, RZ ;  /* 0x000000203fb6723e */ /* 0x010fe400048070ff */
[----:B---3--:R-:W-:Y:S02]  /*1a0f0*/  F2FP.SATFINITE.E4M3.F32.PACK_AB_MERGE_C R180, R123, R24, RZ ;  /* 0x000000187bb4723e */ /* 0x008fe400048070ff */
[----:B------:R-:W-:Y:S01]  /*1a100*/  F2FP.SATFINITE.E4M3.F32.PACK_AB_MERGE_C R186, R105, R10, R186 ;  /* 0x0000000a69ba723e */ /* 0x000fe200048070ba */
[----:B------:R-:W2:Y:S01]  /*1a110*/  MUFU.EX2 R34, R34 ;  /* 0x0000002200227308 */ /* 0x000ea20000000800 */
[----:B------:R-:W-:-:S02]  /*1a120*/  F2FP.SATFINITE.E4M3.F32.PACK_AB_MERGE_C R180, R103, R20, R180 ;  /* 0x0000001467b4723e */ /* 0x000fc400048070b4 */
[----:B-----5:R-:W-:Y:S02]  /*1a130*/  F2FP.SATFINITE.E4M3.F32.PACK_AB_MERGE_C R176, R43, R36, RZ ;  /* 0x000000242bb0723e */ /* 0x020fe400048070ff */
[----:B0-----:R-:W-:Y:S02]  /*1a140*/  F2FP.SATFINITE.E4M3.F32.PACK_AB_MERGE_C R178, R26, R9, RZ ;  /* 0x000000091ab2723e */ /* 0x001fe400048070ff */
[----:B------:R-:W-:Y:S01]  /*1a150*/  F2FP.SATFINITE.E4M3.F32.PACK_AB_MERGE_C R176, R67, R6, R176 ;  /* 0x0000000643b0723e */ /* 0x000fe200048070b0 */
[----:B------:R-:W-:Y:S01]  /*1a160*/  MUFU.EX2 R15, R15 ;  /* 0x0000000f000f7308 */ /* 0x000fe20000000800 */
[----:B------:R-:W-:Y:S02]  /*1a170*/  F2FP.SATFINITE.E4M3.F32.PACK_AB_MERGE_C R178, R40, R7, R178 ;  /* 0x0000000728b2723e */ /* 0x000fe400048070b2 */
[----:B------:R-:W-:-:S05]  /*1a180*/  F2FP.SATFINITE.E4M3.F32.PACK_AB_MERGE_C R182, R87, R28, R182 ;  /* 0x0000001c57b6723e */ /* 0x000fca00048070b6 */
[----:B------:R-:W-:Y:S01]  /*1a190*/  MUFU.EX2 R38, R38 ;  /* 0x0000002600267308 */ /* 0x000fe20000000800 */
[----:B--2---:R-:W-:Y:S02]  /*1a1a0*/  F2FP.SATFINITE.E4M3.F32.PACK_AB_MERGE_C R172, R34, R13, RZ ;  /* 0x0000000d22ac723e */ /* 0x004fe400048070ff */
[----:B-1----:R-:W-:Y:S01]  /*1a1b0*/  FMNMX.FTZ R41, R12, R27, !PT ;  /* 0x0000001b0c297209 */ /* 0x002fe20007810000 */
[----:B------:R-:W-:-:S01]  /*1a1c0*/  FFMA.FTZ R27, R2, R57, -R93 ;  /* 0x00000039021b7223 */ /* 0x000fc2000001085d */
[----:B------:R-:W-:-:S03]  /*1a1d0*/  F2FP.SATFINITE.E4M3.F32.PACK_AB_MERGE_C R172, R30, R11, R172 ;  /* 0x0000000b1eac723e */ /* 0x000fc600048070ac */
[----:B------:R-:W0:Y:S01]  /*1a1e0*/  SHFL.BFLY PT, R12, R41, 0x1, 0x1f ;  /* 0x0c201f00290c7f89 */ /* 0x000e2200000e0000 */
[----:B------:R-:W-:Y:S08]  /*1a1f0*/  MUFU.EX2 R42, R42 ;  /* 0x0000002a002a7308 */ /* 0x000ff00000000800 */
[----:B------:R-:W1:Y:S08]  /*1a200*/  MUFU.EX2 R21, R21 ;  /* 0x0000001500157308 */ /* 0x000e700000000800 */
[----:B------:R-:W-:Y:S01]  /*1a210*/  MUFU.EX2 R27, R27 ;  /* 0x0000001b001b7308 */ /* 0x000fe20000000800 */
[----:B0-----:R-:W-:-:S07]  /*1a220*/  FMNMX.FTZ R12, R41, R12, !PT ;  /* 0x0000000c290c7209 */ /* 0x001fce0007810000 */
[----:B------:R-:W-:Y:S01]  /*1a230*/  MUFU.EX2 R44, R44 ;  /* 0x0000002c002c7308 */ /* 0x000fe20000000800 */
[----:B-1----:R-:W-:Y:S02]  /*1a240*/  F2FP.SATFINITE.E4M3.F32.PACK_AB_MERGE_C R174, R21, R42, RZ ;  /* 0x0000002a15ae723e */ /* 0x002fe400048070ff */
[----:B------:R-:W-:Y:S01]  /*1a250*/  FSETP.NEU.FTZ.AND P3, PT, R12, -INF , PT ;  /* 0xff8000000c00780b */ /* 0x000fe20003f7d000 */
[----:B------:R-:W-:-:S01]  /*1a260*/  FFMA.FTZ R52, R2, R12, -8 ;  /* 0xc100000002347423 */ /* 0x000fc2000001000c */
[----:B------:R-:W-:-:S03]  /*1a270*/  F2FP.SATFINITE.E4M3.F32.PACK_AB_MERGE_C R174, R38, R15, R174 ;  /* 0x0000000f26ae723e */ /* 0x000fc600048070ae */
[----:B------:R-:W-:Y:S01]  /*1a280*/  MUFU.EX2 R25, R25 ;  /* 0x0000001900197308 */ /* 0x000fe20000000800 */
[----:B------:R-:W-:-:S05]  /*1a290*/  FSEL R52, R52, RZ, P3 ;  /* 0x000000ff34347208 */ /* 0x000fca0001800000 */
        /* <DEDUP_REMOVED lines=8> */
[----:B------:R-:W-:Y:S01]  /*1a320*/  FFMA.FTZ R78, R2, R77, -R52 ;  /* 0x0000004d024e7223 */ /* 0x000fe20000010834 */
[----:B------:R-:W-:-:S01]  /*1a330*/  FADD.FTZ R77, R4, R97 ;  /* 0x00000061044d7221 */ /* 0x000fc20000010000 */
[C-C-:B------:R-:W-:Y:S01]  /*1a340*/  FFMA.FTZ R62, R2.reuse, R117, -R52.reuse ;  /* 0x00000075023e7223 */ /* 0x140fe20000010834 */
[----:B------:R-:W-:-:S01]  /*1a350*/  FFMA.FTZ R80, R2, R47, -R52 ;  /* 0x0000002f02507223 */ /* 0x000fc20000010834 */
[----:B------:R-:W-:Y:S01]  /*1a360*/  FFMA.FTZ R49, R2, R119, -R52 ;  /* 0x0000007702317223 */ /* 0x000fe20000010834 */
[----:B------:R-:W-:-:S01]  /*1a370*/  FADD.FTZ R84, R8, R77 ;  /* 0x0000004d08547221 */ /* 0x000fc20000010000 */
[----:B------:R-:W0:Y:S01]  /*1a380*/  MUFU.EX2 R54, R54 ;  /* 0x0000003600367308 */ /* 0x000e220000000800 */
[----:B------:R-:W-:-:S01]  /*1a390*/  FFMA.FTZ R77, R2, R51, -R52 ;  /* 0x00000033024d7223 */ /* 0x000fc20000010834 */
[----:B------:R-:W-:Y:S01]  /*1a3a0*/  FFMA.FTZ R60, R2, R75, -R52 ;  /* 0x0000004b023c7223 */ /* 0x000fe20000010834 */
[----:B------:R-:W-:-:S01]  /*1a3b0*/  FADD.FTZ R51, R101, R84 ;  /* 0x0000005465337221 */ /* 0x000fc20000010000 */
[C-C-:B------:R-:W-:Y:S01]  /*1a3c0*/  FFMA.FTZ R68, R2.reuse, R121, -R52.reuse ;  /* 0x0000007902447223 */ /* 0x140fe20000010834 */
[----:B------:R-:W-:-:S01]  /*1a3d0*/  FFMA.FTZ R73, R2, R79, -R52 ;  /* 0x0000004f02497223 */ /* 0x000fc20000010834 */
[----:B------:R-:W-:Y:S01]  /*1a3e0*/  FFMA.FTZ R64, R2, R83, -R52 ;  /* 0x0000005302407223 */ /* 0x000fe20000010834 */
[----:B------:R-:W-:-:S01]  /*1a3f0*/  FADD.FTZ R84, R10, R51 ;  /* 0x000000330a547221 */ /* 0x000fc20000010000 */
[----:B------:R-:W1:Y:S01]  /*1a400*/  MUFU.EX2 R41, R41 ;  /* 0x0000002900297308 */ /* 0x000e620000000800 */
[----:B------:R-:W-:-:S01]  /*1a410*/  FFMA.FTZ R57, R2, R125, -R52 ;  /* 0x0000007d02397223 */ /* 0x000fc20000010834 */
[----:B------:R-:W-:Y:S01]  /*1a420*/  FFMA.FTZ R72, R2, R127, -R52 ;  /* 0x0000007f02487223 */ /* 0x000fe20000010834 */
[----:B------:R-:W-:-:S01]  /*1a430*/  FADD.FTZ R51, R105, R84 ;  /* 0x0000005469337221 */ /* 0x000fc20000010000 */
[C-C-:B------:R-:W-:Y:S01]  /*1a440*/  FFMA.FTZ R79, R2.reuse, R129, -R52.reuse ;  /* 0x00000081024f7223 */ /* 0x140fe20000010834 */
[----:B------:R-:W-:-:S01]  /*1a450*/  FFMA.FTZ R66, R2, R131, -R52 ;  /* 0x0000008302427223 */ /* 0x000fc20000010834 */
[----:B------:R-:W-:Y:S01]  /*1a460*/  FFMA.FTZ R59, R2, R59, -R52 ;  /* 0x0000003b023b7223 */ /* 0x000fe20000010834 */
[----:B------:R-:W-:-:S01]  /*1a470*/  FADD.FTZ R84, R14, R51 ;  /* 0x000000330e547221 */ /* 0x000fc20000010000 */
[----:B------:R-:W2:Y:S01]  /*1a480*/  MUFU.EX2 R58, R58 ;  /* 0x0000003a003a7308 */ /* 0x000ea20000000800 */
[----:B0-----:R-:W-:-:S01]  /*1a490*/  FADD.FTZ R82, R37, R54 ;  /* 0x0000003625527221 */ /* 0x001fc20000010000 */
[----:B------:R-:W-:Y:S01]  /*1a4a0*/  FFMA.FTZ R51, R2, R31, -R52 ;  /* 0x0000001f02337223 */ /* 0x000fe20000010834 */
[----:B------:R-:W-:-:S01]  /*1a4b0*/  FADD.FTZ R31, R111, R84 ;  /* 0x000000546f1f7221 */ /* 0x000fc20000010000 */
[C-C-:B------:R-:W-:Y:S01]  /*1a4c0*/  FFMA.FTZ R74, R2.reuse, R133, -R52.reuse ;  /* 0x00000085024a7223 */ /* 0x140fe20000010834 */
[----:B------:R-:W-:-:S01]  /*1a4d0*/  FFMA.FTZ R81, R2, R135, -R52 ;  /* 0x0000008702517223 */ /* 0x000fc20000010834 */
[----:B------:R-:W-:Y:S01]  /*1a4e0*/  FFMA.FTZ R70, R2, R137, -R52 ;  /* 0x0000008902467223 */ /* 0x000fe20000010834 */
[----:B------:R-:W-:-:S01]  /*1a4f0*/  FADD.FTZ R84, R20, R31 ;  /* 0x0000001f14547221 */ /* 0x000fc20000010000 */
        /* <DEDUP_REMOVED lines=20> */
[----:B------:R-:W-:Y:S01]  /*1a640*/  FFMA.FTZ R39, R2, R39, -R52 ;  /* 0x0000002702277223 */ /* 0x000fe20000010834 */
[----:B------:R-:W-:-:S03]  /*1a650*/  F2FP.SATFINITE.E4M3.F32.PACK_AB_MERGE_C R185, R58, R41, RZ ;  /* 0x000000293ab9723e */ /* 0x000fc600048070ff */
[----:B------:R-:W0:Y:S01]  /*1a660*/  MUFU.EX2 R62, R62 ;  /* 0x0000003e003e7308 */ /* 0x000e220000000800 */
[----:B-1----:R-:W-:-:S01]  /*1a670*/  FADD.FTZ R82, R56, R47 ;  /* 0x0000002f38527221 */ /* 0x002fc20000010000 */
[----:B------:R-:W-:-:S06]  /*1a680*/  F2FP.SATFINITE.E4M3.F32.PACK_AB_MERGE_C R185, R54, R37, R185 ;  /* 0x0000002536b9723e */ /* 0x000fcc00048070b9 */
[----:B------:R-:W1:Y:S01]  /*1a690*/  MUFU.EX2 R49, R49 ;  /* 0x0000003100317308 */ /* 0x000e620000000800 */
[----:B--2---:R-:W-:-:S07]  /*1a6a0*/  FADD.FTZ R83, R53, R82 ;  /* 0x0000005235537221 */ /* 0x004fce0000010000 */
        /* <DEDUP_REMOVED lines=8> */
[----:B------:R-:W-:Y:S01]  /*1a730*/  FADD.FTZ R41, R123, R52 ;  /* 0x000000347b297221 */ /* 0x000fe20000010000 */
[----:B------:R-:W-:-:S03]  /*1a740*/  CS2R R82, SRZ ;  /* 0x0000000000527805 */ /* 0x000fc6000001ff00 */
[----:B------:R-:W-:Y:S02]  /*1a750*/  FADD.FTZ R52, R28, R41 ;  /* 0x000000291c347221 */ /* 0x000fe40000010000 */
[----:B------:R-:W1:Y:S01]  /*1a760*/  MUFU.EX2 R73, R73 ;  /* 0x0000004900497308 */ /* 0x000e620000000800 */
[----:B--2---:R-:W-:-:S01]  /*1a770*/  FADD.FTZ R85, R60, R31 ;  /* 0x0000001f3c557221 */ /* 0x004fc20000010000 */
[----:B------:R-:W-:Y:S01]  /*1a780*/  FADD.FTZ R53, R87, R52 ;  /* 0x0000003457357221 */ /* 0x000fe20000010000 */
[----:B------:R-:W-:-:S05]  /*1a790*/  CS2R R86, SRZ ;  /* 0x0000000000567805 */ /* 0x000fca000001ff00 */
[----:B------:R-:W2:Y:S01]  /*1a7a0*/  MUFU.EX2 R57, R57 ;  /* 0x0000003900397308 */ /* 0x000ea20000000800 */
[----:B0-----:R-:W-:-:S01]  /*1a7b0*/  FADD.FTZ R8, R68, R85 ;  /* 0x0000005544087221 */ /* 0x001fc20000010000 */
[----:B------:R-:W-:-:S06]  /*1a7c0*/  CS2R R84, SRZ ;  /* 0x0000000000547805 */ /* 0x000fcc000001ff00 */
[----:B------:R-:W0:Y:S01]  /*1a7d0*/  MUFU.EX2 R64, R64 ;  /* 0x0000004000407308 */ /* 0x000e220000000800 */
[----:B-1----:R-:W-:-:S01]  /*1a7e0*/  FADD.FTZ R14, R73, R8 ;  /* 0x00000008490e7221 */ /* 0x002fc20000010000 */
[----:B------:R-:W-:-:S04]  /*1a7f0*/  F2FP.SATFINITE.E4M3.F32.PACK_AB_MERGE_C R181, R73, R68, RZ ;  /* 0x0000004449b5723e */ /* 0x000fc800048070ff */
[----:B------:R-:W-:Y:S02]  /*1a800*/  F2FP.SATFINITE.E4M3.F32.PACK_AB_MERGE_C R181, R60, R49, R181 ;  /* 0x000000313cb5723e */ /* 0x000fe400048070b5 */
[----:B------:R-:W1:Y:S01]  /*1a810*/  MUFU.EX2 R72, R72 ;  /* 0x0000004800487308 */ /* 0x000e620000000800 */
[----:B--2---:R-:W-:-:S01]  /*1a820*/  FADD.FTZ R41, R57, R14 ;  /* 0x0000000e39297221 */ /* 0x004fc20000010000 */
[----:B------:R-:W-:Y:S01]  /*1a830*/  FADD.FTZ R14, R32, R53 ;  /* 0x00000035200e7221 */ /* 0x000fe20000010000 */
[----:B------:R-:W-:-:S03]  /*1a840*/  CS2R R52, SRZ ;  /* 0x0000000000347805 */ /* 0x000fc6000001ff00 */
[----:B------:R-:W-:Y:S02]  /*1a850*/  FADD.FTZ R63, R63, R14 ;  /* 0x0000000e3f3f7221 */ /* 0x000fe40000010000 */
[----:B------:R-:W2:Y:S01]  /*1a860*/  MUFU.EX2 R79, R79 ;  /* 0x0000004f004f7308 */ /* 0x000ea20000000800 */
[----:B0-----:R-:W-:-:S01]  /*1a870*/  FADD.FTZ R41, R64, R41 ;  /* 0x0000002940297221 */ /* 0x001fc20000010000 */
[----:B------:R-:W-:Y:S01]  /*1a880*/  FADD.FTZ R14, R6, R63 ;  /* 0x0000003f060e7221 */ /* 0x000fe20000010000 */
[----:B------:R-:W-:-:S03]  /*1a890*/  CS2R R62, SRZ ;  /* 0x00000000003e7805 */ /* 0x000fc6000001ff00 */
[----:B------:R-:W-:Y:S02]  /*1a8a0*/  FADD.FTZ R37, R67, R14 ;  /* 0x0000000e43257221 */ /* 0x000fe40000010000 */
[----:B------:R-:W0:Y:S01]  /*1a8b0*/  MUFU.EX2 R66, R66 ;  /* 0x0000004200427308 */ /* 0x000e220000000800 */
[----:B-1----:R-:W-:-:S01]  /*1a8c0*/  FADD.FTZ R4, R72, R41 ;  /* 0x0000002948047221 */ /* 0x002fc20000010000 */
[----:B------:R-:W-:-:S04]  /*1a8d0*/  FADD.FTZ R10, R36, R37 ;  /* 0x00000025240a7221 */ /* 0x000fc80000010000 */
[----:B------:R-:W-:Y:S02]  /*1a8e0*/  FADD.FTZ R20, R43, R10 ;  /* 0x0000000a2b147221 */ /* 0x000fe40000010000 */
[----:B------:R-:W1:Y:S01]  /*1a8f0*/  MUFU.EX2 R59, R59 ;  /* 0x0000003b003b7308 */ /* 0x000e620000000800 */
[C---:B--2---:R-:W-:Y:S01]  /*1a900*/  F2FP.SATFINITE.E4M3.F32.PACK_AB_MERGE_C R183, R79.reuse, R72, RZ ;  /* 0x000000484fb7723e */ /* 0x044fe200048070ff */
[----:B------:R-:W-:Y:S01]  /*1a910*/  FADD.FTZ R79, R79, R4 ;  /* 0x000000044f4f7221 */ /* 0x000fe20000010000 */
[----:B------:R-:W-:-:S01]  /*1a920*/  FADD.FTZ R37, R7, R20 ;  /* 0x0000001407257221 */ /* 0x000fc20000010000 */
[----:B------:R-:W-:Y:S02]  /*1a930*/  CS2R R72, SRZ ;  /* 0x0000000000487805 */ /* 0x000fe4000001ff00 */
[----:B------:R-:W-:Y:S02]  /*1a940*/  F2FP.SATFINITE.E4M3.F32.PACK_AB_MERGE_C R183, R64, R57, R183 ;  /* 0x0000003940b7723e */ /* 0x000fe400048070b7 */
[----:B------:R-:W-:Y:S01]  /*1a950*/  CS2R R56, SRZ ;  /* 0x0000000000387805 */ /* 0x000fe2000001ff00 */
[----:B------:R-:W-:-:S01]  /*1a960*/  FADD.FTZ R20, R40, R37 ;  /* 0x0000002528147221 */ /* 0x000fc20000010000 */
[----:B------:R-:W2:Y:S01]  /*1a970*/  MUFU.EX2 R74, R74 ;  /* 0x0000004a004a7308 */ /* 0x000ea20000000800 */
[----:B0-----:R-:W-:-:S07]  /*1a980*/  FADD.FTZ R24, R66, R79 ;  /* 0x0000004f42187221 */ /* 0x001fce0000010000 */
[----:B------:R-:W0:Y:S01]  /*1a990*/  MUFU.EX2 R81, R81 ;  /* 0x0000005100517308 */ /* 0x000e220000000800 */
[----:B-1----:R-:W-:-:S02]  /*1a9a0*/  FADD.FTZ R41, R59, R24 ;  /* 0x000000183b297221 */ /* 0x002fc40000010000 */
[----:B------:R-:W1:Y:S05]  /*1a9b0*/  @P0 LDC R24, c[0x0][0x450] ;  /* 0x00011400ff180b82 */ /* 0x000e6a0000000800 */
[----:B------:R-:W3:Y:S01]  /*1a9c0*/  MUFU.EX2 R70, R70 ;  /* 0x0000004600467308 */ /* 0x000ee20000000800 */
[----:B--2---:R-:W-:-:S01]  /*1a9d0*/  FADD.FTZ R14, R74, R41 ;  /* 0x000000294a0e7221 */ /* 0x004fc20000010000 */
[----:B------:R-:W-:-:S04]  /*1a9e0*/  FADD.FTZ R41, R9, R20 ;  /* 0x0000001409297221 */ /* 0x000fc80000010000 */
[----:B------:R-:W-:Y:S01]  /*1a9f0*/  FADD.FTZ R26, R26, R41 ;  /* 0x000000291a1a7221 */ /* 0x000fe20000010000 */
[----:B------:R-:W-:Y:S01]  /*1aa00*/  CS2R R40, SRZ ;  /* 0x0000000000287805 */ /* 0x000fe2000001ff00 */
[----:B------:R-:W2:Y:S01]  /*1aa10*/  MUFU.EX2 R75, R75 ;  /* 0x0000004b004b7308 */ /* 0x000ea20000000800 */
[C---:B0-----:R-:W-:Y:S01]  /*1aa20*/  F2FP.SATFINITE.E4M3.F32.PACK_AB_MERGE_C R177, R81.reuse, R74, RZ ;  /* 0x0000004a51b1723e */ /* 0x041fe200048070ff */
[----:B------:R-:W-:Y:S01]  /*1aa30*/  FADD.FTZ R81, R81, R14 ;  /* 0x0000000e51517221 */ /* 0x000fe20000010000 */
[----:B------:R-:W-:-:S01]  /*1aa40*/  FADD.FTZ R9, R11, R26 ;  /* 0x0000001a0b097221 */ /* 0x000fc20000010000 */
[----:B------:R-:W-:Y:S01]  /*1aa50*/  IMAD.MOV.U32 R11, RZ, RZ, R204 ;  /* 0x000000ffff0b7224 */ /* 0x000fe200078e00cc */
[----:B------:R-:W-:Y:S02]  /*1aa60*/  F2FP.SATFINITE.E4M3.F32.PACK_AB_MERGE_C R177, R59, R66, R177 ;  /* 0x000000423bb1723e */ /* 0x000fe400048070b1 */
[----:B------:R-:W-:Y:S02]  /*1aa70*/  CS2R R58, SRZ ;  /* 0x00000000003a7805 */ /* 0x000fe4000001ff00 */
[----:B------:R-:W-:Y:S01]  /*1aa80*/  CS2R R66, SRZ ;  /* 0x0000000000427805 */ /* 0x000fe2000001ff00 */
[----:B------:R-:W0:Y:S01]  /*1aa90*/  MUFU.EX2 R76, R76 ;  /* 0x0000004c004c7308 */ /* 0x000e220000000800 */
[----:B---3--:R-:W-:-:S07]  /*1aaa0*/  FADD.FTZ R14, R70, R81 ;  /* 0x00000051460e7221 */ /* 0x008fce0000010000 */
[----:B------:R-:W3:Y:S01]  /*1aab0*/  MUFU.EX2 R71, R71 ;  /* 0x0000004700477308 */ /* 0x000ee20000000800 */
[----:B--2---:R-:W-:-:S07]  /*1aac0*/  FADD.FTZ R37, R75, R14 ;  /* 0x0000000e4b257221 */ /* 0x004fce0000010000 */
[----:B------:R-:W2:Y:S01]  /*1aad0*/  MUFU.EX2 R3, R3 ;  /* 0x0000000300037308 */ /* 0x000ea20000000800 */
[----:B0-----:R-:W-:-:S07]  /*1aae0*/  FADD.FTZ R6, R76, R37 ;  /* 0x000000254c067221 */ /* 0x001fce0000010000 */
[----:B------:R-:W0:Y:S01]  /*1aaf0*/  MUFU.EX2 R78, R78 ;  /* 0x0000004e004e7308 */ /* 0x000e220000000800 */
[----:B---3--:R-:W-:-:S01]  /*1ab00*/  FADD.FTZ R14, R71, R6 ;  /* 0x00000006470e7221 */ /* 0x008fc20000010000 */
[----:B------:R-:W-:-:S04]  /*1ab10*/  F2FP.SATFINITE.E4M3.F32.PACK_AB_MERGE_C R179, R71, R76, RZ ;  /* 0x0000004c47b3723e */ /* 0x000fc800048070ff */
[----:B------:R-:W-:Y:S02]  /*1ab20*/  F2FP.SATFINITE.E4M3.F32.PACK_AB_MERGE_C R179, R75, R70, R179 ;  /* 0x000000464bb3723e */ /* 0x000fe400048070b3 */
[----:B------:R-:W-:Y:S01]  /*1ab30*/  CS2R R70, SRZ ;  /* 0x0000000000467805 */ /* 0x000fe2000001ff00 */
[----:B------:R-:W3:Y:S01]  /*1ab40*/  MUFU.EX2 R47, R143 ;  /* 0x0000008f002f7308 */ /* 0x000ee20000000800 */
[----:B--2---:R-:W-:-:S01]  /*1ab50*/  FADD.FTZ R37, R3, R14 ;  /* 0x0000000e03257221 */ /* 0x004fc20000010000 */
[----:B------:R-:W-:Y:S01]  /*1ab60*/  FADD.FTZ R14, R30, R9 ;  /* 0x000000091e0e7221 */ /* 0x000fe20000010000 */
[----:B------:R-:W-:-:S03]  /*1ab70*/  CS2R R74, SRZ ;  /* 0x00000000004a7805 */ /* 0x000fc6000001ff00 */
[----:B------:R-:W-:Y:S02]  /*1ab80*/  FADD.FTZ R7, R13, R14 ;  /* 0x0000000e0d077221 */ /* 0x000fe40000010000 */
[----:B------:R-:W2:Y:S01]  /*1ab90*/  MUFU.EX2 R80, R80 ;  /* 0x0000005000507308 */ /* 0x000ea20000000800 */
[----:B0-----:R-:W-:-:S01]  /*1aba0*/  FADD.FTZ R20, R78, R37 ;  /* 0x000000254e147221 */ /* 0x001fc20000010000 */
[----:B------:R-:W-:Y:S01]  /*1abb0*/  FADD.FTZ R34, R34, R7 ;  /* 0x0000000722227221 */ /* 0x000fe20000010000 */
[----:B------:R-:W0:Y:S05]  /*1abc0*/  @P0 LDC R37, c[0x0][0x44c] ;  /* 0x00011300ff250b82 */ /* 0x000e2a0000000800 */
[----:B------:R4:W5:Y:S01]  /*1abd0*/  MUFU.EX2 R31, R61 ;  /* 0x0000003d001f7308 */ /* 0x0009620000000800 */
[----:B---3--:R-:W-:-:S07]  /*1abe0*/  FADD.FTZ R9, R47, R20 ;  /* 0x000000142f097221 */ /* 0x008fce0000010000 */
[----:B------:R3:W1:Y:S01]  /*1abf0*/  MUFU.EX2 R8, R77 ;  /* 0x0000004d00087308 */ /* 0x0006620000000800 */
[C---:B--2---:R-:W-:Y:S01]  /*1ac00*/  F2FP.SATFINITE.E4M3.F32.PACK_AB_MERGE_C R173, R80.reuse, R47, RZ ;  /* 0x0000002f50ad723e */ /* 0x044fe200048070ff */
[----:B------:R-:W-:Y:S01]  /*1ac10*/  FADD.FTZ R80, R80, R9 ;  /* 0x0000000950507221 */ /* 0x000fe20000010000 */
[----:B----4-:R-:W-:Y:S02]  /*1ac20*/  CS2R R60, SRZ ;  /* 0x00000000003c7805 */ /* 0x010fe4000001ff00 */
[----:B------:R-:W-:Y:S01]  /*1ac30*/  F2FP.SATFINITE.E4M3.F32.PACK_AB_MERGE_C R173, R78, R3, R173 ;  /* 0x000000034ead723e */ /* 0x000fe200048070ad */
[----:B------:R-:W-:-:S01]  /*1ac40*/  FADD.FTZ R3, R15, R34 ;  /* 0x000000220f037221 */ /* 0x000fc20000010000 */
[----:B------:R-:W-:Y:S01]  /*1ac50*/  CS2R R78, SRZ ;  /* 0x00000000004e7805 */ /* 0x000fe2000001ff00 */
[----:B------:R-:W-:Y:S01]  /*1ac60*/  MUFU.EX2 R145, R145 ;  /* 0x0000009100917308 */ /* 0x000fe20000000800 */
[----:B-----5:R-:W-:-:S01]  /*1ac70*/  FADD.FTZ R7, R31, R80 ;  /* 0x000000501f077221 */ /* 0x020fc20000010000 */
[----:B------:R-:W-:Y:S01]  /*1ac80*/  FADD.FTZ R3, R38, R3 ;  /* 0x0000000326037221 */ /* 0x000fe20000010000 */
[----:B0-----:R-:W-:Y:S01]  /*1ac90*/  @P0 IMAD.HI.U32 R13, R204, R37, RZ ;  /* 0x00000025cc0d0227 */ /* 0x001fe200078e00ff */
[----:B------:R-:W-:-:S02]  /*1aca0*/  CS2R R36, SRZ ;  /* 0x0000000000247805 */ /* 0x000fc4000001ff00 */
[----:B---3--:R-:W-:Y:S01]  /*1acb0*/  CS2R R76, SRZ ;  /* 0x00000000004c7805 */ /* 0x008fe2000001ff00 */
[----:B------:R-:W-:Y:S01]  /*1acc0*/  FADD.FTZ R42, R42, R3 ;  /* 0x000000032a2a7221 */ /* 0x000fe20000010000 */
[----:B------:R-:W-:Y:S01]  /*1acd0*/  CS2R R80, SRZ ;  /* 0x0000000000507805 */ /* 0x000fe2000001ff00 */
[----:B------:R0:W2:Y:S01]  /*1ace0*/  MUFU.EX2 R4, R55 ;  /* 0x0000003700047308 */ /* 0x0000a20000000800 */
[----:B-1----:R-:W-:-:S01]  /*1acf0*/  FADD.FTZ R20, R8, R7 ;  /* 0x0000000708147221 */ /* 0x002fc20000010000 */
[----:B------:R-:W-:Y:S01]  /*1ad00*/  FADD.FTZ R42, R21, R42 ;  /* 0x0000002a152a7221 */ /* 0x000fe20000010000 */
[----:B------:R-:W-:-:S03]  /*1ad10*/  @P0 SHF.R.U32.HI R11, RZ, R24, R13 ;  /* 0x00000018ff0b0219 */ /* 0x000fc6000001160d */
[----:B------:R-:W-:Y:S01]  /*1ad20*/  FADD.FTZ R3, R27, R42 ;  /* 0x0000002a1b037221 */ /* 0x000fe20000010000 */
[----:B------:R-:W-:Y:S01]  /*1ad30*/  CS2R R42, SRZ ;  /* 0x00000000002a7805 */ /* 0x000fe2000001ff00 */
[----:B------:R-:W1:Y:S01]  /*1ad40*/  MUFU.EX2 R65, R65 ;  /* 0x0000004100417308 */ /* 0x000e620000000800 */
[----:B0-----:R-:W-:-:S07]  /*1ad50*/  CS2R R54, SRZ ;  /* 0x0000000000367805 */ /* 0x001fce000001ff00 */
[----:B------:R-:W0:Y:S01]  /*1ad60*/  MUFU.EX2 R10, R147 ;  /* 0x00000093000a7308 */ /* 0x000e220000000800 */
[----:B--2---:R-:W-:Y:S01]  /*1ad70*/  F2FP.SATFINITE.E4M3.F32.PACK_AB_MERGE_C R175, R4, R145, RZ ;  /* 0x0000009104af723e */ /* 0x004fe200048070ff */
[----:B------:R-:W-:-:S03]  /*1ad80*/  FADD.FTZ R145, R145, R20 ;  /* 0x0000001491917221 */ /* 0x000fc60000010000 */
[----:B------:R-:W-:Y:S01]  /*1ad90*/  F2FP.SATFINITE.E4M3.F32.PACK_AB_MERGE_C R175, R8, R31, R175 ;  /* 0x0000001f08af723e */ /* 0x000fe200048070af */
[----:B------:R-:W-:-:S01]  /*1ada0*/  FADD.FTZ R4, R4, R145 ;  /* 0x0000009104047221 */ /* 0x000fc20000010000 */
[----:B------:R-:W-:Y:S01]  /*1adb0*/  CS2R R30, SRZ ;  /* 0x00000000001e7805 */ /* 0x000fe2000001ff00 */
[----:B------:R-:W2:Y:S02]  /*1adc0*/  MUFU.EX2 R149, R149 ;  /* 0x0000009500957308 */ /* 0x000ea40000000800 */
[----:B-1----:R-:W-:-:S01]  /*1add0*/  FADD.FTZ R7, R65, R4 ;  /* 0x0000000441077221 */ /* 0x002fc20000010000 */
[----:B------:R-:W-:-:S05]  /*1ade0*/  FADD.FTZ R4, R44, R3 ;  /* 0x000000032c047221 */ /* 0x000fca0000010000 */
[----:B------:R-:W1:Y:S01]  /*1adf0*/  MUFU.EX2 R46, R46 ;  /* 0x0000002e002e7308 */ /* 0x000e620000000800 */
[----:B0-----:R-:W-:-:S07]  /*1ae00*/  FADD.FTZ R20, R10, R7 ;  /* 0x000000070a147221 */ /* 0x001fce0000010000 */
[----:B------:R-:W0:Y:S01]  /*1ae10*/  MUFU.EX2 R6, R51 ;  /* 0x0000003300067308 */ /* 0x000e220000000800 */
[----:B--2---:R-:W-:-:S07]  /*1ae20*/  FADD.FTZ R3, R149, R20 ;  /* 0x0000001495037221 */ /* 0x004fce0000010000 */
[----:B------:R-:W-:Y:S01]  /*1ae30*/  MUFU.EX2 R33, R33 ;  /* 0x0000002100217308 */ /* 0x000fe20000000800 */
[----:B-1----:R-:W-:Y:S01]  /*1ae40*/  F2FP.SATFINITE.E4M3.F32.PACK_AB_MERGE_C R9, R46, R25, RZ ;  /* 0x000000192e09723e */ /* 0x002fe200048070ff */
[----:B------:R-:W-:Y:S01]  /*1ae50*/  FADD.FTZ R25, R25, R4 ;  /* 0x0000000419197221 */ /* 0x000fe20000010000 */
[----:B------:R-:W-:Y:S02]  /*1ae60*/  IADD3 R4, R11, R206, -R205 ;  /* 0x000000ce0b047210 */ /* 0x000fe40007ffe8cd */
[----:B------:R-:W-:Y:S01]  /*1ae70*/  F2FP.SATFINITE.E4M3.F32.PACK_AB_MERGE_C R168, R44, R27, R9 ;  /* 0x0000001b2ca8723e */ /* 0x000fe20004807009 */
[----:B------:R-:W-:-:S01]  /*1ae80*/  FADD.FTZ R46, R46, R25 ;  /* 0x000000192e2e7221 */ /* 0x000fc20000010000 */
[----:B------:R-:W-:Y:S01]  /*1ae90*/  CS2R R24, SRZ ;  /* 0x0000000000187805 */ /* 0x000fe2000001ff00 */
[----:B------:R-:W1:Y:S01]  /*1aea0*/  MUFU.EX2 R50, R50 ;  /* 0x0000003200327308 */ /* 0x000e620000000800 */
[C---:B0-----:R-:W-:Y:S01]  /*1aeb0*/  F2FP.SATFINITE.E4M3.F32.PACK_AB_MERGE_C R149, R6.reuse, R149, RZ ;  /* 0x000000950695723e */ /* 0x041fe200048070ff */
[----:B------:R-:W-:Y:S01]  /*1aec0*/  FADD.FTZ R6, R6, R3 ;  /* 0x0000000306067221 */ /* 0x000fe20000010000 */
[----:B------:R-:W-:-:S02]  /*1aed0*/  CS2R R26, SRZ ;  /* 0x00000000001a7805 */ /* 0x000fc4000001ff00 */
[----:B------:R-:W-:Y:S02]  /*1aee0*/  CS2R R44, SRZ ;  /* 0x00000000002c7805 */ /* 0x000fe4000001ff00 */
[----:B------:R-:W-:Y:S01]  /*1aef0*/  F2FP.SATFINITE.E4M3.F32.PACK_AB_MERGE_C R169, R10, R65, R149 ;  /* 0x000000410aa9723e */ /* 0x000fe20004807095 */
[----:B------:R-:W-:Y:S01]  /*1af00*/  IMAD.HI R10, R4, 0x66666667, RZ ;  /* 0x66666667040a7827 */ /* 0x000fe200078e02ff */
[----:B------:R-:W-:Y:S01]  /*1af10*/  CS2R R64, SRZ ;  /* 0x0000000000407805 */ /* 0x000fe2000001ff00 */
[----:B------:R-:W0:Y:S08]  /*1af20*/  MUFU.EX2 R69, R69 ;  /* 0x0000004500457308 */ /* 0x000e300000000800 */
[----:B------:R-:W2:Y:S01]  /*1af30*/  MUFU.EX2 R29, R29 ;  /* 0x0000001d001d7308 */ /* 0x000ea20000000800 */
[----:B-1----:R-:W-:-:S07]  /*1af40*/  F2FP.SATFINITE.E4M3.F32.PACK_AB_MERGE_C R9, R50, R33, RZ ;  /* 0x000000213209723e */ /* 0x002fce00048070ff */
[----:B------:R-:W1:Y:S01]  /*1af50*/  MUFU.EX2 R48, R48 ;  /* 0x0000003000307308 */ /* 0x000e620000000800 */
[----:B0-----:R-:W-:-:S07]  /*1af60*/  FADD.FTZ R7, R69, R6 ;  /* 0x0000000645077221 */ /* 0x001fce0000010000 */
[----:B------:R0:W3:Y:S01]  /*1af70*/  MUFU.EX2 R14, R35 ;  /* 0x00000023000e7308 */ /* 0x0000e20000000800 */
[----:B--2---:R-:W-:-:S01]  /*1af80*/  FADD.FTZ R3, R29, R46 ;  /* 0x0000002e1d037221 */ /* 0x004fc20000010000 */
[----:B------:R-:W-:-:S06]  /*1af90*/  CS2R R46, SRZ ;  /* 0x00000000002e7805 */ /* 0x000fcc000001ff00 */
[----:B------:R-:W2:Y:S01]  /*1afa0*/  MUFU.EX2 R151, R151 ;  /* 0x0000009700977308 */ /* 0x000ea20000000800 */
[C---:B-1----:R-:W-:Y:S01]  /*1afb0*/  F2FP.SATFINITE.E4M3.F32.PACK_AB_MERGE_C R170, R48.reuse, R29, R9 ;  /* 0x0000001d30aa723e */ /* 0x042fe20004807009 */
[----:B------:R-:W-:Y:S01]  /*1afc0*/  FADD.FTZ R4, R48, R3 ;  /* 0x0000000330047221 */ /* 0x000fe20000010000 */
[----:B------:R-:W-:Y:S02]  /*1afd0*/  SHF.R.U32.HI R9, RZ, 0x1f, R10 ;  /* 0x0000001fff097819 */ /* 0x000fe4000001160a */
[----:B------:R-:W-:Y:S02]  /*1afe0*/  CS2R R28, SRZ ;  /* 0x00000000001c7805 */ /* 0x000fe4000001ff00 */
[----:B0-----:R-:W-:Y:S01]  /*1aff0*/  CS2R R34, SRZ ;  /* 0x0000000000227805 */ /* 0x001fe2000001ff00 */
[----:B------:R-:W-:Y:S01]  /*1b000*/  FADD.FTZ R33, R33, R4 ;  /* 0x0000000421217221 */ /* 0x000fe20000010000 */
[----:B------:R-:W-:Y:S01]  /*1b010*/  CS2R R48, SRZ ;  /* 0x0000000000307805 */ /* 0x000fe2000001ff00 */
[----:B------:R0:W1:Y:S01]  /*1b020*/  MUFU.EX2 R8, R39 ;  /* 0x0000002700087308 */ /* 0x0000620000000800 */
[----:B---3--:R-:W-:-:S01]  /*1b030*/  FADD.FTZ R6, R14, R7 ;  /* 0x000000070e067221 */ /* 0x008fc20000010000 */
[----:B------:R-:W-:Y:S01]  /*1b040*/  FADD.FTZ R4, R50, R33 ;  /* 0x0000002132047221 */ /* 0x000fe20000010000 */
[----:B------:R-:W-:-:S02]  /*1b050*/  CS2R R32, SRZ ;  /* 0x0000000000207805 */ /* 0x000fc4000001ff00 */
[----:B------:R-:W-:Y:S01]  /*1b060*/  CS2R R50, SRZ ;  /* 0x0000000000327805 */ /* 0x000fe2000001ff00 */
[----:B--2---:R-:W-:-:S01]  /*1b070*/  FADD.FTZ R3, R151, R6 ;  /* 0x0000000697037221 */ /* 0x004fc20000010000 */
[----:B------:R-:W-:Y:S01]  /*1b080*/  LEA.HI.SX32 R6, R10, R9, 0x1a ;  /* 0x000000090a067211 */ /* 0x000fe200078fd2ff */
[----:B------:R-:W-:Y:S01]  /*1b090*/  VIADD R9, R104, 0xfffffffe ;  /* 0xfffffffe68097836 */ /* 0x000fe20000000000 */
[----:B0-----:R-:W-:Y:S02]  /*1b0a0*/  CS2R R38, SRZ ;  /* 0x0000000000267805 */ /* 0x001fe4000001ff00 */
[----:B------:R-:W-:Y:S02]  /*1b0b0*/  VIMNMX R6, R203, R6, !PT ;  /* 0x00000006cb067248 */ /* 0x000fe40007fe0100 */
[C---:B-1----:R-:W-:Y:S01]  /*1b0c0*/  F2FP.SATFINITE.E4M3.F32.PACK_AB_MERGE_C R7, R8.reuse, R151, RZ ;  /* 0x000000970807723e */ /* 0x042fe200048070ff */
[----:B------:R-:W-:-:S01]  /*1b0d0*/  FADD.FTZ R3, R8, R3 ;  /* 0x0000000308037221 */ /* 0x000fc20000010000 */
[----:B------:R-:W-:-:S02]  /*1b0e0*/  ISETP.GE.AND P2, PT, R9, R6, PT ;  /* 0x000000060900720c */ /* 0x000fc40003f46270 */
[----:B------:R-:W-:Y:S02]  /*1b0f0*/  F2FP.SATFINITE.E4M3.F32.PACK_AB_MERGE_C R171, R14, R69, R7 ;  /* 0x000000450eab723e */ /* 0x000fe40004807007 */
[----:B------:R-:W-:-:S09]  /*1b100*/  CS2R R68, SRZ ;  /* 0x0000000000447805 */ /* 0x000fd2000001ff00 */
[----:B------:R-:W-:Y:S05]  /*1b110*/  @!P2 BRA `(.L_x_2448) ;  /* 0x0000003c00e0a947 */ /* 0x000fea0003800000 */
[----:B------:R-:W-:Y:S01]  /*1b120*/  IMAD.MOV.U32 R7, RZ, RZ, R12 ;  /* 0x000000ffff077224 */ /* 0x000fe200078e000c */
[----:B------:R-:W-:Y:S01]  /*1b130*/  MOV R8, R0 ;  /* 0x0000000000087202 */ /* 0x000fe20000000f00 */
        /* <DEDUP_REMOVED lines=33> */
.L_x_2459:
        /* <DEDUP_REMOVED lines=8> */
.L_x_2450:
        /* <DEDUP_REMOVED lines=8> */
.L_x_2451:
[----:B------:R-:W-:Y:S04]  /*1b450*/  BSSY B0, `(.L_x_2449) ;  /* 0x0000004000007945 */ /* 0x000fe80003800000 */
[----:B-1----:R-:W-:Y:S05]  /*1b460*/  @P3 BRA `(.L_x_2452) ;  /* 0x0000000000083947 */ /* 0x002fea0003800000 */
[----:B------:R-:W1:Y:S02]  /*1b470*/  SYNCS.PHASECHK.TRANS64.TRYWAIT P3, [R11+URZ+0x29830], R0 ;  /* 0x029830000b0075a7 */ /* 0x000e64000806017f */
[----:B-1----:R-:W-:Y:S05]  /*1b480*/  @!P3 BRA `(.L_x_2453) ;  /* 0x0000013c0034b947 */ /* 0x002fea0003800000 */
.L_x_2452:
[----:B------:R-:W-:Y:S05]  /*1b490*/  BSYNC B0 ;  /* 0x0000000000007941 */ /* 0x000fea0003800000 */
.L_x_2449:
        /* <DEDUP_REMOVED lines=19> */
[----:B------:R-:W-:Y:S01]  /*1b5d0*/  IADD3 R14, R12, 0x100, RZ ;  /* 0x000001000c0e7810 */ /* 0x000fe20007ffe0ff */
[----:B------:R-:W-:Y:S01]  /*1b5e0*/  IMAD.MOV.U32 R21, RZ, RZ, -0x7fffffe0 ;  /* 0x80000020ff157424 */ /* 0x000fe200078e00ff */
[----:B------:R-:W-:Y:S01]  /*1b5f0*/  R2UR UR46, R88 ;  /* 0x00000000582e72ca */ /* 0x000fe200000e0000 */
[----:B------:R-:W-:Y:S01]  /*1b600*/  UMOV UR33, UR25 ;  /* 0x0000001900217c82 */ /* 0x000fe20008000000 */
[----:B------:R-:W-:Y:S01]  /*1b610*/  R2UR UR26, R14 ;  /* 0x000000000e1a72ca */ /* 0x000fe200000e0000 */
[----:B------:R-:W-:Y:S01]  /*1b620*/  VIADD R88, R12, 0x200 ;  /* 0x000002000c587836 */ /* 0x000fe20000000000 */
[----:B------:R-:W-:Y:S01]  /*1b630*/  R2UR UR27, R15 ;  /* 0x000000000f1b72ca */ /* 0x000fe200000e0000 */
[----:B------:R-:W-:Y:S01]  /*1b640*/  UMOV UR28, UR24 ;  /* 0x00000018001c7c82 */ /* 0x000fe20008000000 */
[----:B------:R-:W-:Y:S01]  /*1b650*/  R2UR UR34, R20 ;  /* 0x00000000142272ca */ /* 0x000fe200000e0000 */
[----:B------:R-:W-:Y:S01]  /*1b660*/  UMOV UR29, UR25 ;  /* 0x00000019001d7c82 */ /* 0x000fe20008000000 */
[----:B0-----:R-:W-:Y:S01]  /*1b670*/  SHF.R.U32.HI R0, RZ, 0x7, R0 ;  /* 0x00000007ff007819 */ /* 0x001fe20000011600 */
[C---:B------:R-:W-:Y:S01]  /*1b680*/  VIADD R14, R12.reuse, 0x2 ;  /* 0x000000020c0e7836 */ /* 0x040fe20000000000 */
[----:B------:R-:W-:Y:S01]  /*1b690*/  R2UR UR35, R21 ;  /* 0x00000000152372ca */ /* 0x000fe200000e0000 */
[----:B------:R-:W-:Y:S01]  /*1b6a0*/  VIADD R20, R12, 0x82 ;  /* 0x000000820c147836 */ /* 0x000fe20000000000 */
[----:B------:R-:W-:Y:S01]  /*1b6b0*/  R2UR UR30, R88 ;  /* 0x00000000581e72ca */ /* 0x000fe200000e0000 */
[----:B------:R-:W-:Y:S01]  /*1b6c0*/  VIADD R0, R0, 0x8 ;  /* 0x0000000800007836 */ /* 0x000fe20000000000 */
[----:B------:R-:W-:Y:S01]  /*1b6d0*/  R2UR UR31, R89 ;  /* 0x00000000591f72ca */ /* 0x000fe200000e0000 */
[----:B------:R-:W-:Y:S01]  /*1b6e0*/  IMAD.MOV.U32 R21, RZ, RZ, -0x7fffffe0 ;  /* 0x80000020ff157424 */ /* 0x000fe200078e00ff */
[----:B------:R-:W-:Y:S01]  /*1b6f0*/  R2UR UR6, R14 ;  /* 0x000000000e0672ca */ /* 0x000fe200000e0000 */
[----:B------:R-:W-:Y:S01]  /*1b700*/  IMAD.MOV.U32 R13, RZ, RZ, -0x7fffffe0 ;  /* 0x80000020ff0d7424 */ /* 0x000fe200078e00ff */
[----:B------:R0:W-:Y:S01]  /*1b710*/  BAR.SYNC.DEFER_BLOCKING R0, 0x100 ;  /* 0x000400000000751d */ /* 0x0001e20000010000 */
[----:B------:R-:W-:Y:S01]  /*1b720*/  R2UR UR7, R15 ;  /* 0x000000000f0772ca */ /* 0x000fe200000e0000 */
[----:B------:R-:W-:Y:S01]  /*1b730*/  IMAD.MOV.U32 R15, RZ, RZ, -0x7fffffe0 ;  /* 0x80000020ff0f7424 */ /* 0x000fe200078e00ff */
[----:B------:R-:W-:-:S03]  /*1b740*/  IADD3 R14, R12, 0x102, RZ ;  /* 0x000001020c0e7810 */ /* 0x000fc60007ffe0ff */
        /* <DEDUP_REMOVED lines=102> */
[----:B------:R-:W-:Y:S01]  /*1bdb0*/  VIADD R14, R12, 0x402 ;  /* 0x000004020c0e7836 */ /* 0x000fe20000000000 */
[----:B------:R-:W-:Y:S01]  /*1bdc0*/  MOV R15, 0x80000020 ;  /* 0x80000020000f7802 */ /* 0x000fe20000000f00 */
        /* <DEDUP_REMOVED lines=64> */
[----:B------:R-:W-:Y:S01]  /*1c1d0*/  MOV R15, 0x80000020 ;  /* 0x80000020000f7802 */ /* 0x000fe20000000f00 */
        /* <DEDUP_REMOVED lines=55> */
.L_x_2455:
[----:B------:R-:W-:Y:S01]  /*1c550*/  SHF.L.U32 R0, R10, 0x1f, RZ ;  /* 0x0000001f0a007819 */ /* 0x000fe200000006ff */
[----:B------:R-:W-:-:S04]  /*1c560*/  IMAD R10, R189, 0x8, R16 ;  /* 0x00000008bd0a7824 */ /* 0x000fc800078e0210 */
[----:B------:R0:W1:Y:S01]  /*1c570*/  SYNCS.PHASECHK.TRANS64.TRYWAIT P2, [R10+URZ+0x29850], R0 ;  /* 0x029850000a0075a7 */ /* 0x000062000804017f */
[----:B------:R-:W-:Y:S05]  /*1c580*/  @!P1 BRA `(.L_x_2456) ;  /* 0x0000000000049947 */ /* 0x000fea0003800000 */
[----:B------:R-:W-:Y:S01]  /*1c590*/  BPT.TRAP 0x1 ;  /* 0x000000040000795c */ /* 0x000fe20000300000 */
.L_x_2456:
[----:B-1----:R-:W-:Y:S05]  /*1c5a0*/  @P2 BRA `(.L_x_2454) ;  /* 0x0000000000082947 */ /* 0x002fea0003800000 */
[----:B------:R-:W1:Y:S02]  /*1c5b0*/  SYNCS.PHASECHK.TRANS64.TRYWAIT P2, [R10+URZ+0x29850], R0 ;  /* 0x029850000a0075a7 */ /* 0x000e64000804017f */
[----:B-1----:R-:W-:Y:S05]  /*1c5c0*/  @!P2 BRA `(.L_x_2457) ;  /* 0x0000012800f8a947 */ /* 0x002fea0003800000 */
.L_x_2454:
[----:B01----:R-:W-:Y:S01]  /*1c5d0*/  IADD3 R0, R16, 0x400, RZ ;  /* 0x0000040010007810 */ /* 0x003fe20007ffe0ff */
[----:B------:R-:W-:Y:S01]  /*1c5e0*/  IMAD.MOV.U32 R13, RZ, RZ, -0x3ffffff0 ;  /* 0xc0000010ff0d7424 */ /* 0x000fe200078e00ff */
[----:B------:R-:W-:Y:S05]  /*1c5f0*/  WARPSYNC.ALL ;  /* 0x0000000000007948 */ /* 0x000fea0003800000 */
[----:B------:R-:W-:Y:S01]  /*1c600*/  SHF.R.U32.HI R0, RZ, 0x4, R0 ;  /* 0x00000004ff007819 */ /* 0x000fe20000011600 */
[----:B------:R-:W-:Y:S01]  /*1c610*/  WARPGROUP.ARRIVE ;  /* 0x00000000000079c5 */ /* 0x000fe20000000000 */
[----:B------:R-:W-:Y:S01]  /*1c620*/  R2UR UR7, R13 ;  /* 0x000000000d0772ca */ /* 0x000fe200000e0000 */
[----:B------:R-:W-:Y:S01]  /*1c630*/  IMAD.MOV.U32 R15, RZ, RZ, -0x3ffffff0 ;  /* 0xc0000010ff0f7424 */ /* 0x000fe200078e00ff */
[----:B------:R-:W-:Y:S01]  /*1c640*/  LOP3.LUT R0, R0, 0x3fff, RZ, 0xc0, !PT ;  /* 0x00003fff00007812 */ /* 0x000fe200078ec0ff */
[----:B------:R-:W0:Y:S01]  /*1c650*/  @P0 LDC R10, c[0x0][0x44c] ;  /* 0x00011300ff0a0b82 */ /* 0x000e220000000800 */
[----:B------:R-:W-:-:S02]  /*1c660*/  IADD3 R13, R211, R204, RZ ;  /* 0x000000ccd30d7210 */ /* 0x000fc40007ffe0ff */
[----:B------:R-:W-:-:S05]  /*1c670*/  LOP3.LUT R0, R0, 0x10000, RZ, 0xfc, !PT ;  /* 0x0001000000007812 */ /* 0x000fca00078efcff */
[----:B------:R-:W-:Y:S02]  /*1c680*/  IMAD R12, R189, 0x500, R0 ;  /* 0x00000500bd0c7824 */ /* 0x000fe400078e0200 */
[----:B------:R-:W1:Y:S02]  /*1c690*/  @P0 LDC R0, c[0x0][0x450] ;  /* 0x00011400ff000b82 */ /* 0x000e640000000800 */
[C---:B------:R-:W-:Y:S01]  /*1c6a0*/  VIADD R14, R12.reuse, 0x100 ;  /* 0x000001000c0e7836 */ /* 0x040fe20000000000 */
[----:B------:R-:W-:-:S13]  /*1c6b0*/  R2UR UR6, R12 ;  /* 0x000000000c0672ca */ /* 0x000fda00000e0000 */
[----:B------:R-:W-:Y:S01]  /*1c6c0*/  QGMMA.64x128x32.F32.E4M3.E4M3 R24, R184, gdesc[UR4], R24, gsb0 ;  /* 0x01e00004b8187df3 */ /* 0x000fe20008000818 */
[----:B------:R-:W-:Y:S01]  /*1c6d0*/  R2UR UR6, R14 ;  /* 0x000000000e0672ca */ /* 0x000fe200000e0000 */
[----:B------:R-:W-:Y:S01]  /*1c6e0*/  VIADD R14, R12, 0x200 ;  /* 0x000002000c0e7836 */ /* 0x000fe20000000000 */
[----:B------:R-:W-:Y:S01]  /*1c6f0*/  R2UR UR7, R15 ;  /* 0x000000000f0772ca */ /* 0x000fe200000e0000 */
[----:B------:R-:W-:Y:S01]  /*1c700*/  IMAD.MOV.U32 R15, RZ, RZ, -0x3ffffff0 ;  /* 0xc0000010ff0f7424 */ /* 0x000fe200078e00ff */
[----:B------:R-:W-:Y:S02]  /*1c710*/  WARPGROUP.DEPBAR.LE gsb0, 0x0 ;  /* 0x00008000000079c5 */ /* 0x000fe40000010000 */
[----:B------:R-:W-:-:S06]  /*1c720*/  WARPGROUP.ARRIVE ;  /* 0x00000000000079c5 */ /* 0x000fcc0000000000 */
[----:B------:R-:W2:Y:S03]  /*1c730*/  S2R R187, SR_TID.X ;  /* 0x0000000000bb7919 */ /* 0x000ea60000002100 */
[----:B------:R-:W-:Y:S01]  /*1c740*/  QGMMA.64x128x32.F32.E4M3.E4M3 R24, R180, gdesc[UR4], R24, gsb0 ;  /* 0x01e00004b4187df3 */ /* 0x000fe20008000818 */
[----:B------:R-:W-:Y:S01]  /*1c750*/  R2UR UR6, R14 ;  /* 0x000000000e0672ca */ /* 0x000fe200000e0000 */
[C---:B------:R-:W-:Y:S01]  /*1c760*/  VIADD R14, R12.reuse, 0x300 ;  /* 0x000003000c0e7836 */ /* 0x040fe20000000000 */
[----:B------:R-:W-:Y:S01]  /*1c770*/  R2UR UR7, R15 ;  /* 0x000000000f0772ca */ /* 0x000fe200000e0000 */
[----:B------:R-:W-:Y:S02]  /*1c780*/  IMAD.MOV.U32 R15, RZ, RZ, -0x3ffffff0 ;  /* 0xc0000010ff0f7424 */ /* 0x000fe400078e00ff */
[----:B------:R-:W-:Y:S01]  /*1c790*/  VIADD R12, R12, 0x400 ;  /* 0x000004000c0c7836 */ /* 0x000fe20000000000 */
[----:B--2---:R-:W-:Y:S01]  /*1c7a0*/  LOP3.LUT R187, R187, 0x7f, RZ, 0xc0, !PT ;  /* 0x0000007fbbbb7812 */ /* 0x004fe200078ec0ff */
[----:B------:R-:W-:-:S02]  /*1c7b0*/  WARPGROUP.DEPBAR.LE gsb0, 0x0 ;  /* 0x00008000000079c5 */ /* 0x000fc40000010000 */
[----:B------:R-:W-:-:S06]  /*1c7c0*/  WARPGROUP.ARRIVE ;  /* 0x00000000000079c5 */ /* 0x000fcc0000000000 */
[----:B------:R-:W-:Y:S01]  /*1c7d0*/  QGMMA.64x128x32.F32.E4M3.E4M3 R24, R176, gdesc[UR4], R24, gsb0 ;  /* 0x01e00004b0187df3 */ /* 0x000fe20008000818 */
[----:B------:R-:W-:Y:S01]  /*1c7e0*/  R2UR UR6, R14 ;  /* 0x000000000e0672ca */ /* 0x000fe200000e0000 */
[----:B0-----:R-:W-:Y:S01]  /*1c7f0*/  @P0 IMAD.HI.U32 R14, R13, R10, RZ ;  /* 0x0000000a0d0e0227 */ /* 0x001fe200078e00ff */
[----:B------:R-:W-:-:S03]  /*1c800*/  R2UR UR7, R15 ;  /* 0x000000000f0772ca */ /* 0x000fc600000e0000 */
[----:B------:R-:W-:Y:S01]  /*1c810*/  IMAD.MOV.U32 R10, RZ, RZ, R13 ;  /* 0x000000ffff0a7224 */ /* 0x000fe200078e000d */
[----:B-1----:R-:W-:Y:S01]  /*1c820*/  @P0 SHF.R.U32.HI R10, RZ, R0, R14 ;  /* 0x00000000ff0a0219 */ /* 0x002fe2000001160e */
[----:B------:R-:W-:-:S04]  /*1c830*/  IMAD R13, R9, -0xa0, RZ ;  /* 0xffffff60090d7824 */ /* 0x000fc800078e02ff */
[----:B------:R-:W0:Y:S01]  /*1c840*/  SHFL.IDX PT, R0, R10, RZ, 0x1c1f ;  /* 0x001c1fff0a007589 */ /* 0x000e2200000e0000 */
[----:B------:R-:W-:-:S04]  /*1c850*/  IADD3 R13, -R208, 0x1, R13 ;  /* 0x00000001d00d7810 */ /* 0x000fc80007ffe10d */
[----:B------:R-:W-:-:S05]  /*1c860*/  IADD3 R14, -R205, R13, R206 ;  /* 0x0000000dcd0e7210 */ /* 0x000fca0007ffe1ce */
[----:B0-----:R-:W-:-:S05]  /*1c870*/  IMAD.IADD R0, R14, 0x1, R0 ;  /* 0x000000010e007824 */ /* 0x001fca00078e0200 */
[C---:B------:R-:W-:Y:S02]  /*1c880*/  ISETP.GT.AND P2, PT, R0.reuse, RZ, PT ;  /* 0x000000ff0000720c */ /* 0x040fe40003f44270 */
[----:B------:R-:W-:Y:S02]  /*1c890*/  ISETP.GT.AND P3, PT, R0, 0x1, PT ;  /* 0x000000010000780c */ /* 0x000fe40003f64270 */
        /* <DEDUP_REMOVED lines=48> */
[----:B------:R-:W-:Y:S01]  /*1cba0*/  FMNMX.FTZ R13, R149, R13, !PT ;  /* 0x0000000d950d7209 */ /* 0x000fe20007810000 */
[----:B------:R-:W-:Y:S02]  /*1cbb0*/  WARPGROUP.DEPBAR.LE gsb0, 0x0 ;  /* 0x00008000000079c5 */ /* 0x000fe40000010000 */
[----:B------:R-:W-:Y:S01]  /*1cbc0*/  ISETP.GT.AND P2, PT, R0, 0x48, PT ;  /* 0x000000480000780c */ /* 0x000fe20003f44270 */
[----:B------:R-:W-:Y:S01]  /*1cbd0*/  WARPGROUP.ARRIVE ;  /* 0x00000000000079c5 */ /* 0x000fe20000000000 */
[----:B------:R-:W-:Y:S02]  /*1cbe0*/  FSEL R121, R121, -INF , P3 ;  /* 0xff80000079797808 */ /* 0x000fe40001800000 */
[----:B------:R-:W-:-:S02]  /*1cbf0*/  FMNMX.FTZ R13, R120, R13, !PT ;  /* 0x0000000d780d7209 */ /* 0x000fc40007810000 */
[----:B------:R-:W-:Y:S01]  /*1cc00*/  ISETP.GT.AND P3, PT, R0, 0x49, PT ;  /* 0x000000490000780c */ /* 0x000fe20003f64270 */
[----:B------:R-:W-:Y:S01]  /*1cc10*/  QGMMA.64x128x32.F32.E4M3.E4M3 R24, R172, gdesc[UR4], R24, gsb0 ;  /* 0x01e00004ac187df3 */ /* 0x000fe20008000818 */
        /* <DEDUP_REMOVED lines=64> */
[----:B------:R-:W-:-:S02]  /*1d020*/  R2UR UR6, R12 ;  /* 0x000000000c0672ca */ /* 0x000fc400000e0000 */
[----:B------:R-:W-:Y:S01]  /*1d030*/  FMNMX.FTZ R0, R101, R0, !PT ;  /* 0x0000000065007209 */ /* 0x000fe20007810000 */
[----:B------:R-:W0:Y:S04]  /*1d040*/  SHFL.IDX PT, R12, R10, 0x1, 0x1c1f ;  /* 0x003c1f000a0c7f89 */ /* 0x000e2800000e0000 */
[----:B------:R-:W1:Y:S01]  /*1d050*/  SHFL.BFLY PT, R13, R0, 0x2, 0x1f ;  /* 0x0c401f00000d7f89 */ /* 0x000e6200000e0000 */
[----:B------:R-:W-:Y:S02]  /*1d060*/  WARPGROUP.DEPBAR.LE gsb0, 0x0 ;  /* 0x00008000000079c5 */ /* 0x000fe40000010000 */
[----:B------:R-:W-:Y:S01]  /*1d070*/  WARPGROUP.ARRIVE ;  /* 0x00000000000079c5 */ /* 0x000fe20000000000 */
[----:B0-----:R-:W-:Y:S01]  /*1d080*/  IMAD.IADD R12, R14, 0x1, R12 ;  /* 0x000000010e0c7824 */ /* 0x001fe200078e020c */
[----:B-1----:R-:W-:Y:S01]  /*1d090*/  FMNMX.FTZ R0, R0, R13, !PT ;  /* 0x0000000d00007209 */ /* 0x002fe20007810000 */
[----:B------:R-:W-:-:S03]  /*1d0a0*/  IMAD.MOV.U32 R13, RZ, RZ, -0x3ffffff0 ;  /* 0xc0000010ff0d7424 */ /* 0x000fc600078e00ff */
[C---:B------:R-:W-:Y:S02]  /*1d0b0*/  ISETP.GT.AND P4, PT, R12.reuse, RZ, PT ;  /* 0x000000ff0c00720c */ /* 0x040fe40003f84270 */
[----:B------:R-:W-:Y:S01]  /*1d0c0*/  ISETP.GT.AND P3, PT, R12, 0x1, PT ;  /* 0x000000010c00780c */ /* 0x000fe20003f64270 */
[----:B------:R-:W0:Y:S01]  /*1d0d0*/  SHFL.BFLY PT, R15, R0, 0x1, 0x1f ;  /* 0x0c201f00000f7f89 */ /* 0x000e2200000e0000 */
[----:B------:R-:W-:Y:S02]  /*1d0e0*/  R2UR UR7, R13 ;  /* 0x000000000d0772ca */ /* 0x000fe400000e0000 */
[----:B------:R-:W-:Y:S02]  /*1d0f0*/  FSEL R154, R154, -INF , P4 ;  /* 0xff8000009a9a7808 */ /* 0x000fe40002000000 */
[----:B------:R-:W-:Y:S02]  /*1d100*/  ISETP.GT.AND P5, PT, R12, 0x8, PT ;  /* 0x000000080c00780c */ /* 0x000fe40003fa4270 */
[----:B------:R-:W-:-:S02]  /*1d110*/  FSEL R155, R155, -INF , P3 ;  /* 0xff8000009b9b7808 */ /* 0x000fc40001800000 */
[----:B------:R-:W-:Y:S02]  /*1d120*/  ISETP.GT.AND P4, PT, R12, 0x9, PT ;  /* 0x000000090c00780c */ /* 0x000fe40003f84270 */
[----:B------:R-:W-:Y:S02]  /*1d130*/  FSEL R158, R158, -INF , P5 ;  /* 0xff8000009e9e7808 */ /* 0x000fe40002800000 */
[C---:B------:R-:W-:Y:S01]  /*1d140*/  ISETP.GT.AND P3, PT, R12.reuse, 0x10, PT ;  /* 0x000000100c00780c */ /* 0x040fe20003f64270 */
[----:B------:R-:W-:Y:S01]  /*1d150*/  QGMMA.64x128x32.F32.E4M3.E4M3 R24, R168, gdesc[UR4], R24, gsb0 ;  /* 0x01e00004a8187df3 */ /* 0x000fe20008000818 */
[----:B------:R-:W-:Y:S02]  /*1d160*/  FSEL R159, R159, -INF , P4 ;  /* 0xff8000009f9f7808 */ /* 0x000fe40002000000 */
[----:B------:R-:W-:Y:S02]  /*1d170*/  ISETP.GT.AND P5, PT, R12, 0x11, PT ;  /* 0x000000110c00780c */ /* 0x000fe40003fa4270 */
[----:B------:R-:W-:-:S02]  /*1d180*/  FSEL R162, R162, -INF , P3 ;  /* 0xff800000a2a27808 */ /* 0x000fc40001800000 */
[----:B------:R-:W-:Y:S02]  /*1d190*/  ISETP.GT.AND P4, PT, R12, 0x18, PT ;  /* 0x000000180c00780c */ /* 0x000fe40003f84270 */
[----:B------:R-:W-:Y:S02]  /*1d1a0*/  FSEL R163, R163, -INF , P5 ;  /* 0xff800000a3a37808 */ /* 0x000fe40002800000 */
[----:B0-----:R-:W-:Y:S02]  /*1d1b0*/  FMNMX.FTZ R0, R0, R15, !PT ;  /* 0x0000000f00007209 */ /* 0x001fe40007810000 */
[----:B------:R-:W-:Y:S02]  /*1d1c0*/  ISETP.GT.AND P3, PT, R12, 0x19, PT ;  /* 0x000000190c00780c */ /* 0x000fe40003f64270 */
[----:B------:R-:W-:Y:S01]  /*1d1d0*/  FSETP.NEU.FTZ.AND P2, PT, R0, -INF , PT ;  /* 0xff8000000000780b */ /* 0x000fe20003f5d000 */
[----:B------:R-:W-:-:S01]  /*1d1e0*/  FFMA.FTZ R13, R2, R0, -8 ;  /* 0xc1000000020d7423 */ /* 0x000fc20000010000 */
[----:B------:R-:W-:-:S02]  /*1d1f0*/  FSEL R166, R166, -INF , P4 ;  /* 0xff800000a6a67808 */ /* 0x000fc40002000000 */
[----:B------:R-:W-:Y:S02]  /*1d200*/  FSEL R167, R167, -INF , P3 ;  /* 0xff800000a7a77808 */ /* 0x000fe40001800000 */
[----:B------:R-:W-:Y:S02]  /*1d210*/  FSEL R13, R13, RZ, P2 ;  /* 0x000000ff0d0d7208 */ /* 0x000fe40001000000 */
[C---:B------:R-:W-:Y:S02]  /*1d220*/  ISETP.GT.AND P4, PT, R12.reuse, 0x20, PT ;  /* 0x000000200c00780c */ /* 0x040fe40003f84270 */
[----:B------:R-:W-:Y:S01]  /*1d230*/  ISETP.GT.AND P3, PT, R12, 0x21, PT ;  /* 0x000000210c00780c */ /* 0x000fe20003f64270 */
[----:B------:R-:W-:-:S01]  /*1d240*/  FFMA.FTZ R21, R2, R157, -R13 ;  /* 0x0000009d02157223 */ /* 0x000fc2000001080d */
[----:B------:R-:W-:Y:S01]  /*1d250*/  FMNMX.FTZ R157, R154, R7, !PT ;  /* 0x000000079a9d7209 */ /* 0x000fe20007810000 */
[----:B------:R-:W-:-:S01]  /*1d260*/  FFMA.FTZ R152, R2, R152, -R13 ;  /* 0x0000009802987223 */ /* 0x000fc2000001080d */
[----:B------:R-:W-:Y:S01]  /*1d270*/  ISETP.GT.AND P5, PT, R12, 0x28, PT ;  /* 0x000000280c00780c */ /* 0x000fe20003fa4270 */
[----:B------:R-:W-:-:S01]  /*1d280*/  FFMA.FTZ R15, R2, R153, -R13 ;  /* 0x00000099020f7223 */ /* 0x000fc2000001080d */
[----:B------:R-:W-:Y:S01]  /*1d290*/  FMNMX.FTZ R157, R155, R157, !PT ;  /* 0x0000009d9b9d7209 */ /* 0x000fe20007810000 */
[----:B------:R0:W-:Y:S01]  /*1d2a0*/  MUFU.EX2 R10, R152 ;  /* 0x00000098000a7308 */ /* 0x0001e20000000800 */
[----:B------:R-:W-:Y:S01]  /*1d2b0*/  FSEL R139, R139, -INF , P3 ;  /* 0xff8000008b8b7808 */ /* 0x000fe20001800000 */
[--C-:B------:R-:W-:Y:S01]  /*1d2c0*/  FFMA.FTZ R20, R2, R156, -R13.reuse ;  /* 0x0000009c02147223 */ /* 0x100fe2000001080d */
[----:B------:R-:W-:Y:S01]  /*1d2d0*/  FMNMX.FTZ R157, R158, R157, !PT ;  /* 0x0000009d9e9d7209 */ /* 0x000fe20007810000 */
[--C-:B------:R-:W-:Y:S01]  /*1d2e0*/  FFMA.FTZ R14, R2, R161, -R13.reuse ;  /* 0x000000a1020e7223 */ /* 0x100fe2000001080d */
[----:B------:R-:W-:Y:S01]  /*1d2f0*/  FSEL R142, R142, -INF , P5 ;  /* 0xff8000008e8e7808 */ /* 0x000fe20002800000 */
[C-C-:B------:R-:W-:Y:S01]  /*1d300*/  FFMA.FTZ R153, R2.reuse, R164, -R13.reuse ;  /* 0x000000a402997223 */ /* 0x140fe2000001080d */
[----:B------:R-:W-:Y:S01]  /*1d310*/  FMNMX.FTZ R157, R159, R157, !PT ;  /* 0x0000009d9f9d7209 */ /* 0x000fe20007810000 */
[C-C-:B------:R-:W-:Y:S01]  /*1d320*/  FFMA.FTZ R156, R2.reuse, R165, -R13.reuse ;  /* 0x000000a5029c7223 */ /* 0x140fe2000001080d */
[----:B0-----:R-:W-:-:S01]  /*1d330*/  FFMA.FTZ R152, R2, R160, -R13 ;  /* 0x000000a002987223 */ /* 0x001fc2000001080d */
[--C-:B------:R-:W-:Y:S01]  /*1d340*/  FFMA.FTZ R160, R2, R140, -R13.reuse ;  /* 0x0000008c02a07223 */ /* 0x100fe2000001080d */
[----:B------:R-:W-:Y:S01]  /*1d350*/  FMNMX.FTZ R157, R162, R157, !PT ;  /* 0x0000009da29d7209 */ /* 0x000fe20007810000 */
[--C-:B------:R-:W-:Y:S01]  /*1d360*/  FFMA.FTZ R136, R2, R136, -R13.reuse ;  /* 0x0000008802887223 */ /* 0x100fe2000001080d */
[----:B------:R-:W-:Y:S01]  /*1d370*/  FSEL R140, R138, -INF , P4 ;  /* 0xff8000008a8c7808 */ /* 0x000fe20002000000 */
[--C-:B------:R-:W-:Y:S01]  /*1d380*/  FFMA.FTZ R137, R2, R137, -R13.reuse ;  /* 0x0000008902897223 */ /* 0x100fe2000001080d */
[----:B------:R-:W-:Y:S01]  /*1d390*/  FMNMX.FTZ R157, R163, R157, !PT ;  /* 0x0000009da39d7209 */ /* 0x000fe20007810000 */
[----:B------:R0:W-:Y:S01]  /*1d3a0*/  MUFU.EX2 R138, R160 ;  /* 0x000000a0008a7308 */ /* 0x0001e20000000800 */
[----:B------:R-:W-:Y:S01]  /*1d3b0*/  ISETP.GT.AND P4, PT, R12, 0x29, PT ;  /* 0x000000290c00780c */ /* 0x000fe20003f84270 */
[--C-:B------:R-:W-:Y:S01]  /*1d3c0*/  FFMA.FTZ R141, R2, R141, -R13.reuse ;  /* 0x0000008d028d7223 */ /* 0x100fe2000001080d */
[----:B------:R-:W-:Y:S01]  /*1d3d0*/  FMNMX.FTZ R157, R166, R157, !PT ;  /* 0x0000009da69d7209 */ /* 0x000fe20007810000 */
[--C-:B------:R-:W-:Y:S01]  /*1d3e0*/  FFMA.FTZ R144, R2, R144, -R13.reuse ;  /* 0x0000009002907223 */ /* 0x100fe2000001080d */
[----:B------:R-:W-:Y:S01]  /*1d3f0*/  ISETP.GT.AND P3, PT, R12, 0x30, PT ;  /* 0x000000300c00780c */ /* 0x000fe20003f64270 */
[C-C-:B------:R-:W-:Y:S01]  /*1d400*/  FFMA.FTZ R145, R2.reuse, R145, -R13.reuse ;  /* 0x0000009102917223 */ /* 0x140fe2000001080d */
[----:B------:R-:W-:Y:S01]  /*1d410*/  FMNMX.FTZ R157, R167, R157, !PT ;  /* 0x0000009da79d7209 */ /* 0x000fe20007810000 */
[C-C-:B------:R-:W-:Y:S01]  /*1d420*/  FFMA.FTZ R149, R2.reuse, R149, -R13.reuse ;  /* 0x0000009502957223 */ /* 0x140fe2000001080d */
[----:B------:R-:W-:Y:S01]  /*1d430*/  FSEL R143, R143, -INF , P4 ;  /* 0xff8000008f8f7808 */ /* 0x000fe20002000000 */
[--C-:B0-----:R-:W-:Y:S01]  /*1d440*/  FFMA.FTZ R160, R2, R148, -R13.reuse ;  /* 0x0000009402a07223 */ /* 0x101fe2000001080d */
[----:B------:R-:W-:Y:S01]  /*1d450*/  FMNMX.FTZ R157, R140, R157, !PT ;  /* 0x0000009d8c9d7209 */ /* 0x000fe20007810000 */
[--C-:B------:R-:W-:Y:S01]  /*1d460*/  FFMA.FTZ R120, R2, R120, -R13.reuse ;  /* 0x0000007802787223 */ /* 0x100fe2000001080d */
[----:B------:R-:W-:Y:S01]  /*1d470*/  ISETP.GT.AND P5, PT, R12, 0x31, PT ;  /* 0x000000310c00780c */ /* 0x000fe20003fa4270 */
[C-C-:B------:R-:W-:Y:S01]  /*1d480*/  FFMA.FTZ R121, R2.reuse, R121, -R13.reuse ;  /* 0x0000007902797223 */ /* 0x140fe2000001080d */
[----:B------:R-:W-:Y:S01]  /*1d490*/  FMNMX.FTZ R157, R139, R157, !PT ;  /* 0x0000009d8b9d7209 */ /* 0x000fe20007810000 */
[--C-:B------:R-:W-:Y:S01]  /*1d4a0*/  FFMA.FTZ R125, R2, R125, -R13.reuse ;  /* 0x0000007d027d7223 */ /* 0x100fe2000001080d */
[----:B------:R-:W-:Y:S01]  /*1d4b0*/  FSEL R146, R146, -INF , P3 ;  /* 0xff80000092927808 */ /* 0x000fe20001800000 */
        /* <DEDUP_REMOVED lines=10> */
[--C-:B------:R-:W-:Y:S01]  /*1d560*/  FFMA.FTZ R109, R2, R109, -R13.reuse ;  /* 0x0000006d026d7223 */ /* 0x100fe2000001080d */
[----:B------:R-:W-:Y:S01]  /*1d570*/  ISETP.GT.AND P3, PT, R12, 0x39, PT ;  /* 0x000000390c00780c */ /* 0x000fe20003f64270 */
[--C-:B------:R-:W-:Y:S01]  /*1d580*/  FFMA.FTZ R112, R2, R112, -R13.reuse ;  /* 0x0000007002707223 */ /* 0x100fe2000001080d */
[----:B------:R-:W-:Y:S01]  /*1d590*/  FSEL R150, R150, -INF , P4 ;  /* 0xff80000096967808 */ /* 0x000fe20002000000 */
[C-C-:B------:R-:W-:Y:S01]  /*1d5a0*/  FFMA.FTZ R113, R2.reuse, R113, -R13.reuse ;  /* 0x0000007102717223 */ /* 0x140fe2000001080d */
[----:B------:R-:W-:Y:S01]  /*1d5b0*/  FMNMX.FTZ R157, R147, R157, !PT ;  /* 0x0000009d939d7209 */ /* 0x000fe20007810000 */
[C-C-:B------:R-:W-:Y:S01]  /*1d5c0*/  FFMA.FTZ R116, R2.reuse, R116, -R13.reuse ;  /* 0x0000007402747223 */ /* 0x140fe2000001080d */
[----:B------:R-:W-:Y:S01]  /*1d5d0*/  FSEL R151, R151, -INF , P3 ;  /* 0xff80000097977808 */ /* 0x000fe20001800000 */
[--C-:B------:R-:W-:Y:S01]  /*1d5e0*/  FFMA.FTZ R117, R2, R117, -R13.reuse ;  /* 0x0000007502757223 */ /* 0x100fe2000001080d */
[----:B------:R-:W-:Y:S01]  /*1d5f0*/  ISETP.GT.AND P4, PT, R12, 0x40, PT ;  /* 0x000000400c00780c */ /* 0x000fe20003f84270 */
[--C-:B------:R-:W-:Y:S01]  /*1d600*/  FFMA.FTZ R88, R2, R88, -R13.reuse ;  /* 0x0000005802587223 */ /* 0x100fe2000001080d */
[----:B------:R-:W-:Y:S01]  /*1d610*/  FMNMX.FTZ R157, R150, R157, !PT ;  /* 0x0000009d969d7209 */ /* 0x000fe20007810000 */
[--C-:B------:R-:W-:Y:S01]  /*1d620*/  FFMA.FTZ R89, R2, R89, -R13.reuse ;  /* 0x0000005902597223 */ /* 0x100fe2000001080d */
[----:B------:R-:W-:Y:S01]  /*1d630*/  ISETP.GT.AND P3, PT, R12, 0x41, PT ;  /* 0x000000410c00780c */ /* 0x000fe20003f64270 */
[--C-:B------:R-:W-:Y:S01]  /*1d640*/  FFMA.FTZ R92, R2, R92, -R13.reuse ;  /* 0x0000005c025c7223 */ /* 0x100fe2000001080d */
[----:B------:R-:W-:Y:S01]  /*1d650*/  FSEL R148, R122, -INF , P4 ;  /* 0xff8000007a947808 */ /* 0x000fe20002000000 */
[--C-:B------:R-:W-:Y:S01]  /*1d660*/  FFMA.FTZ R93, R2, R93, -R13.reuse ;  /* 0x0000005d025d7223 */ /* 0x100fe2000001080d */
[----:B------:R-:W-:Y:S01]  /*1d670*/  FMNMX.FTZ R157, R151, R157, !PT ;  /* 0x0000009d979d7209 */ /* 0x000fe20007810000 */
[----:B------:R0:W-:Y:S01]  /*1d680*/  MUFU.EX2 R122, R160 ;  /* 0x000000a0007a7308 */ /* 0x0001e20000000800 */
[----:B------:R-:W-:Y:S01]  /*1d690*/  ISETP.GT.AND P5, PT, R12, 0x48, PT ;  /* 0x000000480c00780c */ /* 0x000fe20003fa4270 */
[C-C-:B------:R-:W-:Y:S01]  /*1d6a0*/  FFMA.FTZ R96, R2.reuse, R96, -R13.reuse ;  /* 0x0000006002607223 */ /* 0x140fe2000001080d */
[----:B------:R-:W-:Y:S01]  /*1d6b0*/  FSEL R123, R123, -INF , P3 ;  /* 0xff8000007b7b7808 */ /* 0x000fe20001800000 */
[--C-:B------:R-:W-:Y:S01]  /*1d6c0*/  FFMA.FTZ R97, R2, R97, -R13.reuse ;  /* 0x0000006102617223 */ /* 0x100fe2000001080d */
[----:B------:R-:W-:Y:S01]  /*1d6d0*/  FMNMX.FTZ R157, R148, R157, !PT ;  /* 0x0000009d949d7209 */ /* 0x000fe20007810000 */
[--C-:B------:R-:W-:Y:S01]  /*1d6e0*/  FFMA.FTZ R100, R2, R100, -R13.reuse ;  /* 0x0000006402647223 */ /* 0x100fe2000001080d */
[----:B------:R-:W-:Y:S01]  /*1d6f0*/  ISETP.GT.AND P4, PT, R12, 0x49, PT ;  /* 0x000000490c00780c */ /* 0x000fe20003f84270 */
[----:B------:R-:W-:Y:S01]  /*1d700*/  MUFU.EX2 R15, R15 ;  /* 0x0000000f000f7308 */ /* 0x000fe20000000800 */
[----:B------:R-:W-:Y:S01]  /*1d710*/  FSEL R126, R126, -INF , P5 ;  /* 0xff8000007e7e7808 */ /* 0x000fe20002800000 */
[----:B0-----:R-:W-:Y:S01]  /*1d720*/  FFMA.FTZ R160, R2, R124, -R13 ;  /* 0x0000007c02a07223 */ /* 0x001fe2000001080d */
[----:B------:R-:W-:-:S02]  /*1d730*/  FMNMX.FTZ R157, R123, R157, !PT ;  /* 0x0000009d7b9d7209 */ /* 0x000fc40007810000 */
[----:B------:R-:W-:Y:S02]  /*1d740*/  ISETP.GT.AND P3, PT, R12, 0x50, PT ;  /* 0x000000500c00780c */ /* 0x000fe40003f64270 */
[----:B------:R-:W-:Y:S01]  /*1d750*/  FSEL R127, R127, -INF , P4 ;  /* 0xff8000007f7f7808 */ /* 0x000fe20002000000 */
[----:B------:R-:W-:Y:S01]  /*1d760*/  MUFU.EX2 R20, R20 ;  /* 0x0000001400147308 */ /* 0x000fe20000000800 */
[----:B------:R-:W-:Y:S02]  /*1d770*/  FMNMX.FTZ R157, R126, R157, !PT ;  /* 0x0000009d7e9d7209 */ /* 0x000fe40007810000 */
[----:B------:R-:W-:Y:S02]  /*1d780*/  ISETP.GT.AND P5, PT, R12, 0x51, PT ;  /* 0x000000510c00780c */ /* 0x000fe40003fa4270 */
[----:B------:R-:W-:Y:S02]  /*1d790*/  FSEL R130, R130, -INF , P3 ;  /* 0xff80000082827808 */ /* 0x000fe40001800000 */
[----:B------:R-:W-:Y:S01]  /*1d7a0*/  FMNMX.FTZ R157, R127, R157, !PT ;  /* 0x0000009d7f9d7209 */ /* 0x000fe20007810000 */
[----:B------:R-:W-:Y:S01]  /*1d7b0*/  MUFU.EX2 R21, R21 ;  /* 0x0000001500157308 */ /* 0x000fe20000000800 */
        /* <DEDUP_REMOVED lines=8> */
[----:B------:R-:W-:Y:S01]  /*1d840*/  ISETP.GT.AND P4, PT, R12, 0x60, PT ;  /* 0x000000600c00780c */ /* 0x000fe20003f84270 */
[----:B------:R-:W-:Y:S01]  /*1d850*/  MUFU.EX2 R14, R14 ;  /* 0x0000000e000e7308 */ /* 0x000fe20000000800 */
[----:B------:R-:W-:Y:S02]  /*1d860*/  FMNMX.FTZ R157, R134, R157, !PT ;  /* 0x0000009d869d7209 */ /* 0x000fe40007810000 */
[----:B------:R-:W-:Y:S02]  /*1d870*/  ISETP.GT.AND P3, PT, R12, 0x61, PT ;  /* 0x000000610c00780c */ /* 0x000fe40003f64270 */
[----:B------:R-:W-:Y:S02]  /*1d880*/  FSEL R124, R106, -INF , P4 ;  /* 0xff8000006a7c7808 */ /* 0x000fe40002000000 */
[----:B------:R-:W-:Y:S01]  /*1d890*/  FMNMX.FTZ R157, R135, R157, !PT ;  /* 0x0000009d879d7209 */ /* 0x000fe20007810000 */
[----:B------:R0:W-:Y:S01]  /*1d8a0*/  MUFU.EX2 R106, R160 ;  /* 0x000000a0006a7308 */ /* 0x0001e20000000800 */
[----:B------:R-:W-:Y:S01]  /*1d8b0*/  ISETP.GT.AND P5, PT, R12, 0x68, PT ;  /* 0x000000680c00780c */ /* 0x000fe20003fa4270 */
[----:B------:R-:W-:-:S02]  /*1d8c0*/  WARPGROUP.DEPBAR.LE gsb0, 0x0 ;  /* 0x00008000000079c5 */ /* 0x000fc40000010000 */
[----:B------:R-:W-:Y:S02]  /*1d8d0*/  FSEL R107, R107, -INF , P3 ;  /* 0xff8000006b6b7808 */ /* 0x000fe40001800000 */
[----:B------:R-:W-:Y:S02]  /*1d8e0*/  FMNMX.FTZ R157, R124, R157, !PT ;  /* 0x0000009d7c9d7209 */ /* 0x000fe40007810000 */
[----:B------:R-:W-:Y:S01]  /*1d8f0*/  ISETP.GT.AND P4, PT, R12, 0x69, PT ;  /* 0x000000690c00780c */ /* 0x000fe20003f84270 */
[----:B0-----:R-:W-:Y:S01]  /*1d900*/  FFMA.FTZ R160, R2, R132, -R13 ;  /* 0x0000008402a07223 */ /* 0x001fe2000001080d */
[----:B------:R-:W-:Y:S01]  /*1d910*/  FSEL R110, R110, -INF , P5 ;  /* 0xff8000006e6e7808 */ /* 0x000fe20002800000 */
[----:B------:R-:W-:Y:S01]  /*1d920*/  MUFU.EX2 R153, R153 ;  /* 0x0000009900997308 */ /* 0x000fe20000000800 */
[----:B------:R-:W-:Y:S02]  /*1d930*/  FMNMX.FTZ R157, R107, R157, !PT ;  /* 0x0000009d6b9d7209 */ /* 0x000fe40007810000 */
[----:B------:R-:W-:-:S02]  /*1d940*/  ISETP.GT.AND P3, PT, R12, 0x70, PT ;  /* 0x000000700c00780c */ /* 0x000fc40003f64270 */
[----:B------:R-:W-:Y:S02]  /*1d950*/  FSEL R111, R111, -INF , P4 ;  /* 0xff8000006f6f7808 */ /* 0x000fe40002000000 */
        /* <DEDUP_REMOVED lines=13> */
[----:B------:R-:W-:Y:S02]  /*1da30*/  FSEL R119, R119, -INF , P3 ;  /* 0xff80000077777808 */ /* 0x000fe40001800000 */
        /* <DEDUP_REMOVED lines=31> */
[----:B------:R-:W-:-:S07]  /*1dc30*/  FSEL R103, R103, -INF , P3 ;  /* 0xff80000067677808 */ /* 0x000fce0001800000 */
[----:B------:R-:W-:Y:S01]  /*1dc40*/  MUFU.EX2 R120, R120 ;  /* 0x0000007800787308 */ /* 0x000fe20000000800 */
[----:B0-----:R-:W-:-:S04]  /*1dc50*/  FMNMX.FTZ R12, R105, R157, !PT ;  /* 0x0000009d690c7209 */ /* 0x001fc80007810000 */
[----:B------:R-:W-:-:S03]  /*1dc60*/  FMNMX.FTZ R12, R103, R12, !PT ;  /* 0x0000000c670c7209 */ /* 0x000fc60007810000 */
[----:B------:R-:W-:Y:S02]  /*1dc70*/  MUFU.EX2 R121, R121 ;  /* 0x0000007900797308 */ /* 0x000fe40000000800 */
[----:B------:R-:W0:Y:S06]  /*1dc80*/  SHFL.BFLY PT, R157, R12, 0x2, 0x1f ;  /* 0x0c401f000c9d7f89 */ /* 0x000e2c00000e0000 */
        /* <DEDUP_REMOVED lines=14> */
[--C-:B------:R-:W-:Y:S01]  /*1dd70*/  FFMA.FTZ R160, R2, R163, -R101.reuse ;  /* 0x000000a302a07223 */ /* 0x100fe20000010865 */
[----:B------:R-:W-:Y:S01]  /*1dd80*/  FSEL R163, R0, RZ, P2 ;  /* 0x000000ff00a37208 */ /* 0x000fe20001000000 */
[C-C-:B------:R-:W-:Y:S01]  /*1dd90*/  FFMA.FTZ R126, R2.reuse, R126, -R101.reuse ;  /* 0x0000007e027e7223 */ /* 0x140fe20000010865 */
[----:B------:R-:W-:-:S01]  /*1dda0*/  FFMA.FTZ R154, R2, R154, -R101 ;  /* 0x0000009a029a7223 */ /* 0x000fc20000010865 */
[C-C-:B------:R-:W-:Y:S01]  /*1ddb0*/  FFMA.FTZ R155, R2.reuse, R155, -R101.reuse ;  /* 0x0000009b029b7223 */ /* 0x140fe20000010865 */
[----:B------:R-:W-:-:S01]  /*1ddc0*/  FFMA.FTZ R157, R2, R158, -R101 ;  /* 0x0000009e029d7223 */ /* 0x000fc20000010865 */
[----:B------:R-:W-:Y:S01]  /*1ddd0*/  FADD.FTZ R163, -R163, R8 ;  /* 0x00000008a3a37221 */ /* 0x000fe20000010100 */
[----:B------:R-:W-:-:S01]  /*1dde0*/  FFMA.FTZ R158, R2, R159, -R101 ;  /* 0x0000009f029e7223 */ /* 0x000fc20000010865 */
[----:B------:R0:W-:Y:S01]  /*1ddf0*/  MUFU.EX2 R8, R126 ;  /* 0x0000007e00087308 */ /* 0x0001e20000000800 */
[----:B------:R-:W-:-:S01]  /*1de00*/  FFMA.FTZ R159, R2, R162, -R101 ;  /* 0x000000a2029f7223 */ /* 0x000fc20000010865 */
[C---:B------:R-:W-:Y:S01]  /*1de10*/  FMUL.FTZ R163, R2.reuse, R163 ;  /* 0x000000a302a37220 */ /* 0x040fe20000410000 */
[----:B------:R-:W-:-:S01]  /*1de20*/  FFMA.FTZ R161, R2, R166, -R101 ;  /* 0x000000a602a17223 */ /* 0x000fc20000010865 */
[C-C-:B------:R-:W-:Y:S01]  /*1de30*/  FFMA.FTZ R162, R2.reuse, R167, -R101.reuse ;  /* 0x000000a702a27223 */ /* 0x140fe20000010865 */
[----:B------:R-:W-:-:S01]  /*1de40*/  FFMA.FTZ R140, R2, R140, -R101 ;  /* 0x0000008c028c7223 */ /* 0x000fc20000010865 */
[C-C-:B------:R-:W-:Y:S01]  /*1de50*/  FFMA.FTZ R139, R2.reuse, R139, -R101.reuse ;  /* 0x0000008b028b7223 */ /* 0x140fe20000010865 */
[----:B------:R-:W-:-:S01]  /*1de60*/  FFMA.FTZ R142, R2, R142, -R101 ;  /* 0x0000008e028e7223 */ /* 0x000fc20000010865 */
[----:B------:R-:W-:Y:S01]  /*1de70*/  MUFU.EX2 R154, R154 ;  /* 0x0000009a009a7308 */ /* 0x000fe20000000800 */
[----:B0-----:R-:W-:Y:S01]  /*1de80*/  FSEL R126, R12, RZ, P3 ;  /* 0x000000ff0c7e7208 */ /* 0x001fe20001800000 */
[C-C-:B------:R-:W-:Y:S01]  /*1de90*/  FFMA.FTZ R143, R2.reuse, R143, -R101.reuse ;  /* 0x0000008f028f7223 */ /* 0x140fe20000010865 */
[----:B------:R-:W-:-:S01]  /*1dea0*/  FFMA.FTZ R146, R2, R146, -R101 ;  /* 0x0000009202927223 */ /* 0x000fc20000010865 */
[C-C-:B------:R-:W-:Y:S01]  /*1deb0*/  FFMA.FTZ R147, R2.reuse, R147, -R101.reuse ;  /* 0x0000009302937223 */ /* 0x140fe20000010865 */
[----:B------:R-:W-:-:S01]  /*1dec0*/  FFMA.FTZ R150, R2, R150, -R101 ;  /* 0x0000009602967223 */ /* 0x000fc20000010865 */
[----:B------:R-:W-:Y:S01]  /*1ded0*/  FADD.FTZ R7, -R126, R7 ;  /* 0x000000077e077221 */ /* 0x000fe20000010100 */
[----:B------:R-:W-:-:S01]  /*1dee0*/  FFMA.FTZ R151, R2, R151, -R101 ;  /* 0x0000009702977223 */ /* 0x000fc20000010865 */
[----:B------:R-:W0:Y:S01]  /*1def0*/  MUFU.EX2 R126, R163 ;  /* 0x000000a3007e7308 */ /* 0x000e220000000800 */
[----:B------:R-:W-:-:S01]  /*1df00*/  FFMA.FTZ R148, R2, R148, -R101 ;  /* 0x0000009402947223 */ /* 0x000fc20000010865 */
[C---:B------:R-:W-:Y:S01]  /*1df10*/  FMUL.FTZ R7, R2.reuse, R7 ;  /* 0x0000000702077220 */ /* 0x040fe20000410000 */
        /* <DEDUP_REMOVED lines=15> */
[C-C-:B------:R-:W-:Y:S01]  /*1e010*/  FFMA.FTZ R118, R2.reuse, R118, -R101.reuse ;  /* 0x0000007602767223 */ /* 0x140fe20000010865 */
[----:B------:R-:W-:-:S01]  /*1e020*/  FFMA.FTZ R119, R2, R119, -R101 ;  /* 0x0000007702777223 */ /* 0x000fc20000010865 */
[----:B------:R-:W-:Y:S01]  /*1e030*/  FFMA.FTZ R132, R2, R132, -R101 ;  /* 0x0000008402847223 */ /* 0x000fe20000010865 */
[----:B------:R-:W-:-:S01]  /*1e040*/  FADD.FTZ R4, R15, R4 ;  /* 0x000000040f047221 */ /* 0x000fc20000010000 */
[----:B------:R-:W-:Y:S01]  /*1e050*/  FFMA.FTZ R91, R2, R91, -R101 ;  /* 0x0000005b025b7223 */ /* 0x000fe20000010865 */
[----:B------:R-:W-:Y:S01]  /*1e060*/  ISETP.NE.AND P2, PT, R187, RZ, PT ;  /* 0x000000ffbb00720c */ /* 0x000fe20003f45270 */
[----:B------:R-:W0:Y:S01]  /*1e070*/  MUFU.EX2 R157, R157 ;  /* 0x0000009d009d7308 */ /* 0x000e220000000800 */
[----:B-1----:R-:W-:-:S01]  /*1e080*/  FFMA.FTZ R3, R7, R3, R154 ;  /* 0x0000000307037223 */ /* 0x002fc2000001009a */
[----:B------:R-:W-:Y:S01]  /*1e090*/  FADD.FTZ R4, R20, R4 ;  /* 0x0000000414047221 */ /* 0x000fe20000010000 */
[----:B------:R-:W1:Y:S01]  /*1e0a0*/  S2R R187, SR_TID.X ;  /* 0x0000000000bb7919 */ /* 0x000e620000002100 */
[----:B------:R-:W-:-:S01]  /*1e0b0*/  FFMA.FTZ R94, R2, R94, -R101 ;  /* 0x0000005e025e7223 */ /* 0x000fc20000010865 */
[----:B------:R-:W-:Y:S01]  /*1e0c0*/  FFMA.FTZ R95, R2, R95, -R101 ;  /* 0x0000005f025f7223 */ /* 0x000fe20000010865 */
[----:B------:R-:W-:-:S01]  /*1e0d0*/  FADD.FTZ R4, R21, R4 ;  /* 0x0000000415047221 */ /* 0x000fc20000010000 */
[----:B------:R-:W-:Y:S01]  /*1e0e0*/  FFMA.FTZ R98, R2, R98, -R101 ;  /* 0x0000006202627223 */ /* 0x000fe20000010865 */
[----:B------:R-:W3:Y:S01]  /*1e0f0*/  MUFU.EX2 R158, R158 ;  /* 0x0000009e009e7308 */ /* 0x000ee20000000800 */
[----:B--2---:R-:W-:-:S01]  /*1e100*/  FADD.FTZ R3, R155, R3 ;  /* 0x000000039b037221 */ /* 0x004fc20000010000 */
[----:B------:R-:W-:Y:S01]  /*1e110*/  FADD.FTZ R4, R152, R4 ;  /* 0x0000000498047221 */ /* 0x000fe20000010000 */
[----:B------:R-:W-:-:S01]  /*1e120*/  FFMA.FTZ R99, R2, R99, -R101 ;  /* 0x0000006302637223 */ /* 0x000fc20000010865 */
[C-C-:B------:R-:W-:Y:S01]  /*1e130*/  FFMA.FTZ R105, R2.reuse, R105, -R101.reuse ;  /* 0x0000006902697223 */ /* 0x140fe20000010865 */
[----:B------:R-:W-:-:S01]  /*1e140*/  FFMA.FTZ R101, R2, R103, -R101 ;  /* 0x0000006702657223 */ /* 0x000fc20000010865 */
[----:B------:R-:W-:-:S02]  /*1e150*/  FADD.FTZ R4, R14, R4 ;  /* 0x000000040e047221 */ /* 0x000fc40000010000 */
[----:B------:R-:W2:Y:S01]  /*1e160*/  MUFU.EX2 R159, R159 ;  /* 0x0000009f009f7308 */ /* 0x000ea20000000800 */
[----:B0-----:R-:W-:-:S01]  /*1e170*/  FADD.FTZ R3, R157, R3 ;  /* 0x000000039d037221 */ /* 0x001fc20000010000 */
[----:B------:R-:W-:-:S04]  /*1e180*/  FADD.FTZ R4, R153, R4 ;  /* 0x0000000499047221 */ /* 0x000fc80000010000 */
[----:B------:R-:W-:Y:S02]  /*1e190*/  FADD.FTZ R4, R156, R4 ;  /* 0x000000049c047221 */ /* 0x000fe40000010000 */
[----:B------:R-:W0:Y:S01]  /*1e1a0*/  MUFU.EX2 R160, R160 ;  /* 0x000000a000a07308 */ /* 0x000e220000000800 */
[----:B---3--:R-:W-:-:S01]  /*1e1b0*/  FADD.FTZ R3, R158, R3 ;  /* 0x000000039e037221 */ /* 0x008fc20000010000 */
[----:B------:R-:W-:-:S04]  /*1e1c0*/  FADD.FTZ R4, R136, R4 ;  /* 0x0000000488047221 */ /* 0x000fc80000010000 */
[----:B------:R-:W-:Y:S02]  /*1e1d0*/  FADD.FTZ R4, R137, R4 ;  /* 0x0000000489047221 */ /* 0x000fe40000010000 */
[----:B------:R-:W3:Y:S01]  /*1e1e0*/  MUFU.EX2 R161, R161 ;  /* 0x000000a100a17308 */ /* 0x000ee20000000800 */
[----:B--2---:R-:W-:-:S01]  /*1e1f0*/  FADD.FTZ R3, R159, R3 ;  /* 0x000000039f037221 */ /* 0x004fc20000010000 */
[----:B------:R-:W-:Y:S01]  /*1e200*/  FADD.FTZ R4, R138, R4 ;  /* 0x000000048a047221 */ /* 0x000fe20000010000 */
[----:B-1----:R-:W-:-:S03]  /*1e210*/  SHF.R.U32.HI R187, RZ, 0x7, R187 ;  /* 0x00000007ffbb7819 */ /* 0x002fc600000116bb */
[----:B------:R-:W-:Y:S01]  /*1e220*/  FADD.FTZ R4, R141, R4 ;  /* 0x000000048d047221 */ /* 0x000fe20000010000 */
[----:B------:R-:W-:Y:S01]  /*1e230*/  IADD3 R163, -R187, 0xb, RZ ;  /* 0x0000000bbba37810 */ /* 0x000fe20007ffe1ff */
[----:B------:R-:W1:Y:S01]  /*1e240*/  MUFU.EX2 R162, R162 ;  /* 0x000000a200a27308 */ /* 0x000e620000000800 */
[----:B0-----:R-:W-:-:S01]  /*1e250*/  FADD.FTZ R3, R160, R3 ;  /* 0x00000003a0037221 */ /* 0x001fc20000010000 */
[----:B------:R-:W-:-:S04]  /*1e260*/  FADD.FTZ R4, R144, R4 ;  /* 0x0000000490047221 */ /* 0x000fc80000010000 */
[----:B------:R-:W-:Y:S02]  /*1e270*/  FADD.FTZ R4, R145, R4 ;  /* 0x0000000491047221 */ /* 0x000fe40000010000 */
[----:B------:R-:W0:Y:S01]  /*1e280*/  MUFU.EX2 R140, R140 ;  /* 0x0000008c008c7308 */ /* 0x000e220000000800 */
[----:B---3--:R-:W-:-:S01]  /*1e290*/  FADD.FTZ R3, R161, R3 ;  /* 0x00000003a1037221 */ /* 0x008fc20000010000 */
        /* <DEDUP_REMOVED lines=36> */
[----:B0-----:R-:W-:-:S04]  /*1e4e0*/  FADD.FTZ R3, R123, R3 ;  /* 0x000000037b037221 */ /* 0x001fc80000010000 */
[----:B------:R-:W-:-:S03]  /*1e4f0*/  FADD.FTZ R3, R8, R3 ;  /* 0x0000000308037221 */ /* 0x000fc60000010000 */
        /* <DEDUP_REMOVED lines=69> */
.L_x_2458:
[----:B------:R-:W-:Y:S01]  /*1e950*/  LEA R103, R189, R16, 0x3 ;  /* 0x00000010bd677211 */ /* 0x000fe200078e18ff */
[----:B------:R-:W-:Y:S01]  /*1e960*/  IMAD.U32 R163, RZ, RZ, UR37 ;  /* 0x00000025ffa37e24 */ /* 0x000fe2000f8e00ff */
[----:B------:R-:W-:Y:S01]  /*1e970*/  ISETP.GT.AND P2, PT, R9, R6, PT ;  /* 0x000000060900720c */ /* 0x000fe20003f44270 */
[-C--:B------:R-:W-:Y:S01]  /*1e980*/  FMUL.FTZ R26, R26, R7.reuse ;  /* 0x000000071a1a7220 */ /* 0x080fe20000410000 */
        /* <DEDUP_REMOVED lines=109> */
[----:B------:R-:W-:Y:S02]  /*1f060*/  IMAD.MOV.U32 R10, RZ, RZ, R190 ;  /* 0x000000ffff0a7224 */ /* 0x000fe400078e00be */
[----:B------:R-:W-:Y:S01]  /*1f070*/  IMAD.MOV.U32 R189, RZ, RZ, R11 ;  /* 0x000000ffffbd7224 */ /* 0x000fe200078e000b */
[----:B0-----:R-:W-:Y:S06]  /*1f080*/  @P2 BRA `(.L_x_2459) ;  /* 0xffffffc000b02947 */ /* 0x001fec000383ffff */
[----:B------:R-:W-:-:S07]  /*1f090*/  MOV R189, R11 ;  /* 0x0000000b00bd7202 */ /* 0x000fce0000000f00 */
.L_x_2448:
[----:B------:R-:W-:-:S13]  /*1f0a0*/  ISETP.GE.AND P0, PT, R9, R203, PT ;  /* 0x000000cb0900720c */ /* 0x000fda0003f06270 */
[----:B------:R-:W-:Y:S05]  /*1f0b0*/  @!P0 BRA `(.L_x_2460) ;  /* 0x0000003000848947 */ /* 0x000fea0003800000 */
[----:B------:R-:W-:Y:S02]  /*1f0c0*/  IMAD.MOV.U32 R6, RZ, RZ, R12 ;  /* 0x000000ffff067224 */ /* 0x000fe400078e000c */
[----:B------:R-:W-:Y:S02]  /*1f0d0*/  IMAD.MOV.U32 R7, RZ, RZ, R0 ;  /* 0x000000ffff077224 */ /* 0x000fe400078e0000 */
[----:B------:R-:W-:Y:S02]  /*1f0e0*/  IMAD.MOV.U32 R8, RZ, RZ, R190 ;  /* 0x000000ffff087224 */ /* 0x000fe400078e00be */
[----:B------:R-:W-:-:S07]  /*1f0f0*/  IMAD.MOV.U32 R10, RZ, RZ, R189 ;  /* 0x000000ffff0a7224 */ /* 0x000fce00078e00bd */
.L_x_2471:
[----:B------:R-:W-:Y:S01]  /*1f100*/  ISETP.NE.AND P2, PT, R197, RZ, PT ;  /* 0x000000ffc500720c */ /* 0x000fe20003f45270 */
[----:B------:R-:W-:Y:S01]  /*1f110*/  VIADD R189, R10, 0x1 ;  /* 0x000000010abd7836 */ /* 0x000fe20000000000 */
[----:B------:R-:W-:Y:S05]  /*1f120*/  YIELD ;  /* 0x0000000000007946 */ /* 0x000fea0003800000 */
[----:B------:R-:W-:-:S04]  /*1f130*/  ISETP.NE.AND P0, PT, R189, 0x2, PT ;  /* 0x00000002bd00780c */ /* 0x000fc80003f05270 */
[----:B------:R-:W-:Y:S02]  /*1f140*/  SEL R11, RZ, 0x1, P0 ;  /* 0x00000001ff0b7807 */ /* 0x000fe40000000000 */
[----:B------:R-:W-:Y:S02]  /*1f150*/  SEL R189, R189, RZ, P0 ;  /* 0x000000ffbdbd7207 */ /* 0x000fe40000000000 */
[----:B------:R-:W-:Y:S01]  /*1f160*/  LOP3.LUT R190, R8, R11, RZ, 0x3c, !PT ;  /* 0x0000000b08be7212 */ /* 0x000fe200078e3cff */
[----:B------:R-:W-:Y:S06]  /*1f170*/  @P2 BRA `(.L_x_2461) ;  /* 0x0000000000302947 */ /* 0x000fec0003800000 */
[----:B------:R-:W-:Y:S05]  /*1f180*/  @!P1 BRA `(.L_x_2462) ;  /* 0x0000000000049947 */ /* 0x000fea0003800000 */
[----:B------:R-:W-:Y:S01]  /*1f190*/  BPT.TRAP 0x1 ;  /* 0x000000040000795c */ /* 0x000fe20000300000 */
.L_x_2462:
[----:B------:R-:W-:Y:S01]  /*1f1a0*/  IMAD R0, R189, 0x8, R16 ;  /* 0x00000008bd007824 */ /* 0x000fe200078e0210 */
[----:B------:R-:W-:-:S04]  /*1f1b0*/  SHF.L.U32 R11, R190, 0x1f, RZ ;  /* 0x0000001fbe0b7819 */ /* 0x000fc800000006ff */
[----:B------:R0:W1:Y:S01]  /*1f1c0*/  SYNCS.PHASECHK.TRANS64.TRYWAIT P0, [R0+URZ+0x29830], R11 ;  /* 0x0298300b000075a7 */ /* 0x000062000800017f */
[----:B------:R-:W-:Y:S05]  /*1f1d0*/  @!P1 BRA `(.L_x_2463) ;  /* 0x0000000000049947 */ /* 0x000fea0003800000 */
[----:B------:R-:W-:Y:S01]  /*1f1e0*/  BPT.TRAP 0x1 ;  /* 0x000000040000795c */ /* 0x000fe20000300000 */
.L_x_2463:
[----:B------:R-:W-:Y:S04]  /*1f1f0*/  BSSY B0, `(.L_x_2461) ;  /* 0x0000004000007945 */ /* 0x000fe80003800000 */
[----:B-1----:R-:W-:Y:S05]  /*1f200*/  @P0 BRA `(.L_x_2464) ;  /* 0x0000000000080947 */ /* 0x002fea0003800000 */
[----:B------:R-:W1:Y:S02]  /*1f210*/  SYNCS.PHASECHK.TRANS64.TRYWAIT P0, [R0+URZ+0x29830], R11 ;  /* 0x0298300b000075a7 */ /* 0x000e64000800017f */
[----:B-1----:R-:W-:Y:S05]  /*1f220*/  @!P0 BRA `(.L_x_2465) ;  /* 0x000000fc00f48947 */ /* 0x002fea0003800000 */
.L_x_2464:
[----:B------:R-:W-:Y:S05]  /*1f230*/  BSYNC B0 ;  /* 0x0000000000007941 */ /* 0x000fea0003800000 */
.L_x_2461:
[----:B01----:R-:W0:Y:S01]  /*1f240*/  S2R R0, SR_TID.X ;  /* 0x0000000000007919 */ /* 0x003e220000002100 */
[----:B------:R-:W-:Y:S05]  /*1f250*/  WARPSYNC.ALL ;  /* 0x0000000000007948 */ /* 0x000fea0003800000 */
[----:B------:R-:W-:Y:S01]  /*1f260*/  IMAD R12, R189, 0x780, R5 ;  /* 0x00000780bd0c7824 */ /* 0x000fe200078e0205 */
[----:B------:R-:W-:Y:S01]  /*1f270*/  UMOV UR48, UR24 ;  /* 0x0000001800307c82 */ /* 0x000fe20008000000 */
[----:B------:R-:W-:Y:S01]  /*1f280*/  IMAD.MOV.U32 R13, RZ, RZ, -0x7fffffe0 ;  /* 0x80000020ff0d7424 */ /* 0x000fe200078e00ff */
[----:B------:R-:W-:Y:S01]  /*1f290*/  UMOV UR49, UR25 ;  /* 0x0000001900317c82 */ /* 0x000fe20008000000 */
[----:B------:R-:W-:Y:S01]  /*1f2a0*/  IMAD.MOV.U32 R89, RZ, RZ, -0x7fffffe0 ;  /* 0x80000020ff597424 */ /* 0x000fe200078e00ff */
[C---:B------:R-:W-:Y:S01]  /*1f2b0*/  R2UR UR50, R12.reuse ;  /* 0x000000000c3272ca */ /* 0x040fe200000e0000 */
[----:B------:R-:W-:Y:S01]  /*1f2c0*/  UMOV UR44, UR24 ;  /* 0x00000018002c7c82 */ /* 0x000fe20008000000 */
[----:B------:R-:W-:Y:S01]  /*1f2d0*/  R2UR UR51, R13 ;  /* 0x000000000d3372ca */ /* 0x000fe200000e0000 */
[----:B------:R-:W-:Y:S01]  /*1f2e0*/  UMOV UR45, UR25 ;  /* 0x00000019002d7c82 */ /* 0x000fe20008000000 */
[C---:B------:R-:W-:Y:S01]  /*1f2f0*/  IADD3 R88, R12.reuse, 0x80, RZ ;  /* 0x000000800c587810 */ /* 0x040fe20007ffe0ff */
[----:B------:R-:W-:Y:S01]  /*1f300*/  VIADD R14, R12, 0x100 ;  /* 0x000001000c0e7836 */ /* 0x000fe20000000000 */
[----:B------:R-:W-:Y:S01]  /*1f310*/  R2UR UR47, R89 ;  /* 0x00000000592f72ca */ /* 0x000fe200000e0000 */
[----:B------:R-:W-:Y:S01]  /*1f320*/  IMAD.MOV.U32 R15, RZ, RZ, -0x7fffffe0 ;  /* 0x80000020ff0f7424 */ /* 0x000fe200078e00ff */
[----:B------:R-:W-:Y:S01]  /*1f330*/  R2UR UR46, R88 ;  /* 0x00000000582e72ca */ /* 0x000fe200000e0000 */
[----:B------:R-:W-:Y:S01]  /*1f340*/  VIADD R20, R12, 0x180 ;  /* 0x000001800c147836 */ /* 0x000fe20000000000 */
        /* <DEDUP_REMOVED lines=8> */
[----:B------:R-:W-:Y:S01]  /*1f3d0*/  R2UR UR31, R89 ;  /* 0x00000000591f72ca */ /* 0x000fe200000e0000 */
[----:B------:R-:W-:Y:S01]  /*1f3e0*/  UMOV UR28, UR24 ;  /* 0x00000018001c7c82 */ /* 0x000fe20008000000 */
[----:B------:R-:W-:Y:S01]  /*1f3f0*/  UMOV UR29, UR25 ;  /* 0x00000019001d7c82 */ /* 0x000fe20008000000 */
[----:B0-----:R-:W-:Y:S01]  /*1f400*/  SHF.R.U32.HI R0, RZ, 0x7, R0 ;  /* 0x00000007ff007819 */ /* 0x001fe20000011600 */
[----:B------:R-:W-:Y:S01]  /*1f410*/  VIADD R20, R12, 0x82 ;  /* 0x000000820c147836 */ /* 0x000fe20000000000 */
[----:B------:R-:W-:Y:S01]  /*1f420*/  R2UR UR30, R88 ;  /* 0x00000000581e72ca */ /* 0x000fe200000e0000 */
[----:B------:R-:W-:Y:S01]  /*1f430*/  IMAD.MOV.U32 R21, RZ, RZ, -0x7fffffe0 ;  /* 0x80000020ff157424 */ /* 0x000fe200078e00ff */
[----:B------:R-:W-:Y:S01]  /*1f440*/  IADD3 R14, R12, 0x2, RZ ;  /* 0x000000020c0e7810 */ /* 0x000fe20007ffe0ff */
[----:B------:R-:W-:Y:S01]  /*1f450*/  VIADD R0, R0, 0x8 ;  /* 0x0000000800007836 */ /* 0x000fe20000000000 */
[----:B------:R-:W-:Y:S01]  /*1f460*/  R2UR UR7, R15 ;  /* 0x000000000f0772ca */ /* 0x000fe200000e0000 */
[----:B------:R-:W-:Y:S01]  /*1f470*/  IMAD.MOV.U32 R15, RZ, RZ, -0x7fffffe0 ;  /* 0x80000020ff0f7424 */ /* 0x000fe200078e00ff */
[----:B------:R-:W-:Y:S01]  /*1f480*/  R2UR UR6, R14 ;  /* 0x000000000e0672ca */ /* 0x000fe200000e0000 */
[----:B------:R-:W-:Y:S01]  /*1f490*/  VIADD R14, R12, 0x102 ;  /* 0x000001020c0e7836 */ /* 0x000fe20000000000 */
[----:B------:R0:W-:Y:S01]  /*1f4a0*/  BAR.SYNC.DEFER_BLOCKING R0, 0x100 ;  /* 0x000400000000751d */ /* 0x0001e20000010000 */
[----:B------:R-:W-:-:S05]  /*1f4b0*/  MOV R13, 0x80000020 ;  /* 0x80000020000d7802 */ /* 0x000fca0000000f00 */
        /* <DEDUP_REMOVED lines=30> */
[----:B------:R-:W-:Y:S01]  /*1f6a0*/  VIADD R14, R12, 0x202 ;  /* 0x000002020c0e7836 */ /* 0x000fe20000000000 */
[----:B------:R-:W-:-:S04]  /*1f6b0*/  MOV R15, 0x80000020 ;  /* 0x80000020000f7802 */ /* 0x000fc80000000f00 */
        /* <DEDUP_REMOVED lines=192> */
.L_x_2467:
[----:B------:R-:W-:Y:S01]  /*202c0*/  SHF.L.U32 R0, R8, 0x1f, RZ ;  /* 0x0000001f08007819 */ /* 0x000fe200000006ff */
[----:B------:R-:W-:-:S04]  /*202d0*/  IMAD R8, R10, 0x8, R16 ;  /* 0x000000080a087824 */ /* 0x000fc800078e0210 */
[----:B------:R0:W1:Y:S01]  /*202e0*/  SYNCS.PHASECHK.TRANS64.TRYWAIT P0, [R8+URZ+0x29850], R0 ;  /* 0x02985000080075a7 */ /* 0x000062000800017f */
[----:B------:R-:W-:Y:S05]  /*202f0*/  @!P1 BRA `(.L_x_2468) ;  /* 0x0000000000049947 */ /* 0x000fea0003800000 */
[----:B------:R-:W-:Y:S01]  /*20300*/  BPT.TRAP 0x1 ;  /* 0x000000040000795c */ /* 0x000fe20000300000 */
.L_x_2468:
[----:B-1----:R-:W-:Y:S05]  /*20310*/  @P0 BRA `(.L_x_2466) ;  /* 0x0000000000080947 */ /* 0x002fea0003800000 */
[----:B------:R-:W1:Y:S02]  /*20320*/  SYNCS.PHASECHK.TRANS64.TRYWAIT P0, [R8+URZ+0x29850], R0 ;  /* 0x02985000080075a7 */ /* 0x000e64000800017f */
[----:B-1----:R-:W-:Y:S05]  /*20330*/  @!P0 BRA `(.L_x_2469) ;  /* 0x000000ec00c48947 */ /* 0x002fea0003800000 */
.L_x_2466:
        /* <DEDUP_REMOVED lines=99> */
[----:B------:R-:W-:Y:S02]  /*20970*/  FMNMX.FTZ R0, R101, R0, !PT ;  /* 0x0000000065007209 */ /* 0x000fe40007810000 */
[----:B------:R-:W-:Y:S02]  /*20980*/  FMNMX.FTZ R8, R103, R8, !PT ;  /* 0x0000000867087209 */ /* 0x000fe40007810000 */
[----:B0-----:R-:W-:Y:S01]  /*20990*/  LOP3.LUT R205, R205, 0x7f, RZ, 0xc0, !PT ;  /* 0x0000007fcdcd7812 */ /* 0x001fe200078ec0ff */
[----:B------:R-:W-:Y:S01]  /*209a0*/  QGMMA.64x128x32.F32.E4M3.E4M3 R24, R180, gdesc[UR4], R24, gsb0 ;  /* 0x01e00004b4187df3 */ /* 0x000fe20008000818 */
[----:B------:R-:W-:Y:S01]  /*209b0*/  R2UR UR6, R14 ;  /* 0x000000000e0672ca */ /* 0x000fe200000e0000 */
[----:B------:R-:W0:Y:S01]  /*209c0*/  SHFL.BFLY PT, R11, R0, 0x2, 0x1f ;  /* 0x0c401f00000b7f89 */ /* 0x000e2200000e0000 */
[----:B------:R-:W-:Y:S01]  /*209d0*/  R2UR UR7, R15 ;  /* 0x000000000f0772ca */ /* 0x000fe200000e0000 */
[----:B------:R-:W-:Y:S01]  /*209e0*/  IMAD.MOV.U32 R15, RZ, RZ, -0x3ffffff0 ;  /* 0xc0000010ff0f7424 */ /* 0x000fe200078e00ff */
[C---:B------:R-:W-:Y:S01]  /*209f0*/  IADD3 R14, R12.reuse, 0x300, RZ ;  /* 0x000003000c0e7810 */ /* 0x040fe20007ffe0ff */
[----:B------:R-:W-:Y:S01]  /*20a00*/  VIADD R12, R12, 0x400 ;  /* 0x000004000c0c7836 */ /* 0x000fe20000000000 */
[----:B------:R-:W-:-:S02]  /*20a10*/  ISETP.NE.AND P0, PT, R205, RZ, PT ;  /* 0x000000ffcd00720c */ /* 0x000fc40003f05270 */
[----:B------:R-:W1:Y:S01]  /*20a20*/  S2R R205, SR_TID.X ;  /* 0x0000000000cd7919 */ /* 0x000e620000002100 */
[----:B0-----:R-:W-:Y:S02]  /*20a30*/  FMNMX.FTZ R0, R0, R11, !PT ;  /* 0x0000000b00007209 */ /* 0x001fe40007810000 */
[----:B-1----:R-:W-:Y:S01]  /*20a40*/  SHF.R.U32.HI R205, RZ, 0x7, R205 ;  /* 0x00000007ffcd7819 */ /* 0x002fe200000116cd */
        /* <DEDUP_REMOVED lines=9> */
[----:B------:R-:W-:Y:S01]  /*20ae0*/  FFMA.FTZ R11, R2, R0, -8 ;  /* 0xc1000000020b7423 */ /* 0x000fe20000010000 */
[----:B------:R-:W-:-:S03]  /*20af0*/  FADD.FTZ R7, -R0, R7 ;  /* 0x0000000700077221 */ /* 0x000fc60000010100 */
        /* <DEDUP_REMOVED lines=36> */
[----:B------:R-:W-:Y:S01]  /*20d40*/  FMUL.FTZ R7, R2, R7 ;  /* 0x0000000702077220 */ /* 0x000fe20000410000 */
[----:B------:R-:W-:Y:S08]  /*20d50*/  MUFU.EX2 R8, R8 ;  /* 0x0000000800087308 */ /* 0x000ff00000000800 */
[----:B------:R-:W0:Y:S08]  /*20d60*/  MUFU.EX2 R7, R7 ;  /* 0x0000000700077308 */ /* 0x000e300000000800 */
[----:B------:R-:W-:Y:S08]  /*20d70*/  MUFU.EX2 R15, R15 ;  /* 0x0000000f000f7308 */ /* 0x000ff00000000800 */
[----:B------:R-:W-:Y:S01]  /*20d80*/  MUFU.EX2 R20, R20 ;  /* 0x0000001400147308 */ /* 0x000fe20000000800 */
[----:B0-----:R-:W-:-:S07]  /*20d90*/  FFMA.FTZ R4, R7, R4, R8 ;  /* 0x0000000407047223 */ /* 0x001fce0000010008 */
[----:B------:R-:W-:Y:S08]  /*20da0*/  MUFU.EX2 R21, R21 ;  /* 0x0000001500157308 */ /* 0x000ff00000000800 */
[----:B------:R-:W-:Y:S01]  /*20db0*/  MUFU.EX2 R152, R152 ;  /* 0x0000009800987308 */ /* 0x000fe20000000800 */
[----:B------:R-:W-:Y:S02]  /*20dc0*/  WARPGROUP.DEPBAR.LE gsb0, 0x0 ;  /* 0x00008000000079c5 */ /* 0x000fe40000010000 */
[----:B------:R-:W-:-:S05]  /*20dd0*/  WARPGROUP.ARRIVE ;  /* 0x00000000000079c5 */ /* 0x000fca0000000000 */
[----:B------:R-:W-:Y:S01]  /*20de0*/  MUFU.EX2 R136, R136 ;  /* 0x0000008800887308 */ /* 0x000fe20000000800 */
[----:B------:R-:W-:Y:S01]  /*20df0*/  QGMMA.64x128x32.F32.E4M3.E4M3 R24, R172, gdesc[UR4], R24, gsb0 ;  /* 0x01e00004ac187df3 */ /* 0x000fe20008000818 */
[----:B------:R-:W-:Y:S02]  /*20e00*/  R2UR UR6, R12 ;  /* 0x000000000c0672ca */ /* 0x000fe400000e0000 */
[----:B------:R-:W0:Y:S01]  /*20e10*/  SHFL.BFLY PT, R12, R14, 0x1, 0x1f ;  /* 0x0c201f000e0c7f89 */ /* 0x000e2200000e0000 */
[----:B------:R-:W-:Y:S01]  /*20e20*/  R2UR UR7, R13 ;  /* 0x000000000d0772ca */ /* 0x000fe200000e0000 */
[C-C-:B------:R-:W-:Y:S01]  /*20e30*/  FFMA.FTZ R13, R2.reuse, R153, -R11.reuse ;  /* 0x00000099020d7223 */ /* 0x140fe2000001080b */
[----:B------:R-:W-:-:S01]  /*20e40*/  FFMA.FTZ R153, R2, R165, -R11 ;  /* 0x000000a502997223 */ /* 0x000fc2000001080b */
[----:B------:R-:W-:Y:S08]  /*20e50*/  MUFU.EX2 R137, R137 ;  /* 0x0000008900897308 */ /* 0x000ff00000000800 */
[----:B------:R-:W1:Y:S08]  /*20e60*/  MUFU.EX2 R13, R13 ;  /* 0x0000000d000d7308 */ /* 0x000e700000000800 */
[----:B------:R-:W-:Y:S01]  /*20e70*/  MUFU.EX2 R153, R153 ;  /* 0x0000009900997308 */ /* 0x000fe20000000800 */
[----:B0-----:R-:W-:Y:S01]  /*20e80*/  FMNMX.FTZ R12, R14, R12, !PT ;  /* 0x0000000c0e0c7209 */ /* 0x001fe20007810000 */
[C-C-:B------:R-:W-:Y:S01]  /*20e90*/  FFMA.FTZ R14, R2.reuse, R156, -R11.reuse ;  /* 0x0000009c020e7223 */ /* 0x140fe2000001080b */
[----:B------:R-:W-:-:S05]  /*20ea0*/  FFMA.FTZ R11, R2, R101, -R11 ;  /* 0x00000065020b7223 */ /* 0x000fca000001080b */
[----:B------:R-:W-:Y:S01]  /*20eb0*/  MUFU.EX2 R140, R140 ;  /* 0x0000008c008c7308 */ /* 0x000fe20000000800 */
[----:B------:R-:W-:-:S01]  /*20ec0*/  FADD.FTZ R6, -R12, R6 ;  /* 0x000000060c067221 */ /* 0x000fc20000010100 */
[----:B------:R-:W-:Y:S01]  /*20ed0*/  FFMA.FTZ R101, R2, R12, -8 ;  /* 0xc100000002657423 */ /* 0x000fe2000001000c */
[----:B-1----:R-:W-:-:S02]  /*20ee0*/  FADD.FTZ R4, R13, R4 ;  /* 0x000000040d047221 */ /* 0x002fc40000010000 */
[C---:B------:R-:W-:Y:S01]  /*20ef0*/  FMUL.FTZ R6, R2.reuse, R6 ;  /* 0x0000000602067220 */ /* 0x040fe20000410000 */
[----:B------:R-:W-:-:S01]  /*20f00*/  FFMA.FTZ R154, R2, R154, -R101 ;  /* 0x0000009a029a7223 */ /* 0x000fc20000010865 */
[C-C-:B------:R-:W-:Y:S01]  /*20f10*/  FFMA.FTZ R155, R2.reuse, R155, -R101.reuse ;  /* 0x0000009b029b7223 */ /* 0x140fe20000010865 */
[----:B------:R-:W-:-:S01]  /*20f20*/  FFMA.FTZ R156, R2, R158, -R101 ;  /* 0x0000009e029c7223 */ /* 0x000fc20000010865 */
[C-C-:B------:R-:W-:Y:S01]  /*20f30*/  FFMA.FTZ R157, R2.reuse, R159, -R101.reuse ;  /* 0x0000009f029d7223 */ /* 0x140fe20000010865 */
        /* <DEDUP_REMOVED lines=33> */
[----:B-1----:R-:W-:-:S01]  /*21150*/  FFMA.FTZ R3, R6, R3, R154 ;  /* 0x0000000306037223 */ /* 0x002fc2000001009a */
[----:B------:R-:W-:Y:S01]  /*21160*/  FADD.FTZ R4, R152, R4 ;  /* 0x0000000498047221 */ /* 0x000fe20000010000 */
[----:B------:R-:W-:-:S01]  /*21170*/  FFMA.FTZ R114, R2, R114, -R101 ;  /* 0x0000007202727223 */ /* 0x000fc20000010865 */
[C-C-:B------:R-:W-:Y:S01]  /*21180*/  FFMA.FTZ R115, R2.reuse, R115, -R101.reuse ;  /* 0x0000007302737223 */ /* 0x140fe20000010865 */
[----:B------:R-:W-:-:S01]  /*21190*/  FFMA.FTZ R118, R2, R118, -R101 ;  /* 0x0000007602767223 */ /* 0x000fc20000010865 */
[----:B------:R-:W-:Y:S01]  /*211a0*/  FADD.FTZ R4, R153, R4 ;  /* 0x0000000499047221 */ /* 0x000fe20000010000 */
[----:B------:R-:W-:-:S01]  /*211b0*/  FFMA.FTZ R119, R2, R119, -R101 ;  /* 0x0000007702777223 */ /* 0x000fc20000010865 */
[----:B------:R-:W1:Y:S01]  /*211c0*/  MUFU.EX2 R157, R157 ;  /* 0x0000009d009d7308 */ /* 0x000e620000000800 */
[----:B0-----:R-:W-:-:S01]  /*211d0*/  FADD.FTZ R3, R155, R3 ;  /* 0x000000039b037221 */ /* 0x001fc20000010000 */
[----:B------:R-:W-:Y:S01]  /*211e0*/  FADD.FTZ R4, R136, R4 ;  /* 0x0000000488047221 */ /* 0x000fe20000010000 */
[----:B------:R-:W-:-:S01]  /*211f0*/  FFMA.FTZ R90, R2, R90, -R101 ;  /* 0x0000005a025a7223 */ /* 0x000fc20000010865 */
[C-C-:B------:R-:W-:Y:S01]  /*21200*/  FFMA.FTZ R91, R2.reuse, R91, -R101.reuse ;  /* 0x0000005b025b7223 */ /* 0x140fe20000010865 */
[----:B------:R-:W-:-:S01]  /*21210*/  FFMA.FTZ R94, R2, R94, -R101 ;  /* 0x0000005e025e7223 */ /* 0x000fc20000010865 */
[----:B------:R-:W-:Y:S01]  /*21220*/  FADD.FTZ R4, R137, R4 ;  /* 0x0000000489047221 */ /* 0x000fe20000010000 */
[----:B------:R-:W-:-:S01]  /*21230*/  FFMA.FTZ R95, R2, R95, -R101 ;  /* 0x0000005f025f7223 */ /* 0x000fc20000010865 */
[----:B------:R-:W0:Y:S01]  /*21240*/  MUFU.EX2 R158, R158 ;  /* 0x0000009e009e7308 */ /* 0x000e220000000800 */
[----:B--2---:R-:W-:-:S01]  /*21250*/  FADD.FTZ R3, R156, R3 ;  /* 0x000000039c037221 */ /* 0x004fc20000010000 */
[----:B------:R-:W-:Y:S01]  /*21260*/  FADD.FTZ R4, R140, R4 ;  /* 0x000000048c047221 */ /* 0x000fe20000010000 */
[----:B------:R-:W-:-:S01]  /*21270*/  FFMA.FTZ R98, R2, R98, -R101 ;  /* 0x0000006202627223 */ /* 0x000fc20000010865 */
[C-C-:B------:R-:W-:Y:S01]  /*21280*/  FFMA.FTZ R99, R2.reuse, R99, -R101.reuse ;  /* 0x0000006302637223 */ /* 0x140fe20000010865 */
[----:B------:R-:W-:-:S01]  /*21290*/  FFMA.FTZ R102, R2, R102, -R101 ;  /* 0x0000006602667223 */ /* 0x000fc20000010865 */
[----:B------:R-:W-:Y:S01]  /*212a0*/  FFMA.FTZ R101, R2, R103, -R101 ;  /* 0x0000006702657223 */ /* 0x000fe20000010865 */
[----:B------:R-:W-:Y:S01]  /*212b0*/  IADD3 R162, -R205, 0xb, RZ ;  /* 0x0000000bcda27810 */ /* 0x000fe20007ffe1ff */
        /* <DEDUP_REMOVED lines=100> */
[----:B------:R-:W-:-:S04]  /*21900*/  @!P0 IMAD R3, R189, 0x8, R16 ;  /* 0x00000008bd038824 */ /* 0x000fc800078e0210 */
[----:B------:R-:W-:Y:S02]  /*21910*/  @!P0 VIADD R3, R3, 0x29840 ;  /* 0x0002984003038836 */ /* 0x000fe40000000000 */
[----:B------:R-:W2:Y:S01]  /*21920*/  MUFU.EX2 R88, R88 ;  /* 0x0000005800587308 */ /* 0x000ea20000000800 */
[----:B-1----:R-:W-:-:S02]  /*21930*/  FADD.FTZ R4, R117, R4 ;  /* 0x0000000475047221 */ /* 0x002fc40000010000 */
[----:B------:R-:W-:Y:S01]  /*21940*/  @!P0 PRMT R3, RZ, 0x654, R3 ;  /* 0x00000654ff038816 */ /* 0x000fe20000000003 */
[----:B------:R1:W-:Y:S06]  /*21950*/  BAR.ARV R162, 0x100 ;  /* 0x000400a20000751d */ /* 0x0003ec0000002000 */
[----:B------:R-:W3:Y:S01]  /*21960*/  MUFU.EX2 R90, R90 ;  /* 0x0000005a005a7308 */ /* 0x000ee20000000800 */
[----:B0-----:R-:W-:-:S01]  /*21970*/  FADD.FTZ R103, R119, R103 ;  /* 0x0000006777677221 */ /* 0x001fc20000010000 */
[----:B------:R0:W-:Y:S01]  /*21980*/  @!P0 SYNCS.ARRIVE.TRANS64.RED.A1T0 RZ, [R3+URZ], RZ ;  /* 0x000000ff03ff89a7 */ /* 0x0001e2000810043f */
[----:B--2---:R-:W-:-:S05]  /*21990*/  FADD.FTZ R4, R88, R4 ;  /* 0x0000000458047221 */ /* 0x004fca0000010000 */
[----:B------:R-:W2:Y:S08]  /*219a0*/  MUFU.EX2 R89, R89 ;  /* 0x0000005900597308 */ /* 0x000eb00000000800 */
[----:B------:R-:W4:Y:S01]  /*219b0*/  MUFU.EX2 R91, R91 ;  /* 0x0000005b005b7308 */ /* 0x000f220000000800 */
[----:B---3--:R-:W-:-:S07]  /*219c0*/  FADD.FTZ R103, R90, R103 ;  /* 0x000000675a677221 */ /* 0x008fce0000010000 */
[----:B------:R-:W3:Y:S01]  /*219d0*/  MUFU.EX2 R92, R92 ;  /* 0x0000005c005c7308 */ /* 0x000ee20000000800 */
[----:B--2---:R-:W-:-:S07]  /*219e0*/  FADD.FTZ R4, R89, R4 ;  /* 0x0000000459047221 */ /* 0x004fce0000010000 */
[----:B------:R-:W2:Y:S01]  /*219f0*/  MUFU.EX2 R94, R94 ;  /* 0x0000005e005e7308 */ /* 0x000ea20000000800 */
[----:B----4-:R-:W-:-:S07]  /*21a00*/  FADD.FTZ R103, R91, R103 ;  /* 0x000000675b677221 */ /* 0x010fce0000010000 */
        /* <DEDUP_REMOVED lines=18> */
[----:B------:R-:W0:Y:S01]  /*21b30*/  MUFU.EX2 R101, R101 ;  /* 0x0000006500657308 */ /* 0x000e220000000800 */
[----:B---3--:R-:W-:-:S01]  /*21b40*/  FADD.FTZ R103, R102, R103 ;  /* 0x0000006766677221 */ /* 0x008fc20000010000 */
[----:B--2---:R-:W-:-:S03]  /*21b50*/  FADD.FTZ R4, R11, R4 ;  /* 0x000000040b047221 */ /* 0x004fc60000010000 */
[----:B0-----:R-:W-:Y:S01]  /*21b60*/  FADD.FTZ R3, R101, R103 ;  /* 0x0000006765037221 */ /* 0x001fe20000010000 */
[----:B-1----:R-:W-:Y:S06]  /*21b70*/  @!P1 BRA `(.L_x_2470) ;  /* 0x0000000000049947 */ /* 0x002fec0003800000 */
[----:B------:R-:W-:Y:S01]  /*21b80*/  BPT.TRAP 0x1 ;  /* 0x000000040000795c */ /* 0x000fe20000300000 */
.L_x_2470:
[----:B------:R-:W-:Y:S01]  /*21b90*/  IMAD R10, R10, 0x8, R16 ;  /* 0x000000080a0a7824 */ /* 0x000fe200078e0210 */
[----:B------:R-:W-:Y:S01]  /*21ba0*/  ISETP.GT.AND P0, PT, R9, R203, PT ;  /* 0x000000cb0900720c */ /* 0x000fe20003f04270 */
[-C--:B------:R-:W-:Y:S01]  /*21bb0*/  FMUL.FTZ R24, R24, R7.reuse ;  /* 0x0000000718187220 */ /* 0x080fe20000410000 */
[----:B------:R-:W-:Y:S01]  /*21bc0*/  MOV R103, UR37 ;  /* 0x0000002500677c02 */ /* 0x000fe20008000f00 */
        /* <DEDUP_REMOVED lines=112> */
.L_x_2460:
[----:B------:R-:W-:Y:S05]  /*222d0*/  WARPSYNC.ALL ;  /* 0x0000000000007948 */ /* 0x000fea0003800000 */
[----:B------:R-:W-:Y:S06]  /*222e0*/  BAR.ARV 0x8, 0x180 ;  /* 0x0206000000007b1d */ /* 0x000fec0000002000 */
[----:B------:R-:W-:Y:S05]  /*222f0*/  @!P1 BRA `(.L_x_2472) ;  /* 0x0000000000049947 */ /* 0x000fea0003800000 */
[----:B------:R-:W-:Y:S01]  /*22300*/  BPT.TRAP 0x1 ;  /* 0x000000040000795c */ /* 0x000fe20000300000 */
.L_x_2472:
[----:B------:R-:W-:Y:S01]  /*22310*/  IMAD R20, R189, 0x8, R16 ;  /* 0x00000008bd147824 */ /* 0x000fe200078e0210 */
[----:B------:R-:W-:-:S04]  /*22320*/  SHF.L.U32 R5, R190, 0x1f, RZ ;  /* 0x0000001fbe057819 */ /* 0x000fc800000006ff */
[----:B------:R0:W1:Y:S01]  /*22330*/  SYNCS.PHASECHK.TRANS64.TRYWAIT P0, [R20+URZ+0x29850], R5 ;  /* 0x02985005140075a7 */ /* 0x000062000800017f */
[----:B------:R-:W-:Y:S05]  /*22340*/  @!P1 BRA `(.L_x_2473) ;  /* 0x0000000000049947 */ /* 0x000fea0003800000 */
[----:B------:R-:W-:Y:S01]  /*22350*/  BPT.TRAP 0x1 ;  /* 0x000000040000795c */ /* 0x000fe20000300000 */
.L_x_2473:
[----:B------:R-:W-:-:S05]  /*22360*/  VIADD R16, R16, 0x400 ;  /* 0x0000040010107836 */ /* 0x000fca0000000000 */
[----:B------:R-:W-:-:S04]  /*22370*/  SHF.R.U32.HI R16, RZ, 0x4, R16 ;  /* 0x00000004ff107819 */ /* 0x000fc80000011610 */
[----:B------:R-:W-:-:S04]  /*22380*/  LOP3.LUT R16, R16, 0x3fff, RZ, 0xc0, !PT ;  /* 0x00003fff10107812 */ /* 0x000fc800078ec0ff */
[----:B------:R-:W-:Y:S01]  /*22390*/  LOP3.LUT R16, R16, 0x10000, RZ, 0xfc, !PT ;  /* 0x0001000010107812 */ /* 0x000fe200078efcff */
[----:B-1----:R-:W-:Y:S06]  /*223a0*/  @P0 BRA `(.L_x_2474) ;  /* 0x0000000000080947 */ /* 0x002fec0003800000 */
[----:B------:R-:W1:Y:S02]  /*223b0*/  SYNCS.PHASECHK.TRANS64.TRYWAIT P0, [R20+URZ+0x29850], R5 ;  /* 0x02985005140075a7 */ /* 0x000e64000800017f */
[----:B-1----:R-:W-:Y:S05]  /*223c0*/  @!P0 BRA `(.L_x_2475) ;  /* 0x000000cc00b48947 */ /* 0x002fea0003800000 */
.L_x_2474:
[----:B------:R-:W-:Y:S01]  /*223d0*/  IMAD R6, R189, 0x500, R16 ;  /* 0x00000500bd067824 */ /* 0x000fe200078e0210 */
[----:B------:R-:W-:Y:S01]  /*223e0*/  MOV R7, 0xc0000010 ;  /* 0xc000001000077802 */ /* 0x000fe20000000f00 */
[----:B------:R-:W-:Y:S05]  /*223f0*/  WARPSYNC.ALL ;  /* 0x0000000000007948 */ /* 0x000fea0003800000 */
[C---:B------:R-:W-:Y:S01]  /*22400*/  R2UR UR6, R6.reuse ;  /* 0x00000000060672ca */ /* 0x040fe200000e0000 */
[----:B------:R-:W-:Y:S01]  /*22410*/  WARPGROUP.ARRIVE ;  /* 0x00000000000079c5 */ /* 0x000fe20000000000 */
[----:B------:R-:W-:Y:S01]  /*22420*/  R2UR UR7, R7 ;  /* 0x00000000070772ca */ /* 0x000fe200000e0000 */
[C---:B------:R-:W-:Y:S01]  /*22430*/  VIADD R8, R6.reuse, 0x100 ;  /* 0x0000010006087836 */ /* 0x040fe20000000000 */
[----:B------:R-:W-:Y:S01]  /*22440*/  ULDC.64 UR4, c[0x0][0x9a0] ;  /* 0x0002680000047ab9 */ /* 0x000fe20000000a00 */
[----:B------:R-:W-:Y:S01]  /*22450*/  IMAD.MOV.U32 R9, RZ, RZ, -0x3ffffff0 ;  /* 0xc0000010ff097424 */ /* 0x000fe200078e00ff */
[----:B------:R-:W-:Y:S01]  /*22460*/  ISETP.NE.U32.AND P0, PT, RZ, UR4, PT ;  /* 0x00000004ff007c0c */ /* 0x000fe2000bf05070 */
[----:B------:R-:W-:-:S02]  /*22470*/  VIADD R14, R6, 0x200 ;  /* 0x00000200060e7836 */ /* 0x000fc40000000000 */
[----:B------:R-:W-:Y:S01]  /*22480*/  IMAD.MOV.U32 R15, RZ, RZ, -0x3ffffff0 ;  /* 0xc0000010ff0f7424 */ /* 0x000fe200078e00ff */
[----:B------:R-:W-:-:S05]  /*22490*/  ISETP.NE.AND.EX P0, PT, RZ, UR5, PT, P0 ;  /* 0x00000005ff007c0c */ /* 0x000fca000bf05300 */
[----:B------:R-:W-:Y:S01]  /*224a0*/  QGMMA.64x128x32.F32.E4M3.E4M3 R24, R184, gdesc[UR4], R24, gsb0 ;  /* 0x01e00004b8187df3 */ /* 0x000fe20008000818 */
[----:B------:R-:W-:Y:S02]  /*224b0*/  R2UR UR6, R8 ;  /* 0x00000000080672ca */ /* 0x000fe400000e0000 */
[----:B------:R-:W-:-:S05]  /*224c0*/  R2UR UR7, R9 ;  /* 0x00000000090772ca */ /* 0x000fca00000e0000 */
        /* <DEDUP_REMOVED lines=17> */
[----:B------:R-:W-:Y:S01]  /*225e0*/  VIADD R8, R6, 0x300 ;  /* 0x0000030006087836 */ /* 0x000fe20000000000 */
[----:B------:R-:W-:Y:S01]  /*225f0*/  MOV R9, 0xc0000010 ;  /* 0xc000001000097802 */ /* 0x000fe20000000f00 */
[----:B------:R-:W-:Y:S02]  /*22600*/  WARPGROUP.DEPBAR.LE gsb0, 0x0 ;  /* 0x00008000000079c5 */ /* 0x000fe40000010000 */
[----:B------:R-:W-:-:S08]  /*22610*/  WARPGROUP.ARRIVE ;  /* 0x00000000000079c5 */ /* 0x000fd00000000000 */
        /* <DEDUP_REMOVED lines=14> */
[----:B------:R-:W0:Y:S04]  /*22700*/  SHFL.BFLY PT, R6, R9, 0x1, 0x1f ;  /* 0x0c201f0009067f89 */ /* 0x000e2800000e0000 */
        /* <DEDUP_REMOVED lines=31> */
.L_x_2476:
        /* <DEDUP_REMOVED lines=75> */
.L_x_2408:
        /* <DEDUP_REMOVED lines=22> */
[----:B--2---:R-:W-:-:S04]  /*22f10*/  LOP3.LUT P0, R4, R21, 0x3, RZ, 0xc0, !PT ;  /* 0x0000000315047812 */ /* 0x004fc8000780c0ff */
[----:B------:R0:W5:Y:S01]  /*22f20*/  LDG.E.CONSTANT R9, desc[UR54][R2.64] ;  /* 0x0000003602097981 */ /* 0x000162000c1e9900 */
[----:B------:R-:W-:-:S04]  /*22f30*/  ISETP.EQ.OR P0, PT, R4, 0x3, !P0 ;  /* 0x000000030400780c */ /* 0x000fc80004702670 */
        /* <DEDUP_REMOVED lines=8> */
[----:B------:R-:W-:Y:S02]  /*22fc0*/  LOP3.LUT R106, R107, 0x380, RZ, 0xc0, !PT ;  /* 0x000003806b6a7812 */ /* 0x000fe400078ec0ff */
[----:B------:R-:W-:Y:S02]  /*22fd0*/  LOP3.LUT R30, R31, 0x380, RZ, 0xc0, !PT ;  /* 0x000003801f1e7812 */ /* 0x000fe400078ec0ff */
[----:B0-----:R-:W-:Y:S02]  /*22fe0*/  IADD3 R3, P3, R32, 0x4000, RZ ;  /* 0x0000400020037810 */ /* 0x001fe40007f7e0ff */
[----:B------:R-:W-:-:S02]  /*22ff0*/  SHF.R.U64 R106, R106, 0x3, RZ ;  /* 0x000000036a6a7819 */ /* 0x000fc400000012ff */
[----:B------:R-:W-:Y:S02]  /*23000*/  SHF.R.U64 R30, R30, 0x3, RZ ;  /* 0x000000031e1e7819 */ /* 0x000fe400000012ff */
[----:B------:R-:W-:Y:S02]  /*23010*/  LOP3.LUT R20, R3, 0x380, RZ, 0xc0, !PT ;  /* 0x0000038003147812 */ /* 0x000fe400078ec0ff */
[----:B------:R-:W-:Y:S01]  /*23020*/  LOP3.LUT R106, R106, R107, RZ, 0x3c, !PT ;  /* 0x0000006b6a6a7212 */ /* 0x000fe200078e3cff */
[--C-:B------:R-:W-:Y:S01]  /*23030*/  IMAD.X R107, RZ, RZ, R33.reuse, P5 ;  /* 0x000000ffff6b7224 */ /* 0x100fe200028e0621 */
[----:B------:R-:W-:Y:S01]  /*23040*/  LOP3.LUT R30, R30, R31, RZ, 0x3c, !PT ;  /* 0x0000001f1e1e7212 */ /* 0x000fe200078e3cff */
[----:B------:R-:W-:Y:S01]  /*23050*/  IMAD.X R31, RZ, RZ, R33, P1 ;  /* 0x000000ffff1f7224 */ /* 0x000fe200008e0621 */
[----:B------:R-:W-:Y:S02]  /*23060*/  SHF.R.U64 R20, R20, 0x3, RZ ;  /* 0x0000000314147819 */ /* 0x000fe400000012ff */
[----:B------:R-:W-:-:S02]  /*23070*/  IADD3 R27, P2, R32, 0x4020, RZ ;  /* 0x00004020201b7810 */ /* 0x000fc40007f5e0ff */
[C---:B------:R-:W-:Y:S02]  /*23080*/  IADD3 R15, P5, R32.reuse, 0x40, RZ ;  /* 0x00000040200f7810 */ /* 0x040fe40007fbe0ff */
[C---:B------:R-:W-:Y:S02]  /*23090*/  IADD3 R11, P1, R32.reuse, 0x20, RZ ;  /* 0x00000020200b7810 */ /* 0x040fe40007f3e0ff */
[----:B------:R-:W-:Y:S02]  /*230a0*/  IADD3 R21, P4, R32, 0x60, RZ ;  /* 0x0000006020157810 */ /* 0x000fe40007f9e0ff */
[----:B------:R-:W-:Y:S02]  /*230b0*/  LOP3.LUT R20, R20, R3, RZ, 0x3c, !PT ;  /* 0x0000000314147212 */ /* 0x000fe400078e3cff */
        /* <DEDUP_REMOVED lines=19> */
[----:B------:R-:W-:Y:S02]  /*231f0*/  IADD3.X R21, RZ, R33, RZ, P3, !PT ;  /* 0x00000021ff157210 */ /* 0x000fe40001ffe4ff */
[----:B------:R-:W-:Y:S02]  /*23200*/  MOV R106, R106 ;  /* 0x0000006a006a7202 */ /* 0x000fe40000000f00 */
[----:B------:R-:W-:Y:S02]  /*23210*/  MOV R110, R32 ;  /* 0x00000020006e7202 */ /* 0x000fe40000000f00 */
[----:B------:R-:W-:Y:S02]  /*23220*/  MOV R105, R30 ;  /* 0x0000001e00697202 */ /* 0x000fe40000000f00 */
[----:B------:R-:W-:Y:S02]  /*23230*/  MOV R104, R26 ;  /* 0x0000001a00687202 */ /* 0x000fe40000000f00 */
[----:B------:R-:W-:-:S02]  /*23240*/  MOV R103, R20 ;  /* 0x0000001400677202 */ /* 0x000fc40000000f00 */
[----:B------:R-:W-:Y:S02]  /*23250*/  MOV R109, R14 ;  /* 0x0000000e006d7202 */ /* 0x000fe40000000f00 */
[----:B------:R-:W-:Y:S02]  /*23260*/  MOV R108, R10 ;  /* 0x0000000a006c7202 */ /* 0x000fe40000000f00 */
[----:B------:R-:W-:Y:S01]  /*23270*/  MOV R107, R2 ;  /* 0x00000002006b7202 */ /* 0x000fe20000000f00 */
[----:B------:R-:W-:Y:S06]  /*23280*/  BRA.DIV UR4, `(.L_x_2479) ;  /* 0x000000c204187947 */ /* 0x000fec000b800000 */
[----:B------:R-:W-:Y:S01]  /*23290*/  SEL R2, R112, R97, P0 ;  /* 0x0000006170027207 */ /* 0x000fe20000000000 */
[----:B-----5:R-:W-:Y:S01]  /*232a0*/  SHFL.IDX PT, R100, R100, R9, 0x1c1f ;  /* 0x001c1f0964647589 */ /* 0x020fe200000e0000 */
[----:B------:R-:W-:Y:S02]  /*232b0*/  SEL R78, R90, R93, P0 ;  /* 0x0000005d5a4e7207 */ /* 0x000fe40000000000 */
[----:B------:R-:W-:Y:S02]  /*232c0*/  SEL R49, R93, R90, P0 ;  /* 0x0000005a5d317207 */ /* 0x000fe40000000000 */
[----:B------:R-:W-:Y:S02]  /*232d0*/  SEL R97, R97, R112, P0 ;  /* 0x0000007061617207 */ /* 0x000fe40000000000 */
[----:B------:R-:W-:Y:S01]  /*232e0*/  SEL R86, R58, R81, P0 ;  /* 0x000000513a567207 */ /* 0x000fe20000000000 */
[----:B------:R-:W-:Y:S01]  /*232f0*/  SHFL.IDX PT, R78, R78, R9, 0x1c1f ;  /* 0x001c1f094e4e7589 */ /* 0x000fe200000e0000 */
[----:B------:R-:W-:-:S02]  /*23300*/  LOP3.LUT R10, R9, 0x2, RZ, 0x3c, !PT ;  /* 0x00000002090a7812 */ /* 0x000fc400078e3cff */
[----:B------:R-:W-:Y:S02]  /*23310*/  SEL R4, R40, R41, P0 ;  /* 0x0000002928047207 */ /* 0x000fe40000000000 */
        /* <DEDUP_REMOVED lines=70> */
[----:B------:R-:W3:Y:S01]  /*23780*/  SHFL.IDX PT, R0, R90, R9, 0x1c1f ;  /* 0x001c1f095a007589 */ /* 0x000ee200000e0000 */
        /* <DEDUP_REMOVED lines=10> */
[----:B0-----:R-:W-:Y:S01]  /*23830*/  SEL R96, R77, R2, P0 ;  /* 0x000000024d607207 */ /* 0x001fe20000000000 */
        /* <DEDUP_REMOVED lines=8> */
[----:B--2---:R-:W-:Y:S01]  /*238c0*/  SEL R99, R98, R47, P0 ;  /* 0x0000002f62637207 */ /* 0x004fe20000000000 */
[----:B------:R-:W-:Y:S01]  /*238d0*/  SHFL.IDX PT, R93, R26, R9, 0x1c1f ;  /* 0x001c1f091a5d7589 */ /* 0x000fe200000e0000 */
[----:B------:R-:W-:Y:S02]  /*238e0*/  SEL R97, R78, R49, P0 ;  /* 0x000000314e617207 */ /* 0x000fe40000000000 */
[----:B---3--:R-:W-:Y:S01]  /*238f0*/  SEL R79, R0, R21, P0 ;  /* 0x00000015004f7207 */ /* 0x008fe20000000000 */
[----:B------:R-:W-:Y:S01]  /*23900*/  SHFL.IDX PT, R44, R44, R9, 0x1c1f ;  /* 0x001c1f092c2c7589 */ /* 0x000fe200000e0000 */
[----:B------:R-:W-:Y:S02]  /*23910*/  SEL R4, R20, R41, P0 ;  /* 0x0000002914047207 */ /* 0x000fe40000000000 */
[----:B------:R-:W-:Y:S01]  /*23920*/  SEL R98, R47, R98, P0 ;  /* 0x000000622f627207 */ /* 0x000fe20000000000 */
[----:B------:R-:W-:Y:S01]  /*23930*/  SHFL.IDX PT, R42, R42, R9, 0x1c1f ;  /* 0x001c1f092a2a7589 */ /* 0x000fe200000e0000 */
[----:B----4-:R-:W-:-:S02]  /*23940*/  SEL R56, R65, R66, P0 ;  /* 0x0000004241387207 */ /* 0x010fc40000000000 */
        /* <DEDUP_REMOVED lines=11> */
[----:B------:R-:W-:-:S03]  /*23a00*/  IMAD.MOV.U32 R101, RZ, RZ, RZ ;  /* 0x000000ffff657224 */ /* 0x000fc600078e00ff */
[----:B------:R-:W-:Y:S04]  /*23a10*/  SHFL.IDX PT, R86, R86, R9, 0x1c1f ;  /* 0x001c1f0956567589 */ /* 0x000fe800000e0000 */
[----:B------:R-:W-:Y:S04]  /*23a20*/  SHFL.IDX PT, R58, R58, R9, 0x1c1f ;  /* 0x001c1f093a3a7589 */ /* 0x000fe800000e0000 */
[----:B------:R-:W0:Y:S04]  /*23a30*/  SHFL.IDX PT, R121, R121, R10, 0x1c1f ;  /* 0x001c1f0a79797589 */ /* 0x000e2800000e0000 */
[----:B------:R-:W2:Y:S04]  /*23a40*/  SHFL.IDX PT, R119, R119, R10, 0x1c1f ;  /* 0x001c1f0a77777589 */ /* 0x000ea800000e0000 */
[----:B------:R-:W-:Y:S04]  /*23a50*/  SHFL.IDX PT, R117, R117, R10, 0x1c1f ;  /* 0x001c1f0a75757589 */ /* 0x000fe800000e0000 */
[----:B------:R-:W3:Y:S04]  /*23a60*/  SHFL.IDX PT, R115, R115, R10, 0x1c1f ;  /* 0x001c1f0a73737589 */ /* 0x000ee800000e0000 */
[----:B------:R-:W4:Y:S04]  /*23a70*/  SHFL.IDX PT, R113, R113, R10, 0x1c1f ;  /* 0x001c1f0a71717589 */ /* 0x000f2800000e0000 */
[----:B------:R-:W1:Y:S04]  /*23a80*/  SHFL.IDX PT, R111, R111, R10, 0x1c1f ;  /* 0x001c1f0a6f6f7589 */ /* 0x000e6800000e0000 */
[----:B------:R-:W1:Y:S01]  /*23a90*/  SHFL.IDX PT, R123, R83, R10, 0x1c1f ;  /* 0x001c1f0a537b7589 */ /* 0x000e6200000e0000 */
[----:B0-----:R-:W-:-:S02]  /*23aa0*/  SEL R21, R40, R121, P0 ;  /* 0x0000007928157207 */ /* 0x001fc40000000000 */
[----:B------:R-:W-:Y:S01]  /*23ab0*/  SEL R40, R121, R40, P0 ;  /* 0x0000002879287207 */ /* 0x000fe20000000000 */
[----:B------:R0:W1:Y:S01]  /*23ac0*/  SHFL.IDX PT, R125, R81, R10, 0x1c1f ;  /* 0x001c1f0a517d7589 */ /* 0x00006200000e0000 */
[----:B--2---:R-:W-:Y:S02]  /*23ad0*/  SEL R41, R42, R119, P0 ;  /* 0x000000772a297207 */ /* 0x004fe40000000000 */
[----:B------:R-:W-:Y:S01]  /*23ae0*/  SEL R42, R119, R42, P0 ;  /* 0x0000002a772a7207 */ /* 0x000fe20000000000 */
[----:B------:R2:W1:Y:S04]  /*23af0*/  SHFL.IDX PT, R129, R43, R10, 0x1c1f ;  /* 0x001c1f0a2b817589 */ /* 0x00046800000e0000 */
[----:B------:R-:W-:Y:S01]  /*23b00*/  SHFL.IDX PT, R36, R33, R10, 0x1c1f ;  /* 0x001c1f0a21247589 */ /* 0x000fe200000e0000 */
[----:B---3--:R-:W-:-:S02]  /*23b10*/  SEL R45, R46, R115, P0 ;  /* 0x000000732e2d7207 */ /* 0x008fc40000000000 */
[----:B0-----:R-:W-:Y:S01]  /*23b20*/  SEL R81, R82, R85, P0 ;  /* 0x0000005552517207 */ /* 0x001fe20000000000 */
[----:B------:R-:W0:Y:S01]  /*23b30*/  SHFL.IDX PT, R38, R31, R10, 0x1c1f ;  /* 0x001c1f0a1f267589 */ /* 0x000e2200000e0000 */
[----:B------:R-:W-:Y:S02]  /*23b40*/  SEL R82, R85, R82, P0 ;  /* 0x0000005255527207 */ /* 0x000fe40000000000 */
[----:B--2---:R-:W-:Y:S01]  /*23b50*/  SEL R43, R44, R117, P0 ;  /* 0x000000752c2b7207 */ /* 0x004fe20000000000 */
[----:B------:R-:W-:Y:S01]  /*23b60*/  SHFL.IDX PT, R32, R37, R10, 0x1c1f ;  /* 0x001c1f0a25207589 */ /* 0x000fe200000e0000 */
[----:B----4-:R-:W-:Y:S02]  /*23b70*/  SEL R47, R48, R113, P0 ;  /* 0x00000071302f7207 */ /* 0x010fe40000000000 */
[----:B-1----:R-:W-:Y:S01]  /*23b80*/  SEL R49, R50, R111, P0 ;  /* 0x0000006f32317207 */ /* 0x002fe20000000000 */
[----:B------:R-:W1:Y:S01]  /*23b90*/  SHFL.IDX PT, R34, R35, R10, 0x1c1f ;  /* 0x001c1f0a23227589 */ /* 0x000e6200000e0000 */
[----:B------:R-:W-:-:S02]  /*23ba0*/  SEL R83, R84, R123, P0 ;  /* 0x0000007b54537207 */ /* 0x000fc40000000000 */
[----:B------:R-:W-:Y:S01]  /*23bb0*/  SEL R44, R117, R44, P0 ;  /* 0x0000002c752c7207 */ /* 0x000fe20000000000 */
[----:B------:R2:W3:Y:S01]  /*23bc0*/  SHFL.IDX PT, R28, R57, R10, 0x1c1f ;  /* 0x001c1f0a391c7589 */ /* 0x0004e200000e0000 */
[----:B------:R-:W-:Y:S02]  /*23bd0*/  SEL R85, R86, R125, P0 ;  /* 0x0000007d56557207 */ /* 0x000fe40000000000 */
[----:B------:R-:W-:Y:S01]  /*23be0*/  SEL R48, R113, R48, P0 ;  /* 0x0000003071307207 */ /* 0x000fe20000000000 */
[----:B------:R-:W4:Y:S01]  /*23bf0*/  SHFL.IDX PT, R30, R39, R10, 0x1c1f ;  /* 0x001c1f0a271e7589 */ /* 0x000f2200000e0000 */
[----:B------:R-:W-:Y:S02]  /*23c00*/  SEL R54, R58, R129, P0 ;  /* 0x000000813a367207 */ /* 0x000fe40000000000 */
[----:B------:R-:W-:Y:S01]  /*23c10*/  SEL R55, R129, R58, P0 ;  /* 0x0000003a81377207 */ /* 0x000fe20000000000 */
[----:B------:R-:W4:Y:S01]  /*23c20*/  SHFL.IDX PT, R24, R59, R10, 0x1c1f ;  /* 0x001c1f0a3b187589 */ /* 0x000f2200000e0000 */
[----:B------:R-:W-:-:S02]  /*23c30*/  SEL R46, R115, R46, P0 ;  /* 0x0000002e732e7207 */ /* 0x000fc40000000000 */
[----:B--2---:R-:W-:Y:S01]  /*23c40*/  SEL R57, R66, R65, P0 ;  /* 0x0000004142397207 */ /* 0x004fe20000000000 */
[----:B------:R-:W2:Y:S01]  /*23c50*/  SHFL.IDX PT, R26, R29, R10, 0x1c1f ;  /* 0x001c1f0a1d1a7589 */ /* 0x000ea200000e0000 */
[----:B------:R-:W-:Y:S02]  /*23c60*/  SEL R66, R67, R68, P0 ;  /* 0x0000004443427207 */ /* 0x000fe40000000000 */
[----:B------:R-:W-:Y:S01]  /*23c70*/  SEL R67, R68, R67, P0 ;  /* 0x0000004344437207 */ /* 0x000fe20000000000 */
[----:B------:R-:W-:Y:S01]  /*23c80*/  SHFL.IDX PT, R62, R62, R9, 0x1c1f ;  /* 0x001c1f093e3e7589 */ /* 0x000fe200000e0000 */
[----:B0-----:R-:W-:Y:S02]  /*23c90*/  SEL R70, R71, R38, P0 ;  /* 0x0000002647467207 */ /* 0x001fe40000000000 */
[----:B------:R-:W-:Y:S01]  /*23ca0*/  SEL R68, R69, R36, P0 ;  /* 0x0000002445447207 */ /* 0x000fe20000000000 */
[----:B------:R-:W0:Y:S01]  /*23cb0*/  SHFL.IDX PT, R63, R63, R10, 0x1c1f ;  /* 0x001c1f0a3f3f7589 */ /* 0x000e2200000e0000 */
[----:B-1----:R-:W-:-:S02]  /*23cc0*/  SEL R74, R75, R34, P0 ;  /* 0x000000224b4a7207 */ /* 0x002fc40000000000 */
[----:B------:R-:W-:Y:S01]  /*23cd0*/  SEL R72, R73, R32, P0 ;  /* 0x0000002049487207 */ /* 0x000fe20000000000 */
[----:B------:R1:W1:Y:S01]  /*23ce0*/  SHFL.IDX PT, R64, R64, R9, 0x1c1f ;  /* 0x001c1f0940407589 */ /* 0x00026200000e0000 */
[----:B---3--:R-:W-:Y:S02]  /*23cf0*/  SEL R76, R87, R28, P0 ;  /* 0x0000001c574c7207 */ /* 0x008fe40000000000 */
[----:B------:R-:W-:Y:S01]  /*23d00*/  SEL R50, R111, R50, P0 ;  /* 0x000000326f327207 */ /* 0x000fe20000000000 */
[----:B------:R3:W1:Y:S01]  /*23d10*/  SHFL.IDX PT, R8, R8, R9, 0x1c1f ;  /* 0x001c1f0908087589 */ /* 0x00066200000e0000 */
[----:B----4-:R-:W-:Y:S02]  /*23d20*/  SEL R90, R91, R30, P0 ;  /* 0x0000001e5b5a7207 */ /* 0x010fe40000000000 */
[----:B------:R-:W-:Y:S01]  /*23d30*/  SEL R84, R123, R84, P0 ;  /* 0x000000547b547207 */ /* 0x000fe20000000000 */
[----:B------:R3:W4:Y:S01]  /*23d40*/  SHFL.IDX PT, R27, R27, R10, 0x1c1f ;  /* 0x001c1f0a1b1b7589 */ /* 0x00072200000e0000 */
[----:B------:R-:W-:-:S02]  /*23d50*/  SEL R92, R93, R24, P0 ;  /* 0x000000185d5c7207 */ /* 0x000fc40000000000 */
[----:B------:R-:W-:Y:S01]  /*23d60*/  SEL R86, R125, R86, P0 ;  /* 0x000000567d567207 */ /* 0x000fe20000000000 */
[----:B------:R3:W1:Y:S01]  /*23d70*/  SHFL.IDX PT, R14, R25, R10, 0x1c1f ;  /* 0x001c1f0a190e7589 */ /* 0x00066200000e0000 */
[----:B--2---:R-:W-:Y:S02]  /*23d80*/  SEL R94, R95, R26, P0 ;  /* 0x0000001a5f5e7207 */ /* 0x004fe40000000000 */
[----:B------:R-:W-:Y:S02]  /*23d90*/  SEL R71, R38, R71, P0 ;  /* 0x0000004726477207 */ /* 0x000fe40000000000 */
[----:B------:R-:W-:Y:S02]  /*23da0*/  SEL R69, R36, R69, P0 ;  /* 0x0000004524457207 */ /* 0x000fe40000000000 */
[----:B------:R-:W-:Y:S02]  /*23db0*/  SEL R75, R34, R75, P0 ;  /* 0x0000004b224b7207 */ /* 0x000fe40000000000 */
[----:B0-----:R-:W-:-:S02]  /*23dc0*/  SEL R58, R62, R63, P0 ;  /* 0x0000003f3e3a7207 */ /* 0x001fc40000000000 */
[----:B------:R-:W-:Y:S02]  /*23dd0*/  SEL R59, R63, R62, P0 ;  /* 0x0000003e3f3b7207 */ /* 0x000fe40000000000 */
[----:B------:R-:W-:Y:S02]  /*23de0*/  SEL R73, R32, R73, P0 ;  /* 0x0000004920497207 */ /* 0x000fe40000000000 */
[----:B------:R-:W-:Y:S02]  /*23df0*/  SEL R91, R30, R91, P0 ;  /* 0x0000005b1e5b7207 */ /* 0x000fe40000000000 */
[----:B------:R-:W-:Y:S02]  /*23e00*/  SEL R87, R28, R87, P0 ;  /* 0x000000571c577207 */ /* 0x000fe40000000000 */
[----:B------:R-:W-:Y:S02]  /*23e10*/  SEL R95, R26, R95, P0 ;  /* 0x0000005f1a5f7207 */ /* 0x000fe40000000000 */
[----:B---34-:R-:W-:-:S07]  /*23e20*/  SEL R93, R24, R93, P0 ;  /* 0x0000005d185d7207 */ /* 0x018fce0000000000 */
.L_x_2734:
[----:B------:R-:W-:Y:S05]  /*23e30*/  WARPSYNC.ALL ;  /* 0x0000000000007948 */ /* 0x000fea0003800000 */
[----:B------:R-:W-:Y:S01]  /*23e40*/  BAR.SYNC.DEFER_BLOCKING 0x1, 0x100 ;  /* 0x0044000000007b1d */ /* 0x000fe20000010000 */
[----:B-1----:R-:W-:Y:S02]  /*23e50*/  SEL R62, R64, R14, P0 ;  /* 0x0000000e403e7207 */ /* 0x002fe40000000000 */
[----:B------:R-:W-:Y:S02]  /*23e60*/  SEL R63, R8, R27, P0 ;  /* 0x0000001b083f7207 */ /* 0x000fe40000000000 */
[----:B------:R-:W-:Y:S01]  /*23e70*/  SEL R65, R27, R8, P0 ;  /* 0x000000081b417207 */ /* 0x000fe20000000000 */
[----:B------:R-:W-:Y:S01]  /*23e80*/  ULDC.64 UR6, c[0x0][0xc08] ;  /* 0x0003020000067ab9 */ /* 0x000fe20000000a00 */
[----:B------:R-:W-:Y:S01]  /*23e90*/  SEL R64, R14, R64, P0 ;  /* 0x000000400e407207 */ /* 0x000fe20000000000 */
[----:B------:R-:W-:Y:S01]  /*23ea0*/  ULDC.64 UR4, c[0x0][0xc00] ;  /* 0x0003000000047ab9 */ /* 0x000fe20000000a00 */
[----:B------:R-:W-:-:S02]  /*23eb0*/  F2FP.BF16.F32.PACK_AB R8, R99, R102 ;  /* 0x000000666308723e */ /* 0x000fc400000010ff */
[----:B------:R-:W-:Y:S02]  /*23ec0*/  F2FP.BF16.F32.PACK_AB R9, R85, R52 ;  /* 0x000000345509723e */ /* 0x000fe400000010ff */
[----:B------:R-:W-:Y:S02]  /*23ed0*/  F2FP.BF16.F32.PACK_AB R10, R98, R100 ;  /* 0x00000064620a723e */ /* 0x000fe400000010ff */
[----:B------:R-:W-:Y:S02]  /*23ee0*/  F2FP.BF16.F32.PACK_AB R11, R86, R53 ;  /* 0x00000035560b723e */ /* 0x000fe400000010ff */
[----:B------:R-:W-:Y:S02]  /*23ef0*/  F2FP.BF16.F32.PACK_AB R12, R96, R97 ;  /* 0x00000061600c723e */ /* 0x000fe400000010ff */
[----:B------:R-:W-:Y:S02]  /*23f00*/  F2FP.BF16.F32.PACK_AB R13, R54, R56 ;  /* 0x00000038360d723e */ /* 0x000fe400000010ff */
[----:B------:R-:W-:-:S02]  /*23f10*/  F2FP.BF16.F32.PACK_AB R14, R77, R78 ;  /* 0x0000004e4d0e723e */ /* 0x000fc400000010ff */
[----:B------:R-:W-:Y:S01]  /*23f20*/  F2FP.BF16.F32.PACK_AB R15, R55, R57 ;  /* 0x00000039370f723e */ /* 0x000fe200000010ff */
[----:B------:R0:W-:Y:S01]  /*23f30*/  STSM.16.M88.4 [R110], R8 ;  /* 0x000000086e007844 */ /* 0x0001e20000000200 */
[----:B------:R-:W-:Y:S02]  /*23f40*/  F2FP.BF16.F32.PACK_AB R24, R79, R2 ;  /* 0x000000024f18723e */ /* 0x000fe400000010ff */
        /* <DEDUP_REMOVED lines=17> */
[----:B------:R-:W-:Y:S02]  /*24060*/  F2FP.BF16.F32.PACK_AB R38, R46, R48 ;  /* 0x000000302e26723e */ /* 0x000fe400000010ff */
[----:B------:R-:W-:Y:S02]  /*24070*/  F2FP.BF16.F32.PACK_AB R39, R87, R91 ;  /* 0x0000005b5727723e */ /* 0x000fe400000010ff */
[----:B0-----:R-:W-:-:S02]  /*24080*/  F2FP.BF16.F32.PACK_AB R8, R49, R51 ;  /* 0x000000333108723e */ /* 0x001fc400000010ff */
[----:B------:R-:W-:Y:S01]  /*24090*/  F2FP.BF16.F32.PACK_AB R9, R92, R94 ;  /* 0x0000005e5c09723e */ /* 0x000fe200000010ff */
[----:B------:R0:W-:Y:S01]  /*240a0*/  STSM.16.M88.4 [R104], R36 ;  /* 0x0000002468007844 */ /* 0x0001e20000000200 */
[----:B------:R-:W-:Y:S02]  /*240b0*/  F2FP.BF16.F32.PACK_AB R10, R50, R80 ;  /* 0x00000050320a723e */ /* 0x000fe400000010ff */
[----:B------:R-:W-:Y:S02]  /*240c0*/  F2FP.BF16.F32.PACK_AB R11, R93, R95 ;  /* 0x0000005f5d0b723e */ /* 0x000fe400000010ff */
[----:B-1----:R-:W-:Y:S02]  /*240d0*/  F2FP.BF16.F32.PACK_AB R12, R81, R83 ;  /* 0x00000053510c723e */ /* 0x002fe400000010ff */
        /* <DEDUP_REMOVED lines=9> */
[----:B--2---:R-:W-:Y:S02]  /*24170*/  IADD3 R24, P1, R218, UR4, RZ ;  /* 0x00000004da187c10 */ /* 0x004fe4000ff3e0ff */
[----:B------:R-:W-:-:S03]  /*24180*/  ISETP.NE.AND.EX P0, PT, RZ, UR5, PT, P0 ;  /* 0x00000005ff007c0c */ /* 0x000fc6000bf05300 */
[----:B0-----:R-:W0:Y:S01]  /*24190*/  LDC R104, c[0x0][0xbe8] ;  /* 0x0002fa00ff687b82 */ /* 0x001e220000000800 */
[----:B------:R-:W-:-:S05]  /*241a0*/  IADD3.X R25, R219, UR5, RZ, P1, !PT ;  /* 0x00000005db197c10 */ /* 0x000fca0008ffe4ff */
[----:B------:R-:W-:Y:S01]  /*241b0*/  @P3 IADD3 R218, P1, R218, UR6, RZ ;  /* 0x00000006dada3c10 */ /* 0x000fe2000ff3e0ff */
[----:B------:R-:W-:Y:S02]  /*241c0*/  ULDC UR6, c[0x0][0xa88] ;  /* 0x0002a20000067ab9 */ /* 0x000fe40000000800 */
[----:B------:R-:W-:Y:S01]  /*241d0*/  IMAD.U32 R103, RZ, RZ, UR6 ;  /* 0x00000006ff677e24 */ /* 0x000fe2000f8e00ff */
[----:B------:R-:W-:Y:S01]  /*241e0*/  @P3 IADD3.X R219, R219, UR7, RZ, P1, !PT ;  /* 0x00000007dbdb3c10 */ /* 0x000fe20008ffe4ff */
[----:B------:R2:W5:Y:S04]  /*241f0*/  @P0 LDG.E R101, desc[UR54][R24.64] ;  /* 0x0000003618650981 */ /* 0x000568000c1e1900 */
[----:B------:R2:W5:Y:S01]  /*24200*/  @P3 LDG.E R103, desc[UR54][R218.64] ;  /* 0x00000036da673981 */ /* 0x000562000c1e1900 */
[----:B-1----:R-:W-:Y:S01]  /*24210*/  IMAD.MOV.U32 R14, RZ, RZ, 0x9b8 ;  /* 0x000009b8ff0e7424 */ /* 0x002fe200078e00ff */
[----:B------:R-:W-:-:S02]  /*24220*/  ISETP.GT.AND P2, PT, R217, 0x1, PT ;  /* 0x00000001d900780c */ /* 0x000fc40003f44270 */
[----:B0-----:R-:W-:Y:S02]  /*24230*/  ISETP.NE.AND P1, PT, R104, 0x1, PT ;  /* 0x000000016800780c */ /* 0x001fe40003f25270 */
[----:B------:R-:W-:-:S04]  /*24240*/  SEL R14, R14, 0x978, P2 ;  /* 0x000009780e0e7807 */ /* 0x000fc80001000000 */
[----:B------:R2:W0:Y:S08]  /*24250*/  LDC.64 R8, c[0x0][R14+0x220] ;  /* 0x000088000e087b82 */ /* 0x0004300000000a00 */
[----:B------:R2:W1:Y:S08]  /*24260*/  LDC.64 R10, c[0x0][R14+0x218] ;  /* 0x000086000e0a7b82 */ /* 0x0004700000000a00 */
[----:B------:R2:W3:Y:S01]  /*24270*/  LDC.64 R12, c[0x0][R14+0x228] ;  /* 0x00008a000e0c7b82 */ /* 0x0004e20000000a00 */
[----:B------:R-:W-:Y:S05]  /*24280*/  @P3 BRA `(.L_x_2480) ;  /* 0x0000000000103947 */ /* 0x000fea0003800000 */
[----:B------:R-:W-:Y:S05]  /*24290*/  @!P0 BRA `(.L_x_2480) ;  /* 0x00000000000c8947 */ /* 0x000fea0003800000 */
[----:B------:R-:W4:Y:S04]  /*242a0*/  LDG.E R26, desc[UR54][R24.64] ;  /* 0x00000036181a7981 */ /* 0x000f28000c1e1900 */
[----:B-----5:R-:W4:Y:S02]  /*242b0*/  LDG.E R103, desc[UR54][R24.64+0x4] ;  /* 0x0000043618677981 */ /* 0x020f24000c1e1900 */
[----:B----4-:R-:W-:-:S07]  /*242c0*/  IMAD.IADD R103, R103, 0x1, -R26 ;  /* 0x0000000167677824 */ /* 0x010fce00078e0a1a */
.L_x_2480:
[----:B------:R-:W4:Y:S04]  /*242d0*/  LDL R28, [R1+0x68] ;  /* 0x00006800011c7983 */ /* 0x000f280000100800 */
[----:B------:R-:W4:Y:S01]  /*242e0*/  LDL R30, [R1+0x1c] ;  /* 0x00001c00011e7983 */ /* 0x000f220000100800 */
[----:B--2---:R-:W2:Y:S01]  /*242f0*/  LDC.64 R14, c[0x0][R14+0x210] ;  /* 0x000084000e0e7b82 */ /* 0x004ea20000000a00 */
[----:B------:R-:W-:Y:S01]  /*24300*/  ISETP.NE.U32.AND P0, PT, RZ, UR4, PT ;  /* 0x00000004ff007c0c */ /* 0x000fe2000bf05070 */
[-C--:B-1----:R-:W-:Y:S01]  /*24310*/  IMAD R29, R11, R209.reuse, RZ ;  /* 0x000000d10b1d7224 */ /* 0x082fe200078e02ff */
[----:B------:R-:W-:Y:S01]  /*24320*/  IADD3 R35, R211, R204, RZ ;  /* 0x000000ccd3237210 */ /* 0x000fe20007ffe0ff */
[----:B------:R-:W-:Y:S01]  /*24330*/  IMAD.WIDE.U32 R10, R10, R209, RZ ;  /* 0x000000d10a0a7225 */ /* 0x000fe200078e00ff */
[----:B------:R-:W-:-:S02]  /*24340*/  ISETP.NE.AND.EX P0, PT, RZ, UR5, PT, P0 ;  /* 0x00000005ff007c0c */ /* 0x000fc4000bf05300 */
[----:B-----5:R-:W-:Y:S01]  /*24350*/  SHF.R.S32.HI R106, RZ, 0x1f, R101 ;  /* 0x0000001fff6a7819 */ /* 0x020fe20000011465 */
[----:B------:R-:W1:Y:S01]  /*24360*/  @P1 LDC R26, c[0x0][0xbec] ;  /* 0x0002fb00ff1a1b82 */ /* 0x000e620000000800 */
[----:B------:R-:W-:Y:S01]  /*24370*/  SEL R105, R212, RZ, !P0 ;  /* 0x000000ffd4697207 */ /* 0x000fe20004000000 */
[----:B------:R-:W-:Y:S01]  /*24380*/  IMAD.IADD R11, R11, 0x1, R29 ;  /* 0x000000010b0b7824 */ /* 0x000fe200078e021d */
[----:B------:R-:W-:Y:S01]  /*24390*/  SEL R27, R220, RZ, !P0 ;  /* 0x000000ffdc1b7207 */ /* 0x000fe20004000000 */
[----:B------:R-:W-:Y:S02]  /*243a0*/  IMAD R103, R103, R104, RZ ;  /* 0x0000006867677224 */ /* 0x000fe400078e02ff */
[----:B0-----:R-:W-:Y:S02]  /*243b0*/  IMAD R9, R9, R105, RZ ;  /* 0x0000006909097224 */ /* 0x001fe400078e02ff */
[----:B------:R-:W0:Y:S02]  /*243c0*/  @P1 LDC R33, c[0x0][0xbf0] ;  /* 0x0002fc00ff211b82 */ /* 0x000e240000000800 */
[----:B------:R-:W-:Y:S01]  /*243d0*/  IMAD R31, R8, R27, R9 ;  /* 0x0000001b081f7224 */ /* 0x000fe200078e0209 */
[----:B------:R-:W-:Y:S01]  /*243e0*/  SEL R27, R222, RZ, P2 ;  /* 0x000000ffde1b7207 */ /* 0x000fe20001000000 */
[----:B------:R-:W-:-:S04]  /*243f0*/  IMAD.WIDE.U32 R8, R8, R105, RZ ;  /* 0x0000006908087225 */ /* 0x000fc800078e00ff */
[----:B------:R-:W2:Y:S01]  /*24400*/  LDC.64 R24, c[0x0][0xba8] ;  /* 0x0002ea00ff187b82 */ /* 0x000ea20000000a00 */
[----:B------:R-:W-:Y:S01]  /*24410*/  IADD3 R10, P0, P3, R8, R10, R101 ;  /* 0x0000000a080a7210 */ /* 0x000fe20007b1e065 */
[----:B------:R-:W-:Y:S02]  /*24420*/  IMAD.IADD R31, R9, 0x1, R31 ;  /* 0x00000001091f7824 */ /* 0x000fe400078e021f */
[----:B------:R-:W-:Y:S02]  /*24430*/  IMAD.MOV.U32 R9, RZ, RZ, R35 ;  /* 0x000000ffff097224 */ /* 0x000fe400078e0023 */
[----:B---3--:R-:W-:Y:S01]  /*24440*/  IMAD R29, R13, R27, RZ ;  /* 0x0000001b0d1d7224 */ /* 0x008fe200078e02ff */
[----:B------:R-:W-:Y:S01]  /*24450*/  IADD3.X R11, R31, R11, R106, P0, P3 ;  /* 0x0000000b1f0b7210 */ /* 0x000fe200007e646a */
[----:B-1----:R-:W-:-:S04]  /*24460*/  @P1 IMAD.HI.U32 R8, R35, R26, RZ ;  /* 0x0000001a23081227 */ /* 0x002fc800078e00ff */
[----:B------:R-:W-:Y:S01]  /*24470*/  IMAD.WIDE.U32 R12, R12, R27, RZ ;  /* 0x0000001b0c0c7225 */ /* 0x000fe200078e00ff */
[----:B0-----:R-:W-:-:S03]  /*24480*/  @P1 SHF.R.U32.HI R9, RZ, R33, R8 ;  /* 0x00000021ff091219 */ /* 0x001fc60000011608 */
[----:B------:R-:W-:Y:S01]  /*24490*/  IMAD.IADD R29, R13, 0x1, R29 ;  /* 0x000000010d1d7824 */ /* 0x000fe200078e021d */
[----:B------:R-:W-:Y:S01]  /*244a0*/  IADD3 R12, P0, P3, R9, R10, R12 ;  /* 0x0000000a090c7210 */ /* 0x000fe20007b1e00c */
[--C-:B------:R-:W-:Y:S01]  /*244b0*/  IMAD.MOV R27, RZ, RZ, -R9.reuse ;  /* 0x000000ffff1b7224 */ /* 0x100fe200078e0a09 */
[----:B------:R-:W-:Y:S01]  /*244c0*/  SHF.R.S32.HI R8, RZ, 0x1f, R9 ;  /* 0x0000001fff087819 */ /* 0x000fe20000011409 */
[----:B--2---:R-:W0:Y:S02]  /*244d0*/  @!P2 LDC R24, c[0x0][0xb50] ;  /* 0x0002d400ff18ab82 */ /* 0x004e240000000800 */
        /* <DEDUP_REMOVED lines=8> */
[----:B0-----:R-:W-:-:S05]  /*24560*/  LEA R13, P0, R12, R24, 0x2 ;  /* 0x000000180c0d7211 */ /* 0x001fca00078010ff */
[----:B------:R-:W-:Y:S01]  /*24570*/  SHFL.IDX PT, R10, R13, 0x1, 0x1c1f ;  /* 0x003c1f000d0a7f89 */ /* 0x000fe200000e0000 */
[----:B-1----:R-:W-:-:S03]  /*24580*/  LEA.HI.X R25, R12, R25, R8, 0x2, P0 ;  /* 0x000000190c197211 */ /* 0x002fc600000f1408 */
[----:B------:R-:W-:Y:S04]  /*24590*/  SHFL.IDX PT, R8, R13, RZ, 0x1c1f ;  /* 0x001c1fff0d087589 */ /* 0x000fe800000e0000 */
[----:B------:R-:W0:Y:S04]  /*245a0*/  SHFL.IDX PT, R9, R25, RZ, 0x1c1f ;  /* 0x001c1fff19097589 */ /* 0x000e2800000e0000 */
[----:B------:R-:W1:Y:S01]  /*245b0*/  SHFL.IDX PT, R11, R25, 0x1, 0x1c1f ;  /* 0x003c1f00190b7f89 */ /* 0x000e6200000e0000 */
[----:B----4-:R-:W-:Y:S01]  /*245c0*/  IMAD.IADD R28, R28, 0x1, R204 ;  /* 0x000000011c1c7824 */ /* 0x010fe200078e02cc */
[----:B------:R-:W-:-:S04]  /*245d0*/  LOP3.LUT P0, RZ, R30, 0x3, RZ, 0xc0, !PT ;  /* 0x000000031eff7812 */ /* 0x000fc8000780c0ff */
[C---:B------:R-:W-:Y:S02]  /*245e0*/  IADD3 R24, R28.reuse, 0x8, RZ ;  /* 0x000000081c187810 */ /* 0x040fe40007ffe0ff */
[-C--:B------:R-:W-:Y:S02]  /*245f0*/  ISETP.GE.OR P3, PT, R28, R103.reuse, P0 ;  /* 0x000000671c00720c */ /* 0x080fe40000766670 */
[----:B------:R-:W-:-:S11]  /*24600*/  ISETP.GE.OR P0, PT, R24, R103, P0 ;  /* 0x000000671800720c */ /* 0x000fd60000706670 */
[----:B0-----:R0:W-:Y:S04]  /*24610*/  @!P3 ST.E desc[UR54][R8.64], R88 ;  /* 0x000000580800b985 */ /* 0x0011e8000c101936 */
[----:B-1----:R0:W-:Y:S01]  /*24620*/  @!P0 ST.E desc[UR54][R10.64], R89 ;  /* 0x000000590a008985 */ /* 0x0021e2000c101936 */
[----:B------:R-:W-:Y:S05]  /*24630*/  @P2 BRA `(.L_x_2481) ;  /* 0x0000000800d42947 */ /* 0x000fea0003800000 */
[----:B------:R-:W1:Y:S01]  /*24640*/  S2R R30, SR_TID.X ;  /* 0x00000000001e7919 */ /* 0x000e620000002100 */
[----:B0-----:R-:W0:Y:S01]  /*24650*/  @P1 LDC R11, c[0x0][0xbec] ;  /* 0x0002fb00ff0b1b82 */ /* 0x001e220000000800 */
[----:B------:R-:W-:-:S07]  /*24660*/  ULDC.64 UR4, c[0x0][0xaa0] ;  /* 0x0002a80000047ab9 */ /* 0x000fce0000000a00 */
[----:B------:R-:W2:Y:S01]  /*24670*/  @P1 LDC R13, c[0x0][0xbf0] ;  /* 0x0002fc00ff0d1b82 */ /* 0x000ea20000000800 */
[C---:B-1----:R-:W-:Y:S02]  /*24680*/  VIADD R107, R30.reuse, 0xffffff80 ;  /* 0xffffff801e6b7836 */ /* 0x042fe40000000000 */
[----:B------:R-:W-:-:S03]  /*24690*/  VIADD R108, R30, 0xffffff80 ;  /* 0xffffff801e6c7836 */ /* 0x000fc60000000000 */
[----:B------:R-:W-:-:S04]  /*246a0*/  SHF.R.S32.HI R107, RZ, 0x1f, R107 ;  /* 0x0000001fff6b7819 */ /* 0x000fc8000001146b */
[----:B------:R-:W-:-:S04]  /*246b0*/  LEA.HI R107, R107, R108, RZ, 0x3 ;  /* 0x0000006c6b6b7211 */ /* 0x000fc800078f18ff */
[----:B------:R-:W-:-:S05]  /*246c0*/  SHF.R.S32.HI R107, RZ, 0x3, R107 ;  /* 0x00000003ff6b7819 */ /* 0x000fca000001146b */
[----:B------:R-:W-:-:S04]  /*246d0*/  IMAD R3, R107, 0x40, R207 ;  /* 0x000000406b037824 */ /* 0x000fc800078e02cf */
[----:B------:R-:W-:-:S03]  /*246e0*/  IMAD.WIDE R60, R3, 0x2, R60 ;  /* 0x00000002033c7825 */ /* 0x000fc600078e023c */
[C---:B------:R-:W-:Y:S02]  /*246f0*/  IADD3 R33, P0, R60.reuse, 0x2000, RZ ;  /* 0x000020003c217810 */ /* 0x040fe40007f1e0ff */
        /* <DEDUP_REMOVED lines=23> */
[----:B------:R-:W-:-:S02]  /*24870*/  LOP3.LUT R48, R49, 0x380, RZ, 0xc0, !PT ;  /* 0x0000038031307812 */ /* 0x000fc400078ec0ff */
[----:B------:R-:W-:Y:S02]  /*24880*/  SHF.R.U64 R9, R9, 0x3, RZ ;  /* 0x0000000309097819 */ /* 0x000fe400000012ff */
[----:B------:R-:W-:Y:S02]  /*24890*/  SHF.R.U64 R0, R0, 0x3, RZ ;  /* 0x0000000300007819 */ /* 0x000fe400000012ff */
[----:B------:R-:W-:Y:S02]  /*248a0*/  SHF.R.U64 R36, R36, 0x3, RZ ;  /* 0x0000000324247819 */ /* 0x000fe400000012ff */
[----:B------:R-:W-:Y:S02]  /*248b0*/  SHF.R.U64 R40, R40, 0x3, RZ ;  /* 0x0000000328287819 */ /* 0x000fe400000012ff */
[----:B------:R-:W-:Y:S02]  /*248c0*/  SHF.R.U64 R44, R44, 0x3, RZ ;  /* 0x000000032c2c7819 */ /* 0x000fe400000012ff */
[----:B------:R-:W-:-:S02]  /*248d0*/  SHF.R.U64 R48, R48, 0x3, RZ ;  /* 0x0000000330307819 */ /* 0x000fc400000012ff */
[----:B------:R-:W-:Y:S01]  /*248e0*/  LOP3.LUT R60, R9, R60, RZ, 0x3c, !PT ;  /* 0x0000003c093c7212 */ /* 0x000fe200078e3cff */
        /* <DEDUP_REMOVED lines=12> */
[----:B------:R-:W-:Y:S01]  /*249b0*/  IMAD.IADD R3, R3, 0x1, R9 ;  /* 0x0000000103037824 */ /* 0x000fe200078e0209 */
[----:B------:R1:W5:Y:S01]  /*249c0*/  LD.E.128 R24, desc[UR54][R60.64] ;  /* 0x000000363c187980 */ /* 0x000362000c101d00 */
[----:B------:R-:W-:-:S02]  /*249d0*/  IMAD R9, R216, 0x20, R107 ;  /* 0x00000020d8097824 */ /* 0x000fc400078e026b */
[----:B------:R-:W-:Y:S01]  /*249e0*/  IMAD.WIDE.U32 R2, R209, UR4, R2 ;  /* 0x00000004d1027c25 */ /* 0x000fe2000f8e0002 */
[----:B------:R-:W5:Y:S01]  /*249f0*/  LD.E.128 R36, desc[UR54][R36.64] ;  /* 0x0000003624247980 */ /* 0x000f62000c101d00 */
[----:B------:R-:W-:-:S03]  /*24a00*/  SHF.R.S32.HI R4, RZ, 0x1f, R105 ;  /* 0x0000001fff047819 */ /* 0x000fc60000011469 */
[----:B------:R-:W5:Y:S01]  /*24a10*/  LD.E.128 R40, desc[UR54][R40.64] ;  /* 0x0000003628287980 */ /* 0x000f62000c101d00 */
[----:B------:R-:W-:-:S03]  /*24a20*/  IMAD.IADD R8, R204, 0x1, R9 ;  /* 0x00000001cc087824 */ /* 0x000fc600078e0209 */
[----:B------:R-:W5:Y:S04]  /*24a30*/  LD.E.128 R44, desc[UR54][R44.64] ;  /* 0x000000362c2c7980 */ /* 0x000f68000c101d00 */
[----:B------:R-:W5:Y:S04]  /*24a40*/  LD.E.128 R48, desc[UR54][R48.64] ;  /* 0x0000003630307980 */ /* 0x000f68000c101d00 */
[----:B------:R-:W5:Y:S01]  /*24a50*/  LD.E.128 R52, desc[UR54][R52.64] ;  /* 0x0000003634347980 */ /* 0x000f62000c101d00 */
[----:B------:R-:W-:Y:S01]  /*24a60*/  IMAD R3, R209, UR5, R3 ;  /* 0x00000005d1037c24 */ /* 0x000fe2000f8e0203 */
[----:B------:R-:W-:Y:S01]  /*24a70*/  ULDC.64 UR4, c[0x0][0xaf0] ;  /* 0x0002bc0000047ab9 */ /* 0x000fe20000000a00 */
[----:B------:R-:W-:Y:S01]  /*24a80*/  @!PT LDS RZ, [RZ] ;  /* 0x00000000fffff984 */ /* 0x000fe20000000800 */
[----:B------:R-:W-:Y:S01]  /*24a90*/  @!PT LDS RZ, [RZ] ;  /* 0x00000000fffff984 */ /* 0x000fe20000000800 */
[----:B------:R-:W-:Y:S01]  /*24aa0*/  @!PT LDS RZ, [RZ] ;  /* 0x00000000fffff984 */ /* 0x000fe20000000800 */
[----:B------:R-:W-:Y:S01]  /*24ab0*/  @!PT LDS RZ, [RZ] ;  /* 0x00000000fffff984 */ /* 0x000fe20000000800 */
[----:B------:R3:W-:Y:S06]  /*24ac0*/  MEMBAR.ALL.CTA ;  /* 0x0000000000007992 */ /* 0x0007ec0000008000 */
[----:B---3--:R-:W3:Y:S01]  /*24ad0*/  FENCE.VIEW.ASYNC.S ;  /* 0x00000000000073c6 */ /* 0x008ee20000000000 */
[----:B------:R-:W-:-:S02]  /*24ae0*/  IMAD R4, R4, UR4, RZ ;  /* 0x0000000404047c24 */ /* 0x000fc4000f8e02ff */
[----:B0-----:R-:W-:-:S04]  /*24af0*/  @P1 IMAD.HI.U32 R0, R8, R11, RZ ;  /* 0x0000000b08001227 */ /* 0x001fc800078e00ff */
[----:B------:R-:W-:Y:S01]  /*24b00*/  IMAD.MOV.U32 R9, RZ, RZ, R8 ;  /* 0x000000ffff097224 */ /* 0x000fe200078e0008 */
[----:B--2---:R-:W-:Y:S01]  /*24b10*/  @P1 SHF.R.U32.HI R9, RZ, R13, R0 ;  /* 0x0000000dff091219 */ /* 0x004fe20000011600 */
[C---:B------:R-:W-:Y:S02]  /*24b20*/  IMAD R11, R105.reuse, UR5, R4 ;  /* 0x00000005690b7c24 */ /* 0x040fe4000f8e0204 */
[----:B------:R-:W-:Y:S01]  /*24b30*/  IMAD.WIDE.U32 R2, R105, UR4, R2 ;  /* 0x0000000469027c25 */ /* 0x000fe2000f8e0002 */
[----:B------:R-:W-:Y:S01]  /*24b40*/  SHF.R.S32.HI R4, RZ, 0x1f, R9 ;  /* 0x0000001fff047819 */ /* 0x000fe20000011409 */
[----:B------:R-:W-:Y:S02]  /*24b50*/  ULDC.64 UR4, c[0x0][0xae0] ;  /* 0x0002b80000047ab9 */ /* 0x000fe40000000a00 */
[----:B------:R-:W-:Y:S01]  /*24b60*/  IMAD.IADD R3, R3, 0x1, R11 ;  /* 0x0000000103037824 */ /* 0x000fe200078e020b */
[----:B------:R-:W-:Y:S01]  /*24b70*/  IADD3 R11, -R9, RZ, RZ ;  /* 0x000000ff090b7210 */ /* 0x000fe20007ffe1ff */
[----:B------:R-:W-:-:S02]  /*24b80*/  VIADD R0, R16, 0x29820 ;  /* 0x0002982010007836 */ /* 0x000fc40000000000 */
[----:B------:R-:W-:Y:S02]  /*24b90*/  IMAD R4, R4, UR4, RZ ;  /* 0x0000000404047c24 */ /* 0x000fe4000f8e02ff */
[----:B------:R-:W-:Y:S01]  /*24ba0*/  IMAD R11, R104, R11, R8 ;  /* 0x0000000b680b7224 */ /* 0x000fe200078e0208 */
[----:B------:R-:W-:Y:S01]  /*24bb0*/  PRMT R0, RZ, 0x654, R0 ;  /* 0x00000654ff007816 */ /* 0x000fe20000000000 */
[C---:B------:R-:W-:Y:S02]  /*24bc0*/  IMAD R13, R9.reuse, UR5, R4 ;  /* 0x00000005090d7c24 */ /* 0x040fe4000f8e0204 */
[----:B------:R-:W-:Y:S01]  /*24bd0*/  IMAD.WIDE.U32 R2, R9, UR4, R2 ;  /* 0x0000000409027c25 */ /* 0x000fe2000f8e0002 */
[----:B---3--:R0:W-:Y:S01]  /*24be0*/  SYNCS.ARRIVE.TRANS64.RED.A1T0 RZ, [R0+URZ], RZ ;  /* 0x000000ff00ff79a7 */ /* 0x0081e2000810043f */
[----:B------:R-:W-:Y:S02]  /*24bf0*/  ULDC.64 UR4, c[0x0][0xad8] ;  /* 0x0002b60000047ab9 */ /* 0x000fe40000000a00 */
[----:B------:R-:W-:Y:S01]  /*24c00*/  IMAD.IADD R3, R3, 0x1, R13 ;  /* 0x0000000103037824 */ /* 0x000fe200078e020d */
[----:B0-----:R-:W-:Y:S01]  /*24c10*/  SHF.R.S32.HI R0, RZ, 0x1f, R11 ;  /* 0x0000001fff007819 */ /* 0x001fe2000001140b */
[----:B------:R-:W-:-:S04]  /*24c20*/  IMAD.WIDE.U32 R8, R11, UR4, R2 ;  /* 0x000000040b087c25 */ /* 0x000fc8000f8e0002 */
[----:B------:R-:W-:-:S04]  /*24c30*/  IMAD R0, R0, UR4, RZ ;  /* 0x0000000400007c24 */ /* 0x000fc8000f8e02ff */
[----:B------:R-:W-:Y:S01]  /*24c40*/  IMAD R3, R11, UR5, R0 ;  /* 0x000000050b037c24 */ /* 0x000fe2000f8e0200 */
[----:B------:R-:W-:Y:S02]  /*24c50*/  ULDC.64 UR4, c[0x0][0xa80] ;  /* 0x0002a00000047ab9 */ /* 0x000fe40000000a00 */
[----:B------:R-:W-:Y:S01]  /*24c60*/  LEA R2, P0, R8, UR4, 0x1 ;  /* 0x0000000408027c11 */ /* 0x000fe2000f8008ff */
[----:B------:R-:W-:Y:S01]  /*24c70*/  IMAD.IADD R3, R9, 0x1, R3 ;  /* 0x0000000109037824 */ /* 0x000fe200078e0203 */
[----:B------:R-:W-:-:S04]  /*24c80*/  UMOV UR4, 0xffffffff ;  /* 0xffffffff00047882 */ /* 0x000fc80000000000 */
[----:B------:R-:W-:Y:S01]  /*24c90*/  LEA.HI.X R3, R8, UR5, R3, 0x1, P0 ;  /* 0x0000000508037c11 */ /* 0x000fe200080f0c03 */
[----:B-1----:R-:W-:Y:S06]  /*24ca0*/  BRA.DIV UR4, `(.L_x_2482) ;  /* 0x000000c204fc7947 */ /* 0x002fec000b800000 */
[----:B------:R0:W1:Y:S04]  /*24cb0*/  SHFL.IDX PT, R0, R3, RZ, 0x181f ;  /* 0x00181fff03007589 */ /* 0x00006800000e0000 */
[----:B------:R0:W2:Y:S02]  /*24cc0*/  SHFL.IDX PT, R14, R2, RZ, 0x181f ;  /* 0x00181fff020e7589 */ /* 0x0000a400000e0000 */
.L_x_2737:
        /* <DEDUP_REMOVED lines=15> */
.L_x_2484:
[----:B------:R-:W-:Y:S05]  /*24dc0*/  BSYNC B1 ;  /* 0x0000000000017941 */ /* 0x000fea0003800000 */
.L_x_2483:
[----:B------:R-:W-:-:S03]  /*24dd0*/  UMOV UR4, 0xffffffff ;  /* 0xffffffff00047882 */ /* 0x000fc60000000000 */
[----:B------:R-:W-:Y:S05]  /*24de0*/  BRA.DIV UR4, `(.L_x_2485) ;  /* 0x000000c204e07947 */ /* 0x000fea000b800000 */
[----:B-1----:R1:W4:Y:S04]  /*24df0*/  SHFL.IDX PT, R0, R3, 0x1, 0x181f ;  /* 0x00381f0003007f89 */ /* 0x00232800000e0000 */
[----:B--23--:R1:W2:Y:S02]  /*24e00*/  SHFL.IDX PT, R14, R2, 0x1, 0x181f ;  /* 0x00381f00020e7f89 */ /* 0x00c2a400000e0000 */
.L_x_2741:
        /* <DEDUP_REMOVED lines=13> */
[----:B-----5:R3:W-:Y:S04]  /*24ee0*/  @!P2 ST.E.128 desc[UR54][R8.64], R28 ;  /* 0x0000001c0800a985 */ /* 0x0207e8000c101d36 */
[----:B------:R3:W-:Y:S02]  /*24ef0*/  @!P3 ST.E.128 desc[UR54][R14.64], R44 ;  /* 0x0000002c0e00b985 */ /* 0x0007e4000c101d36 */
.L_x_2487:
[----:B------:R-:W-:Y:S05]  /*24f00*/  BSYNC B1 ;  /* 0x0000000000017941 */ /* 0x000fea0003800000 */
.L_x_2486:
[----:B------:R-:W-:-:S03]  /*24f10*/  UMOV UR4, 0xffffffff ;  /* 0xffffffff00047882 */ /* 0x000fc60000000000 */
[----:B------:R-:W-:Y:S05]  /*24f20*/  BRA.DIV UR4, `(.L_x_2488) ;  /* 0x000000c204d87947 */ /* 0x000fea000b800000 */
[----:B----4-:R4:W0:Y:S04]  /*24f30*/  SHFL.IDX PT, R0, R3, 0x2, 0x181f ;  /* 0x00581f0003007f89 */ /* 0x01082800000e0000 */
[----:B--23--:R4:W2:Y:S02]  /*24f40*/  SHFL.IDX PT, R14, R2, 0x2, 0x181f ;  /* 0x00581f00020e7f89 */ /* 0x00c8a400000e0000 */
.L_x_2745:
        /* <DEDUP_REMOVED lines=13> */
[----:B-----5:R3:W-:Y:S04]  /*25020*/  @!P2 ST.E.128 desc[UR54][R8.64], R32 ;  /* 0x000000200800a985 */ /* 0x0207e8000c101d36 */
[----:B------:R3:W-:Y:S02]  /*25030*/  @!P3 ST.E.128 desc[UR54][R14.64], R48 ;  /* 0x000000300e00b985 */ /* 0x0007e4000c101d36 */
.L_x_2490:
[----:B------:R-:W-:Y:S05]  /*25040*/  BSYNC B1 ;  /* 0x0000000000017941 */ /* 0x000fea0003800000 */
.L_x_2489:
[----:B------:R-:W-:-:S03]  /*25050*/  UMOV UR4, 0xffffffff ;  /* 0xffffffff00047882 */ /* 0x000fc60000000000 */
[----:B------:R-:W-:Y:S05]  /*25060*/  BRA.DIV UR4, `(.L_x_2491) ;  /* 0x000000c204d07947 */ /* 0x000fea000b800000 */
[----:B0-----:R0:W0:Y:S04]  /*25070*/  SHFL.IDX PT, R0, R3, 0x3, 0x181f ;  /* 0x00781f0003007f89 */ /* 0x00102800000e0000 */
[----:B--23--:R2:W3:Y:S02]  /*25080*/  SHFL.IDX PT, R14, R2, 0x3, 0x181f ;  /* 0x00781f00020e7f89 */ /* 0x00c4e400000e0000 */
.L_x_2749:
[----:B-12-4-:R-:W-:-:S05]  /*25090*/  VIADD R2, R204, 0x60 ;  /* 0x00000060cc027836 */ /* 0x016fca0000000000 */
[----:B------:R-:W-:-:S13]  /*250a0*/  ISETP.GE.AND P0, PT, R2, R103, PT ;  /* 0x000000670200720c */ /* 0x000fda0003f06270 */
[----:B------:R-:W-:Y:S05]  /*250b0*/  @P0 BRA `(.L_x_2492) ;  /* 0x0000001c00980947 */ /* 0x000fea0003800000 */
[----:B------:R-:W-:Y:S01]  /*250c0*/  ULDC UR4, c[0x0][0xac8] ;  /* 0x0002b20000047ab9 */ /* 0x000fe20000000800 */
[----:B------:R-:W-:Y:S02]  /*250d0*/  SHF.R.S32.HI R4, RZ, 0x1f, R207 ;  /* 0x0000001fff047819 */ /* 0x000fe400000114cf */
[----:B------:R-:W-:-:S13]  /*250e0*/  ISETP.GE.AND P1, PT, R207, UR4, PT ;  /* 0x00000004cf007c0c */ /* 0x000fda000bf26270 */
[----:B---3--:R-:W-:-:S04]  /*250f0*/  @!P1 LEA R2, P0, R207, R14, 0x1 ;  /* 0x0000000ecf029211 */ /* 0x008fc800078008ff */
[----:B0-----:R-:W-:Y:S02]  /*25100*/  @!P1 LEA.HI.X R3, R207, R0, R4, 0x1, P0 ;  /* 0x00000000cf039211 */ /* 0x001fe400000f0c04 */
[----:B------:R-:W-:-:S03]  /*25110*/  ISETP.GE.AND P0, PT, R215, UR4, PT ;  /* 0x00000004d7007c0c */ /* 0x000fc6000bf06270 */
[----:B-----5:R0:W-:Y:S10]  /*25120*/  @!P1 ST.E.128 desc[UR54][R2.64], R36 ;  /* 0x0000002402009985 */ /* 0x0201f4000c101d36 */
[----:B------:R-:W-:Y:S05]  /*25130*/  @P0 BRA `(.L_x_2492) ;  /* 0x0000001c00780947 */ /* 0x000fea0003800000 */
[----:B------:R-:W-:Y:S02]  /*25140*/  SHF.R.S32.HI R4, RZ, 0x1f, R215 ;  /* 0x0000001fff047819 */ /* 0x000fe400000114d7 */
[----:B------:R-:W-:-:S04]  /*25150*/  LEA R14, P0, R215, R14, 0x1 ;  /* 0x0000000ed70e7211 */ /* 0x000fc800078008ff */
[----:B------:R-:W-:-:S05]  /*25160*/  LEA.HI.X R15, R215, R0, R4, 0x1, P0 ;  /* 0x00000000d70f7211 */ /* 0x000fca00000f0c04 */
[----:B------:R1:W-:Y:S01]  /*25170*/  ST.E.128 desc[UR54][R14.64], R52 ;  /* 0x000000340e007985 */ /* 0x0003e2000c101d36 */
[----:B------:R-:W-:Y:S05]  /*25180*/  BRA `(.L_x_2492) ;  /* 0x0000001c00647947 */ /* 0x000fea0003800000 */
.L_x_2481:
[----:B------:R-:W-:Y:S01]  /*25190*/  ULDC.64 UR4, c[0x0][0xb08] ;  /* 0x0002c20000047ab9 */ /* 0x000fe20000000a00 */
[----:B------:R-:W1:Y:S01]  /*251a0*/  @P1 LDC R12, c[0x0][0xbec] ;  /* 0x0002fb00ff0c1b82 */ /* 0x000e620000000800 */
[----:B------:R-:W-:Y:S01]  /*251b0*/  IMAD R106, R106, UR4, RZ ;  /* 0x000000046a6a7c24 */ /* 0x000fe2000f8e02ff */
[----:B0-----:R-:W-:Y:S01]  /*251c0*/  SHF.R.S32.HI R10, RZ, 0x1f, R105 ;  /* 0x0000001fff0a7819 */ /* 0x001fe20000011469 */
[----:B------:R-:W-:-:S04]  /*251d0*/  IMAD.WIDE.U32 R8, R101, UR4, RZ ;  /* 0x0000000465087c25 */ /* 0x000fc8000f8e00ff */
[----:B------:R-:W-:Y:S01]  /*251e0*/  IMAD R101, R101, UR5, R106 ;  /* 0x0000000565657c24 */ /* 0x000fe2000f8e026a */
[----:B------:R-:W0:Y:S01]  /*251f0*/  @P1 LDC R15, c[0x0][0xbf0] ;  /* 0x0002fc00ff0f1b82 */ /* 0x000e220000000800 */
[----:B------:R-:W-:Y:S01]  /*25200*/  ULDC.64 UR4, c[0x0][0xb38] ;  /* 0x0002ce0000047ab9 */ /* 0x000fe20000000a00 */
[----:B------:R-:W-:Y:S02]  /*25210*/  IMAD.MOV.U32 R11, RZ, RZ, R35 ;  /* 0x000000ffff0b7224 */ /* 0x000fe400078e0023 */
[----:B------:R-:W-:Y:S01]  /*25220*/  IADD3 R9, R9, R101, RZ ;  /* 0x0000006509097210 */ /* 0x000fe20007ffe0ff */
[----:B------:R-:W-:Y:S02]  /*25230*/  VIADD R29, R208, 0x8 ;  /* 0x00000008d01d7836 */ /* 0x000fe40000000000 */
[----:B------:R-:W-:-:S03]  /*25240*/  IMAD.WIDE.U32 R8, R209, UR4, R8 ;  /* 0x00000004d1087c25 */ /* 0x000fc6000f8e0008 */
[----:B------:R-:W-:Y:S01]  /*25250*/  SHF.R.S32.HI R30, RZ, 0x1f, R29 ;  /* 0x0000001fff1e7819 */ /* 0x000fe2000001141d */
        /* <DEDUP_REMOVED lines=35> */
.L_x_2752:
        /* <DEDUP_REMOVED lines=11> */
[-C--:B--2---:R-:W-:Y:S01]  /*25540*/  @!P0 MOV R10, R14.reuse ;  /* 0x0000000e000a8202 */ /* 0x084fe20000000f00 */
[----:B-1----:R-:W-:Y:S01]  /*25550*/  @!P0 IMAD.MOV.U32 R11, RZ, RZ, R25 ;  /* 0x000000ffff0b8224 */ /* 0x002fe200078e0019 */
[C---:B------:R-:W-:Y:S01]  /*25560*/  @!P3 LEA R8, P4, R29.reuse, R14, 0x2 ;  /* 0x0000000e1d08b211 */ /* 0x040fe200078810ff */
[----:B------:R-:W-:Y:S02]  /*25570*/  @!P0 IMAD.MOV.U32 R12, RZ, RZ, R102 ;  /* 0x000000ffff0c8224 */ /* 0x000fe400078e0066 */
[----:B------:R-:W-:Y:S01]  /*25580*/  @!P0 IMAD.WIDE R10, R208, 0x4, R10 ;  /* 0x00000004d00a8825 */ /* 0x000fe200078e020a */
[----:B------:R-:W-:-:S03]  /*25590*/  @!P3 LEA.HI.X R9, R29, R25, R30, 0x2, P4 ;  /* 0x000000191d09b211 */ /* 0x000fc600020f141e */
[----:B------:R-:W-:-:S05]  /*255a0*/  @!P0 IMAD.MOV.U32 R13, RZ, RZ, R99 ;  /* 0x000000ffff0d8224 */ /* 0x000fca00078e0063 */
        /* <DEDUP_REMOVED lines=9> */
[----:B-1----:R-:W-:Y:S01]  /*25640*/  @!P2 IMAD.MOV.U32 R12, RZ, RZ, R97 ;  /* 0x000000ffff0ca224 */ /* 0x002fe200078e0061 */
[----:B------:R-:W-:Y:S01]  /*25650*/  @!P1 LEA R8, P5, R236, R14, 0x2 ;  /* 0x0000000eec089211 */ /* 0x000fe200078a10ff */
[----:B------:R-:W-:-:S03]  /*25660*/  @!P2 IMAD.MOV.U32 R13, RZ, RZ, R96 ;  /* 0x000000ffff0da224 */ /* 0x000fc600078e0060 */
[----:B------:R-:W-:Y:S02]  /*25670*/  @!P1 LEA.HI.X R9, R236, R25, R15, 0x2, P5 ;  /* 0x00000019ec099211 */ /* 0x000fe400028f140f */
[----:B------:R1:W-:Y:S01]  /*25680*/  @!P2 ST.E.64 desc[UR54][R10.64], R12 ;  /* 0x0000000c0a00a985 */ /* 0x0003e2000c101b36 */
[----:B------:R-:W-:Y:S02]  /*25690*/  ISETP.GE.AND P2, PT, R233, UR4, PT ;  /* 0x00000004e9007c0c */ /* 0x000fe4000bf46270 */
[----:B------:R-:W-:Y:S02]  /*256a0*/  SHF.R.S32.HI R15, RZ, 0x1f, R234 ;  /* 0x0000001fff0f7819 */ /* 0x000fe400000114ea */
[----:B-1----:R-:W-:Y:S01]  /*256b0*/  @!P1 MOV R10, R78 ;  /* 0x0000004e000a9202 */ /* 0x002fe20000000f00 */
[----:B------:R-:W-:Y:S01]  /*256c0*/  @!P1 IMAD.MOV.U32 R11, RZ, RZ, R77 ;  /* 0x000000ffff0b9224 */ /* 0x000fe200078e004d */
[----:B------:R-:W-:-:S04]  /*256d0*/  @!P0 LEA R12, P4, R235, R14, 0x2 ;  /* 0x0000000eeb0c8211 */ /* 0x000fc800078810ff */
[----:B------:R1:W-:Y:S01]  /*256e0*/  @!P1 ST.E.64 desc[UR54][R8.64], R10 ;  /* 0x0000000a08009985 */ /* 0x0003e2000c101b36 */
[-C--:B------:R-:W-:Y:S02]  /*256f0*/  @!P0 LEA.HI.X R13, R235, R25.reuse, R31, 0x2, P4 ;  /* 0x00000019eb0d8211 */ /* 0x080fe400020f141f */
[----:B------:R-:W-:Y:S02]  /*25700*/  ISETP.GE.AND P1, PT, R232, UR4, PT ;  /* 0x00000004e8007c0c */ /* 0x000fe4000bf26270 */
[----:B------:R-:W-:Y:S01]  /*25710*/  SHF.R.S32.HI R31, RZ, 0x1f, R233 ;  /* 0x0000001fff1f7819 */ /* 0x000fe200000114e9 */
[----:B-1----:R-:W-:Y:S01]  /*25720*/  @!P0 IMAD.MOV.U32 R10, RZ, RZ, R2 ;  /* 0x000000ffff0a8224 */ /* 0x002fe200078e0002 */
[C---:B------:R-:W-:Y:S01]  /*25730*/  @!P3 LEA R8, P5, R234.reuse, R14, 0x2 ;  /* 0x0000000eea08b211 */ /* 0x040fe200078a10ff */
[----:B------:R-:W-:Y:S02]  /*25740*/  @!P0 IMAD.MOV.U32 R11, RZ, RZ, R79 ;  /* 0x000000ffff0b8224 */ /* 0x000fe400078e004f */
[----:B------:R-:W-:Y:S01]  /*25750*/  @!P3 IMAD.MOV.U32 R2, RZ, RZ, R3 ;  /* 0x000000ffff02b224 */ /* 0x000fe200078e0003 */
[----:B------:R-:W-:Y:S01]  /*25760*/  @!P3 LEA.HI.X R9, R234, R25, R15, 0x2, P5 ;  /* 0x00000019ea09b211 */ /* 0x000fe200028f140f */
[----:B------:R-:W-:Y:S01]  /*25770*/  @!P3 IMAD.MOV.U32 R3, RZ, RZ, R0 ;  /* 0x000000ffff03b224 */ /* 0x000fe200078e0000 */
[----:B------:R1:W-:Y:S01]  /*25780*/  @!P0 ST.E.64 desc[UR54][R12.64], R10 ;  /* 0x0000000a0c008985 */ /* 0x0003e2000c101b36 */
[----:B------:R-:W-:-:S02]  /*25790*/  ISETP.GE.AND P0, PT, R231, UR4, PT ;  /* 0x00000004e7007c0c */ /* 0x000fc4000bf06270 */
[----:B------:R-:W-:Y:S01]  /*257a0*/  SHF.R.S32.HI R15, RZ, 0x1f, R232 ;  /* 0x0000001fff0f7819 */ /* 0x000fe200000114e8 */
[----:B------:R2:W-:Y:S01]  /*257b0*/  @!P3 ST.E.64 desc[UR54][R8.64], R2 ;  /* 0x000000020800b985 */ /* 0x0005e2000c101b36 */
[----:B------:R-:W-:Y:S02]  /*257c0*/  ISETP.GE.AND P3, PT, R230, UR4, PT ;  /* 0x00000004e6007c0c */ /* 0x000fe4000bf66270 */
[----:B------:R-:W-:Y:S02]  /*257d0*/  SHF.R.S32.HI R0, RZ, 0x1f, R224 ;  /* 0x0000001fff007819 */ /* 0x000fe400000114e0 */
[----:B-1----:R-:W-:-:S04]  /*257e0*/  @!P2 LEA R10, P5, R233, R14, 0x2 ;  /* 0x0000000ee90aa211 */ /* 0x002fc800078a10ff */
[-C--:B------:R-:W-:Y:S01]  /*257f0*/  @!P2 LEA.HI.X R11, R233, R25.reuse, R31, 0x2, P5 ;  /* 0x00000019e90ba211 */ /* 0x080fe200028f141f */
[----:B--2---:R-:W-:Y:S01]  /*25800*/  @!P2 IMAD.MOV.U32 R8, RZ, RZ, R21 ;  /* 0x000000ffff08a224 */ /* 0x004fe200078e0015 */
[C---:B------:R-:W-:Y:S01]  /*25810*/  @!P1 LEA R2, P4, R232.reuse, R14, 0x2 ;  /* 0x0000000ee8029211 */ /* 0x040fe200078810ff */
[----:B------:R-:W-:Y:S01]  /*25820*/  @!P2 IMAD.MOV.U32 R9, RZ, RZ, R4 ;  /* 0x000000ffff09a224 */ /* 0x000fe200078e0004 */
[----:B------:R-:W-:Y:S02]  /*25830*/  ISETP.GE.AND P5, PT, R229, UR4, PT ;  /* 0x00000004e5007c0c */ /* 0x000fe4000bfa6270 */
[----:B------:R-:W-:Y:S01]  /*25840*/  @!P1 MOV R21, R20 ;  /* 0x0000001400159202 */ /* 0x000fe20000000f00 */
[----:B------:R-:W-:Y:S01]  /*25850*/  @!P1 IMAD.MOV.U32 R20, RZ, RZ, R40 ;  /* 0x000000ffff149224 */ /* 0x000fe200078e0028 */
[----:B------:R-:W-:Y:S01]  /*25860*/  @!P1 LEA.HI.X R3, R232, R25, R15, 0x2, P4 ;  /* 0x00000019e8039211 */ /* 0x000fe200020f140f */
[----:B------:R1:W-:Y:S01]  /*25870*/  @!P2 ST.E.64 desc[UR54][R10.64], R8 ;  /* 0x000000080a00a985 */ /* 0x0003e2000c101b36 */
[----:B------:R-:W-:-:S02]  /*25880*/  SHF.R.S32.HI R15, RZ, 0x1f, R231 ;  /* 0x0000001fff0f7819 */ /* 0x000fc400000114e7 */
[----:B------:R-:W-:Y:S01]  /*25890*/  SHF.R.S32.HI R4, RZ, 0x1f, R225 ;  /* 0x0000001fff047819 */ /* 0x000fe200000114e1 */
[----:B------:R2:W-:Y:S01]  /*258a0*/  @!P1 ST.E.64 desc[UR54][R2.64], R20 ;  /* 0x0000001402009985 */ /* 0x0005e2000c101b36 */
[----:B------:R-:W-:Y:S02]  /*258b0*/  ISETP.GE.AND P1, PT, R228, UR4, PT ;  /* 0x00000004e4007c0c */ /* 0x000fe4000bf26270 */
[CC--:B-1----:R-:W-:Y:S01]  /*258c0*/  @!P0 LEA R8, P2, R231.reuse, R14.reuse, 0x2 ;  /* 0x0000000ee7088211 */ /* 0x0c2fe200078410ff */
[----:B------:R-:W-:Y:S02]  /*258d0*/  @!P0 IMAD.MOV.U32 R10, RZ, RZ, R43 ;  /* 0x000000ffff0a8224 */ /* 0x000fe400078e002b */
[----:B------:R-:W-:Y:S01]  /*258e0*/  @!P0 IMAD.MOV.U32 R11, RZ, RZ, R41 ;  /* 0x000000ffff0b8224 */ /* 0x000fe200078e0029 */
[----:B------:R-:W-:Y:S01]  /*258f0*/  @!P0 LEA.HI.X R9, R231, R25, R15, 0x2, P2 ;  /* 0x00000019e7098211 */ /* 0x000fe200010f140f */
[----:B------:R-:W-:Y:S01]  /*25900*/  @!P3 IMAD.MOV.U32 R43, RZ, RZ, R42 ;  /* 0x000000ffff2bb224 */ /* 0x000fe200078e002a */
[-C--:B--2---:R-:W-:Y:S01]  /*25910*/  @!P3 LEA R2, P4, R230, R14.reuse, 0x2 ;  /* 0x0000000ee602b211 */ /* 0x084fe200078810ff */
[----:B------:R-:W-:Y:S01]  /*25920*/  @!P3 IMAD.MOV.U32 R42, RZ, RZ, R44 ;  /* 0x000000ffff2ab224 */ /* 0x000fe200078e002c */
[----:B------:R-:W-:Y:S01]  /*25930*/  SHF.R.S32.HI R15, RZ, 0x1f, R230 ;  /* 0x0000001fff0f7819 */ /* 0x000fe200000114e6 */
[----:B------:R1:W-:Y:S01]  /*25940*/  @!P0 ST.E.64 desc[UR54][R8.64], R10 ;  /* 0x0000000a08008985 */ /* 0x0003e2000c101b36 */
[----:B------:R-:W-:-:S02]  /*25950*/  @!P5 LEA R12, P2, R229, R14, 0x2 ;  /* 0x0000000ee50cd211 */ /* 0x000fc400078410ff */
[-C--:B------:R-:W-:Y:S02]  /*25960*/  @!P3 LEA.HI.X R3, R230, R25.reuse, R15, 0x2, P4 ;  /* 0x00000019e603b211 */ /* 0x080fe400020f140f */
[----:B------:R-:W-:Y:S02]  /*25970*/  SHF.R.S32.HI R15, RZ, 0x1f, R229 ;  /* 0x0000001fff0f7819 */ /* 0x000fe400000114e5 */
[----:B------:R-:W-:Y:S01]  /*25980*/  ISETP.GE.AND P0, PT, R227, UR4, PT ;  /* 0x00000004e3007c0c */ /* 0x000fe2000bf06270 */
[----:B------:R2:W-:Y:S01]  /*25990*/  @!P3 ST.E.64 desc[UR54][R2.64], R42 ;  /* 0x0000002a0200b985 */ /* 0x0005e2000c101b36 */
[----:B------:R-:W-:Y:S02]  /*259a0*/  @!P5 LEA.HI.X R13, R229, R25, R15, 0x2, P2 ;  /* 0x00000019e50dd211 */ /* 0x000fe400010f140f */
[----:B------:R-:W-:Y:S02]  /*259b0*/  ISETP.GE.AND P3, PT, R226, UR4, PT ;  /* 0x00000004e2007c0c */ /* 0x000fe4000bf66270 */
[----:B------:R-:W-:-:S02]  /*259c0*/  ISETP.GE.AND P4, PT, R224, UR4, PT ;  /* 0x00000004e0007c0c */ /* 0x000fc4000bf86270 */
[C---:B-1----:R-:W-:Y:S02]  /*259d0*/  @!P1 LEA R8, P2, R228.reuse, R14, 0x2 ;  /* 0x0000000ee4089211 */ /* 0x042fe400078410ff */
[----:B------:R-:W-:Y:S02]  /*259e0*/  SHF.R.S32.HI R15, RZ, 0x1f, R227 ;  /* 0x0000001fff0f7819 */ /* 0x000fe400000114e3 */
[----:B------:R-:W-:Y:S01]  /*259f0*/  @!P1 LEA.HI.X R9, R228, R25, R28, 0x2, P2 ;  /* 0x00000019e4099211 */ /* 0x000fe200010f141c */
[----:B------:R-:W-:Y:S02]  /*25a00*/  @!P0 IMAD.MOV.U32 R10, RZ, RZ, R51 ;  /* 0x000000ffff0a8224 */ /* 0x000fe400078e0033 */
[----:B--2---:R-:W-:Y:S01]  /*25a10*/  @!P5 IMAD.MOV.U32 R2, RZ, RZ, R47 ;  /* 0x000000ffff02d224 */ /* 0x004fe200078e002f */
[----:B------:R-:W-:Y:S01]  /*25a20*/  @!P1 MOV R47, R46 ;  /* 0x0000002e002f9202 */ /* 0x000fe20000000f00 */
[----:B------:R-:W-:Y:S02]  /*25a30*/  @!P5 IMAD.MOV.U32 R3, RZ, RZ, R45 ;  /* 0x000000ffff03d224 */ /* 0x000fe400078e002d */
[----:B------:R-:W-:-:S02]  /*25a40*/  @!P1 IMAD.MOV.U32 R46, RZ, RZ, R48 ;  /* 0x000000ffff2e9224 */ /* 0x000fc400078e0030 */
[----:B------:R-:W-:Y:S01]  /*25a50*/  @!P0 IMAD.MOV.U32 R11, RZ, RZ, R49 ;  /* 0x000000ffff0b8224 */ /* 0x000fe200078e0031 */
[----:B------:R1:W-:Y:S01]  /*25a60*/  @!P5 ST.E.64 desc[UR54][R12.64], R2 ;  /* 0x000000020c00d985 */ /* 0x0003e2000c101b36 */
[----:B------:R-:W-:Y:S01]  /*25a70*/  ISETP.GE.AND P5, PT, R225, UR4, PT ;  /* 0x00000004e1007c0c */ /* 0x000fe2000bfa6270 */
[----:B------:R-:W-:Y:S02]  /*25a80*/  @!P3 IMAD.MOV.U32 R51, RZ, RZ, R50 ;  /* 0x000000ffff33b224 */ /* 0x000fe400078e0032 */
[----:B------:R2:W-:Y:S01]  /*25a90*/  @!P1 ST.E.64 desc[UR54][R8.64], R46 ;  /* 0x0000002e08009985 */ /* 0x0005e2000c101b36 */
[----:B------:R-:W-:Y:S01]  /*25aa0*/  @!P3 IMAD.MOV.U32 R50, RZ, RZ, R80 ;  /* 0x000000ffff32b224 */ /* 0x000fe200078e0050 */
[----:B-1----:R-:W-:-:S08]  /*25ab0*/  @!P0 LEA R2, P2, R227, R14, 0x2 ;  /* 0x0000000ee3028211 */ /* 0x002fd000078410ff */
[----:B------:R-:W-:Y:S02]  /*25ac0*/  @!P5 IMAD.MOV.U32 R80, RZ, RZ, R83 ;  /* 0x000000ffff50d224 */ /* 0x000fe400078e0053 */
[----:B------:R-:W-:Y:S01]  /*25ad0*/  @!P4 IMAD.MOV.U32 R83, RZ, RZ, R82 ;  /* 0x000000ffff53c224 */ /* 0x000fe200078e0052 */
[-C--:B------:R-:W-:Y:S02]  /*25ae0*/  @!P0 LEA.HI.X R3, R227, R25.reuse, R15, 0x2, P2 ;  /* 0x00000019e3038211 */ /* 0x080fe400010f140f */
[C---:B--2---:R-:W-:Y:S02]  /*25af0*/  @!P3 LEA R8, P1, R226.reuse, R14, 0x2 ;  /* 0x0000000ee208b211 */ /* 0x044fe400078210ff */
[----:B------:R-:W-:Y:S01]  /*25b00*/  SHF.R.S32.HI R15, RZ, 0x1f, R226 ;  /* 0x0000001fff0f7819 */ /* 0x000fe200000114e2 */
[----:B------:R1:W-:Y:S01]  /*25b10*/  @!P0 ST.E.64 desc[UR54][R2.64], R10 ;  /* 0x0000000a02008985 */ /* 0x0003e2000c101b36 */
[----:B------:R-:W-:Y:S02]  /*25b20*/  @!P4 MOV R82, R84 ;  /* 0x000000540052c202 */ /* 0x000fe40000000f00 */
[----:B------:R-:W-:-:S05]  /*25b30*/  @!P3 LEA.HI.X R9, R226, R25, R15, 0x2, P1 ;  /* 0x00000019e209b211 */ /* 0x000fca00008f140f */
[----:B------:R3:W-:Y:S01]  /*25b40*/  @!P3 ST.E.64 desc[UR54][R8.64], R50 ;  /* 0x000000320800b985 */ /* 0x0007e2000c101b36 */
[CC--:B-1----:R-:W-:Y:S02]  /*25b50*/  @!P5 LEA R2, P0, R225.reuse, R14.reuse, 0x2 ;  /* 0x0000000ee102d211 */ /* 0x0c2fe400078010ff */
[C---:B------:R-:W-:Y:S02]  /*25b60*/  @!P4 LEA R10, P2, R224.reuse, R14, 0x2 ;  /* 0x0000000ee00ac211 */ /* 0x040fe400078410ff */
[-C--:B------:R-:W-:Y:S02]  /*25b70*/  @!P5 LEA.HI.X R3, R225, R25.reuse, R4, 0x2, P0 ;  /* 0x00000019e103d211 */ /* 0x080fe400000f1404 */
[----:B------:R-:W-:-:S03]  /*25b80*/  @!P4 LEA.HI.X R11, R224, R25, R0, 0x2, P2 ;  /* 0x00000019e00bc211 */ /* 0x000fc600010f1400 */
[----:B------:R3:W-:Y:S04]  /*25b90*/  @!P5 ST.E.64 desc[UR54][R2.64], R80 ;  /* 0x000000500200d985 */ /* 0x0007e8000c101b36 */
[----:B------:R3:W-:Y:S02]  /*25ba0*/  @!P4 ST.E.64 desc[UR54][R10.64], R82 ;  /* 0x000000520a00c985 */ /* 0x0007e4000c101b36 */
.L_x_2495:
[----:B------:R-:W-:Y:S05]  /*25bb0*/  BSYNC B1 ;  /* 0x0000000000017941 */ /* 0x000fea0003800000 */
.L_x_2494:
[----:B------:R-:W-:-:S03]  /*25bc0*/  UMOV UR4, 0xffffffff ;  /* 0xffffffff00047882 */ /* 0x000fc60000000000 */
[----:B------:R-:W-:Y:S05]  /*25bd0*/  BRA.DIV UR4, `(.L_x_2496) ;  /* 0x000000ba04707947 */ /* 0x000fea000b800000 */
[----:B---3--:R3:W4:Y:S04]  /*25be0*/  SHFL.IDX PT, R3, R27, 0x1, 0x1c1f ;  /* 0x003c1f001b037f89 */ /* 0x00872800000e0000 */
[----:B--2---:R3:W2:Y:S02]  /*25bf0*/  SHFL.IDX PT, R14, R26, 0x1, 0x1c1f ;  /* 0x003c1f001a0e7f89 */ /* 0x0046a400000e0000 */
.L_x_2756:
[----:B------:R-:W-:-:S13]  /*25c00*/  ISETP.GE.AND P0, PT, R24, R103, PT ;  /* 0x000000671800720c */ /* 0x000fda0003f06270 */
[----:B------:R-:W-:Y:S05]  /*25c10*/  @P0 BRA `(.L_x_2492) ;  /* 0x0000001000c00947 */ /* 0x000fea0003800000 */
[----:B------:R-:W-:Y:S01]  /*25c20*/  ULDC UR4, c[0x0][0xac8] ;  /* 0x0002b20000047ab9 */ /* 0x000fe20000000800 */
[----:B------:R-:W-:Y:S02]  /*25c30*/  SHF.R.S32.HI R0, RZ, 0x1f, R237 ;  /* 0x0000001fff007819 */ /* 0x000fe400000114ed */
[----:B------:R-:W-:Y:S02]  /*25c40*/  ISETP.GE.AND P1, PT, R208, UR4, PT ;  /* 0x00000004d0007c0c */ /* 0x000fe4000bf26270 */
[----:B------:R-:W-:Y:S02]  /*25c50*/  ISETP.GE.AND P3, PT, R29, UR4, PT ;  /* 0x000000041d007c0c */ /* 0x000fe4000bf66270 */
[----:B------:R-:W-:Y:S02]  /*25c60*/  ISETP.GE.AND P2, PT, R237, UR4, PT ;  /* 0x00000004ed007c0c */ /* 0x000fe4000bf46270 */
[----:B------:R-:W-:Y:S02]  /*25c70*/  SHF.R.S32.HI R4, RZ, 0x1f, R236 ;  /* 0x0000001fff047819 */ /* 0x000fe400000114ec */
[----:B------:R-:W-:-:S05]  /*25c80*/  SHF.R.S32.HI R15, RZ, 0x1f, R227 ;  /* 0x0000001fff0f7819 */ /* 0x000fca00000114e3 */
[----:B--2---:R-:W-:Y:S02]  /*25c90*/  @!P1 IMAD.MOV.U32 R2, RZ, RZ, R14 ;  /* 0x000000ffff029224 */ /* 0x004fe400078e000e */
[-C--:B------:R-:W-:Y:S01]  /*25ca0*/  @!P3 LEA R10, P0, R29, R14.reuse, 0x2 ;  /* 0x0000000e1d0ab211 */ /* 0x080fe200078010ff */
[----:B------:R-:W-:Y:S01]  /*25cb0*/  @!P1 IMAD.MOV.U32 R84, RZ, RZ, R52 ;  /* 0x000000ffff549224 */ /* 0x000fe200078e0034 */
[----:B------:R-:W-:Y:S01]  /*25cc0*/  @!P2 LEA R12, P4, R237, R14, 0x2 ;  /* 0x0000000eed0ca211 */ /* 0x000fe200078810ff */
[----:B----4-:R-:W-:Y:S01]  /*25cd0*/  @!P1 IMAD.WIDE R8, R208, 0x4, R2 ;  /* 0x00000004d0089825 */ /* 0x010fe200078e0202 */
[----:B------:R-:W-:Y:S02]  /*25ce0*/  @!P3 LEA.HI.X R11, R29, R3, R30, 0x2, P0 ;  /* 0x000000031d0bb211 */ /* 0x000fe400000f141e */
[----:B------:R-:W-:Y:S02]  /*25cf0*/  ISETP.GE.AND P0, PT, R236, UR4, PT ;  /* 0x00000004ec007c0c */ /* 0x000fe4000bf06270 */
[----:B------:R2:W-:Y:S01]  /*25d00*/  @!P1 ST.E.64 desc[UR54][R8.64], R84 ;  /* 0x0000005408009985 */ /* 0x0005e2000c101b36 */
[----:B------:R-:W-:-:S02]  /*25d10*/  ISETP.GE.AND P1, PT, R235, UR4, PT ;  /* 0x00000004eb007c0c */ /* 0x000fc4000bf26270 */
[----:B------:R-:W-:Y:S02]  /*25d20*/  @!P2 LEA.HI.X R13, R237, R3, R0, 0x2, P4 ;  /* 0x00000003ed0da211 */ /* 0x000fe400020f1400 */
[----:B------:R-:W-:Y:S02]  /*25d30*/  ISETP.GE.AND P4, PT, R234, UR4, PT ;  /* 0x00000004ea007c0c */ /* 0x000fe4000bf86270 */
[----:B------:R-:W-:-:S04]  /*25d40*/  SHF.R.S32.HI R0, RZ, 0x1f, R235 ;  /* 0x0000001fff007819 */ /* 0x000fc800000114eb */
[----:B------:R-:W-:Y:S01]  /*25d50*/  @!P0 LEA R20, P5, R236, R14, 0x2 ;  /* 0x0000000eec148211 */ /* 0x000fe200078a10ff */
[----:B--2---:R-:W-:-:S03]  /*25d60*/  @!P3 IMAD.MOV.U32 R8, RZ, RZ, R53 ;  /* 0x000000ffff08b224 */ /* 0x004fc600078e0035 */
[----:B------:R-:W-:Y:S01]  /*25d70*/  @!P0 LEA.HI.X R21, R236, R3, R4, 0x2, P5 ;  /* 0x00000003ec158211 */ /* 0x000fe200028f1404 */
[----:B------:R-:W-:Y:S01]  /*25d80*/  @!P3 IMAD.MOV.U32 R9, RZ, RZ, R86 ;  /* 0x000000ffff09b224 */ /* 0x000fe200078e0056 */
[----:B------:R-:W-:-:S04]  /*25d90*/  SHF.R.S32.HI R4, RZ, 0x1f, R234 ;  /* 0x0000001fff047819 */ /* 0x000fc800000114ea */
[----:B------:R2:W-:Y:S01]  /*25da0*/  @!P3 ST.E.64 desc[UR54][R10.64], R8 ;  /* 0x000000080a00b985 */ /* 0x0005e2000c101b36 */
[----:B------:R-:W-:Y:S01]  /*25db0*/  ISETP.GE.AND P3, PT, R233, UR4, PT ;  /* 0x00000004e9007c0c */ /* 0x000fe2000bf66270 */
[----:B--2---:R-:W-:Y:S02]  /*25dc0*/  @!P2 IMAD.MOV.U32 R8, RZ, RZ, R56 ;  /* 0x000000ffff08a224 */ /* 0x004fe400078e0038 */
[----:B------:R-:W-:Y:S02]  /*25dd0*/  @!P2 IMAD.MOV.U32 R9, RZ, RZ, R54 ;  /* 0x000000ffff09a224 */ /* 0x000fe400078e0036 */
[----:B------:R-:W-:-:S03]  /*25de0*/  @!P0 IMAD.MOV.U32 R54, RZ, RZ, R57 ;  /* 0x000000ffff368224 */ /* 0x000fc600078e0039 */
[----:B------:R2:W-:Y:S01]  /*25df0*/  @!P2 ST.E.64 desc[UR54][R12.64], R8 ;  /* 0x000000080c00a985 */ /* 0x0005e2000c101b36 */
[----:B------:R-:W-:-:S03]  /*25e00*/  @!P1 LEA R24, P2, R235, R14, 0x2 ;  /* 0x0000000eeb189211 */ /* 0x000fc600078410ff */
[----:B------:R4:W-:Y:S01]  /*25e10*/  @!P0 ST.E.64 desc[UR54][R20.64], R54 ;  /* 0x0000003614008985 */ /* 0x0009e2000c101b36 */
[-C--:B-1----:R-:W-:Y:S02]  /*25e20*/  @!P1 LEA.HI.X R25, R235, R3.reuse, R0, 0x2, P2 ;  /* 0x00000003eb199211 */ /* 0x082fe400010f1400 */
[----:B------:R-:W-:Y:S02]  /*25e30*/  ISETP.GE.AND P2, PT, R232, UR4, PT ;  /* 0x00000004e8007c0c */ /* 0x000fe4000bf46270 */
[C---:B------:R-:W-:Y:S02]  /*25e40*/  @!P4 LEA R10, P0, R234.reuse, R14, 0x2 ;  /* 0x0000000eea0ac211 */ /* 0x040fe400078010ff */
[----:B------:R-:W-:Y:S02]  /*25e50*/  SHF.R.S32.HI R0, RZ, 0x1f, R233 ;  /* 0x0000001fff007819 */ /* 0x000fe400000114e9 */
[----:B------:R-:W-:Y:S01]  /*25e60*/  @!P4 LEA.HI.X R11, R234, R3, R4, 0x2, P0 ;  /* 0x00000003ea0bc211 */ /* 0x000fe200000f1404 */
[----:B--2---:R-:W-:Y:S01]  /*25e70*/  @!P1 IMAD.MOV.U32 R9, RZ, RZ, R58 ;  /* 0x000000ffff099224 */ /* 0x004fe200078e003a */
[----:B------:R-:W-:Y:S01]  /*25e80*/  @!P1 MOV R8, R66 ;  /* 0x0000004200089202 */ /* 0x000fe20000000f00 */
[----:B------:R-:W-:Y:S01]  /*25e90*/  @!P4 IMAD.MOV.U32 R58, RZ, RZ, R67 ;  /* 0x000000ffff3ac224 */ /* 0x000fe200078e0043 */
[----:B------:R-:W-:-:S02]  /*25ea0*/  @!P3 LEA R12, P5, R233, R14, 0x2 ;  /* 0x0000000ee90cb211 */ /* 0x000fc400078a10ff */
[----:B------:R-:W-:Y:S01]  /*25eb0*/  ISETP.GE.AND P0, PT, R230, UR4, PT ;  /* 0x00000004e6007c0c */ /* 0x000fe2000bf06270 */
[----:B------:R1:W-:Y:S01]  /*25ec0*/  @!P1 ST.E.64 desc[UR54][R24.64], R8 ;  /* 0x0000000818009985 */ /* 0x0003e2000c101b36 */
[----:B------:R-:W-:Y:S02]  /*25ed0*/  ISETP.GE.AND P1, PT, R231, UR4, PT ;  /* 0x00000004e7007c0c */ /* 0x000fe4000bf26270 */
[----:B------:R-:W-:Y:S01]  /*25ee0*/  @!P3 LEA.HI.X R13, R233, R3, R0, 0x2, P5 ;  /* 0x00000003e90db211 */ /* 0x000fe200028f1400 */
[----:B------:R-:W-:Y:S01]  /*25ef0*/  @!P4 ST.E.64 desc[UR54][R10.64], R58 ;  /* 0x0000003a0a00c985 */ /* 0x000fe2000c101b36 */
[----:B------:R-:W-:Y:S02]  /*25f00*/  SHF.R.S32.HI R0, RZ, 0x1f, R232 ;  /* 0x0000001fff007819 */ /* 0x000fe400000114e8 */
[----:B----4-:R-:W-:Y:S02]  /*25f10*/  @!P2 LEA R20, P4, R232, R14, 0x2 ;  /* 0x0000000ee814a211 */ /* 0x010fe400078810ff */
[----:B------:R-:W-:-:S02]  /*25f20*/  SHF.R.S32.HI R4, RZ, 0x1f, R229 ;  /* 0x0000001fff047819 */ /* 0x000fc400000114e5 */
[-C--:B------:R-:W-:Y:S02]  /*25f30*/  @!P2 LEA.HI.X R21, R232, R3.reuse, R0, 0x2, P4 ;  /* 0x00000003e815a211 */ /* 0x080fe400020f1400 */
[----:B------:R-:W-:Y:S01]  /*25f40*/  SHF.R.S32.HI R0, RZ, 0x1f, R231 ;  /* 0x0000001fff007819 */ /* 0x000fe200000114e7 */
[----:B-1----:R-:W-:Y:S01]  /*25f50*/  @!P3 IMAD.MOV.U32 R8, RZ, RZ, R70 ;  /* 0x000000ffff08b224 */ /* 0x002fe200078e0046 */
[CC--:B------:R-:W-:Y:S01]  /*25f60*/  @!P1 LEA R24, P5, R231.reuse, R14.reuse, 0x2 ;  /* 0x0000000ee7189211 */ /* 0x0c0fe200078a10ff */
[----:B------:R-:W-:Y:S01]  /*25f70*/  @!P3 IMAD.MOV.U32 R9, RZ, RZ, R68 ;  /* 0x000000ffff09b224 */ /* 0x000fe200078e0044 */
[----:B0--3--:R-:W-:Y:S01]  /*25f80*/  @!P0 LEA R26, P4, R230, R14, 0x2 ;  /* 0x0000000ee61a8211 */ /* 0x009fe200078810ff */
[----:B------:R-:W-:Y:S01]  /*25f90*/  @!P2 IMAD.MOV.U32 R68, RZ, RZ, R71 ;  /* 0x000000ffff44a224 */ /* 0x000fe200078e0047 */
[----:B------:R-:W-:Y:S02]  /*25fa0*/  @!P1 LEA.HI.X R25, R231, R3, R0, 0x2, P5 ;  /* 0x00000003e7199211 */ /* 0x000fe400028f1400 */
[----:B------:R0:W-:Y:S01]  /*25fb0*/  @!P3 ST.E.64 desc[UR54][R12.64], R8 ;  /* 0x000000080c00b985 */ /* 0x0001e2000c101b36 */
[----:B------:R-:W-:-:S02]  /*25fc0*/  ISETP.GE.AND P3, PT, R229, UR4, PT ;  /* 0x00000004e5007c0c */ /* 0x000fc4000bf66270 */
[----:B------:R-:W-:Y:S01]  /*25fd0*/  SHF.R.S32.HI R0, RZ, 0x1f, R230 ;  /* 0x0000001fff007819 */ /* 0x000fe200000114e6 */
[----:B------:R-:W-:Y:S01]  /*25fe0*/  @!P2 ST.E.64 desc[UR54][R20.64], R68 ;  /* 0x000000441400a985 */ /* 0x000fe2000c101b36 */
[----:B------:R-:W-:Y:S02]  /*25ff0*/  ISETP.GE.AND P2, PT, R228, UR4, PT ;  /* 0x00000004e4007c0c */ /* 0x000fe4000bf46270 */
[----:B------:R-:W-:Y:S02]  /*26000*/  @!P0 LEA.HI.X R27, R230, R3, R0, 0x2, P4 ;  /* 0x00000003e61b8211 */ /* 0x000fe400020f1400 */
[----:B------:R-:W-:Y:S02]  /*26010*/  ISETP.GE.AND P4, PT, R227, UR4, PT ;  /* 0x00000004e3007c0c */ /* 0x000fe4000bf86270 */
[----:B------:R-:W-:Y:S02]  /*26020*/  ISETP.GE.AND P5, PT, R226, UR4, PT ;  /* 0x00000004e2007c0c */ /* 0x000fe4000bfa6270 */
[----:B------:R-:W-:Y:S01]  /*26030*/  SHF.R.S32.HI R0, RZ, 0x1f, R228 ;  /* 0x0000001fff007819 */ /* 0x000fe200000114e4 */
[----:B0-----:R-:W-:-:S02]  /*26040*/  @!P1 IMAD.MOV.U32 R8, RZ, RZ, R74 ;  /* 0x000000ffff089224 */ /* 0x001fc400078e004a */
[----:B------:R-:W-:Y:S01]  /*26050*/  @!P1 IMAD.MOV.U32 R9, RZ, RZ, R72 ;  /* 0x000000ffff099224 */ /* 0x000fe200078e0048 */
[----:B------:R-:W-:Y:S01]  /*26060*/  @!P0 MOV R72, R75 ;  /* 0x0000004b00488202 */ /* 0x000fe20000000f00 */
[----:B------:R-:W-:Y:S02]  /*26070*/  @!P3 IMAD.MOV.U32 R77, RZ, RZ, R76 ;  /* 0x000000ffff4db224 */ /* 0x000fe400078e004c */
[----:B------:R-:W-:Y:S01]  /*26080*/  @!P3 IMAD.MOV.U32 R76, RZ, RZ, R90 ;  /* 0x000000ffff4cb224 */ /* 0x000fe200078e005a */
[----:B------:R0:W-:Y:S01]  /*26090*/  @!P1 ST.E.64 desc[UR54][R24.64], R8 ;  /* 0x0000000818009985 */ /* 0x0001e2000c101b36 */
[----:B------:R-:W-:Y:S01]  /*260a0*/  @!P3 LEA R10, P1, R229, R14, 0x2 ;  /* 0x0000000ee50ab211 */ /* 0x000fe200078210ff */
[----:B------:R-:W-:Y:S02]  /*260b0*/  @!P2 IMAD.MOV.U32 R86, RZ, RZ, R91 ;  /* 0x000000ffff56a224 */ /* 0x000fe400078e005b */
[----:B------:R1:W-:Y:S01]  /*260c0*/  @!P0 ST.E.64 desc[UR54][R26.64], R72 ;  /* 0x000000481a008985 */ /* 0x0003e2000c101b36 */
[----:B------:R-:W-:-:S02]  /*260d0*/  ISETP.GE.AND P0, PT, R225, UR4, PT ;  /* 0x00000004e1007c0c */ /* 0x000fc4000bf06270 */
[-C--:B------:R-:W-:Y:S02]  /*260e0*/  @!P3 LEA.HI.X R11, R229, R3.reuse, R4, 0x2, P1 ;  /* 0x00000003e50bb211 */ /* 0x080fe400008f1404 */
[CC--:B------:R-:W-:Y:S02]  /*260f0*/  @!P2 LEA R12, P1, R228.reuse, R14.reuse, 0x2 ;  /* 0x0000000ee40ca211 */ /* 0x0c0fe400078210ff */
[----:B------:R-:W-:Y:S01]  /*26100*/  SHF.R.S32.HI R4, RZ, 0x1f, R226 ;  /* 0x0000001fff047819 */ /* 0x000fe200000114e2 */
[----:B------:R2:W-:Y:S01]  /*26110*/  @!P3 ST.E.64 desc[UR54][R10.64], R76 ;  /* 0x0000004c0a00b985 */ /* 0x0005e2000c101b36 */
[----:B------:R-:W-:Y:S01]  /*26120*/  @!P2 LEA.HI.X R13, R228, R3, R0, 0x2, P1 ;  /* 0x00000003e40da211 */ /* 0x000fe200008f1400 */
[----:B0-----:R-:W-:Y:S01]  /*26130*/  @!P4 IMAD.MOV.U32 R8, RZ, RZ, R94 ;  /* 0x000000ffff08c224 */ /* 0x001fe200078e005e */
[-C--:B------:R-:W-:Y:S01]  /*26140*/  @!P4 LEA R20, P1, R227, R14.reuse, 0x2 ;  /* 0x0000000ee314c211 */ /* 0x080fe200078210ff */
[----:B------:R-:W-:Y:S01]  /*26150*/  @!P4 IMAD.MOV.U32 R9, RZ, RZ, R92 ;  /* 0x000000ffff09c224 */ /* 0x000fe200078e005c */
[----:B------:R-:W-:Y:S01]  /*26160*/  SHF.R.S32.HI R0, RZ, 0x1f, R225 ;  /* 0x0000001fff007819 */ /* 0x000fe200000114e1 */
[----:B------:R2:W-:Y:S01]  /*26170*/  @!P2 ST.E.64 desc[UR54][R12.64], R86 ;  /* 0x000000560c00a985 */ /* 0x0005e2000c101b36 */
[-C--:B------:R-:W-:Y:S01]  /*26180*/  @!P5 LEA R24, P2, R226, R14.reuse, 0x2 ;  /* 0x0000000ee218d211 */ /* 0x080fe200078410ff */
[----:B------:R-:W-:Y:S01]  /*26190*/  @!P5 IMAD.MOV.U32 R92, RZ, RZ, R95 ;  /* 0x000000ffff5cd224 */ /* 0x000fe200078e005f */
[----:B-1----:R-:W-:-:S02]  /*261a0*/  @!P0 LEA R26, P3, R225, R14, 0x2 ;  /* 0x0000000ee11a8211 */ /* 0x002fc400078610ff */
        /* <DEDUP_REMOVED lines=13> */
.L_x_2478:
[----:B------:R-:W-:Y:S01]  /*26280*/  ULDC.64 UR6, c[0x0][0xc08] ;  /* 0x0003020000067ab9 */ /* 0x000fe20000000a00 */
[----:B------:R-:W-:Y:S01]  /*26290*/  ULDC.64 UR4, c[0x0][0xc00] ;  /* 0x0003000000047ab9 */ /* 0x000fe20000000a00 */
[----:B------:R-:W-:Y:S01]  /*262a0*/  ISETP.NE.U32.AND P1, PT, RZ, UR6, PT ;  /* 0x00000006ff007c0c */ /* 0x000fe2000bf25070 */
[----:B------:R-:W-:Y:S01]  /*262b0*/  IMAD.MOV.U32 R25, RZ, RZ, RZ ;  /* 0x000000ffff197224 */ /* 0x000fe200078e00ff */
[----:B------:R-:W-:Y:S02]  /*262c0*/  ISETP.NE.U32.AND P0, PT, RZ, UR4, PT ;  /* 0x00000004ff007c0c */ /* 0x000fe4000bf05070 */
[----:B------:R-:W-:Y:S02]  /*262d0*/  ISETP.NE.AND.EX P1, PT, RZ, UR7, PT, P1 ;  /* 0x00000007ff007c0c */ /* 0x000fe4000bf25310 */
[----:B------:R-:W-:Y:S02]  /*262e0*/  IADD3 R2, P2, R218, UR4, RZ ;  /* 0x00000004da027c10 */ /* 0x000fe4000ff5e0ff */
[----:B------:R-:W-:-:S02]  /*262f0*/  ISETP.NE.AND.EX P0, PT, RZ, UR5, PT, P0 ;  /* 0x00000005ff007c0c */ /* 0x000fc4000bf05300 */
[----:B------:R-:W-:Y:S01]  /*26300*/  IADD3.X R3, R219, UR5, RZ, P2, !PT ;  /* 0x00000005db037c10 */ /* 0x000fe200097fe4ff */
[----:B------:R-:W-:Y:S02]  /*26310*/  ULDC UR4, c[0x0][0xa88] ;  /* 0x0002a20000047ab9 */ /* 0x000fe40000000800 */
[----:B--2---:R-:W-:-:S04]  /*26320*/  MOV R4, UR4 ;  /* 0x0000000400047c02 */ /* 0x004fc80008000f00 */
[----:B------:R-:W-:-:S04]  /*26330*/  @P1 IADD3 R218, P2, R218, UR6, RZ ;  /* 0x00000006dada1c10 */ /* 0x000fc8000ff5e0ff */
[----:B------:R-:W-:Y:S01]  /*26340*/  @P1 IADD3.X R219, R219, UR7, RZ, P2, !PT ;  /* 0x00000007dbdb1c10 */ /* 0x000fe200097fe4ff */
[----:B------:R2:W5:Y:S04]  /*26350*/  @P0 LDG.E R25, desc[UR54][R2.64] ;  /* 0x0000003602190981 */ /* 0x000568000c1e1900 */
[----:B------:R2:W5:Y:S01]  /*26360*/  @P1 LDG.E R4, desc[UR54][R218.64] ;  /* 0x00000036da041981 */ /* 0x000562000c1e1900 */
[----:B------:R-:W3:Y:S01]  /*26370*/  S2R R28, SR_TID.X ;  /* 0x00000000001c7919 */ /* 0x000ee20000002100 */
[----:B-1----:R-:W-:Y:S01]  /*26380*/  ISETP.GT.AND P2, PT, R217, 0x1, PT ;  /* 0x00000001d900780c */ /* 0x002fe20003f44270 */
[----:B---3--:R-:W-:-:S05]  /*26390*/  VIADD R0, R28, 0xffffff80 ;  /* 0xffffff801c007836 */ /* 0x008fca0000000000 */
[----:B------:R-:W-:Y:S01]  /*263a0*/  ISETP.GT.AND P3, PT, R0, 0x7f, PT ;  /* 0x0000007f0000780c */ /* 0x000fe20003f64270 */
[----:B--2---:R-:W-:-:S12]  /*263b0*/  @P1 BRA `(.L_x_2497) ;  /* 0x0000000000101947 */ /* 0x004fd80003800000 */
[----:B------:R-:W-:Y:S05]  /*263c0*/  @!P0 BRA `(.L_x_2497) ;  /* 0x00000000000c8947 */ /* 0x000fea0003800000 */
[----:B------:R-:W2:Y:S04]  /*263d0*/  LDG.E R9, desc[UR54][R2.64] ;  /* 0x0000003602097981 */ /* 0x000ea8000c1e1900 */
[----:B-----5:R-:W2:Y:S02]  /*263e0*/  LDG.E R4, desc[UR54][R2.64+0x4] ;  /* 0x0000043602047981 */ /* 0x020ea4000c1e1900 */
[----:B--2---:R-:W-:-:S07]  /*263f0*/  IMAD.IADD R4, R4, 0x1, -R9 ;  /* 0x0000000104047824 */ /* 0x004fce00078e0a09 */
.L_x_2497:
[----:B------:R-:W-:Y:S01]  /*26400*/  BSSY B1, `(.L_x_2498) ;  /* 0x0000035000017945 */ /* 0x000fe20003800000 */
[----:B------:R-:W-:Y:S02]  /*26410*/  SEL R29, R212, RZ, !P0 ;  /* 0x000000ffd41d7207 */ /* 0x000fe40004000000 */
[----:B------:R-:W-:Y:S02]  /*26420*/  SEL R220, R220, RZ, !P0 ;  /* 0x000000ffdcdc7207 */ /* 0x000fe40004000000 */
[----:B-----5:R-:W-:Y:S01]  /*26430*/  SHF.R.S32.HI R24, RZ, 0x1f, R25 ;  /* 0x0000001fff187819 */ /* 0x020fe20000011419 */
[----:B------:R-:W-:Y:S06]  /*26440*/  @P3 BRA `(.L_x_2499) ;  /* 0x0000000000c03947 */ /* 0x000fec0003800000 */
[----:B------:R-:W1:Y:S01]  /*26450*/  LDC R33, c[0x0][0xbe8] ;  /* 0x0002fa00ff217b82 */ /* 0x000e620000000800 */
[----:B------:R-:W-:Y:S01]  /*26460*/  IADD3 R31, R204, -0x80, R28 ;  /* 0xffffff80cc1f7810 */ /* 0x000fe20007ffe01c */
[----:B-1----:R-:W-:-:S05]  /*26470*/  IMAD R0, R4, R33, RZ ;  /* 0x0000002104007224 */ /* 0x002fca00078e02ff */
[----:B------:R-:W-:-:S13]  /*26480*/  ISETP.GE.AND P0, PT, R31, R0, PT ;  /* 0x000000001f00720c */ /* 0x000fda0003f06270 */
[----:B------:R-:W-:Y:S05]  /*26490*/  @P0 BRA `(.L_x_2499) ;  /* 0x0000000000ac0947 */ /* 0x000fea0003800000 */
[----:B------:R-:W-:Y:S01]  /*264a0*/  IMAD.MOV.U32 R0, RZ, RZ, 0x9b8 ;  /* 0x000009b8ff007424 */ /* 0x000fe200078e00ff */
[----:B------:R-:W-:Y:S01]  /*264b0*/  ISETP.GT.AND P3, PT, R217, 0x1, PT ;  /* 0x00000001d900780c */ /* 0x000fe20003f64270 */
[----:B------:R-:W1:Y:S01]  /*264c0*/  LDC.64 R2, c[0x0][0xba8] ;  /* 0x0002ea00ff027b82 */ /* 0x000e620000000a00 */
[----:B------:R-:W-:Y:S01]  /*264d0*/  ISETP.NE.AND P0, PT, R33, 0x1, PT ;  /* 0x000000012100780c */ /* 0x000fe20003f05270 */
[----:B------:R-:W-:Y:S01]  /*264e0*/  IMAD.MOV.U32 R27, RZ, RZ, R31 ;  /* 0x000000ffff1b7224 */ /* 0x000fe200078e001f */
[----:B------:R-:W-:-:S05]  /*264f0*/  SEL R26, R0, 0x978, P3 ;  /* 0x00000978001a7807 */ /* 0x000fca0001800000 */
[----:B------:R-:W2:Y:S08]  /*26500*/  LDC.64 R12, c[0x0][R26+0x220] ;  /* 0x000088001a0c7b82 */ /* 0x000eb00000000a00 */
[----:B------:R-:W3:Y:S08]  /*26510*/  LDC.64 R8, c[0x0][R26+0x218] ;  /* 0x000086001a087b82 */ /* 0x000ef00000000a00 */
[----:B------:R-:W4:Y:S08]  /*26520*/  LDC.64 R14, c[0x0][R26+0x228] ;  /* 0x00008a001a0e7b82 */ /* 0x000f300000000a00 */
[----:B------:R-:W5:Y:S08]  /*26530*/  LDC.64 R10, c[0x0][R26+0x210] ;  /* 0x000084001a0a7b82 */ /* 0x000f700000000a00 */
[----:B------:R-:W0:Y:S08]  /*26540*/  @P0 LDC R0, c[0x0][0xbec] ;  /* 0x0002fb00ff000b82 */ /* 0x000e300000000800 */
[----:B------:R-:W4:Y:S01]  /*26550*/  @P0 LDC R37, c[0x0][0xbf0] ;  /* 0x0002fc00ff250b82 */ /* 0x000f220000000800 */
[----:B--2---:R-:W-:-:S07]  /*26560*/  IMAD R13, R13, R29, RZ ;  /* 0x0000001d0d0d7224 */ /* 0x004fce00078e02ff */
[----:B-1----:R-:W1:Y:S01]  /*26570*/  @!P3 LDC R2, c[0x0][0xb50] ;  /* 0x0002d400ff02bb82 */ /* 0x002e620000000800 */
[----:B------:R-:W-:Y:S02]  /*26580*/  IMAD R13, R12, R220, R13 ;  /* 0x000000dc0c0d7224 */ /* 0x000fe400078e020d */
[----:B0-----:R-:W-:-:S05]  /*26590*/  @P0 IMAD.HI.U32 R0, R31, R0, RZ ;  /* 0x000000001f000227 */ /* 0x001fca00078e00ff */
[----:B------:R-:W0:Y:S01]  /*265a0*/  @!P3 LDC R3, c[0x0][0xb54] ;  /* 0x0002d500ff03bb82 */ /* 0x000e220000000800 */
[-C--:B---3--:R-:W-:Y:S02]  /*265b0*/  IMAD R35, R9, R209.reuse, RZ ;  /* 0x000000d109237224 */ /* 0x088fe400078e02ff */
[----:B------:R-:W-:Y:S01]  /*265c0*/  IMAD.WIDE.U32 R20, R8, R209, RZ ;  /* 0x000000d108147225 */ /* 0x000fe200078e00ff */
[----:B----4-:R-:W-:-:S03]  /*265d0*/  @P0 SHF.R.U32.HI R27, RZ, R37, R0 ;  /* 0x00000025ff1b0219 */ /* 0x010fc60000011600 */
[----:B------:R-:W-:Y:S01]  /*265e0*/  IMAD.WIDE.U32 R8, R12, R29, RZ ;  /* 0x0000001d0c087225 */ /* 0x000fe200078e00ff */
[----:B------:R-:W-:-:S03]  /*265f0*/  SEL R37, R222, RZ, P3 ;  /* 0x000000ffde257207 */ /* 0x000fc60001800000 */
[----:B------:R-:W-:Y:S01]  /*26600*/  IMAD.IADD R21, R35, 0x1, R21 ;  /* 0x0000000123157824 */ /* 0x000fe200078e0215 */
[----:B------:R-:W-:Y:S01]  /*26610*/  IADD3 R20, P0, P1, R8, R20, R25 ;  /* 0x0000001408147210 */ /* 0x000fe2000791e019 */
[----:B------:R-:W-:Y:S02]  /*26620*/  IMAD.MOV R0, RZ, RZ, -R27 ;  /* 0x000000ffff007224 */ /* 0x000fe400078e0a1b */
[----:B------:R-:W-:Y:S02]  /*26630*/  IMAD.IADD R12, R9, 0x1, R13 ;  /* 0x00000001090c7824 */ /* 0x000fe400078e020d */
[----:B------:R-:W-:-:S04]  /*26640*/  IMAD.WIDE.U32 R8, R14, R37, RZ ;  /* 0x000000250e087225 */ /* 0x000fc800078e00ff */
[----:B------:R-:W-:Y:S02]  /*26650*/  IMAD R15, R15, R37, RZ ;  /* 0x000000250f0f7224 */ /* 0x000fe400078e02ff */
[----:B------:R-:W-:Y:S01]  /*26660*/  IMAD R13, R33, R0, R31 ;  /* 0x00000000210d7224 */ /* 0x000fe200078e021f */
[----:B------:R-:W-:Y:S02]  /*26670*/  IADD3.X R0, R12, R21, R24, P0, P1 ;  /* 0x000000150c007210 */ /* 0x000fe400007e2418 */
[----:B------:R-:W-:Y:S02]  /*26680*/  IADD3 R8, P0, P1, R27, R20, R8 ;  /* 0x000000141b087210 */ /* 0x000fe4000791e008 */
[----:B------:R-:W-:Y:S02]  /*26690*/  IADD3 R9, R15, R9, RZ ;  /* 0x000000090f097210 */ /* 0x000fe40007ffe0ff */
[----:B------:R-:W-:Y:S02]  /*266a0*/  SHF.R.S32.HI R27, RZ, 0x1f, R27 ;  /* 0x0000001fff1b7819 */ /* 0x000fe4000001141b */
[----:B------:R-:W-:-:S02]  /*266b0*/  SHF.R.S32.HI R15, RZ, 0x1f, R13 ;  /* 0x0000001fff0f7819 */ /* 0x000fc4000001140d */
[----:B------:R-:W-:Y:S01]  /*266c0*/  IADD3.X R9, R27, R0, R9, P0, P1 ;  /* 0x000000001b097210 */ /* 0x000fe200007e2409 */
[----:B-----5:R-:W-:-:S04]  /*266d0*/  IMAD R0, R11, R13, RZ ;  /* 0x0000000d0b007224 */ /* 0x020fc800078e02ff */
[C---:B------:R-:W-:Y:S02]  /*266e0*/  IMAD R15, R10.reuse, R15, R0 ;  /* 0x0000000f0a0f7224 */ /* 0x040fe400078e0200 */
[----:B------:R-:W-:-:S04]  /*266f0*/  IMAD.WIDE.U32 R8, R10, R13, R8 ;  /* 0x0000000d0a087225 */ /* 0x000fc800078e0008 */
[----:B------:R-:W-:Y:S01]  /*26700*/  IMAD.IADD R0, R9, 0x1, R15 ;  /* 0x0000000109007824 */ /* 0x000fe200078e020f */
[----:B-1----:R-:W-:Y:S01]  /*26710*/  LEA R2, P0, R8, R2, 0x2 ;  /* 0x0000000208027211 */ /* 0x002fe200078010ff */
[----:B------:R-:W-:-:S03]  /*26720*/  IMAD.MOV.U32 R9, RZ, RZ, -0x800000 ;  /* 0xff800000ff097424 */ /* 0x000fc600078e00ff */
[----:B0-----:R-:W-:-:S05]  /*26730*/  LEA.HI.X R3, R8, R3, R0, 0x2, P0 ;  /* 0x0000000308037211 */ /* 0x001fca00000f1400 */
[----:B------:R1:W-:Y:S04]  /*26740*/  STG.E desc[UR54][R2.64], R9 ;  /* 0x0000000902007986 */ /* 0x0003e8000c101936 */
.L_x_2499:
[----:B------:R-:W-:Y:S05]  /*26750*/  BSYNC B1 ;  /* 0x0000000000017941 */ /* 0x000fea0003800000 */
.L_x_2498:
[----:B------:R-:W-:Y:S05]  /*26760*/  @P2 BRA `(.L_x_2492) ;  /* 0x0000000400ec2947 */ /* 0x000fea0003800000 */
[----:B------:R-:W2:Y:S01]  /*26770*/  LDC R21, c[0x0][0xbe8] ;  /* 0x0002fa00ff157b82 */ /* 0x000ea20000000800 */
[C---:B------:R-:W-:Y:S01]  /*26780*/  VIADD R10, R28.reuse, 0xffffff80 ;  /* 0xffffff801c0a7836 */ /* 0x040fe20000000000 */
[----:B------:R-:W-:Y:S01]  /*26790*/  ULDC.64 UR4, c[0x0][0xaa0] ;  /* 0x0002a80000047ab9 */ /* 0x000fe20000000a00 */
[----:B------:R-:W-:Y:S01]  /*267a0*/  VIADD R20, R28, 0xffffff80 ;  /* 0xffffff801c147836 */ /* 0x000fe20000000000 */
[----:B------:R-:W-:Y:S01]  /*267b0*/  ULDC.64 UR6, c[0x0][0xaf0] ;  /* 0x0002bc0000067ab9 */ /* 0x000fe20000000a00 */
[----:B------:R-:W-:Y:S01]  /*267c0*/  IMAD R0, R24, UR4, RZ ;  /* 0x0000000418007c24 */ /* 0x000fe2000f8e02ff */
[----:B------:R-:W-:Y:S01]  /*267d0*/  SHF.R.S32.HI R10, RZ, 0x1f, R10 ;  /* 0x0000001fff0a7819 */ /* 0x000fe2000001140a */
[----:B-1----:R-:W-:-:S03]  /*267e0*/  IMAD.WIDE.U32 R2, R25, UR4, RZ ;  /* 0x0000000419027c25 */ /* 0x002fc6000f8e00ff */
[----:B------:R-:W-:Y:S01]  /*267f0*/  LEA.HI R10, R10, R20, RZ, 0x3 ;  /* 0x000000140a0a7211 */ /* 0x000fe200078f18ff */
[----:B------:R-:W-:Y:S01]  /*26800*/  IMAD R9, R25, UR5, R0 ;  /* 0x0000000519097c24 */ /* 0x000fe2000f8e0200 */
[----:B------:R-:W-:Y:S02]  /*26810*/  ULDC.64 UR4, c[0x0][0xae8] ;  /* 0x0002ba0000047ab9 */ /* 0x000fe40000000a00 */
[----:B------:R-:W-:Y:S01]  /*26820*/  SHF.R.S32.HI R10, RZ, 0x3, R10 ;  /* 0x00000003ff0a7819 */ /* 0x000fe2000001140a */
[----:B------:R-:W-:-:S04]  /*26830*/  IMAD.IADD R3, R3, 0x1, R9 ;  /* 0x0000000103037824 */ /* 0x000fc800078e0209 */
[----:B------:R-:W-:Y:S02]  /*26840*/  IMAD R11, R216, 0x20, R10 ;  /* 0x00000020d80b7824 */ /* 0x000fe400078e020a */
[----:B------:R-:W-:Y:S01]  /*26850*/  IMAD.WIDE.U32 R2, R209, UR4, R2 ;  /* 0x00000004d1027c25 */ /* 0x000fe2000f8e0002 */
[----:B--2---:R-:W-:-:S03]  /*26860*/  ISETP.NE.AND P0, PT, R21, 0x1, PT ;  /* 0x000000011500780c */ /* 0x004fc60003f05270 */
[----:B------:R-:W-:Y:S02]  /*26870*/  IMAD.IADD R13, R204, 0x1, R11 ;  /* 0x00000001cc0d7824 */ /* 0x000fe400078e020b */
[----:B------:R-:W-:Y:S01]  /*26880*/  IMAD R3, R209, UR5, R3 ;  /* 0x00000005d1037c24 */ /* 0x000fe2000f8e0203 */
[----:B------:R-:W-:Y:S02]  /*26890*/  ULDC.64 UR4, c[0x0][0xae0] ;  /* 0x0002b80000047ab9 */ /* 0x000fe40000000a00 */
[----:B------:R-:W-:Y:S01]  /*268a0*/  MOV R9, R13 ;  /* 0x0000000d00097202 */ /* 0x000fe20000000f00 */
[----:B------:R-:W-:-:S04]  /*268b0*/  IMAD.WIDE.U32 R2, R29, UR6, R2 ;  /* 0x000000061d027c25 */ /* 0x000fc8000f8e0002 */
[----:B------:R-:W1:Y:S08]  /*268c0*/  @P0 LDC R8, c[0x0][0xbec] ;  /* 0x0002fb00ff080b82 */ /* 0x000e700000000800 */
[----:B------:R-:W2:Y:S01]  /*268d0*/  @P0 LDC R15, c[0x0][0xbf0] ;  /* 0x0002fc00ff0f0b82 */ /* 0x000ea20000000800 */
[----:B-1----:R-:W-:-:S04]  /*268e0*/  @P0 IMAD.HI.U32 R0, R13, R8, RZ ;  /* 0x000000080d000227 */ /* 0x002fc800078e00ff */
[----:B------:R-:W-:Y:S01]  /*268f0*/  IMAD R8, R220, UR6, RZ ;  /* 0x00000006dc087c24 */ /* 0x000fe2000f8e02ff */
[----:B--2---:R-:W-:-:S03]  /*26900*/  @P0 SHF.R.U32.HI R9, RZ, R15, R0 ;  /* 0x0000000fff090219 */ /* 0x004fc60000011600 */
        /* <DEDUP_REMOVED lines=20> */
[----:B------:R1:W2:Y:S04]  /*26a50*/  SHFL.IDX PT, R0, R3, RZ, 0x181f ;  /* 0x00181fff03007589 */ /* 0x0002a800000e0000 */
[----:B------:R1:W3:Y:S02]  /*26a60*/  SHFL.IDX PT, R14, R2, RZ, 0x181f ;  /* 0x00181fff020e7589 */ /* 0x0002e400000e0000 */
.L_x_2759:
        /* <DEDUP_REMOVED lines=10> */
[-C--:B---3--:R-:W-:Y:S02]  /*26b10*/  @!P2 LEA R8, P0, R207, R14.reuse, 0x1 ;  /* 0x0000000ecf08a211 */ /* 0x088fe400078008ff */
[----:B------:R-:W-:Y:S02]  /*26b20*/  @!P3 LEA R14, P1, R215, R14, 0x1 ;  /* 0x0000000ed70eb211 */ /* 0x000fe400078208ff */
[-C--:B--2---:R-:W-:Y:S02]  /*26b30*/  @!P2 LEA.HI.X R9, R207, R0.reuse, R11, 0x1, P0 ;  /* 0x00000000cf09a211 */ /* 0x084fe400000f0c0b */
[----:B------:R-:W-:-:S03]  /*26b40*/  @!P3 LEA.HI.X R15, R215, R0, R10, 0x1, P1 ;  /* 0x00000000d70fb211 */ /* 0x000fc600008f0c0a */
[----:B------:R4:W-:Y:S04]  /*26b50*/  @!P2 ST.E.128 desc[UR54][R8.64], RZ ;  /* 0x000000ff0800a985 */ /* 0x0009e8000c101d36 */
[----:B------:R4:W-:Y:S02]  /*26b60*/  @!P3 ST.E.128 desc[UR54][R14.64], RZ ;  /* 0x000000ff0e00b985 */ /* 0x0009e4000c101d36 */
.L_x_2502:
[----:B------:R-:W-:Y:S05]  /*26b70*/  BSYNC B1 ;  /* 0x0000000000017941 */ /* 0x000fea0003800000 */
.L_x_2501:
[----:B------:R-:W-:-:S03]  /*26b80*/  UMOV UR4, 0xffffffff ;  /* 0xffffffff00047882 */ /* 0x000fc60000000000 */
[----:B------:R-:W-:Y:S05]  /*26b90*/  BRA.DIV UR4, `(.L_x_2503) ;  /* 0x000000aa04fc7947 */ /* 0x000fea000b800000 */
[----:B--2---:R2:W0:Y:S04]  /*26ba0*/  SHFL.IDX PT, R0, R3, 0x1, 0x181f ;  /* 0x00381f0003007f89 */ /* 0x00442800000e0000 */
[----:B---34-:R2:W3:Y:S02]  /*26bb0*/  SHFL.IDX PT, R14, R2, 0x1, 0x181f ;  /* 0x00381f00020e7f89 */ /* 0x0184e400000e0000 */
.L_x_2763:
        /* <DEDUP_REMOVED lines=11> */
[-C--:B0-----:R-:W-:Y:S02]  /*26c70*/  @!P2 LEA.HI.X R9, R207, R0.reuse, R11, 0x1, P0 ;  /* 0x00000000cf09a211 */ /* 0x081fe400000f0c0b */
[----:B------:R-:W-:-:S03]  /*26c80*/  @!P3 LEA.HI.X R15, R215, R0, R10, 0x1, P1 ;  /* 0x00000000d70fb211 */ /* 0x000fc600008f0c0a */
[----:B------:R4:W-:Y:S04]  /*26c90*/  @!P2 ST.E.128 desc[UR54][R8.64], RZ ;  /* 0x000000ff0800a985 */ /* 0x0009e8000c101d36 */
[----:B------:R4:W-:Y:S02]  /*26ca0*/  @!P3 ST.E.128 desc[UR54][R14.64], RZ ;  /* 0x000000ff0e00b985 */ /* 0x0009e4000c101d36 */
.L_x_2505:
[----:B------:R-:W-:Y:S05]  /*26cb0*/  BSYNC B1 ;  /* 0x0000000000017941 */ /* 0x000fea0003800000 */
.L_x_2504:
[----:B------:R-:W-:-:S03]  /*26cc0*/  UMOV UR4, 0xffffffff ;  /* 0xffffffff00047882 */ /* 0x000fc60000000000 */
[----:B------:R-:W-:Y:S05]  /*26cd0*/  BRA.DIV UR4, `(.L_x_2506) ;  /* 0x000000aa04f47947 */ /* 0x000fea000b800000 */
[----:B0-----:R0:W0:Y:S04]  /*26ce0*/  SHFL.IDX PT, R0, R3, 0x2, 0x181f ;  /* 0x00581f0003007f89 */ /* 0x00102800000e0000 */
[----:B---34-:R3:W4:Y:S02]  /*26cf0*/  SHFL.IDX PT, R14, R2, 0x2, 0x181f ;  /* 0x00581f00020e7f89 */ /* 0x01872400000e0000 */
.L_x_2767:
        /* <DEDUP_REMOVED lines=15> */
.L_x_2508:
[----:B------:R-:W-:Y:S05]  /*26df0*/  BSYNC B1 ;  /* 0x0000000000017941 */ /* 0x000fea0003800000 */
.L_x_2507:
[----:B------:R-:W-:-:S03]  /*26e00*/  UMOV UR4, 0xffffffff ;  /* 0xffffffff00047882 */ /* 0x000fc60000000000 */
[----:B------:R-:W-:Y:S05]  /*26e10*/  BRA.DIV UR4, `(.L_x_2509) ;  /* 0x000000aa04ec7947 */ /* 0x000fea000b800000 */
[----:B0-----:R0:W0:Y:S04]  /*26e20*/  SHFL.IDX PT, R0, R3, 0x3, 0x181f ;  /* 0x00781f0003007f89 */ /* 0x00102800000e0000 */
[----:B----4-:R4:W0:Y:S02]  /*26e30*/  SHFL.IDX PT, R14, R2, 0x3, 0x181f ;  /* 0x00781f00020e7f89 */ /* 0x01082400000e0000 */
.L_x_2771:
[----:B-1234-:R-:W-:-:S04]  /*26e40*/  IADD3 R2, R204, 0x60, RZ ;  /* 0x00000060cc027810 */ /* 0x01efc80007ffe0ff */
        /* <DEDUP_REMOVED lines=13> */
.L_x_2492:
[----:B------:R-:W-:Y:S05]  /*26f20*/  BSYNC B0 ;  /* 0x0000000000007941 */ /* 0x000fea0003800000 */
.L_x_2477:
[----:B------:R-:W-:Y:S02]  /*26f30*/  ULDC UR4, c[0x0][0xc3c] ;  /* 0x00030f0000047ab9 */ /* 0x000fe40000000800 */
[----:B------:R-:W-:-:S13]  /*26f40*/  ISETP.GE.AND P0, PT, R7, UR4, PT ;  /* 0x0000000407007c0c */ /* 0x000fda000bf06270 */
[----:B------:R-:W-:Y:S05]  /*26f50*/  @!P0 BRA `(.L_x_2510) ;  /* 0xfffffda400d48947 */ /* 0x000fea000383ffff */
[----:B------:R-:W-:Y:S05]  /*26f60*/  BRA `(.L_x_2294) ;  /* 0x0000007800c87947 */ /* 0x000fea0003800000 */
.L_x_2292:
        /* <DEDUP_REMOVED lines=20> */
.L_x_2511:
[----:B------:R-:W1:Y:S01]  /*270b0*/  S2R R0, SR_TID.X ;  /* 0x0000000000007919 */ /* 0x000e620000002100 */
[----:B------:R-:W-:Y:S01]  /*270c0*/  ULDC UR4, c[0x0][0xc3c] ;  /* 0x00030f0000047ab9 */ /* 0x000fe20000000800 */
        /* <DEDUP_REMOVED lines=9> */
[----:B-1----:R-:W-:-:S04]  /*27160*/  @!P1 IMAD.WIDE.U32 R2, R0, 0x4, R4 ;  /* 0x0000000400029825 */ /* 0x002fc800078e0004 */
        /* <DEDUP_REMOVED lines=25> */
[----:B0-----:R-:W-:-:S05]  /*27300*/  IMAD R7, R7, UR5, RZ ;  /* 0x0000000507077c24 */ /* 0x001fca000f8e02ff */
[----:B--2---:R-:W-:Y:S02]  /*27310*/  ISETP.GT.AND P6, PT, R7, UR6, PT ;  /* 0x0000000607007c0c */ /* 0x004fe4000bfc4270 */
[----:B------:R-:W-:-:S11]  /*27320*/  MOV R4, R7 ;  /* 0x0000000700047202 */ /* 0x000fd60000000f00 */
[----:B------:R-:W-:Y:S05]  /*27330*/  @P6 BRA `(.L_x_2513) ;  /* 0x0000000000a86947 */ /* 0x000fea0003800000 */
[----:B------:R-:W-:Y:S01]  /*27340*/  IMAD.MOV.U32 R7, RZ, RZ, R4 ;  /* 0x000000ffff077224 */ /* 0x000fe200078e0004 */
[----:B------:R-:W-:Y:S01]  /*27350*/  UMOV UR4, URZ ;  /* 0x0000003f00047c82 */ /* 0x000fe20008000000 */
[----:B------:R-:W-:-:S05]  /*27360*/  ULDC UR5, c[0x0][0xc38] ;  /* 0x00030e0000057ab9 */ /* 0x000fca0000000800 */
.L_x_2515:
        /* <DEDUP_REMOVED lines=39> */
.L_x_2513:
        /* <DEDUP_REMOVED lines=12> */
.L_x_2516:
[----:B----4-:R-:W-:Y:S01]  /*276a0*/  IMAD R2, R8, UR5, R9 ;  /* 0x0000000508027c24 */ /* 0x010fe2000f8e0209 */
[----:B------:R-:W-:Y:S02]  /*276b0*/  IADD3 R12, R10, UR4, RZ ;  /* 0x000000040a0c7c10 */ /* 0x000fe4000fffe0ff */
[----:B-1----:R-:W-:Y:S02]  /*276c0*/  ISETP.NE.AND P0, PT, R7, 0x1, PT ;  /* 0x000000010700780c */ /* 0x002fe40003f05270 */
[----:B------:R1:W-:Y:S01]  /*276d0*/  STL [R1], R2 ;  /* 0x0000000201007387 */ /* 0x0003e20000100800 */
[----:B0-----:R-:W-:-:S03]  /*276e0*/  IADD3 R5, -R2, UR6, RZ ;  /* 0x0000000602057c10 */ /* 0x001fc6000fffe1ff */
[----:B------:R1:W-:Y:S07]  /*276f0*/  STL [R1+0xc], R12 ;  /* 0x00000c0c01007387 */ /* 0x0003ee0000100800 */
        /* <DEDUP_REMOVED lines=17> */
[----:B------:R-:W-:Y:S01]  /*27810*/  IMAD R11, R9, R11, R2 ;  /* 0x0000000b090b7224 */ /* 0x000fe200078e0202 */
[----:B------:R-:W-:Y:S01]  /*27820*/  MOV R2, RZ ;  /* 0x000000ff00027202 */ /* 0x000fe20000000f00 */
[----:B------:R-:W-:-:S03]  /*27830*/  VIADD R3, R10, 0xffffffe ;  /* 0x0ffffffe0a037836 */ /* 0x000fc60000000000 */
        /* <DEDUP_REMOVED lines=26> */
[----:B------:R-:W-:-:S05]  /*279e0*/  @P0 VIADD R6, R6, 0x1 ;  /* 0x0000000106060836 */ /* 0x000fca0000000000 */
[----:B------:R-:W-:Y:S02]  /*279f0*/  @!P2 IADD3 R6, -R6, RZ, RZ ;  /* 0x000000ff0606a210 */ /* 0x000fe40007ffe1ff */
        /* <DEDUP_REMOVED lines=9> */
.L_x_2517:
        /* <DEDUP_REMOVED lines=15> */
[----:B------:R-:W-:Y:S01]  /*27b80*/  IMAD.HI.U32 R2, R2, R11, RZ ;  /* 0x0000000b02027227 */ /* 0x000fe200078e00ff */
[----:B------:R-:W-:-:S05]  /*27b90*/  IADD3 R3, RZ, -R3, RZ ;  /* 0x80000003ff037210 */ /* 0x000fca0007ffe0ff */
        /* <DEDUP_REMOVED lines=23> */
[----:B0-----:R-:W-:-:S05]  /*27d10*/  IADD3 R2, RZ, -R3, RZ ;  /* 0x80000003ff027210 */ /* 0x001fca0007ffe0ff */
        /* <DEDUP_REMOVED lines=20> */
.L_x_2518:
[----:B01----:R-:W-:-:S04]  /*27e60*/  LOP3.LUT R3, RZ, R2, RZ, 0x33, !PT ;  /* 0x00000002ff037212 */ /* 0x003fc800078e33ff */
[----:B------:R-:W-:-:S05]  /*27e70*/  IADD3 R2, R4, R3, RZ ;  /* 0x0000000304027210 */ /* 0x000fca0007ffe0ff */
[----:B------:R1:W-:Y:S01]  /*27e80*/  STL [R1+0x4], R2 ;  /* 0x0000040201007387 */ /* 0x0003e20000100800 */
[----:B------:R-:W-:Y:S05]  /*27e90*/  BRA `(.L_x_2519) ;  /* 0x0000000000107947 */ /* 0x000fea0003800000 */
.L_x_2514:
[----:B------:R-:W-:Y:S01]  /*27ea0*/  IMAD.U32 R2, RZ, RZ, UR6 ;  /* 0x00000006ff027e24 */ /* 0x000fe2000f8e00ff */
[----:B------:R0:W-:Y:S04]  /*27eb0*/  STL [R1+0x4], RZ ;  /* 0x000004ff01007387 */ /* 0x0001e80000100800 */
[----:B------:R0:W-:Y:S04]  /*27ec0*/  STL [R1+0x8], RZ ;  /* 0x000008ff01007387 */ /* 0x0001e80000100800 */
[----:B------:R0:W-:Y:S02]  /*27ed0*/  STL [R1], R2 ;  /* 0x0000000201007387 */ /* 0x0001e40000100800 */
.L_x_2519:
        /* <DEDUP_REMOVED lines=10> */
.L_x_2512:
[----:B--2---:R-:W2:Y:S01]  /*27f80*/  LDL R0, [R1+0xc] ;  /* 0x00000c0001007983 */ /* 0x004ea20000100800 */
[----:B------:R-:W-:Y:S01]  /*27f90*/  ULDC UR4, c[0x0][0xc3c] ;  /* 0x00030f0000047ab9 */ /* 0x000fe20000000800 */
[----:B------:R-:W-:Y:S01]  /*27fa0*/  IMAD.MOV.U32 R19, RZ, RZ, RZ ;  /* 0x000000ffff137224 */ /* 0x000fe200078e00ff */
[----:B--2---:R-:W-:Y:S01]  /*27fb0*/  ISETP.GE.AND P0, PT, R0, UR4, PT ;  /* 0x0000000400007c0c */ /* 0x004fe2000bf06270 */
[----:B------:R-:W-:-:S05]  /*27fc0*/  IMAD.MOV.U32 R0, RZ, RZ, 0x1 ;  /* 0x00000001ff007424 */ /* 0x000fca00078e00ff */
[----:B------:R2:W-:Y:S04]  /*27fd0*/  STL [R1+0x18], R0 ;  /* 0x0000180001007387 */ /* 0x0005e80000100800 */
[----:B------:R2:W-:Y:S03]  /*27fe0*/  STL [R1+0x60], RZ ;  /* 0x000060ff01007387 */ /* 0x0005e60000100800 */
        /* <DEDUP_REMOVED lines=13> */
[C---:B-1----:R-:W-:Y:S01]  /*280c0*/  IMAD.SHL.U32 R4, R10.reuse, 0x80, RZ ;  /* 0x000000800a047824 */ /* 0x042fe200078e00ff */
[----:B--2---:R-:W-:Y:S01]  /*280d0*/  SHF.R.U32.HI R0, RZ, 0x1, R10 ;  /* 0x00000001ff007819 */ /* 0x004fe2000001160a */
[C---:B0-----:R-:W-:Y:S01]  /*280e0*/  IMAD.SHL.U32 R2, R10.reuse, 0x10, RZ ;  /* 0x000000100a027824 */ /* 0x041fe200078e00ff */
[C---:B------:R-:W-:Y:S01]  /*280f0*/  LOP3.LUT P0, RZ, R10.reuse, 0x4, RZ, 0xc0, !PT ;  /* 0x000000040aff7812 */ /* 0x040fe2000780c0ff */
[----:B------:R-:W-:Y:S01]  /*28100*/  IMAD.SHL.U32 R3, R10, 0x2, RZ ;  /* 0x000000020a037824 */ /* 0x000fe200078e00ff */
[----:B------:R-:W-:Y:S01]  /*28110*/  LOP3.LUT R5, R4, 0x380, RZ, 0xc0, !PT ;  /* 0x0000038004057812 */ /* 0x000fe200078ec0ff */
[----:B------:R-:W-:-:S03]  /*28120*/  IMAD.SHL.U32 R9, R10, 0x4, RZ ;  /* 0x000000040a097824 */ /* 0x000fc600078e00ff */
        /* <DEDUP_REMOVED lines=9> */
[----:B------:R-:W-:-:S02]  /*281c0*/  LOP3.LUT R3, R0, R3, RZ, 0xfc, !PT ;  /* 0x0000000300037212 */ /* 0x000fc400078efcff */
[----:B------:R-:W-:-:S04]  /*281d0*/  SHF.L.U32 R0, R10, 0x5, RZ ;  /* 0x000000050a007819 */ /* 0x000fc800000006ff */
        /* <DEDUP_REMOVED lines=13> */
[----:B------:R-:W-:Y:S02]  /*282b0*/  IMAD.IADD R2, R18, 0x1, R3 ;  /* 0x0000000112027824 */ /* 0x000fe400078e0203 */
[----:B------:R-:W-:-:S03]  /*282c0*/  IMAD.MOV.U32 R3, RZ, RZ, 0x1 ;  /* 0x00000001ff037424 */ /* 0x000fc600078e00ff */
[----:B------:R0:W-:Y:S04]  /*282d0*/  STL [R1+0x3c], R2 ;  /* 0x00003c0201007387 */ /* 0x0001e80000100800 */
[----:B------:R-:W-:Y:S04]  /*282e0*/  STL [R1+0x60], RZ ;  /* 0x000060ff01007387 */ /* 0x000fe80000100800 */
[----:B------:R1:W-:Y:S01]  /*282f0*/  STL [R1+0x1c], R0 ;  /* 0x00001c0001007387 */ /* 0x0003e20000100800 */
[----:B0-----:R-:W-:-:S03]  /*28300*/  LOP3.LUT R2, R4, 0x40, RZ, 0xfc, !PT ;  /* 0x0000004004027812 */ /* 0x001fc600078efcff */
[----:B------:R0:W-:Y:S04]  /*28310*/  STL [R1+0x10], RZ ;  /* 0x000010ff01007387 */ /* 0x0001e80000100800 */
[----:B------:R0:W-:Y:S01]  /*28320*/  STL [R1+0x18], R3 ;  /* 0x0000180301007387 */ /* 0x0001e20000100800 */
[----:B-1----:R-:W-:-:S07]  /*28330*/  LOP3.LUT R0, R4, 0x80, RZ, 0xfc, !PT ;  /* 0x0000008004007812 */ /* 0x002fce00078efcff */
.L_x_2634:
[----:B--2---:R-:W2:Y:S01]  /*28340*/  LDL R0, [R1+0xc] ;  /* 0x00000c0001007983 */ /* 0x004ea20000100800 */
        /* <DEDUP_REMOVED lines=12> */
[----:B------:R0:W-:Y:S10]  /*28410*/  STL [R1+0x34], R0 ;  /* 0x0000340001007387 */ /* 0x0001f40000100800 */
[----:B------:R-:W-:-:S02]  /*28420*/  @P0 LEA R2, P1, R0, UR4, 0x2 ;  /* 0x0000000400020c11 */ /* 0x000fc4000f8210ff */
[C---:B------:R-:W-:Y:S01]  /*28430*/  SHF.L.U32 R15, R0.reuse, 0x2, RZ ;  /* 0x00000002000f7819 */ /* 0x040fe200000006ff */
[----:B-1----:R1:W-:Y:S01]  /*28440*/  STL [R1+0x58], R4 ;  /* 0x0000580401007387 */ /* 0x0023e20000100800 */
[C-C-:B------:R-:W-:Y:S01]  /*28450*/  @P0 LEA.HI.X R3, R0.reuse, UR5, R4.reuse, 0x2, P1 ;  /* 0x0000000500030c11 */ /* 0x140fe200088f1404 */
[----:B------:R-:W-:Y:S02]  /*28460*/  ULDC.64 UR4, c[0x0][0xa00] ;  /* 0x0002800000047ab9 */ /* 0x000fe40000000a00 */
[----:B------:R-:W-:Y:S02]  /*28470*/  ISETP.NE.U32.AND P2, PT, RZ, UR4, PT ;  /* 0x00000004ff007c0c */ /* 0x000fe4000bf45070 */
[----:B------:R2:W5:Y:S01]  /*28480*/  @P0 LDG.E R9, desc[UR54][R2.64] ;  /* 0x0000003602090981 */ /* 0x000562000c1e1900 */
[----:B------:R-:W-:Y:S01]  /*28490*/  SHF.L.U64.HI R14, R0, 0x2, R4 ;  /* 0x00000002000e7819 */ /* 0x000fe20000010204 */
[----:B------:R-:W-:Y:S01]  /*284a0*/  IMAD.MOV.U32 R12, RZ, RZ, RZ ;  /* 0x000000ffff0c7224 */ /* 0x000fe200078e00ff */
[----:B------:R-:W-:Y:S01]  /*284b0*/  ISETP.NE.AND.EX P2, PT, RZ, UR5, PT, P2 ;  /* 0x00000005ff007c0c */ /* 0x000fe2000bf45320 */
[----:B------:R-:W-:Y:S01]  /*284c0*/  STL [R1+0x24], R15 ;  /* 0x0000240f01007387 */ /* 0x000fe20000100800 */
[----:B------:R-:W-:Y:S01]  /*284d0*/  ISETP.NE.U32.AND P3, PT, RZ, UR10, PT ;  /* 0x0000000aff007c0c */ /* 0x000fe2000bf65070 */
[----:B0-----:R-:W-:Y:S01]  /*284e0*/  IMAD.MOV.U32 R0, RZ, RZ, RZ ;  /* 0x000000ffff007224 */ /* 0x001fe200078e00ff */
[----:B------:R-:W-:Y:S01]  /*284f0*/  ISETP.NE.U32.AND P0, PT, RZ, UR6, PT ;  /* 0x00000006ff007c0c */ /* 0x000fe2000bf05070 */
[----:B------:R-:W-:Y:S01]  /*28500*/  STL [R1+0x38], R14 ;  /* 0x0000380e01007387 */ /* 0x000fe20000100800 */
[----:B------:R-:W-:-:S02]  /*28510*/  ISETP.NE.U32.AND P1, PT, RZ, UR8, PT ;  /* 0x00000008ff007c0c */ /* 0x000fc4000bf25070 */
[C---:B--2---:R-:W-:Y:S02]  /*28520*/  IADD3 R2, P4, R15.reuse, UR4, RZ ;  /* 0x000000040f027c10 */ /* 0x044fe4000ff9e0ff */
[----:B------:R-:W-:Y:S02]  /*28530*/  ISETP.NE.AND.EX P3, PT, RZ, UR11, PT, P3 ;  /* 0x0000000bff007c0c */ /* 0x000fe4000bf65330 */
[C---:B------:R-:W-:Y:S02]  /*28540*/  IADD3.X R3, R14.reuse, UR5, RZ, P4, !PT ;  /* 0x000000050e037c10 */ /* 0x040fe4000a7fe4ff */
[----:B-1----:R-:W-:Y:S02]  /*28550*/  IADD3 R4, P4, R15, UR8, RZ ;  /* 0x000000080f047c10 */ /* 0x002fe4000ff9e0ff */
[----:B------:R-:W-:Y:S01]  /*28560*/  ISETP.NE.AND.EX P0, PT, RZ, UR7, PT, P0 ;  /* 0x00000007ff007c0c */ /* 0x000fe2000bf05300 */
[----:B------:R-:W2:Y:S01]  /*28570*/  @P2 LDG.E R8, desc[UR54][R2.64] ;  /* 0x0000003602082981 */ /* 0x000ea2000c1e1900 */
[----:B------:R-:W-:Y:S01]  /*28580*/  IADD3.X R5, R14, UR9, RZ, P4, !PT ;  /* 0x000000090e057c10 */ /* 0x000fe2000a7fe4ff */
[----:B------:R-:W-:Y:S01]  /*28590*/  ULDC UR4, c[0x0][0x288] ;  /* 0x0000a20000047ab9 */ /* 0x000fe20000000800 */
[----:B------:R-:W-:-:S02]  /*285a0*/  ISETP.NE.AND.EX P1, PT, RZ, UR9, PT, P1 ;  /* 0x00000009ff007c0c */ /* 0x000fc4000bf25310 */
[C---:B------:R-:W-:Y:S02]  /*285b0*/  IADD3 R6, P5, R15.reuse, UR6, RZ ;  /* 0x000000060f067c10 */ /* 0x040fe4000ffbe0ff */
[----:B------:R-:W-:Y:S02]  /*285c0*/  @P3 IADD3 R10, P4, R15, UR10, RZ ;  /* 0x0000000a0f0a3c10 */ /* 0x000fe4000ff9e0ff */
[C---:B------:R-:W-:Y:S02]  /*285d0*/  IADD3.X R7, R14.reuse, UR7, RZ, P5, !PT ;  /* 0x000000070e077c10 */ /* 0x040fe4000affe4ff */
[----:B------:R-:W-:-:S03]  /*285e0*/  @P3 IADD3.X R11, R14, UR11, RZ, P4, !PT ;  /* 0x0000000b0e0b3c10 */ /* 0x000fc6000a7fe4ff */
[----:B------:R0:W5:Y:S04]  /*285f0*/  @P0 LDG.E R12, desc[UR54][R6.64] ;  /* 0x00000036060c0981 */ /* 0x000168000c1e1900 */
[----:B------:R0:W5:Y:S04]  /*28600*/  @P1 LDG.E R0, desc[UR54][R4.64] ;  /* 0x0000003604001981 */ /* 0x000168000c1e1900 */
[----:B--2---:R1:W-:Y:S02]  /*28610*/  STL [R1+0x40], R8 ;  /* 0x0000400801007387 */ /* 0x0043e40000100800 */
[----:B-1----:R-:W-:Y:S01]  /*28620*/  IMAD.U32 R8, RZ, RZ, UR4 ;  /* 0x00000004ff087e24 */ /* 0x002fe2000f8e00ff */
[----:B------:R-:W-:-:S05]  /*28630*/  ULDC.64 UR4, c[0x0][0x418] ;  /* 0x0001060000047ab9 */ /* 0x000fca0000000a00 */
[----:B------:R-:W2:Y:S01]  /*28640*/  @P3 LDG.E R8, desc[UR54][R10.64] ;  /* 0x000000360a083981 */ /* 0x000ea2000c1e1900 */
[----:B------:R-:W-:-:S03]  /*28650*/  UISETP.NE.U32.AND UP0, UPT, UR4, URZ, UPT ;  /* 0x0000003f0400728c */ /* 0x000fc6000bf05070 */
[----:B------:R-:W-:Y:S01]  /*28660*/  ULDC UR4, c[0x0][0x424] ;  /* 0x0001090000047ab9 */ /* 0x000fe20000000800 */
[----:B------:R-:W-:-:S03]  /*28670*/  UISETP.NE.AND.EX UP0, UPT, UR5, URZ, UPT, UP0 ;  /* 0x0000003f0500728c */ /* 0x000fc6000bf05300 */
[----:B------:R-:W-:Y:S01]  /*28680*/  ULDC UR5, c[0x0][0x2f0] ;  /* 0x0000bc0000057ab9 */ /* 0x000fe20000000800 */
[----:B------:R-:W-:Y:S01]  /*28690*/  USEL UR4, UR4, 0x1, UP0 ;  /* 0x0000000104047887 */ /* 0x000fe20008000000 */
[----:B--2---:R1:W-:Y:S04]  /*286a0*/  STL [R1+0x44], R8 ;  /* 0x0000440801007387 */ /* 0x0043e80000100800 */
[----:B------:R0:W5:Y:S01]  /*286b0*/  LDL R13, [R1+0x44] ;  /* 0x00004400010d7983 */ /* 0x0001620000100800 */
[----:B------:R-:W-:-:S03]  /*286c0*/  UIMAD UR4, UR4, UR5, URZ ;  /* 0x00000005040472a4 */ /* 0x000fc6000f8e023f */
[----:B------:R-:W-:Y:S02]  /*286d0*/  ULDC UR5, c[0x0][0x348] ;  /* 0x0000d20000057ab9 */ /* 0x000fe40000000800 */
[----:B------:R-:W-:Y:S02]  /*286e0*/  IMAD.U32 R10, RZ, RZ, UR5 ;  /* 0x00000005ff0a7e24 */ /* 0x000fe4000f8e00ff */
[----:B-1----:R-:W-:Y:S01]  /*286f0*/  IMAD.U32 R8, RZ, RZ, UR4 ;  /* 0x00000004ff087e24 */ /* 0x002fe2000f8e00ff */
[----:B0-----:R-:W-:Y:S06]  /*28700*/  @P3 BRA `(.L_x_2521) ;  /* 0x0000000000143947 */ /* 0x001fec0003800000 */
[----:B------:R-:W-:Y:S05]  /*28710*/  @!P2 BRA `(.L_x_2521) ;  /* 0x000000000010a947 */ /* 0x000fea0003800000 */
[----:B------:R-:W2:Y:S04]  /*28720*/  LDG.E R11, desc[UR54][R2.64] ;  /* 0x00000036020b7981 */ /* 0x000ea8000c1e1900 */
[----:B------:R-:W2:Y:S02]  /*28730*/  LDG.E R2, desc[UR54][R2.64+0x4] ;  /* 0x0000043602027981 */ /* 0x000ea4000c1e1900 */
[----:B--2--5:R-:W-:-:S05]  /*28740*/  IMAD.IADD R13, R2, 0x1, -R11 ;  /* 0x00000001020d7824 */ /* 0x024fca00078e0a0b */
[----:B------:R0:W-:Y:S02]  /*28750*/  STL [R1+0x44], R13 ;  /* 0x0000440d01007387 */ /* 0x0001e40000100800 */
.L_x_2521:
[----:B------:R-:W2:Y:S01]  /*28760*/  LDL.LU R3, [R1+0x8] ;  /* 0x0000080001037983 */ /* 0x000ea20000300800 */
[----:B------:R-:W-:Y:S02]  /*28770*/  ULDC.64 UR4, c[0x0][0xa20] ;  /* 0x0002880000047ab9 */ /* 0x000fe40000000a00 */
[----:B------:R-:W-:Y:S01]  /*28780*/  ISETP.NE.U32.AND P2, PT, RZ, UR4, PT ;  /* 0x00000004ff007c0c */ /* 0x000fe2000bf45070 */
[----:B------:R-:W3:Y:S03]  /*28790*/  LDL R11, [R1+0x34] ;  /* 0x00003400010b7983 */ /* 0x000ee60000100800 */
[----:B------:R-:W-:Y:S02]  /*287a0*/  ISETP.NE.AND.EX P2, PT, RZ, UR5, PT, P2 ;  /* 0x00000005ff007c0c */ /* 0x000fe4000bf45320 */
[C---:B--2---:R-:W-:Y:S02]  /*287b0*/  LOP3.LUT R17, R3.reuse, 0xff000000, RZ, 0xc0, !PT ;  /* 0xff00000003117812 */ /* 0x044fe400078ec0ff */
[----:B------:R-:W-:-:S02]  /*287c0*/  LOP3.LUT R2, R3, 0xff0000, RZ, 0xc0, !PT ;  /* 0x00ff000003027812 */ /* 0x000fc400078ec0ff */
[----:B------:R-:W-:Y:S02]  /*287d0*/  SHF.R.U32.HI R17, RZ, 0x8, R17 ;  /* 0x00000008ff117819 */ /* 0x000fe40000011611 */
[----:B------:R-:W-:Y:S02]  /*287e0*/  LOP3.LUT R16, R3, 0xffff, RZ, 0xc0, !PT ;  /* 0x0000ffff03107812 */ /* 0x000fe400078ec0ff */
[----:B------:R-:W-:Y:S01]  /*287f0*/  LEA.HI R17, R2, R17, RZ, 0x10 ;  /* 0x0000001102117211 */ /* 0x000fe200078f80ff */
[----:B-----5:R-:W-:-:S05]  /*28800*/  IMAD.IADD R2, R12, 0x1, R9 ;  /* 0x000000010c027824 */ /* 0x020fca00078e0209 */
[----:B------:R1:W-:Y:S04]  /*28810*/  STL [R1+0x28], R2 ;  /* 0x0000280201007387 */ /* 0x0003e80000100800 */
[----:B---3--:R1:W-:Y:S01]  /*28820*/  STL [R1+0x8], R11 ;  /* 0x0000080b01007387 */ /* 0x0083e20000100800 */
[----:B------:R-:W-:Y:S05]  /*28830*/  @!P2 BRA `(.L_x_2522) ;  /* 0x000000000010a947 */ /* 0x000fea0003800000 */
[----:B-1----:R-:W-:-:S04]  /*28840*/  IADD3 R2, P0, R15, UR4, RZ ;  /* 0x000000040f027c10 */ /* 0x002fc8000ff1e0ff */
[----:B------:R-:W-:-:S05]  /*28850*/  IADD3.X R3, R14, UR5, RZ, P0, !PT ;  /* 0x000000050e037c10 */ /* 0x000fca00087fe4ff */
[----:B------:R2:W5:Y:S01]  /*28860*/  LDG.E R8, desc[UR54][R2.64] ;  /* 0x0000003602087981 */ /* 0x000562000c1e1900 */
[----:B------:R-:W-:Y:S05]  /*28870*/  BRA `(.L_x_2523) ;  /* 0x0000000000107947 */ /* 0x000fea0003800000 */
.L_x_2522:
[----:B------:R-:W-:Y:S05]  /*28880*/  @!P0 BRA `(.L_x_2523) ;  /* 0x00000000000c8947 */ /* 0x000fea0003800000 */
[----:B------:R-:W2:Y:S04]  /*28890*/  LDG.E R8, desc[UR54][R6.64] ;  /* 0x0000003606087981 */ /* 0x000ea8000c1e1900 */
[----:B------:R-:W2:Y:S02]  /*288a0*/  LDG.E R6, desc[UR54][R6.64+0x4] ;  /* 0x0000043606067981 */ /* 0x000ea4000c1e1900 */
[----:B--2---:R-:W-:-:S07]  /*288b0*/  IADD3 R8, -R8, R6, RZ ;  /* 0x0000000608087210 */ /* 0x004fce0007ffe1ff */
.L_x_2523:
[----:B------:R-:W3:Y:S01]  /*288c0*/  LDL R7, [R1+0x4] ;  /* 0x0000040001077983 */ /* 0x000ee20000100800 */
[----:B--2---:R-:W2:Y:S03]  /*288d0*/  LDC R3, c[0x0][0x448] ;  /* 0x00011200ff037b82 */ /* 0x004ea60000000800 */
[----:B-1----:R-:W4:Y:S04]  /*288e0*/  @P1 LDG.E R2, desc[UR54][R4.64] ;  /* 0x0000003604021981 */ /* 0x002f28000c1e1900 */
[----:B------:R1:W4:Y:S01]  /*288f0*/  @P1 LDG.E R4, desc[UR54][R4.64+0x4] ;  /* 0x0000043604041981 */ /* 0x000322000c1e1900 */
[----:B-----5:R-:W-:Y:S01]  /*28900*/  IMAD.IADD R9, R8, 0x1, -R9 ;  /* 0x0000000108097824 */ /* 0x020fe200078e0a09 */
[----:B------:R-:W-:Y:S01]  /*28910*/  LOP3.LUT R12, R17, 0xff, RZ, 0xc0, !PT ;  /* 0x000000ff110c7812 */ /* 0x000fe200078ec0ff */
[----:B------:R-:W-:Y:S01]  /*28920*/  BSSY B0, `(.L_x_2524) ;  /* 0x0000036000007945 */ /* 0x000fe20003800000 */
[----:B------:R-:W-:-:S03]  /*28930*/  SHF.R.U32.HI R17, RZ, 0x10, R17 ;  /* 0x00000010ff117819 */ /* 0x000fc60000011611 */
[----:B------:R0:W-:Y:S01]  /*28940*/  STL [R1+0x20], R12 ;  /* 0x0000200c01007387 */ /* 0x0001e20000100800 */
[----:B--2---:R-:W-:-:S13]  /*28950*/  ISETP.NE.AND P0, PT, R3, 0x1, PT ;  /* 0x000000010300780c */ /* 0x004fda0003f05270 */
[----:B-1----:R-:W1:Y:S08]  /*28960*/  @P0 LDC R5, c[0x0][0x44c] ;  /* 0x00011300ff050b82 */ /* 0x002e700000000800 */
[----:B------:R-:W2:Y:S01]  /*28970*/  @P0 LDC R6, c[0x0][0x450] ;  /* 0x00011400ff060b82 */ /* 0x000ea20000000800 */
[----:B---3--:R-:W-:-:S04]  /*28980*/  IMAD.SHL.U32 R3, R7, 0x80, RZ ;  /* 0x0000008007037824 */ /* 0x008fc800078e00ff */
[----:B------:R-:W-:Y:S02]  /*28990*/  VIADD R3, R3, 0x7f ;  /* 0x0000007f03037836 */ /* 0x000fe40000000000 */
[----:B----4-:R-:W-:Y:S02]  /*289a0*/  @P1 IMAD.IADD R10, R4, 0x1, -R2 ;  /* 0x00000001040a1824 */ /* 0x010fe400078e0a02 */
[----:B-1----:R-:W-:-:S05]  /*289b0*/  @P0 IMAD.HI.U32 R2, R3, R5, RZ ;  /* 0x0000000503020227 */ /* 0x002fca00078e00ff */
[----:B--2---:R-:W-:Y:S01]  /*289c0*/  @P0 SHF.R.U32.HI R3, RZ, R6, R2 ;  /* 0x00000006ff030219 */ /* 0x004fe20000011602 */
[----:B------:R-:W-:-:S04]  /*289d0*/  IMAD.IADD R2, R9, 0x1, R10 ;  /* 0x0000000109027824 */ /* 0x000fc800078e020a */
[C---:B------:R-:W-:Y:S01]  /*289e0*/  VIADD R4, R2.reuse, 0x9f ;  /* 0x0000009f02047836 */ /* 0x040fe20000000000 */
[----:B------:R-:W-:-:S03]  /*289f0*/  IADD3 R21, R2, 0xa0, -R13 ;  /* 0x000000a002157810 */ /* 0x000fc60007ffe80d */
[----:B------:R-:W-:-:S04]  /*28a00*/  IMAD.HI R2, R4, 0x66666667, RZ ;  /* 0x6666666704027827 */ /* 0x000fc800078e02ff */
[----:B------:R-:W-:Y:S01]  /*28a10*/  IMAD.IADD R3, R21, 0x1, R3 ;  /* 0x0000000115037824 */ /* 0x000fe200078e0203 */
[----:B------:R-:W-:-:S03]  /*28a20*/  SHF.R.U32.HI R20, RZ, 0x1f, R2 ;  /* 0x0000001fff147819 */ /* 0x000fc60000011602 */
[----:B------:R-:W-:Y:S01]  /*28a30*/  IMAD.HI R3, R3, 0x66666667, RZ ;  /* 0x6666666703037827 */ /* 0x000fe200078e02ff */
[----:B------:R-:W-:Y:S02]  /*28a40*/  LEA.HI.SX32 R20, R2, R20, 0x1a ;  /* 0x0000001402147211 */ /* 0x000fe400078fd2ff */
[----:B------:R-:W-:Y:S02]  /*28a50*/  MOV R2, RZ ;  /* 0x000000ff00027202 */ /* 0x000fe40000000f00 */
[----:B------:R-:W-:-:S04]  /*28a60*/  SHF.R.U32.HI R8, RZ, 0x1f, R3 ;  /* 0x0000001fff087819 */ /* 0x000fc80000011603 */
[----:B------:R-:W-:-:S04]  /*28a70*/  LEA.HI.SX32 R8, R3, R8, 0x1a ;  /* 0x0000000803087211 */ /* 0x000fc800078fd2ff */
[----:B------:R-:W-:-:S04]  /*28a80*/  VIMNMX R8, R20, R8, PT ;  /* 0x0000000814087248 */ /* 0x000fc80003fe0100 */
[----:B------:R-:W-:-:S13]  /*28a90*/  ISETP.GE.AND P0, PT, R8, 0x1, PT ;  /* 0x000000010800780c */ /* 0x000fda0003f06270 */
[----:B0-----:R-:W-:Y:S05]  /*28aa0*/  @!P0 BRA `(.L_x_2525) ;  /* 0x0000000000748947 */ /* 0x001fea0003800000 */
        /* <DEDUP_REMOVED lines=11> */
[----:B0-----:R-:W-:Y:S02]  /*28b60*/  IMAD.MOV.U32 R6, RZ, RZ, RZ ;  /* 0x000000ffff067224 */ /* 0x001fe400078e00ff */
[----:B-1----:R-:W-:-:S04]  /*28b70*/  IMAD.MOV R5, RZ, RZ, -R7 ;  /* 0x000000ffff057224 */ /* 0x002fc800078e0a07 */
        /* <DEDUP_REMOVED lines=13> */
[----:B------:R-:W-:-:S05]  /*28c50*/  @P0 IADD3 R2, R2, 0x1, RZ ;  /* 0x0000000102020810 */ /* 0x000fca0007ffe0ff */
[----:B------:R-:W-:Y:S01]  /*28c60*/  @!P3 IMAD.MOV R2, RZ, RZ, -R2 ;  /* 0x000000ffff02b224 */ /* 0x000fe200078e0a02 */
[----:B------:R-:W-:-:S07]  /*28c70*/  @!P2 LOP3.LUT R2, RZ, R3, RZ, 0x33, !PT ;  /* 0x00000003ff02a212 */ /* 0x000fce00078e33ff */
.L_x_2525:
[----:B------:R-:W-:Y:S05]  /*28c80*/  BSYNC B0 ;  /* 0x0000000000007941 */ /* 0x000fea0003800000 */
.L_x_2524:
[-C--:B------:R-:W-:Y:S01]  /*28c90*/  IMAD R3, R12, R2.reuse, RZ ;  /* 0x000000020c037224 */ /* 0x080fe200078e02ff */
[----:B------:R-:W-:Y:S04]  /*28ca0*/  BSSY B0, `(.L_x_2526) ;  /* 0x0000123000007945 */ /* 0x000fe80003800000 */
[----:B------:R-:W-:-:S05]  /*28cb0*/  VIADDMNMX R2, R3, R2, R8, PT ;  /* 0x0000000203027246 */ /* 0x000fca0003800108 */
[--C-:B------:R-:W-:Y:S02]  /*28cc0*/  IMAD R4, R2, 0xa0, -R9.reuse ;  /* 0x000000a002047824 */ /* 0x100fe400078e0a09 */
[----:B------:R-:W-:-:S03]  /*28cd0*/  IMAD R2, R3, 0xa0, -R9 ;  /* 0x000000a003027824 */ /* 0x000fc600078e0a09 */
[----:B------:R-:W-:Y:S02]  /*28ce0*/  VIMNMX R10, R4, R10, PT ;  /* 0x0000000a040a7248 */ /* 0x000fe40003fe0100 */
[----:B------:R-:W-:-:S04]  /*28cf0*/  VIMNMX R2, RZ, R2, !PT ;  /* 0x00000002ff027248 */ /* 0x000fc80007fe0100 */
        /* <DEDUP_REMOVED lines=18> */
.L_x_2774:
[----:B-1----:R-:W-:Y:S02]  /*28e20*/  ISETP.NE.AND P0, PT, R14, RZ, PT ;  /* 0x000000ff0e00720c */ /* 0x002fe40003f05270 */
[----:B------:R-:W-:-:S11]  /*28e30*/  PLOP3.LUT P6, PT, PT, PT, PT, 0x8, 0x0 ;  /* 0x000000000000781c */ /* 0x000fd60003fce170 */
[----:B------:R-:W-:Y:S05]  /*28e40*/  @P0 BRA `(.L_x_2529) ;  /* 0x00000000000c0947 */ /* 0x000fea0003800000 */
[----:B------:R-:W-:-:S03]  /*28e50*/  UMOV UR4, 0xffffffff ;  /* 0xffffffff00047882 */ /* 0x000fc60000000000 */
[----:B------:R-:W-:Y:S05]  /*28e60*/  BRA.DIV UR4, `(.L_x_2530) ;  /* 0x0000008e04547947 */ /* 0x000fea000b800000 */
[----:B------:R-:W-:-:S13]  /*28e70*/  ELECT P6, URZ, PT ;  /* 0x00000000003f782f */ /* 0x000fda00038c0000 */
.L_x_2529:
[----:B0-----:R-:W2:Y:S01]  /*28e80*/  LDL R4, [R1+0x60] ;  /* 0x0000600001047983 */ /* 0x001ea20000100800 */
[----:B------:R-:W-:Y:S01]  /*28e90*/  BSSY B1, `(.L_x_2531) ;  /* 0x0000008000017945 */ /* 0x000fe20003800000 */
[----:B--2---:R-:W-:-:S05]  /*28ea0*/  VIADD R4, R4, 0x1 ;  /* 0x0000000104047836 */ /* 0x004fca0000000000 */
[----:B------:R-:W-:-:S04]  /*28eb0*/  LEA.HI R5, R4, R4, RZ, 0x1 ;  /* 0x0000000404057211 */ /* 0x000fc800078f08ff */
[----:B------:R-:W-:-:S05]  /*28ec0*/  LOP3.LUT R5, R5, 0xfffffffe, RZ, 0xc0, !PT ;  /* 0xfffffffe05057812 */ /* 0x000fca00078ec0ff */
[----:B------:R-:W-:-:S05]  /*28ed0*/  IMAD.IADD R4, R4, 0x1, -R5 ;  /* 0x0000000104047824 */ /* 0x000fca00078e0a05 */
[----:B------:R-:W-:-:S04]  /*28ee0*/  SHF.L.U32 R4, R4, 0x1f, RZ ;  /* 0x0000001f04047819 */ /* 0x000fc800000006ff */
[----:B------:R-:W0:Y:S02]  /*28ef0*/  SYNCS.PHASECHK.TRANS64.TRYWAIT P0, [R18+URZ+0x29820], R4 ;  /* 0x02982004120075a7 */ /* 0x000e24000800017f */
[----:B0-----:R-:W-:Y:S05]  /*28f00*/  @!P0 BRA `(.L_x_2532) ;  /* 0x0000008c004c8947 */ /* 0x001fea0003800000 */
.L_x_2777:
[----:B------:R-:W-:Y:S05]  /*28f10*/  BSYNC B1 ;  /* 0x0000000000017941 */ /* 0x000fea0003800000 */
.L_x_2531:
        /* <DEDUP_REMOVED lines=12> */
.L_x_2778:
[----:B------:R-:W-:Y:S05]  /*28fe0*/  BSYNC B2 ;  /* 0x0000000000027941 */ /* 0x000fea0003800000 */
.L_x_2535:
        /* <DEDUP_REMOVED lines=9> */
.L_x_2538:
[----:B------:R-:W-:Y:S05]  /*29080*/  BSYNC B2 ;  /* 0x0000000000027941 */ /* 0x000fea0003800000 */
.L_x_2537:
[----:B0-----:R-:W2:Y:S01]  /*29090*/  LDL R4, [R1+0x10] ;  /* 0x0000100001047983 */ /* 0x001ea20000100800 */
        /* <DEDUP_REMOVED lines=9> */
[----:B--2---:R-:W-:-:S02]  /*29130*/  IMAD R9, R4, 0x7800, R18 ;  /* 0x0000780004097824 */ /* 0x004fc400078e0212 */
[----:B------:R-:W-:Y:S02]  /*29140*/  VIADD R4, R7, 0x29890 ;  /* 0x0002989007047836 */ /* 0x000fe40000000000 */
[----:B------:R-:W-:-:S07]  /*29150*/  VIADD R6, R9, 0x1a400 ;  /* 0x0001a40009067836 */ /* 0x000fce0000000000 */
.L_x_2539:
        /* <DEDUP_REMOVED lines=15> */
.L_x_2540:
        /* <DEDUP_REMOVED lines=15> */
.L_x_2541:
        /* <DEDUP_REMOVED lines=13> */
.L_x_2779:
[----:B------:R-:W-:Y:S05]  /*29410*/  BSYNC B2 ;  /* 0x0000000000027941 */ /* 0x000fea0003800000 */
.L_x_2542:
[----:B------:R-:W-:Y:S01]  /*29420*/  BSSY B2, `(.L_x_2544) ;  /* 0x000000b000027945 */ /* 0x000fe20003800000 */
[----:B------:R-:W-:Y:S02]  /*29430*/  IMAD.MOV.U32 R12, RZ, RZ, 0x0 ;  /* 0x00000000ff0c7424 */ /* 0x000fe400078e00ff */
[----:B------:R-:W-:Y:S01]  /*29440*/  IMAD.MOV.U32 R13, RZ, RZ, 0x12f00000 ;  /* 0x12f00000ff0d7424 */ /* 0x000fe200078e00ff */
[----:B------:R-:W-:Y:S06]  /*29450*/  @P1 BRA `(.L_x_2545) ;  /* 0x00000000001c1947 */ /* 0x000fec0003800000 */
[----:B------:R-:W2:Y:S02]  /*29460*/  S2R R4, SR_TID.X ;  /* 0x0000000000047919 */ /* 0x000ea40000002100 */
[----:B--2---:R-:W-:Y:S02]  /*29470*/  LOP3.LUT R6, R4, 0x1f, RZ, 0xc0, !PT ;  /* 0x0000001f04067812 */ /* 0x004fe400078ec0ff */
[----:B------:R-:W-:Y:S02]  /*29480*/  MOV R4, 0x5000 ;  /* 0x0000500000047802 */ /* 0x000fe40000000f00 */
[----:B------:R-:W-:Y:S02]  /*29490*/  ISETP.NE.AND P0, PT, R6, RZ, PT ;  /* 0x000000ff0600720c */ /* 0x000fe40003f05270 */
[----:B------:R2:W-:Y:S11]  /*294a0*/  SYNCS.ARRIVE.TRANS64 RZ, [R7+URZ+0x298b0], R4 ;  /* 0x0298b00407ff79a7 */ /* 0x0005f6000800003f */
[----:B--2---:R-:W-:Y:S05]  /*294b0*/  @!P0 BRA `(.L_x_2545) ;  /* 0x0000000000048947 */ /* 0x004fea0003800000 */
[----:B------:R-:W-:Y:S01]  /*294c0*/  BPT.TRAP 0x1 ;  /* 0x000000040000795c */ /* 0x000fe20000300000 */
.L_x_2545:
[----:B------:R-:W-:Y:S05]  /*294d0*/  BSYNC B2 ;  /* 0x0000000000027941 */ /* 0x000fea0003800000 */
.L_x_2544:
        /* <DEDUP_REMOVED lines=10> */
.L_x_2546:
        /* <DEDUP_REMOVED lines=10> */
.L_x_2534:
[----:B------:R-:W-:Y:S05]  /*29620*/  BSYNC B1 ;  /* 0x0000000000017941 */ /* 0x000fea0003800000 */
.L_x_2533:
[----:B------:R-:W2:Y:S04]  /*29630*/  LDL.LU R9, [R1+0x10] ;  /* 0x0000100001097983 */ /* 0x000ea80000300800 */
[----:B01----:R-:W3:Y:S01]  /*29640*/  LDL.LU R7, [R1+0x1c] ;  /* 0x00001c0001077983 */ /* 0x003ee20000300800 */
[----:B------:R-:W-:Y:S01]  /*29650*/  PLOP3.LUT P0, PT, PT, PT, PT, 0x8, 0x0 ;  /* 0x000000000000781c */ /* 0x000fe20003f0e170 */
[----:B--2---:R-:W-:Y:S02]  /*29660*/  VIADD R4, R9, 0x1 ;  /* 0x0000000109047836 */ /* 0x004fe40000000000 */
        /* <DEDUP_REMOVED lines=9> */
.L_x_2561:
        /* <DEDUP_REMOVED lines=13> */
.L_x_2780:
[----:B------:R-:W-:Y:S05]  /*297d0*/  BSYNC B2 ;  /* 0x0000000000027941 */ /* 0x000fea0003800000 */
.L_x_2549:
        /* <DEDUP_REMOVED lines=9> */
.L_x_2552:
[----:B------:R-:W-:Y:S05]  /*29870*/  BSYNC B2 ;  /* 0x0000000000027941 */ /* 0x000fea0003800000 */
.L_x_2551:
        /* <DEDUP_REMOVED lines=12> */
.L_x_2553:
        /* <DEDUP_REMOVED lines=15> */
.L_x_2554:
        /* <DEDUP_REMOVED lines=15> */
.L_x_2555:
        /* <DEDUP_REMOVED lines=13> */
.L_x_2781:
[----:B------:R-:W-:Y:S05]  /*29bf0*/  BSYNC B2 ;  /* 0x0000000000027941 */ /* 0x000fea0003800000 */
.L_x_2556:
[----:B------:R-:W-:Y:S01]  /*29c00*/  BSSY B2, `(.L_x_2558) ;  /* 0x000000b000027945 */ /* 0x000fe20003800000 */
[----:B------:R-:W-:Y:S02]  /*29c10*/  IMAD.MOV.U32 R6, RZ, RZ, 0x0 ;  /* 0x00000000ff067424 */ /* 0x000fe400078e00ff */
[----:B01----:R-:W-:Y:S01]  /*29c20*/  IMAD.MOV.U32 R7, RZ, RZ, 0x12f00000 ;  /* 0x12f00000ff077424 */ /* 0x003fe200078e00ff */
        /* <DEDUP_REMOVED lines=8> */
.L_x_2559:
[----:B------:R-:W-:Y:S05]  /*29cb0*/  BSYNC B2 ;  /* 0x0000000000027941 */ /* 0x000fea0003800000 */
.L_x_2558:
        /* <DEDUP_REMOVED lines=8> */
[----:B--2---:R-:W-:-:S05]  /*29d40*/  IMAD R4, R4, 0x5000, R18 ;  /* 0x0000500004047824 */ /* 0x004fca00078e0212 */
[----:B------:R-:W-:-:S07]  /*29d50*/  IADD3 R4, R4, 0xa400, RZ ;  /* 0x0000a40004047810 */ /* 0x000fce0007ffe0ff */
.L_x_2560:
        /* <DEDUP_REMOVED lines=10> */
.L_x_2548:
[----:B------:R-:W-:Y:S05]  /*29e00*/  BSYNC B1 ;  /* 0x0000000000017941 */ /* 0x000fea0003800000 */
.L_x_2547:
[----:B0-----:R-:W2:Y:S04]  /*29e10*/  LDL.LU R7, [R1+0x10] ;  /* 0x0000100001077983 */ /* 0x001ea80000300800 */
[----:B------:R-:W3:Y:S01]  /*29e20*/  LDL.LU R6, [R1+0x1c] ;  /* 0x00001c0001067983 */ /* 0x000ee20000300800 */
        /* <DEDUP_REMOVED lines=10> */
.L_x_2527:
[----:B------:R-:W-:Y:S05]  /*29ed0*/  BSYNC B0 ;  /* 0x0000000000007941 */ /* 0x000fea0003800000 */
.L_x_2526:
[----:B01----:R-:W2:Y:S01]  /*29ee0*/  LDL R4, [R1+0x4] ;  /* 0x0000040001047983 */ /* 0x003ea20000100800 */
[----:B------:R-:W0:Y:S01]  /*29ef0*/  LDC R0, c[0x0][0x448] ;  /* 0x00011200ff007b82 */ /* 0x000e220000000800 */
[----:B------:R-:W-:Y:S01]  /*29f00*/  ISETP.NE.AND P2, PT, R17, RZ, PT ;  /* 0x000000ff1100720c */ /* 0x000fe20003f45270 */
[----:B------:R-:W-:Y:S05]  /*29f10*/  @!P0 WARPSYNC.ALL ;  /* 0x0000000000008948 */ /* 0x000fea0003800000 */
[----:B------:R-:W-:Y:S07]  /*29f20*/  BSSY B0, `(.L_x_2562) ;  /* 0x000002b000007945 */ /* 0x000fee0003800000 */
[----:B------:R-:W1:Y:S08]  /*29f30*/  @!P2 LDC R17, c[0x0][0x9f0] ;  /* 0x00027c00ff11ab82 */ /* 0x000e700000000800 */
[----:B------:R-:W-:Y:S01]  /*29f40*/  @!P0 BAR.SYNC.DEFER_BLOCKING 0xc, 0x180 ;  /* 0x0306000000008b1d */ /* 0x000fe20000010000 */
[----:B0-----:R-:W-:-:S13]  /*29f50*/  ISETP.NE.AND P1, PT, R0, 0x1, PT ;  /* 0x000000010000780c */ /* 0x001fda0003f25270 */
[----:B------:R-:W0:Y:S08]  /*29f60*/  @P1 LDC R2, c[0x0][0x44c] ;  /* 0x00011300ff021b82 */ /* 0x000e300000000800 */
[----:B------:R-:W3:Y:S01]  /*29f70*/  @P1 LDC R3, c[0x0][0x450] ;  /* 0x00011400ff031b82 */ /* 0x000ee20000000800 */
[----:B--2---:R-:W-:-:S05]  /*29f80*/  LEA R0, R4, 0x7f, 0x7 ;  /* 0x0000007f04007811 */ /* 0x004fca00078e38ff */
[----:B0-----:R-:W-:-:S05]  /*29f90*/  @P1 IMAD.HI.U32 R2, R0, R2, RZ ;  /* 0x0000000200021227 */ /* 0x001fca00078e00ff */
[----:B---3--:R-:W-:-:S05]  /*29fa0*/  @P1 SHF.R.U32.HI R0, RZ, R3, R2 ;  /* 0x00000003ff001219 */ /* 0x008fca0000011602 */
[----:B------:R-:W-:-:S04]  /*29fb0*/  IMAD.IADD R0, R21, 0x1, R0 ;  /* 0x0000000115007824 */ /* 0x000fc800078e0200 */
[----:B------:R-:W-:-:S05]  /*29fc0*/  IMAD.HI R0, R0, 0x66666667, RZ ;  /* 0x6666666700007827 */ /* 0x000fca00078e02ff */
[----:B------:R-:W-:-:S04]  /*29fd0*/  SHF.R.U32.HI R6, RZ, 0x1f, R0 ;  /* 0x0000001fff067819 */ /* 0x000fc80000011600 */
[----:B------:R-:W-:Y:S01]  /*29fe0*/  LEA.HI.SX32 R6, R0, R6, 0x1a ;  /* 0x0000000600067211 */ /* 0x000fe200078fd2ff */
[----:B------:R-:W-:-:S03]  /*29ff0*/  IMAD.MOV.U32 R0, RZ, RZ, RZ ;  /* 0x000000ffff007224 */ /* 0x000fc600078e00ff */
[----:B------:R-:W-:-:S04]  /*2a000*/  VIMNMX R6, R20, R6, PT ;  /* 0x0000000614067248 */ /* 0x000fc80003fe0100 */
[----:B------:R-:W-:-:S13]  /*2a010*/  ISETP.GE.AND P1, PT, R6, 0x1, PT ;  /* 0x000000010600780c */ /* 0x000fda0003f26270 */
[----:B-1----:R-:W-:Y:S05]  /*2a020*/  @!P1 BRA `(.L_x_2563) ;  /* 0x0000000000689947 */ /* 0x002fea0003800000 */
[----:B------:R-:W-:-:S04]  /*2a030*/  IABS R2, R17 ;  /* 0x0000001100027213 */ /* 0x000fc80000000000 */
[----:B------:R-:W0:Y:S08]  /*2a040*/  I2F.RP R4, R2 ;  /* 0x0000000200047306 */ /* 0x000e300000209400 */
        /* <DEDUP_REMOVED lines=24> */
.L_x_2563:
[----:B------:R-:W-:Y:S05]  /*2a1d0*/  BSYNC B0 ;  /* 0x0000000000007941 */ /* 0x000fea0003800000 */
.L_x_2562:
[----:B------:R-:W2:Y:S02]  /*2a1e0*/  LDL.LU R2, [R1+0x20] ;  /* 0x0000200001027983 */ /* 0x000ea40000300800 */
[----:B--2---:R-:W-:-:S05]  /*2a1f0*/  IMAD R3, R2, R0, RZ ;  /* 0x0000000002037224 */ /* 0x004fca00078e02ff */
[----:B------:R-:W-:Y:S01]  /*2a200*/  VIADDMNMX R2, R3, R0, R6, PT ;  /* 0x0000000003027246 */ /* 0x000fe20003800106 */
[----:B------:R0:W-:Y:S03]  /*2a210*/  STL [R1+0x20], R3 ;  /* 0x0000200301007387 */ /* 0x0001e60000100800 */
[----:B------:R-:W-:Y:S01]  /*2a220*/  ISETP.GT.AND P0, PT, R2, R3, PT ;  /* 0x000000030200720c */ /* 0x000fe20003f04270 */
[----:B------:R0:W-:-:S12]  /*2a230*/  STL [R1+0x48], R2 ;  /* 0x0000480201007387 */ /* 0x0001d80000100800 */
[----:B0-----:R-:W-:Y:S05]  /*2a240*/  @P0 BRA `(.L_x_2564) ;  /* 0x0000000000480947 */ /* 0x001fea0003800000 */
[----:B------:R-:W0:Y:S02]  /*2a250*/  S2R R2, SR_TID.X ;  /* 0x0000000000027919 */ /* 0x000e240000002100 */
[----:B0-----:R-:W-:-:S04]  /*2a260*/  LOP3.LUT R2, R2, 0x7f, RZ, 0xc0, !PT ;  /* 0x0000007f02027812 */ /* 0x001fc800078ec0ff */
[----:B------:R-:W-:-:S13]  /*2a270*/  ISETP.NE.AND P0, PT, R2, RZ, PT ;  /* 0x000000ff0200720c */ /* 0x000fda0003f05270 */
[----:B------:R-:W-:Y:S05]  /*2a280*/  @P0 BRA `(.L_x_2565) ;  /* 0x00000030007c0947 */ /* 0x000fea0003800000 */
[----:B------:R-:W0:Y:S01]  /*2a290*/  S2R R2, SR_LANEID ;  /* 0x0000000000027919 */ /* 0x000e220000000000 */
[----:B------:R-:W-:Y:S01]  /*2a2a0*/  VOTEU.ANY UR4, UPT, PT ;  /* 0x0000000000047886 */ /* 0x000fe200038e0100 */
[----:B------:R-:W1:Y:S01]  /*2a2b0*/  LDC.64 R4, c[0x0][0xc60] ;  /* 0x00031800ff047b82 */ /* 0x000e620000000a00 */
[----:B------:R-:W0:Y:S02]  /*2a2c0*/  FLO.U32 R0, UR4 ;  /* 0x0000000400007d00 */ /* 0x000e2400080e0000 */
[----:B0-----:R-:W-:-:S06]  /*2a2d0*/  ISETP.EQ.U32.AND P0, PT, R0, R2, PT ;  /* 0x000000020000720c */ /* 0x001fcc0003f02070 */
[----:B------:R-:W1:Y:S07]  /*2a2e0*/  POPC R2, UR4 ;  /* 0x0000000400027d09 */ /* 0x000e6e0008000000 */
[----:B-1----:R-:W2:Y:S04]  /*2a2f0*/  @P0 ATOMG.E.ADD.STRONG.GPU PT, R2, desc[UR54][R4.64], R2 ;  /* 0x00000002040209a8 */ /* 0x002ea800081ee1f6 */
[----:B--2---:R0:W1:Y:S02]  /*2a300*/  SHFL.IDX PT, R2, R2, R0, 0x1f ;  /* 0x00001f0002027589 */ /* 0x00406400000e0000 */
[----:B0-----:R-:W0:Y:S02]  /*2a310*/  S2R R0, SR_LTMASK ;  /* 0x0000000000007919 */ /* 0x001e240000003900 */
[----:B0-----:R-:W-:-:S06]  /*2a320*/  LOP3.LUT R0, R0, UR4, RZ, 0xc0, !PT ;  /* 0x0000000400007c12 */ /* 0x001fcc000f8ec0ff */
[----:B------:R-:W1:Y:S02]  /*2a330*/  POPC R0, R0 ;  /* 0x0000000000007309 */ /* 0x000e640000000000 */
[----:B-1----:R-:W-:-:S05]  /*2a340*/  IADD3 R0, R2, UR38, R0 ;  /* 0x0000002602007c10 */ /* 0x002fca000fffe000 */
[----:B------:R2:W-:Y:S01]  /*2a350*/  STL [R1], R0 ;  /* 0x0000000001007387 */ /* 0x0005e20000100800 */
[----:B------:R-:W-:Y:S05]  /*2a360*/  BRA `(.L_x_2565) ;  /* 0x0000003000447947 */ /* 0x000fea0003800000 */
.L_x_2564:
        /* <DEDUP_REMOVED lines=8> */
[----:B------:R-:W-:Y:S01]  /*2a3f0*/  IMAD.U32 R4, RZ, RZ, UR6 ;  /* 0x00000006ff047e24 */ /* 0x000fe2000f8e00ff */
        /* <DEDUP_REMOVED lines=10> */
[----:B0-----:R-:W-:Y:S05]  /*2a4a0*/  CALL.ABS.NOINC R2 ;  /* 0x0000000002007343 */ /* 0x001fea0003c00000 */
.L_x_2567:
[----:B------:R-:W-:Y:S05]  /*2a4b0*/  BSYNC B6 ;  /* 0x0000000000067941 */ /* 0x000fea0003800000 */
.L_x_2566:
[----:B------:R-:W2:Y:S01]  /*2a4c0*/  LDL.LU R17, [R1+0x14] ;  /* 0x0000140001117983 */ /* 0x000ea20000300800 */
[----:B------:R-:W-:Y:S01]  /*2a4d0*/  IADD3 R0, R18, 0xa400, RZ ;  /* 0x0000a40012007810 */ /* 0x000fe20007ffe0ff */
[----:B------:R-:W-:Y:S03]  /*2a4e0*/  BSSY B6, `(.L_x_2568) ;  /* 0x0000016000067945 */ /* 0x000fe60003800000 */
        /* <DEDUP_REMOVED lines=9> */
[----:B------:R-:W-:Y:S01]  /*2a580*/  IMAD.U32 R4, RZ, RZ, UR6 ;  /* 0x00000006ff047e24 */ /* 0x000fe2000f8e00ff */
[----:B------:R-:W-:Y:S01]  /*2a590*/  MOV R12, 0x1 ;  /* 0x00000001000c7802 */ /* 0x000fe20000000f00 */
[----:B------:R-:W1:Y:S01]  /*2a5a0*/  LDC.64 R2, c[0x4][R2] ;  /* 0x0100000002027b82 */ /* 0x000e620000000a00 */
[----:B------:R-:W-:Y:S02]  /*2a5b0*/  IMAD.U32 R5, RZ, RZ, UR7 ;  /* 0x00000007ff057e24 */ /* 0x000fe4000f8e00ff */
[----:B------:R-:W-:Y:S02]  /*2a5c0*/  IMAD.U32 R6, RZ, RZ, UR8 ;  /* 0x00000008ff067e24 */ /* 0x000fe4000f8e00ff */
[----:B------:R-:W-:-:S02]  /*2a5d0*/  IMAD.U32 R7, RZ, RZ, UR9 ;  /* 0x00000009ff077e24 */ /* 0x000fc4000f8e00ff */
[----:B------:R-:W-:Y:S02]  /*2a5e0*/  IMAD.U32 R10, RZ, RZ, UR4 ;  /* 0x00000004ff0a7e24 */ /* 0x000fe4000f8e00ff */
[----:B------:R-:W-:Y:S02]  /*2a5f0*/  IMAD.U32 R11, RZ, RZ, UR5 ;  /* 0x00000005ff0b7e24 */ /* 0x000fe4000f8e00ff */
[----:B------:R-:W-:Y:S02]  /*2a600*/  IMAD.MOV.U32 R8, RZ, RZ, 0x70 ;  /* 0x00000070ff087424 */ /* 0x000fe400078e00ff */
[----:B------:R-:W-:-:S07]  /*2a610*/  IMAD.MOV.U32 R13, RZ, RZ, RZ ;  /* 0x000000ffff0d7224 */ /* 0x000fce00078e00ff */
[----:B------:R-:W-:-:S07]  /*2a620*/  LEPC R20, `(.L_x_2569) ;  /* 0x000000001014794e */ /* 0x000fce0000000000 */
[----:B01----:R-:W-:Y:S05]  /*2a630*/  CALL.ABS.NOINC R2 ;  /* 0x0000000002007343 */ /* 0x003fea0003c00000 */
.L_x_2569:
[----:B------:R-:W-:Y:S05]  /*2a640*/  BSYNC B6 ;  /* 0x0000000000067941 */ /* 0x000fea0003800000 */
.L_x_2568:
        /* <DEDUP_REMOVED lines=10> */
[----:B------:R-:W1:Y:S01]  /*2a6f0*/  LDC.64 R2, c[0x4][R2] ;  /* 0x0100000002027b82 */ /* 0x000e620000000a00 */
        /* <DEDUP_REMOVED lines=8> */
[----:B01----:R-:W-:Y:S05]  /*2a780*/  CALL.ABS.NOINC R2 ;  /* 0x0000000002007343 */ /* 0x003fea0003c00000 */
.L_x_2571:
[----:B------:R-:W-:Y:S05]  /*2a790*/  BSYNC B6 ;  /* 0x0000000000067941 */ /* 0x000fea0003800000 */
.L_x_2570:
[----:B------:R-:W-:Y:S01]  /*2a7a0*/  LOP3.LUT P6, RZ, R17, 0x1, RZ, 0xc0, !PT ;  /* 0x0000000111ff7812 */ /* 0x000fe200078cc0ff */
[----:B------:R-:W-:-:S12]  /*2a7b0*/  BSSY B6, `(.L_x_2572) ;  /* 0x0000012000067945 */ /* 0x000fd80003800000 */
        /* <DEDUP_REMOVED lines=17> */
.L_x_2573:
[----:B------:R-:W-:Y:S05]  /*2a8d0*/  BSYNC B6 ;  /* 0x0000000000067941 */ /* 0x000fea0003800000 */
.L_x_2572:
[----:B------:R-:W2:Y:S01]  /*2a8e0*/  LDL.LU R2, [R1+0x24] ;  /* 0x0000240001027983 */ /* 0x000ea20000300800 */
[----:B------:R-:W-:-:S03]  /*2a8f0*/  ULDC.64 UR4, c[0x0][0x9f8] ;  /* 0x00027e0000047ab9 */ /* 0x000fc60000000a00 */
[----:B0-----:R-:W3:Y:S04]  /*2a900*/  LDL.LU R17, [R1+0x38] ;  /* 0x0000380001117983 */ /* 0x001ee80000300800 */
[----:B------:R-:W4:Y:S01]  /*2a910*/  LDL R8, [R1+0x8] ;  /* 0x0000080001087983 */ /* 0x000f220000100800 */
[----:B------:R-:W-:-:S04]  /*2a920*/  ISETP.NE.U32.AND P0, PT, RZ, UR4, PT ;  /* 0x00000004ff007c0c */ /* 0x000fc8000bf05070 */
[----:B------:R-:W-:-:S13]  /*2a930*/  ISETP.NE.AND.EX P0, PT, RZ, UR5, PT, P0 ;  /* 0x00000005ff007c0c */ /* 0x000fda000bf05300 */
[----:B--2---:R-:W-:-:S04]  /*2a940*/  @P0 IADD3 R2, P1, R2, UR4, RZ ;  /* 0x0000000402020c10 */ /* 0x004fc8000ff3e0ff */
[----:B---3--:R-:W-:Y:S01]  /*2a950*/  @P0 IADD3.X R3, R17, UR5, RZ, P1, !PT ;  /* 0x0000000511030c10 */ /* 0x008fe20008ffe4ff */
[----:B------:R-:W-:-:S04]  /*2a960*/  ULDC.64 UR4, c[0x0][0xa08] ;  /* 0x0002820000047ab9 */ /* 0x000fc80000000a00 */
[----:B----4-:R0:W2:Y:S02]  /*2a970*/  @P0 LDG.E R8, desc[UR54][R2.64] ;  /* 0x0000003602080981 */ /* 0x0100a4000c1e1900 */
[----:B0-----:R-:W0:Y:S01]  /*2a980*/  LDC.64 R2, c[0x0][0x418] ;  /* 0x00010600ff027b82 */ /* 0x001e220000000a00 */
[----:B--2---:R-:W-:Y:S01]  /*2a990*/  SHF.R.S32.HI R9, RZ, 0x1f, R8 ;  /* 0x0000001fff097819 */ /* 0x004fe20000011408 */
[----:B------:R1:W-:Y:S01]  /*2a9a0*/  @P0 STL [R1+0x8], R8 ;  /* 0x0000080801000387 */ /* 0x0003e20000100800 */
[----:B0-----:R-:W-:Y:S01]  /*2a9b0*/  LOP3.LUT P0, RZ, R2, UR4, RZ, 0xfc, !PT ;  /* 0x0000000402ff7c12 */ /* 0x001fe2000f80fcff */
[----:B------:R-:W-:Y:S02]  /*2a9c0*/  UMOV UR4, 0xffffffff ;  /* 0xffffffff00047882 */ /* 0x000fe40000000000 */
[----:B------:R1:W-:Y:S01]  /*2a9d0*/  STL [R1+0x24], R9 ;  /* 0x0000240901007387 */ /* 0x0003e20000100800 */
[----:B------:R-:W-:-:S04]  /*2a9e0*/  LOP3.LUT P0, RZ, R3, UR5, RZ, 0xfc, P0 ;  /* 0x0000000503ff7c12 */ /* 0x000fc8000800fcff */
[----:B------:R-:W-:Y:S01]  /*2a9f0*/  SEL R17, R8, RZ, !P0 ;  /* 0x000000ff08117207 */ /* 0x000fe20004000000 */
[----:B------:R-:W-:Y:S08]  /*2aa00*/  BRA.DIV UR4, `(.L_x_2574) ;  /* 0x0000007204f07947 */ /* 0x000ff0000b800000 */
[----:B------:R-:W0:Y:S02]  /*2aa10*/  S2R R0, SR_TID.X ;  /* 0x0000000000007919 */ /* 0x000e240000002100 */
[----:B0-----:R-:W-:-:S04]  /*2aa20*/  SHF.R.U32.HI R0, RZ, 0x5, R0 ;  /* 0x00000005ff007819 */ /* 0x001fc80000011600 */
[----:B------:R-:W-:-:S05]  /*2aa30*/  LOP3.LUT R0, R0, 0x3, RZ, 0xc0, !PT ;  /* 0x0000000300007812 */ /* 0x000fca00078ec0ff */
[----:B------:R0:W2:Y:S02]  /*2aa40*/  SHFL.IDX PT, R14, R0, RZ, 0x1f ;  /* 0x00001fff000e7589 */ /* 0x0000a400000e0000 */
.L_x_2784:
[----:B0-----:R-:W3:Y:S01]  /*2aa50*/  LDL.LU R0, [R1+0x14] ;  /* 0x0000140001007983 */ /* 0x001ee20000300800 */
[----:B------:R-:W-:Y:S02]  /*2aa60*/  PLOP3.LUT P1, PT, PT, PT, PT, 0x8, 0x0 ;  /* 0x000000000000781c */ /* 0x000fe40003f2e170 */
[----:B--2---:R-:W-:Y:S02]  /*2aa70*/  ISETP.NE.AND P0, PT, R14, RZ, PT ;  /* 0x000000ff0e00720c */ /* 0x004fe40003f05270 */
[----:B---3--:R-:W-:-:S09]  /*2aa80*/  LOP3.LUT R0, R0, 0xfffffffe, RZ, 0xc0, !PT ;  /* 0xfffffffe00007812 */ /* 0x008fd200078ec0ff */
[----:B------:R-:W-:-:S05]  /*2aa90*/  @P1 LOP3.LUT R0, R0, 0x1, RZ, 0xfc, !PT ;  /* 0x0000000100001812 */ /* 0x000fca00078efcff */
[----:B------:R0:W-:Y:S01]  /*2aaa0*/  STL [R1+0x14], R0 ;  /* 0x0000140001007387 */ /* 0x0001e20000100800 */
[----:B------:R-:W-:Y:S05]  /*2aab0*/  @P0 BRA `(.L_x_2575) ;  /* 0x00000004008c0947 */ /* 0x000fea0003800000 */
[----:B------:R-:W-:-:S03]  /*2aac0*/  UMOV UR4, 0xffffffff ;  /* 0xffffffff00047882 */ /* 0x000fc60000000000 */
[----:B------:R-:W-:Y:S05]  /*2aad0*/  BRA.DIV UR4, `(.L_x_2576) ;  /* 0x0000007204f07947 */ /* 0x000fea000b800000 */
[----:B------:R-:W-:-:S13]  /*2aae0*/  ELECT P6, URZ, PT ;  /* 0x00000000003f782f */ /* 0x000fda00038c0000 */
.L_x_2787:
[----:B------:R-:W-:Y:S05]  /*2aaf0*/  @!P6 BRA `(.L_x_2575) ;  /* 0x00000004007ce947 */ /* 0x000fea0003800000 */
[----:B0-----:R-:W2:Y:S01]  /*2ab00*/  LDL R0, [R1+0x48] ;  /* 0x0000480001007983 */ /* 0x001ea20000100800 */
[----:B------:R-:W-:-:S04]  /*2ab10*/  ISETP.NE.U32.AND P0, PT, R2, RZ, PT ;  /* 0x000000ff0200720c */ /* 0x000fc80003f05070 */
[----:B------:R-:W-:Y:S01]  /*2ab20*/  ISETP.NE.AND.EX P0, PT, R3, RZ, PT, P0 ;  /* 0x000000ff0300720c */ /* 0x000fe20003f05300 */
[----:B--2---:R-:W-:-:S12]  /*2ab30*/  VIADD R0, R0, 0xffffffff ;  /* 0xffffffff00007836 */ /* 0x004fd80000000000 */
        /* <DEDUP_REMOVED lines=13> */
[----:B------:R-:W-:-:S03]  /*2ac10*/  IMAD.WIDE.U32 R4, R8, UR4, R4 ;  /* 0x0000000408047c25 */ /* 0x000fc6000f8e0004 */
[----:B------:R-:W-:Y:S02]  /*2ac20*/  LEA R2, P0, R4, R2, 0x2 ;  /* 0x0000000204027211 */ /* 0x000fe400078010ff */
[----:B------:R-:W-:-:S04]  /*2ac30*/  IADD3 R5, R5, R6, RZ ;  /* 0x0000000605057210 */ /* 0x000fc80007ffe0ff */
[----:B------:R-:W-:-:S05]  /*2ac40*/  LEA.HI.X R3, R4, R3, R5, 0x2, P0 ;  /* 0x0000000304037211 */ /* 0x000fca00000f1405 */
[----:B------:R0:W5:Y:S02]  /*2ac50*/  LDG.E R17, desc[UR54][R2.64] ;  /* 0x0000003602117981 */ /* 0x000164000c1e1900 */
.L_x_2577:
[----:B0-----:R-:W2:Y:S01]  /*2ac60*/  LDL R3, [R1+0x18] ;  /* 0x0000180001037983 */ /* 0x001ea20000100800 */
[----:B------:R-:W-:Y:S01]  /*2ac70*/  IMAD R2, R19, 0x8, R18 ;  /* 0x0000000813027824 */ /* 0x000fe200078e0212 */
[----:B-1----:R-:W0:Y:S02]  /*2ac80*/  S2R R8, SR_TID.X ;  /* 0x0000000000087919 */ /* 0x002e240000002100 */
[----:B0-----:R-:W-:-:S04]  /*2ac90*/  LOP3.LUT R8, R8, 0x7f, RZ, 0xc0, !PT ;  /* 0x0000007f08087812 */ /* 0x001fc800078ec0ff */
[----:B------:R-:W-:Y:S02]  /*2aca0*/  ISETP.NE.AND P1, PT, R8, RZ, PT ;  /* 0x000000ff0800720c */ /* 0x000fe40003f25270 */
[----:B--2---:R-:W-:-:S04]  /*2acb0*/  SHF.L.U32 R3, R3, 0x1f, RZ ;  /* 0x0000001f03037819 */ /* 0x004fc800000006ff */
[----:B------:R-:W0:Y:S02]  /*2acc0*/  SYNCS.PHASECHK.TRANS64.TRYWAIT P0, [R2+URZ+0x29880], R3 ;  /* 0x02988003020075a7 */ /* 0x000e24000800017f */
[----:B0-----:R-:W-:Y:S05]  /*2acd0*/  @!P0 BRA `(.L_x_2578) ;  /* 0x0000007000908947 */ /* 0x001fea0003800000 */
.L_x_2788:
        /* <DEDUP_REMOVED lines=8> */
.L_x_2579:
[----:B------:R-:W2:Y:S01]  /*2ad60*/  LDL R5, [R1+0x28] ;  /* 0x0000280001057983 */ /* 0x000ea20000100800 */
[----:B------:R-:W-:Y:S01]  /*2ad70*/  IMAD R4, R19, 0x5000, R18 ;  /* 0x0000500013047824 */ /* 0x000fe200078e0212 */
        /* <DEDUP_REMOVED lines=11> */
[----:B--2---:R-:W-:-:S05]  /*2ae30*/  IMAD R0, R0, 0xa0, R5 ;  /* 0x000000a000007824 */ /* 0x004fca00078e0205 */
[----:B------:R-:W-:-:S13]  /*2ae40*/  R2UR UR11, R0 ;  /* 0x00000000000b72ca */ /* 0x000fda00000e0000 */
[----:B------:R1:W-:Y:S01]  /*2ae50*/  UTMALDG.4D [UR8], [UR4], desc[UR6] ;  /* 0x00000608040075b4 */ /* 0x0003e20008019000 */
[----:B------:R-:W2:Y:S02]  /*2ae60*/  SYNCS.PHASECHK.TRANS64.TRYWAIT P0, [R2+URZ+0x29840], R3 ;  /* 0x02984003020075a7 */ /* 0x000ea4000800017f */
[----:B-12---:R-:W-:Y:S05]  /*2ae70*/  @!P0 BRA `(.L_x_2580) ;  /* 0x00000070003c8947 */ /* 0x006fea0003800000 */
.L_x_2789:
        /* <DEDUP_REMOVED lines=8> */
.L_x_2581:
[----:B01----:R-:W2:Y:S01]  /*2af00*/  LDL.LU R3, [R1+0x14] ;  /* 0x0000140001037983 */ /* 0x003ea20000300800 */
        /* <DEDUP_REMOVED lines=30> */
.L_x_2575:
[----:B---3--:R-:W0:Y:S04]  /*2b0f0*/  LDL.LU R3, [R1+0x40] ;  /* 0x0000400001037983 */ /* 0x008e280000300800 */
[----:B------:R-:W2:Y:S04]  /*2b100*/  LDL.LU R5, [R1+0x34] ;  /* 0x0000340001057983 */ /* 0x000ea80000300800 */
[----:B------:R-:W3:Y:S01]  /*2b110*/  LDL.LU R4, [R1+0x58] ;  /* 0x0000580001047983 */ /* 0x000ee20000300800 */
        /* <DEDUP_REMOVED lines=9> */
[----:B0-----:R-:W-:Y:S02]  /*2b1b0*/  SHF.R.S32.HI R0, RZ, 0x1f, R3 ;  /* 0x0000001fff007819 */ /* 0x001fe40000011403 */
[----:B--2---:R-:W-:-:S03]  /*2b1c0*/  SEL R5, R5, RZ, !P0 ;  /* 0x000000ff05057207 */ /* 0x004fc60004000000 */
[----:B------:R-:W-:Y:S01]  /*2b1d0*/  IMAD R0, R0, UR4, RZ ;  /* 0x0000000400007c24 */ /* 0x000fe2000f8e02ff */
[----:B---3--:R-:W-:-:S03]  /*2b1e0*/  SEL R4, R4, RZ, !P0 ;  /* 0x000000ff04047207 */ /* 0x008fc60004000000 */
        /* <DEDUP_REMOVED lines=19> */
[----:B-1----:R-:W-:Y:S02]  /*2b320*/  IMAD.MOV.U32 R8, RZ, RZ, 0x70 ;  /* 0x00000070ff087424 */ /* 0x002fe400078e00ff */
[----:B------:R-:W-:Y:S02]  /*2b330*/  IMAD.MOV.U32 R12, RZ, RZ, 0x1 ;  /* 0x00000001ff0c7424 */ /* 0x000fe400078e00ff */
[----:B------:R-:W-:-:S07]  /*2b340*/  IMAD.MOV.U32 R13, RZ, RZ, RZ ;  /* 0x000000ffff0d7224 */ /* 0x000fce00078e00ff */
[----:B------:R-:W-:-:S07]  /*2b350*/  LEPC R20, `(.L_x_2583) ;  /* 0x000000001014794e */ /* 0x000fce0000000000 */
[----:B0-----:R-:W-:Y:S05]  /*2b360*/  CALL.ABS.NOINC R2 ;  /* 0x0000000002007343 */ /* 0x001fea0003c00000 */
.L_x_2583:
[----:B------:R-:W-:Y:S05]  /*2b370*/  BSYNC B6 ;  /* 0x0000000000067941 */ /* 0x000fea0003800000 */
.L_x_2582:
[----:B0-----:R-:W2:Y:S01]  /*2b380*/  LDL.LU R0, [R1+0x40] ;  /* 0x0000400001007983 */ /* 0x001ea20000300800 */
[----:B------:R-:W-:Y:S01]  /*2b390*/  ULDC.64 UR4, c[0x0][0x2d8] ;  /* 0x0000b60000047ab9 */ /* 0x000fe20000000a00 */
[----:B------:R-:W0:Y:S01]  /*2b3a0*/  LDC R7, c[0x0][0x448] ;  /* 0x00011200ff077b82 */ /* 0x000e220000000800 */
[----:B------:R-:W-:Y:S01]  /*2b3b0*/  ULDC.64 UR6, c[0x0][0x280] ;  /* 0x0000a00000067ab9 */ /* 0x000fe20000000a00 */
[----:B------:R-:W3:Y:S04]  /*2b3c0*/  LDL.LU R5, [R1+0x38] ;  /* 0x0000380001057983 */ /* 0x000ee80000300800 */
[----:B------:R-:W3:Y:S04]  /*2b3d0*/  LDL.LU.64 R2, [R1+0x50] ;  /* 0x0000500001027983 */ /* 0x000ee80000300a00 */
[----:B------:R-:W4:Y:S04]  /*2b3e0*/  LDL.LU R4, [R1+0x34] ;  /* 0x0000340001047983 */ /* 0x000f280000300800 */
[----:B------:R-:W4:Y:S01]  /*2b3f0*/  LDL R10, [R1+0x4] ;  /* 0x00000400010a7983 */ /* 0x000f220000100800 */
[----:B-1----:R-:W1:Y:S01]  /*2b400*/  S2R R8, SR_TID.X ;  /* 0x0000000000087919 */ /* 0x002e620000002100 */
[----:B0-----:R-:W-:-:S13]  /*2b410*/  ISETP.NE.AND P0, PT, R7, 0x1, PT ;  /* 0x000000010700780c */ /* 0x001fda0003f05270 */
[----:B------:R-:W0:Y:S01]  /*2b420*/  @P0 LDC R6, c[0x0][0x450] ;  /* 0x00011400ff060b82 */ /* 0x000e220000000800 */
[----:B-1----:R-:W-:-:S05]  /*2b430*/  IMAD.SHL.U32 R8, R8, 0x10, RZ ;  /* 0x0000001008087824 */ /* 0x002fca00078e00ff */
[----:B------:R-:W-:-:S04]  /*2b440*/  LOP3.LUT R8, R8, 0x30, RZ, 0xc0, !PT ;  /* 0x0000003008087812 */ /* 0x000fc800078ec0ff */
[C---:B------:R-:W-:Y:S02]  /*2b450*/  LOP3.LUT R11, R8.reuse, 0x40, RZ, 0xfc, !PT ;  /* 0x00000040080b7812 */ /* 0x040fe400078efcff */
[----:B------:R-:W-:Y:S01]  /*2b460*/  LOP3.LUT R8, R8, 0x80, RZ, 0xfc, !PT ;  /* 0x0000008008087812 */ /* 0x000fe200078efcff */
[----:B---3--:R-:W-:Y:S02]  /*2b470*/  IMAD.MOV.U32 R3, RZ, RZ, R5 ;  /* 0x000000ffff037224 */ /* 0x008fe400078e0005 */
[----:B------:R-:W1:Y:S01]  /*2b480*/  S2R R5, SR_TID.X ;  /* 0x0000000000057919 */ /* 0x000e620000002100 */
[----:B------:R-:W-:-:S04]  /*2b490*/  IMAD.WIDE.U32 R2, R16, UR4, R2 ;  /* 0x0000000410027c25 */ /* 0x000fc8000f8e0002 */
[----:B------:R-:W-:Y:S01]  /*2b4a0*/  IMAD R3, R16, UR5, R3 ;  /* 0x0000000510037c24 */ /* 0x000fe2000f8e0203 */
[----:B------:R-:W-:Y:S02]  /*2b4b0*/  ULDC.64 UR4, c[0x0][0x2e0] ;  /* 0x0000b80000047ab9 */ /* 0x000fe40000000a00 */
[----:B--2---:R-:W-:Y:S02]  /*2b4c0*/  IMAD R0, R0, UR4, RZ ;  /* 0x0000000400007c24 */ /* 0x004fe4000f8e02ff */
[----:B----4-:R-:W-:-:S04]  /*2b4d0*/  IMAD.WIDE.U32 R2, R4, UR4, R2 ;  /* 0x0000000404027c25 */ /* 0x010fc8000f8e0002 */
[----:B------:R-:W-:Y:S01]  /*2b4e0*/  IMAD R0, R4, UR5, R0 ;  /* 0x0000000504007c24 */ /* 0x000fe2000f8e0200 */
[----:B------:R-:W-:Y:S01]  /*2b4f0*/  ULDC.64 UR4, c[0x0][0x2d0] ;  /* 0x0000b40000047ab9 */ /* 0x000fe20000000a00 */
[----:B------:R-:W2:Y:S03]  /*2b500*/  S2R R4, SR_TID.X ;  /* 0x0000000000047919 */ /* 0x000ea60000002100 */
[----:B------:R-:W-:Y:S02]  /*2b510*/  IADD3 R3, R3, R0, RZ ;  /* 0x0000000003037210 */ /* 0x000fe40007ffe0ff */
[----:B-1----:R-:W-:-:S04]  /*2b520*/  LOP3.LUT R5, R5, 0x7f, RZ, 0xc0, !PT ;  /* 0x0000007f05057812 */ /* 0x002fc800078ec0ff */
[----:B------:R-:W-:Y:S01]  /*2b530*/  SHF.R.U32.HI R5, RZ, 0x2, R5 ;  /* 0x00000002ff057819 */ /* 0x000fe20000011605 */
[----:B--2---:R-:W-:-:S05]  /*2b540*/  IMAD.SHL.U32 R4, R4, 0x20, RZ ;  /* 0x0000002004047824 */ /* 0x004fca00078e00ff */
[----:B------:R-:W-:Y:S02]  /*2b550*/  LOP3.LUT R4, R5, 0x60, R4, 0xf8, !PT ;  /* 0x0000006005047812 */ /* 0x000fe400078ef804 */
[----:B------:R-:W1:Y:S03]  /*2b560*/  @P0 LDC R5, c[0x0][0x44c] ;  /* 0x00011300ff050b82 */ /* 0x000e660000000800 */
[----:B------:R-:W-:-:S04]  /*2b570*/  IMAD R4, R10, 0x80, R4 ;  /* 0x000000800a047824 */ /* 0x000fc800078e0204 */
[----:B------:R-:W-:Y:S02]  /*2b580*/  IMAD.MOV.U32 R0, RZ, RZ, R4 ;  /* 0x000000ffff007224 */ /* 0x000fe400078e0004 */
[----:B-1----:R-:W-:-:S05]  /*2b590*/  @P0 IMAD.HI.U32 R5, R4, R5, RZ ;  /* 0x0000000504050227 */ /* 0x002fca00078e00ff */
[----:B0-----:R-:W-:-:S05]  /*2b5a0*/  @P0 SHF.R.U32.HI R0, RZ, R6, R5 ;  /* 0x00000006ff000219 */ /* 0x001fca0000011605 */
[----:B------:R-:W-:Y:S02]  /*2b5b0*/  IMAD.MOV R5, RZ, RZ, -R0 ;  /* 0x000000ffff057224 */ /* 0x000fe400078e0a00 */
[----:B------:R-:W-:-:S04]  /*2b5c0*/  IMAD.WIDE.U32 R2, R0, UR4, R2 ;  /* 0x0000000400027c25 */ /* 0x000fc8000f8e0002 */
[----:B------:R-:W-:Y:S01]  /*2b5d0*/  IMAD R4, R7, R5, R4 ;  /* 0x0000000507047224 */ /* 0x000fe200078e0204 */
[----:B------:R-:W-:-:S05]  /*2b5e0*/  SHF.R.S32.HI R5, RZ, 0x1f, R0 ;  /* 0x0000001fff057819 */ /* 0x000fca0000011400 */
[----:B------:R-:W-:-:S04]  /*2b5f0*/  IMAD R5, R5, UR4, RZ ;  /* 0x0000000405057c24 */ /* 0x000fc8000f8e02ff */
[----:B------:R-:W-:Y:S01]  /*2b600*/  IMAD R0, R0, UR5, R5 ;  /* 0x0000000500007c24 */ /* 0x000fe2000f8e0205 */
[----:B------:R-:W-:Y:S01]  /*2b610*/  ULDC.64 UR4, c[0x0][0x2c8] ;  /* 0x0000b20000047ab9 */ /* 0x000fe20000000a00 */
[----:B------:R-:W0:Y:S02]  /*2b620*/  S2R R5, SR_TID.X ;  /* 0x0000000000057919 */ /* 0x000e240000002100 */
[----:B------:R-:W-:Y:S01]  /*2b630*/  IMAD.IADD R3, R3, 0x1, R0 ;  /* 0x0000000103037824 */ /* 0x000fe200078e0200 */
[----:B------:R-:W-:Y:S01]  /*2b640*/  SHF.R.S32.HI R0, RZ, 0x1f, R4 ;  /* 0x0000001fff007819 */ /* 0x000fe20000011404 */
[----:B------:R-:W-:-:S04]  /*2b650*/  IMAD.WIDE.U32 R2, R4, UR4, R2 ;  /* 0x0000000404027c25 */ /* 0x000fc8000f8e0002 */
[----:B------:R-:W-:Y:S01]  /*2b660*/  IMAD R0, R0, UR4, RZ ;  /* 0x0000000400007c24 */ /* 0x000fe2000f8e02ff */
[----:B------:R-:W-:Y:S02]  /*2b670*/  ULDC UR4, c[0x0][0x2b8] ;  /* 0x0000ae0000047ab9 */ /* 0x000fe40000000800 */
[----:B------:R-:W-:Y:S01]  /*2b680*/  ISETP.GE.AND P2, PT, R8, UR4, PT ;  /* 0x0000000408007c0c */ /* 0x000fe2000bf46270 */
[----:B------:R-:W-:Y:S01]  /*2b690*/  IMAD R0, R4, UR5, R0 ;  /* 0x0000000504007c24 */ /* 0x000fe2000f8e0200 */
[----:B------:R1:W5:Y:S01]  /*2b6a0*/  LDL R8, [R1+0x3c] ;  /* 0x00003c0001087983 */ /* 0x0003620000100800 */
[----:B------:R-:W-:Y:S02]  /*2b6b0*/  IADD3 R4, P3, R2, UR6, RZ ;  /* 0x0000000602047c10 */ /* 0x000fe4000ff7e0ff */
[----:B------:R-:W-:Y:S02]  /*2b6c0*/  ISETP.GE.AND P1, PT, R11, UR4, PT ;  /* 0x000000040b007c0c */ /* 0x000fe4000bf26270 */
[----:B------:R-:W-:Y:S01]  /*2b6d0*/  IADD3.X R3, R3, UR7, R0, P3, !PT ;  /* 0x0000000703037c10 */ /* 0x000fe20009ffe400 */
[----:B0-----:R-:W-:-:S05]  /*2b6e0*/  IMAD.SHL.U32 R9, R5, 0x10, RZ ;  /* 0x0000001005097824 */ /* 0x001fca00078e00ff */
[----:B------:R-:W-:-:S04]  /*2b6f0*/  LOP3.LUT R9, R9, 0x30, RZ, 0xc0, !PT ;  /* 0x0000003009097812 */ /* 0x000fc800078ec0ff */
[----:B------:R-:W-:Y:S01]  /*2b700*/  ISETP.GE.AND P0, PT, R9, UR4, PT ;  /* 0x0000000409007c0c */ /* 0x000fe2000bf06270 */
[----:B------:R-:W-:-:S03]  /*2b710*/  UMOV UR4, 0xffffffff ;  /* 0xffffffff00047882 */ /* 0x000fc60000000000 */
[----:B-1----:R-:W-:Y:S09]  /*2b720*/  BRA.DIV UR4, `(.L_x_2584) ;  /* 0x0000006a04247947 */ /* 0x002ff2000b800000 */
[----:B------:R-:W0:Y:S02]  /*2b730*/  S2R R6, SR_TID.X ;  /* 0x0000000000067919 */ /* 0x000e240000002100 */
[----:B0-----:R-:W-:Y:S02]  /*2b740*/  LOP3.LUT R11, R6, 0x7f, RZ, 0xc0, !PT ;  /* 0x0000007f060b7812 */ /* 0x001fe400078ec0ff */
[----:B------:R-:W2:Y:S02]  /*2b750*/  LDL.LU R6, [R1+0x44] ;  /* 0x0000440001067983 */ /* 0x000ea40000300800 */
[----:B------:R-:W-:-:S04]  /*2b760*/  SHF.R.U32.HI R11, RZ, 0x2, R11 ;  /* 0x00000002ff0b7819 */ /* 0x000fc8000001160b */
[----:B------:R-:W-:-:S05]  /*2b770*/  LEA R0, R10, R11, 0x7 ;  /* 0x0000000b0a007211 */ /* 0x000fca00078e38ff */
[----:B------:R-:W-:Y:S02]  /*2b780*/  VIADD R5, R0, 0x20 ;  /* 0x0000002000057836 */ /* 0x000fe40000000000 */
[----:B--2---:R-:W-:Y:S02]  /*2b790*/  IMAD R2, R6, R7, RZ ;  /* 0x0000000706027224 */ /* 0x004fe400078e02ff */
[----:B------:R-:W0:Y:S03]  /*2b7a0*/  SHFL.IDX PT, R7, R4, RZ, 0x1c1f ;  /* 0x001c1fff04077589 */ /* 0x000e2600000e0000 */
[----:B------:R-:W-:Y:S01]  /*2b7b0*/  ISETP.GE.AND P4, PT, R0, R2, PT ;  /* 0x000000020000720c */ /* 0x000fe20003f86270 */
[----:B------:R-:W1:-:S12]  /*2b7c0*/  SHFL.IDX PT, R6, R3, RZ, 0x1c1f ;  /* 0x001c1fff03067589 */ /* 0x000e5800000e0000 */
        /* <DEDUP_REMOVED lines=31> */
.L_x_2798:
        /* <DEDUP_REMOVED lines=12> */
.L_x_2586:
[----:B------:R-:W-:Y:S05]  /*2ba80*/  BSYNC B0 ;  /* 0x0000000000007941 */ /* 0x000fea0003800000 */
.L_x_2585:
[----:B------:R-:W-:Y:S01]  /*2ba90*/  NOP ;  /* 0x0000000000007918 */ /* 0x000fe20000000000 */
[----:B------:R-:W-:-:S13]  /*2baa0*/  PLOP3.LUT P0, PT, PT, PT, PT, 0x80, 0x0 ;  /* 0x000000000000781c */ /* 0x000fda0003f0f070 */
.L_x_2587:
        /* <DEDUP_REMOVED lines=18> */
.L_x_2799:
[----:B------:R-:W-:Y:S05]  /*2bbd0*/  BSYNC B0 ;  /* 0x0000000000007941 */ /* 0x000fea0003800000 */
.L_x_2588:
[----:B------:R-:W5:Y:S04]  /*2bbe0*/  LDL.LU R2, [R1+0x48] ;  /* 0x0000480001027983 */ /* 0x000f680000300800 */
[----:B-1-3--:R-:W3:Y:S01]  /*2bbf0*/  LDL R3, [R1+0x20] ;  /* 0x0000200001037983 */ /* 0x00aee20000100800 */
[----:B-----5:R-:W-:-:S05]  /*2bc00*/  VIADD R2, R2, 0xfffffffe ;  /* 0xfffffffe02027836 */ /* 0x020fca0000000000 */
[----:B---3--:R-:W-:-:S13]  /*2bc10*/  ISETP.GE.AND P0, PT, R2, R3, PT ;  /* 0x000000030200720c */ /* 0x008fda0003f06270 */
[----:B------:R-:W-:Y:S05]  /*2bc20*/  @!P0 BRA `(.L_x_2590) ;  /* 0x0000001000048947 */ /* 0x000fea0003800000 */
[----:B------:R1:W5:Y:S01]  /*2bc30*/  LDL.LU R3, [R1+0x18] ;  /* 0x0000180001037983 */ /* 0x0003620000300800 */
[----:B----4-:R-:W-:-:S07]  /*2bc40*/  IMAD.MOV.U32 R0, RZ, RZ, R19 ;  /* 0x000000ffff007224 */ /* 0x010fce00078e0013 */
.L_x_2612:
[----:B------:R-:W3:Y:S01]  /*2bc50*/  LDL R4, [R1+0x14] ;  /* 0x0000140001047983 */ /* 0x000ee20000100800 */
[----:B------:R-:W-:Y:S01]  /*2bc60*/  IADD3 R19, R0, 0x1, RZ ;  /* 0x0000000100137810 */ /* 0x000fe20007ffe0ff */
[----:B------:R-:W-:Y:S05]  /*2bc70*/  YIELD ;  /* 0x0000000000007946 */ /* 0x000fea0003800000 */
[C---:B------:R-:W-:Y:S01]  /*2bc80*/  ISETP.NE.AND P0, PT, R19.reuse, 0x2, PT ;  /* 0x000000021300780c */ /* 0x040fe20003f05270 */
[----:B------:R-:W-:Y:S03]  /*2bc90*/  BSSY B0, `(.L_x_2591) ;  /* 0x0000089000007945 */ /* 0x000fe60003800000 */
[----:B------:R-:W-:-:S02]  /*2bca0*/  SEL R19, R19, RZ, P0 ;  /* 0x000000ff13137207 */ /* 0x000fc40000000000 */
[----:B---3--:R-:W-:Y:S02]  /*2bcb0*/  LOP3.LUT P1, RZ, R4, 0x1, RZ, 0xc0, !PT ;  /* 0x0000000104ff7812 */ /* 0x008fe4000782c0ff */
[----:B------:R-:W-:-:S04]  /*2bcc0*/  SEL R4, RZ, 0x1, P0 ;  /* 0x00000001ff047807 */ /* 0x000fc80000000000 */
[----:B--2--5:R-:W-:-:S05]  /*2bcd0*/  LOP3.LUT R9, R3, R4, RZ, 0x3c, !PT ;  /* 0x0000000403097212 */ /* 0x024fca00078e3cff */
[----:B------:R3:W-:Y:S02]  /*2bce0*/  STL [R1+0x18], R9 ;  /* 0x0000180901007387 */ /* 0x0007e40000100800 */
[----:B------:R-:W-:Y:S05]  /*2bcf0*/  @!P1 BRA `(.L_x_2592) ;  /* 0x0000000800089947 */ /* 0x000fea0003800000 */
[----:B------:R-:W-:Y:S01]  /*2bd00*/  ULDC.64 UR4, c[0x0][0x418] ;  /* 0x0001060000047ab9 */ /* 0x000fe20000000a00 */
[----:B0-----:R-:W-:Y:S01]  /*2bd10*/  IMAD.MOV.U32 R8, RZ, RZ, R2 ;  /* 0x000000ffff087224 */ /* 0x001fe200078e0002 */
[----:B------:R-:W-:-:S04]  /*2bd20*/  ISETP.NE.U32.AND P0, PT, RZ, UR4, PT ;  /* 0x00000004ff007c0c */ /* 0x000fc8000bf05070 */
[----:B------:R-:W-:-:S13]  /*2bd30*/  ISETP.NE.AND.EX P0, PT, RZ, UR5, PT, P0 ;  /* 0x00000005ff007c0c */ /* 0x000fda000bf05300 */
[----:B------:R-:W-:Y:S05]  /*2bd40*/  @!P0 BRA `(.L_x_2593) ;  /* 0x00000000004c8947 */ /* 0x000fea0003800000 */
[----:B------:R-:W4:Y:S01]  /*2bd50*/  LDL R11, [R1+0x24] ;  /* 0x00002400010b7983 */ /* 0x000f220000100800 */
[----:B------:R-:W0:Y:S01]  /*2bd60*/  LDC R7, c[0x0][0x43c] ;  /* 0x00010f00ff077b82 */ /* 0x000e220000000800 */
[----:B------:R-:W-:Y:S02]  /*2bd70*/  ULDC.64 UR6, c[0x0][0x428] ;  /* 0x00010a0000067ab9 */ /* 0x000fe40000000a00 */
[----:B------:R-:W3:Y:S01]  /*2bd80*/  LDL R10, [R1+0x8] ;  /* 0x00000800010a7983 */ /* 0x000ee20000100800 */
[----:B0-----:R-:W-:-:S13]  /*2bd90*/  ISETP.NE.AND P0, PT, R7, 0x1, PT ;  /* 0x000000010700780c */ /* 0x001fda0003f05270 */
[----:B--2---:R-:W0:Y:S02]  /*2bda0*/  @P0 LDC.64 R4, c[0x0][0x440] ;  /* 0x00011000ff040b82 */ /* 0x004e240000000a00 */
[----:B0-----:R-:W-:-:S04]  /*2bdb0*/  @P0 IMAD.HI.U32 R6, R2, R4, RZ ;  /* 0x0000000402060227 */ /* 0x001fc800078e00ff */
[----:B------:R-:W-:Y:S01]  /*2bdc0*/  IMAD.MOV.U32 R4, RZ, RZ, R2 ;  /* 0x000000ffff047224 */ /* 0x000fe200078e0002 */
[----:B------:R-:W-:-:S04]  /*2bdd0*/  @P0 SHF.R.U32.HI R4, RZ, R5, R6 ;  /* 0x00000005ff040219 */ /* 0x000fc80000011606 */
[--C-:B------:R-:W-:Y:S01]  /*2bde0*/  SHF.R.S32.HI R5, RZ, 0x1f, R4.reuse ;  /* 0x0000001fff057819 */ /* 0x100fe20000011404 */
[----:B------:R-:W-:-:S04]  /*2bdf0*/  IMAD.MOV R8, RZ, RZ, -R4 ;  /* 0x000000ffff087224 */ /* 0x000fc800078e0a04 */
[----:B------:R-:W-:Y:S02]  /*2be00*/  IMAD R8, R7, R8, R2 ;  /* 0x0000000807087224 */ /* 0x000fe400078e0202 */
[----:B----4-:R-:W-:-:S04]  /*2be10*/  IMAD R6, R11, UR6, RZ ;  /* 0x000000060b067c24 */ /* 0x010fc8000f8e02ff */
[C---:B---3--:R-:W-:Y:S02]  /*2be20*/  IMAD R6, R10.reuse, UR7, R6 ;  /* 0x000000070a067c24 */ /* 0x048fe4000f8e0206 */
[----:B------:R-:W-:-:S04]  /*2be30*/  IMAD.WIDE.U32 R4, R10, UR6, R4 ;  /* 0x000000060a047c25 */ /* 0x000fc8000f8e0004 */
[----:B------:R-:W-:Y:S01]  /*2be40*/  IMAD.IADD R5, R6, 0x1, R5 ;  /* 0x0000000106057824 */ /* 0x000fe200078e0205 */
[----:B------:R-:W-:-:S04]  /*2be50*/  LEA R6, P0, R4, UR4, 0x2 ;  /* 0x0000000404067c11 */ /* 0x000fc8000f8010ff */
[----:B------:R-:W-:-:S05]  /*2be60*/  LEA.HI.X R7, R4, UR5, R5, 0x2, P0 ;  /* 0x0000000504077c11 */ /* 0x000fca00080f1405 */
[----:B------:R0:W5:Y:S04]  /*2be70*/  LDG.E R17, desc[UR54][R6.64] ;  /* 0x0000003606117981 */ /* 0x000168000c1e1900 */
.L_x_2593:
[----:B------:R-:W0:Y:S01]  /*2be80*/  S2R R4, SR_TID.X ;  /* 0x0000000000047919 */ /* 0x000e220000002100 */
[----:B--2---:R-:W-:Y:S01]  /*2be90*/  IMAD R5, R19, 0x8, R18 ;  /* 0x0000000813057824 */ /* 0x004fe200078e0212 */
[----:B------:R-:W-:Y:S01]  /*2bea0*/  BSSY B1, `(.L_x_2594) ;  /* 0x0000006000017945 */ /* 0x000fe20003800000 */
[----:B0-----:R-:W-:Y:S02]  /*2beb0*/  LOP3.LUT R6, R4, 0x7f, RZ, 0xc0, !PT ;  /* 0x0000007f04067812 */ /* 0x001fe400078ec0ff */
[----:B------:R-:W-:Y:S02]  /*2bec0*/  SHF.L.U32 R4, R9, 0x1f, RZ ;  /* 0x0000001f09047819 */ /* 0x000fe400000006ff */
[----:B------:R-:W-:Y:S02]  /*2bed0*/  ISETP.NE.AND P1, PT, R6, RZ, PT ;  /* 0x000000ff0600720c */ /* 0x000fe40003f25270 */
[----:B------:R-:W0:Y:S02]  /*2bee0*/  SYNCS.PHASECHK.TRANS64.TRYWAIT P0, [R5+URZ+0x29880], R4 ;  /* 0x02988004050075a7 */ /* 0x000e24000800017f */
[----:B0-----:R-:W-:Y:S09]  /*2bef0*/  @!P0 BRA `(.L_x_2595) ;  /* 0x0000006400b08947 */ /* 0x001ff20003800000 */
.L_x_2800:
[----:B------:R-:W-:Y:S05]  /*2bf00*/  BSYNC B1 ;  /* 0x0000000000017941 */ /* 0x000fea0003800000 */
.L_x_2594:
        /* <DEDUP_REMOVED lines=9> */
.L_x_2597:
[----:B------:R-:W-:Y:S05]  /*2bfa0*/  BSYNC B1 ;  /* 0x0000000000017941 */ /* 0x000fea0003800000 */
.L_x_2596:
[----:B------:R-:W2:Y:S01]  /*2bfb0*/  LDL R6, [R1+0x28] ;  /* 0x0000280001067983 */ /* 0x000ea20000100800 */
[----:B------:R-:W-:Y:S01]  /*2bfc0*/  IMAD.MOV.U32 R10, RZ, RZ, RZ ;  /* 0x000000ffff0a7224 */ /* 0x000fe200078e00ff */
[----:B------:R-:W-:Y:S01]  /*2bfd0*/  UIADD3 UR4, UP0, UR40, 0x470, URZ ;  /* 0x0000047028047890 */ /* 0x000fe2000ff1e03f */
[----:B------:R-:W-:Y:S01]  /*2bfe0*/  IMAD R7, R19, 0x5000, R18 ;  /* 0x0000500013077824 */ /* 0x000fe200078e0212 */
[----:B------:R-:W-:Y:S01]  /*2bff0*/  PLOP3.LUT P0, PT, PT, PT, PT, 0x80, 0x0 ;  /* 0x000000000000781c */ /* 0x000fe20003f0f070 */
[----:B------:R-:W-:Y:S01]  /*2c000*/  UMOV UR6, 0x0 ;  /* 0x0000000000067882 */ /* 0x000fe20000000000 */
[----:B------:R-:W-:Y:S01]  /*2c010*/  R2UR UR10, R10 ;  /* 0x000000000a0a72ca */ /* 0x000fe200000e0000 */
[----:B------:R-:W-:Y:S01]  /*2c020*/  UIADD3.X UR5, URZ, UR41, URZ, UP0, !UPT ;  /* 0x000000293f057290 */ /* 0x000fe200087fe43f */
[----:B------:R-:W-:Y:S01]  /*2c030*/  IADD3 R7, R7, 0xa400, RZ ;  /* 0x0000a40007077810 */ /* 0x000fe20007ffe0ff */
[----:B------:R-:W-:Y:S01]  /*2c040*/  UMOV UR7, 0x14f00000 ;  /* 0x14f0000000077882 */ /* 0x000fe20000000000 */
[----:B--2---:R-:W-:-:S02]  /*2c050*/  IMAD R6, R8, 0xa0, R6 ;  /* 0x000000a008067824 */ /* 0x004fc400078e0206 */
[----:B------:R-:W-:-:S09]  /*2c060*/  VIADD R8, R5, 0x29870 ;  /* 0x0002987005087836 */ /* 0x000fd20000000000 */
.L_x_2598:
        /* <DEDUP_REMOVED lines=13> */
.L_x_2801:
[----:B------:R-:W-:Y:S05]  /*2c140*/  BSYNC B1 ;  /* 0x0000000000017941 */ /* 0x000fea0003800000 */
.L_x_2599:
[----:B------:R-:W-:Y:S01]  /*2c150*/  BSSY B1, `(.L_x_2601) ;  /* 0x000000b000017945 */ /* 0x000fe20003800000 */
[----:B------:R-:W-:Y:S02]  /*2c160*/  IMAD.MOV.U32 R8, RZ, RZ, 0x0 ;  /* 0x00000000ff087424 */ /* 0x000fe400078e00ff */
[----:B---3--:R-:W-:Y:S01]  /*2c170*/  IMAD.MOV.U32 R9, RZ, RZ, 0x14f00000 ;  /* 0x14f00000ff097424 */ /* 0x008fe200078e00ff */
        /* <DEDUP_REMOVED lines=8> */
.L_x_2602:
[----:B------:R-:W-:Y:S05]  /*2c200*/  BSYNC B1 ;  /* 0x0000000000017941 */ /* 0x000fea0003800000 */
.L_x_2601:
[----:B------:R-:W-:Y:S01]  /*2c210*/  R2UR UR10, R10 ;  /* 0x000000000a0a72ca */ /* 0x000fe200000e0000 */
[----:B0-2---:R-:W-:Y:S01]  /*2c220*/  IMAD R4, R19, 0x7800, R18 ;  /* 0x0000780013047824 */ /* 0x005fe200078e0212 */
[----:B------:R-:W-:Y:S01]  /*2c230*/  R2UR UR6, R8 ;  /* 0x00000000080672ca */ /* 0x000fe200000e0000 */
[----:B------:R-:W-:Y:S01]  /*2c240*/  UIADD3 UR4, UP0, UR40, 0x370, URZ ;  /* 0x0000037028047890 */ /* 0x000fe2000ff1e03f */
[----:B------:R-:W-:Y:S01]  /*2c250*/  R2UR UR7, R9 ;  /* 0x00000000090772ca */ /* 0x000fe200000e0000 */
[----:B------:R-:W-:Y:S01]  /*2c260*/  VIADD R5, R5, 0x29830 ;  /* 0x0002983005057836 */ /* 0x000fe20000000000 */
[----:B------:R-:W-:Y:S01]  /*2c270*/  PLOP3.LUT P0, PT, PT, PT, PT, 0x80, 0x0 ;  /* 0x000000000000781c */ /* 0x000fe20003f0f070 */
[----:B------:R-:W-:Y:S01]  /*2c280*/  VIADD R7, R4, 0x1a400 ;  /* 0x0001a40004077836 */ /* 0x000fe20000000000 */
[----:B------:R-:W-:-:S12]  /*2c290*/  UIADD3.X UR5, URZ, UR41, URZ, UP0, !UPT ;  /* 0x000000293f057290 */ /* 0x000fd800087fe43f */
.L_x_2603:
        /* <DEDUP_REMOVED lines=15> */
.L_x_2604:
        /* <DEDUP_REMOVED lines=11> */
[----:B------:R-:W-:Y:S01]  /*2c440*/  UMOV UR10, 0x80 ;  /* 0x00000080000a7882 */ /* 0x000fe20000000000 */
[----:B------:R-:W-:Y:S02]  /*2c450*/  R2UR UR7, R9 ;  /* 0x00000000090772ca */ /* 0x000fe400000e0000 */
[----:B------:R-:W-:Y:S02]  /*2c460*/  PLOP3.LUT P0, PT, PT, PT, PT, 0x80, 0x0 ;  /* 0x000000000000781c */ /* 0x000fe40003f0f070 */
[----:B------:R-:W-:-:S11]  /*2c470*/  IADD3 R4, R4, 0x1f400, RZ ;  /* 0x0001f40004047810 */ /* 0x000fd60007ffe0ff */
.L_x_2605:
        /* <DEDUP_REMOVED lines=9> */
[----:B----4-:R-:W-:Y:S05]  /*2c510*/  @P0 BRA.U.ANY `(.L_x_2605) ;  /* 0xfffffffd00d80947 */ /* 0x010fea000393ffff */
.L_x_2592:
[----:B------:R-:W-:Y:S05]  /*2c520*/  BSYNC B0 ;  /* 0x0000000000007941 */ /* 0x000fea0003800000 */
.L_x_2591:
[----:B------:R-:W-:-:S06]  /*2c530*/  UISETP.NE.AND UP0, UPT, UR37, 0x3, UPT ;  /* 0x000000032500788c */ /* 0x000fcc000bf05270 */
[----:B------:R-:W-:-:S13]  /*2c540*/  PLOP3.LUT P0, PT, PT, PT, UP0, 0x80, 0x0 ;  /* 0x000000000000781c */ /* 0x000fda0003f0f008 */
[----:B------:R-:W-:Y:S05]  /*2c550*/  @!P0 BRA `(.L_x_2606) ;  /* 0x0000000000048947 */ /* 0x000fea0003800000 */
[----:B------:R-:W-:Y:S01]  /*2c560*/  BPT.TRAP 0x1 ;  /* 0x000000040000795c */ /* 0x000fe20000300000 */
.L_x_2606:
[----:B------:R-:W-:Y:S01]  /*2c570*/  IMAD.U32 R4, RZ, RZ, UR39 ;  /* 0x00000027ff047e24 */ /* 0x000fe2000f8e00ff */
[----:B------:R-:W-:Y:S01]  /*2c580*/  BSSY B0, `(.L_x_2607) ;  /* 0x0000007000007945 */ /* 0x000fe20003800000 */
[----:B------:R-:W-:-:S03]  /*2c590*/  IMAD R20, R0, 0x8, R18 ;  /* 0x0000000800147824 */ /* 0x000fc600078e0212 */
[----:B------:R-:W-:Y:S02]  /*2c5a0*/  ISETP.NE.AND P1, PT, R4, 0x3, PT ;  /* 0x000000030400780c */ /* 0x000fe40003f25270 */
[----:B------:R-:W-:-:S04]  /*2c5b0*/  LOP3.LUT R4, R3, 0x1, RZ, 0x3c, !PT ;  /* 0x0000000103047812 */ /* 0x000fc800078e3cff */
[----:B------:R-:W-:-:S04]  /*2c5c0*/  SHF.L.U32 R4, R4, 0x1f, RZ ;  /* 0x0000001f04047819 */ /* 0x000fc800000006ff */
[----:B------:R-:W4:Y:S02]  /*2c5d0*/  SYNCS.PHASECHK.TRANS64.TRYWAIT P0, [R20+URZ+0x29870], R4 ;  /* 0x02987004140075a7 */ /* 0x000f24000800017f */
[----:B----4-:R-:W-:Y:S05]  /*2c5e0*/  @!P0 BRA `(.L_x_2608) ;  /* 0x00000060001c8947 */ /* 0x010fea0003800000 */
.L_x_2802:
[----:B------:R-:W-:Y:S05]  /*2c5f0*/  BSYNC B0 ;  /* 0x0000000000007941 */ /* 0x000fea0003800000 */
.L_x_2607:
[----:B------:R-:W-:Y:S05]  /*2c600*/  @!P1 BRA `(.L_x_2609) ;  /* 0x0000000000049947 */ /* 0x000fea0003800000 */
[----:B------:R-:W-:Y:S01]  /*2c610*/  BPT.TRAP 0x1 ;  /* 0x000000040000795c */ /* 0x000fe20000300000 */
.L_x_2609:
[----:B------:R-:W-:Y:S01]  /*2c620*/  SHF.L.U32 R3, R3, 0x1f, RZ ;  /* 0x0000001f03037819 */ /* 0x000fe200000006ff */
[----:B------:R-:W-:-:S03]  /*2c630*/  IMAD R12, R0, 0x5000, RZ ;  /* 0x00005000000c7824 */ /* 0x000fc600078e02ff */
[----:B------:R-:W5:Y:S02]  /*2c640*/  SYNCS.PHASECHK.TRANS64.TRYWAIT P0, [R20+URZ+0x29860], R3 ;  /* 0x02986003140075a7 */ /* 0x000f64000800017f */
[----:B-----5:R-:W-:Y:S05]  /*2c650*/  @!P0 BRA `(.L_x_2610) ;  /* 0x0000006000148947 */ /* 0x020fea0003800000 */
.L_x_2803:
[----:B------:R-:W5:Y:S04]  /*2c660*/  LDL R0, [R1+0x30] ;  /* 0x0000300001007983 */ /* 0x000f680000100800 */
[----:B------:R-:W2:Y:S01]  /*2c670*/  LDL R13, [R1+0x2c] ;  /* 0x00002c00010d7983 */ /* 0x000ea20000100800 */
[----:B------:R-:W-:Y:S05]  /*2c680*/  WARPSYNC.ALL ;  /* 0x0000000000007948 */ /* 0x000fea0003800000 */
[----:B---3--:R-:W3:Y:S01]  /*2c690*/  S2R R9, SR_TID.X ;  /* 0x0000000000097919 */ /* 0x008ee20000002100 */
[----:B------:R-:W-:Y:S01]  /*2c6a0*/  IMAD.MOV.U32 R14, RZ, RZ, 0x40 ;  /* 0x00000040ff0e7424 */ /* 0x000fe200078e00ff */
[----:B---3--:R-:W-:-:S04]  /*2c6b0*/  LOP3.LUT P0, RZ, R9, 0x4, RZ, 0xc0, !PT ;  /* 0x0000000409ff7812 */ /* 0x008fc8000780c0ff */
[----:B------:R-:W-:Y:S02]  /*2c6c0*/  SEL R14, R14, 0xffffffc0, !P0 ;  /* 0xffffffc00e0e7807 */ /* 0x000fe40004000000 */
[C---:B-----5:R-:W-:Y:S02]  /*2c6d0*/  LOP3.LUT R0, R12.reuse, R0, RZ, 0xfc, !PT ;  /* 0x000000000c007212 */ /* 0x060fe400078efcff */
[----:B--2---:R-:W-:-:S03]  /*2c6e0*/  LOP3.LUT R21, R12, R13, RZ, 0xfc, !PT ;  /* 0x0000000d0c157212 */ /* 0x004fc600078efcff */
[----:B------:R-:W-:-:S04]  /*2c6f0*/  IMAD.IADD R0, R18, 0x1, R0 ;  /* 0x0000000112007824 */ /* 0x000fc800078e0200 */
[----:B------:R-:W-:Y:S01]  /*2c700*/  IMAD.IADD R3, R14, 0x1, R0 ;  /* 0x000000010e037824 */ /* 0x000fe200078e0200 */
[----:B0---4-:R-:W0:Y:S01]  /*2c710*/  LDSM.16.MT88.4 R4, [R0+0xa400] ;  /* 0x00a400000004783b */ /* 0x011e220000004200 */
        /* <DEDUP_REMOVED lines=68> */
.L_x_2611:
        /* <DEDUP_REMOVED lines=11> */
[----:B------:R-:W-:Y:S01]  /*2cc10*/  IMAD.MOV.U32 R0, RZ, RZ, R19 ;  /* 0x000000ffff007224 */ /* 0x000fe200078e0013 */
[----:B------:R-:W-:-:S11]  /*2cc20*/  IADD3 R2, R2, -0x1, RZ ;  /* 0xffffffff02027810 */ /* 0x000fd60007ffe0ff */
[----:B----4-:R-:W-:Y:S05]  /*2cc30*/  @P0 BRA `(.L_x_2612) ;  /* 0xfffffff000040947 */ /* 0x010fea000383ffff */
.L_x_2590:
        /* <DEDUP_REMOVED lines=18> */
.L_x_2614:
[----:B------:R-:W-:Y:S05]  /*2cd60*/  BSYNC B0 ;  /* 0x0000000000007941 */ /* 0x000fea0003800000 */
.L_x_2613:
[----:B------:R-:W-:-:S06]  /*2cd70*/  UISETP.NE.AND UP0, UPT, UR37, 0x3, UPT ;  /* 0x000000032500788c */ /* 0x000fcc000bf05270 */
[----:B------:R-:W-:-:S13]  /*2cd80*/  PLOP3.LUT P1, PT, PT, PT, UP0, 0x80, 0x0 ;  /* 0x000000000000781c */ /* 0x000fda0003f2f008 */
[----:B------:R-:W-:Y:S05]  /*2cd90*/  @!P1 BRA `(.L_x_2615) ;  /* 0x0000000000049947 */ /* 0x000fea0003800000 */
[----:B------:R-:W-:Y:S01]  /*2cda0*/  BPT.TRAP 0x1 ;  /* 0x000000040000795c */ /* 0x000fe20000300000 */
.L_x_2615:
        /* <DEDUP_REMOVED lines=9> */
.L_x_2804:
[----:B------:R-:W-:Y:S05]  /*2ce40*/  BSYNC B0 ;  /* 0x0000000000007941 */ /* 0x000fea0003800000 */
.L_x_2616:
[----:B------:R-:W-:Y:S05]  /*2ce50*/  @!P2 BRA `(.L_x_2618) ;  /* 0x000000000004a947 */ /* 0x000fea0003800000 */
[----:B------:R-:W-:Y:S01]  /*2ce60*/  BPT.TRAP 0x1 ;  /* 0x000000040000795c */ /* 0x000fe20000300000 */
.L_x_2618:
[----:B--2---:R-:W2:Y:S02]  /*2ce70*/  LDL R0, [R1+0x18] ;  /* 0x0000180001007983 */ /* 0x004ea40000100800 */
[----:B--2---:R-:W-:-:S04]  /*2ce80*/  SHF.L.U32 R0, R0, 0x1f, RZ ;  /* 0x0000001f00007819 */ /* 0x004fc800000006ff */
[----:B------:R-:W2:Y:S02]  /*2ce90*/  SYNCS.PHASECHK.TRANS64.TRYWAIT P1, [R16+URZ+0x29860], R0 ;  /* 0x02986000100075a7 */ /* 0x000ea4000802017f */
[----:B--2---:R-:W-:Y:S05]  /*2cea0*/  @!P1 BRA `(.L_x_2619) ;  /* 0x0000005800289947 */ /* 0x004fea0003800000 */
.L_x_2805:
[----:B------:R-:W3:Y:S04]  /*2ceb0*/  LDL R2, [R1+0x30] ;  /* 0x0000300001027983 */ /* 0x000ee80000100800 */
[----:B------:R-:W4:Y:S01]  /*2cec0*/  LDL R12, [R1+0x2c] ;  /* 0x00002c00010c7983 */ /* 0x000f220000100800 */
[----:B--2---:R-:W-:Y:S01]  /*2ced0*/  IMAD R0, R19, 0x5000, RZ ;  /* 0x0000500013007824 */ /* 0x004fe200078e02ff */
[----:B------:R-:W-:Y:S05]  /*2cee0*/  WARPSYNC.ALL ;  /* 0x0000000000007948 */ /* 0x000fea0003800000 */
[----:B-----5:R-:W2:Y:S02]  /*2cef0*/  S2R R3, SR_TID.X ;  /* 0x0000000000037919 */ /* 0x020ea40000002100 */
[----:B--2---:R-:W-:Y:S01]  /*2cf00*/  LOP3.LUT P1, RZ, R3, 0x4, RZ, 0xc0, !PT ;  /* 0x0000000403ff7812 */ /* 0x004fe2000782c0ff */
[----:B------:R-:W-:-:S05]  /*2cf10*/  IMAD.MOV.U32 R3, RZ, RZ, 0x40 ;  /* 0x00000040ff037424 */ /* 0x000fca00078e00ff */
[----:B------:R-:W-:Y:S02]  /*2cf20*/  SEL R3, R3, 0xffffffc0, !P1 ;  /* 0xffffffc003037807 */ /* 0x000fe40004800000 */
[C---:B---3--:R-:W-:Y:S02]  /*2cf30*/  LOP3.LUT R2, R0.reuse, R2, RZ, 0xfc, !PT ;  /* 0x0000000200027212 */ /* 0x048fe400078efcff */
[----:B----4-:R-:W-:-:S03]  /*2cf40*/  LOP3.LUT R0, R0, R12, RZ, 0xfc, !PT ;  /* 0x0000000c00007212 */ /* 0x010fc600078efcff */
[----:B------:R-:W-:-:S04]  /*2cf50*/  IMAD.IADD R2, R18, 0x1, R2 ;  /* 0x0000000112027824 */ /* 0x000fc800078e0202 */
[----:B------:R-:W-:Y:S01]  /*2cf60*/  IMAD.IADD R3, R3, 0x1, R2 ;  /* 0x0000000103037824 */ /* 0x000fe200078e0202 */
        /* <DEDUP_REMOVED lines=69> */
.L_x_2620:
[----:B------:R-:W3:Y:S01]  /*2d3c0*/  LDL.LU R2, [R1+0x18] ;  /* 0x0000180001027983 */ /* 0x000ee20000300800 */
[----:B0-----:R0:W-:Y:S01]  /*2d3d0*/  SYNCS.ARRIVE.TRANS64.A1T0 RZ, [R16+URZ+0x29850], RZ ;  /* 0x029850ff10ff79a7 */ /* 0x0011e2000810003f */
[----:B------:R-:W-:Y:S01]  /*2d3e0*/  VIADD R19, R19, 0x1 ;  /* 0x0000000113137836 */ /* 0x000fe20000000000 */
[----:B0-----:R-:W-:-:S04]  /*2d3f0*/  @!P0 IADD3 R16, R16, 0x29880, RZ ;  /* 0x0002988010108810 */ /* 0x001fc80007ffe0ff */
        /* <DEDUP_REMOVED lines=8> */
.L_x_2565:
        /* <DEDUP_REMOVED lines=8> */
[----:B------:R-:W-:-:S05]  /*2d500*/  IMAD.U32 R18, RZ, RZ, UR4 ;  /* 0x00000004ff127e24 */ /* 0x000fca000f8e00ff */
[----:B------:R-:W2:Y:S04]  /*2d510*/  LDS.128 R4, [R18+0x298d0] ;  /* 0x0298d00012047984 */ /* 0x000ea80000000c00 */
[----:B--2---:R2:W-:Y:S04]  /*2d520*/  STL.64 [R1], R4 ;  /* 0x0000000401007387 */ /* 0x0045e80000100a00 */
[----:B------:R2:W-:Y:S01]  /*2d530*/  STL.64 [R1+0x8], R6 ;  /* 0x0000080601007387 */ /* 0x0005e20000100a00 */
[----:B------:R-:W-:Y:S06]  /*2d540*/  BAR.ARV 0x4, 0x180 ;  /* 0x0106000000007b1d */ /* 0x000fec0000002000 */
[----:B------:R-:W-:Y:S05]  /*2d550*/  BRA `(.L_x_2622) ;  /* 0x00000010003c7947 */ /* 0x000fea0003800000 */
.L_x_2621:
        /* <DEDUP_REMOVED lines=12> */
[----:B------:R-:W2:Y:S01]  /*2d620*/  @!P1 LDC.64 R6, c[0x0][0xc78] ;  /* 0x00031e00ff069b82 */ /* 0x000ea20000000a00 */
[----:B0-----:R-:W-:-:S05]  /*2d630*/  @!P1 IMAD.WIDE R2, R0, 0x4, R2 ;  /* 0x0000000400029825 */ /* 0x001fca00078e0202 */
[----:B------:R2:W3:Y:S02]  /*2d640*/  @!P1 LDG.E R8, desc[UR54][R2.64] ;  /* 0x0000003602089981 */ /* 0x0004e4000c1e1900 */
[----:B--2---:R-:W-:-:S06]  /*2d650*/  @!P1 IMAD.WIDE R2, R0, 0x4, R6 ;  /* 0x0000000400029825 */ /* 0x004fcc00078e0206 */
[----:B------:R-:W2:Y:S01]  /*2d660*/  @!P1 LDG.E R2, desc[UR54][R2.64] ;  /* 0x0000003602029981 */ /* 0x000ea2000c1e1900 */
[----:B------:R-:W-:Y:S01]  /*2d670*/  IMAD.MOV.U32 R6, RZ, RZ, RZ ;  /* 0x000000ffff067224 */ /* 0x000fe200078e00ff */
[C---:B------:R-:W-:Y:S01]  /*2d680*/  ISETP.GE.U32.AND P2, PT, R16.reuse, 0x2, PT ;  /* 0x000000021000780c */ /* 0x040fe20003f46070 */
[----:B------:R-:W-:Y:S01]  /*2d690*/  IMAD.MOV.U32 R4, RZ, RZ, RZ ;  /* 0x000000ffff047224 */ /* 0x000fe200078e00ff */
[C---:B------:R-:W-:Y:S01]  /*2d6a0*/  ISETP.GE.U32.AND P3, PT, R16.reuse, 0x4, PT ;  /* 0x000000041000780c */ /* 0x040fe20003f66070 */
[----:B------:R-:W-:Y:S01]  /*2d6b0*/  SHFL.IDX PT, R5, R10, RZ, 0x1f ;  /* 0x00001fff0a057589 */ /* 0x000fe200000e0000 */
[C---:B------:R-:W-:Y:S02]  /*2d6c0*/  ISETP.GE.U32.AND P4, PT, R16.reuse, 0x8, PT ;  /* 0x000000081000780c */ /* 0x040fe40003f86070 */
[----:B------:R-:W-:Y:S01]  /*2d6d0*/  ISETP.GE.U32.AND P5, PT, R16, 0x10, PT ;  /* 0x000000101000780c */ /* 0x000fe20003fa6070 */
[----:B------:R-:W-:Y:S01]  /*2d6e0*/  SHFL.IDX PT, R0, R10, 0x1, 0x1f ;  /* 0x00201f000a007f89 */ /* 0x000fe200000e0000 */
[----:B---3--:R-:W-:-:S02]  /*2d6f0*/  @!P1 IMAD.MOV.U32 R4, RZ, RZ, R8 ;  /* 0x000000ffff049224 */ /* 0x008fc400078e0008 */
[----:B------:R-:W-:Y:S01]  /*2d700*/  IMAD.MOV.U32 R8, RZ, RZ, RZ ;  /* 0x000000ffff087224 */ /* 0x000fe200078e00ff */
[----:B--2---:R-:W-:Y:S02]  /*2d710*/  @!P1 MOV R6, R2 ;  /* 0x0000000200069202 */ /* 0x004fe40000000f00 */
        /* <DEDUP_REMOVED lines=17> */
[----:B------:R0:W2:Y:S02]  /*2d830*/  SHFL.IDX PT, R9, R3, 0x1f, 0x1f ;  /* 0x03e01f0003097f89 */ /* 0x0000a400000e0000 */
.L_x_2815:
[----:B------:R-:W-:Y:S01]  /*2d840*/  ULDC UR4, c[0x0][0xc38] ;  /* 0x00030e0000047ab9 */ /* 0x000fe20000000800 */
[----:B------:R-:W-:Y:S02]  /*2d850*/  IMAD.MOV.U32 R7, RZ, RZ, R3 ;  /* 0x000000ffff077224 */ /* 0x000fe400078e0003 */
[----:B------:R-:W-:-:S04]  /*2d860*/  IMAD.U32 R2, RZ, RZ, UR4 ;  /* 0x00000004ff027e24 */ /* 0x000fc8000f8e00ff */
[----:B--2---:R-:W-:-:S05]  /*2d870*/  IMAD R9, R9, R2, RZ ;  /* 0x0000000209097224 */ /* 0x004fca00078e02ff */
[----:B------:R-:W-:-:S04]  /*2d880*/  IADD3 R0, R0, R9, RZ ;  /* 0x0000000900007210 */ /* 0x000fc80007ffe0ff */
[----:B------:R-:W-:-:S13]  /*2d890*/  ISETP.GT.AND P6, PT, R0, R5, PT ;  /* 0x000000050000720c */ /* 0x000fda0003fc4270 */
[----:B------:R-:W-:Y:S05]  /*2d8a0*/  @P6 BRA `(.L_x_2624) ;  /* 0x0000000000ac6947 */ /* 0x000fea0003800000 */
.L_x_2627:
        /* <DEDUP_REMOVED lines=11> */
[----:B--2---:R-:W0:Y:S02]  /*2d960*/  @!P6 LDC.64 R2, c[0x0][0xc80] ;  /* 0x00032000ff02eb82 */ /* 0x004e240000000a00 */
        /* <DEDUP_REMOVED lines=24> */
[----:B------:R0:W2:Y:S02]  /*2daf0*/  SHFL.IDX PT, R9, R7, 0x1f, 0x1f ;  /* 0x03e01f0007097f89 */ /* 0x0000a400000e0000 */
.L_x_2823:
[----:B------:R-:W-:Y:S02]  /*2db00*/  ULDC UR4, c[0x0][0xc38] ;  /* 0x00030e0000047ab9 */ /* 0x000fe40000000800 */
[----:B------:R-:W-:-:S04]  /*2db10*/  IMAD.U32 R2, RZ, RZ, UR4 ;  /* 0x00000004ff027e24 */ /* 0x000fc8000f8e00ff */
[----:B--2---:R-:W-:-:S04]  /*2db20*/  IMAD R9, R9, R2, RZ ;  /* 0x0000000209097224 */ /* 0x004fc800078e02ff */
[----:B------:R-:W-:-:S05]  /*2db30*/  IMAD.IADD R0, R9, 0x1, R0 ;  /* 0x0000000109007824 */ /* 0x000fca00078e0200 */
[----:B------:R-:W-:-:S13]  /*2db40*/  ISETP.GT.AND P6, PT, R0, R5, PT ;  /* 0x000000050000720c */ /* 0x000fda0003fc4270 */
[----:B------:R-:W-:Y:S05]  /*2db50*/  @!P6 BRA `(.L_x_2627) ;  /* 0xfffffffc0054e947 */ /* 0x000fea000383ffff */
.L_x_2624:
[----:B------:R-:W-:Y:S01]  /*2db60*/  IMAD.IADD R9, R0, 0x1, -R9 ;  /* 0x0000000100097824 */ /* 0x000fe200078e0a09 */
[----:B------:R-:W-:-:S03]  /*2db70*/  UMOV UR4, 0xffffffff ;  /* 0xffffffff00047882 */ /* 0x000fc60000000000 */
[----:B------:R-:W-:-:S05]  /*2db80*/  IMAD R0, R7, R2, R9 ;  /* 0x0000000207007224 */ /* 0x000fca00078e0209 */
[----:B------:R-:W-:Y:S01]  /*2db90*/  ISETP.GT.AND P6, PT, R0, R5, PT ;  /* 0x000000050000720c */ /* 0x000fe20003fc4270 */
[----:B------:R-:W-:-:S12]  /*2dba0*/  BRA.DIV UR4, `(.L_x_2628) ;  /* 0x0000005604347947 */ /* 0x000fd8000b800000 */
[----:B------:R-:W2:Y:S01]  /*2dbb0*/  LDL.LU R10, [R1+0xc] ;  /* 0x00000c00010a7983 */ /* 0x000ea20000300800 */
[----:B0-----:R-:W-:-:S04]  /*2dbc0*/  VOTE.ANY R3, PT, !P6 ;  /* 0x0000000000037806 */ /* 0x001fc800070e0100 */
[----:B------:R-:W0:Y:S02]  /*2dbd0*/  POPC R0, R3 ;  /* 0x0000000300007309 */ /* 0x000e240000000000 */
[----:B0-----:R3:W4:Y:S04]  /*2dbe0*/  SHFL.IDX PT, R4, R4, R0, 0x1f ;  /* 0x00001f0004047589 */ /* 0x00172800000e0000 */
[----:B------:R3:W0:Y:S01]  /*2dbf0*/  SHFL.IDX PT, R6, R6, R0, 0x1f ;  /* 0x00001f0006067589 */ /* 0x00062200000e0000 */
[----:B--2---:R-:W-:-:S05]  /*2dc00*/  IMAD.IADD R10, R0, 0x1, R10 ;  /* 0x00000001000a7824 */ /* 0x004fca00078e020a */
[----:B0---4-:R3:W-:Y:S02]  /*2dc10*/  STL [R1+0xc], R10 ;  /* 0x00000c0a01007387 */ /* 0x0117e40000100800 */
.L_x_2828:
[----:B------:R-:W-:-:S13]  /*2dc20*/  ISETP.NE.AND P0, PT, R3, RZ, PT ;  /* 0x000000ff0300720c */ /* 0x000fda0003f05270 */
[----:B------:R-:W-:Y:S05]  /*2dc30*/  @!P0 BRA `(.L_x_2629) ;  /* 0x0000000000148947 */ /* 0x000fea0003800000 */
[----:B------:R-:W-:Y:S01]  /*2dc40*/  UMOV UR4, 0xffffffff ;  /* 0xffffffff00047882 */ /* 0x000fe20000000000 */
[----:B---3--:R-:W-:Y:S02]  /*2dc50*/  VIADD R0, R0, 0xffffffff ;  /* 0xffffffff00007836 */ /* 0x008fe40000000000 */
[----:B------:R-:W-:Y:S05]  /*2dc60*/  BRA.DIV UR4, `(.L_x_2630) ;  /* 0x00000056046c7947 */ /* 0x000fea000b800000 */
[----:B------:R2:W3:Y:S02]  /*2dc70*/  SHFL.IDX PT, R0, R7, R0, 0x1f ;  /* 0x00001f0007007589 */ /* 0x0004e400000e0000 */
.L_x_2831:
[----:B---3--:R-:W-:-:S07]  /*2dc80*/  MOV R8, R0 ;  /* 0x0000000000087202 */ /* 0x008fce0000000f00 */
.L_x_2629:
[----:B------:R-:W-:Y:S01]  /*2dc90*/  ISETP.NE.AND P0, PT, R6, 0x1, PT ;  /* 0x000000010600780c */ /* 0x000fe20003f05270 */
[----:B---3--:R-:W-:-:S05]  /*2dca0*/  IMAD R0, R8, R2, R9 ;  /* 0x0000000208007224 */ /* 0x008fca00078e0209 */
[----:B------:R3:W-:Y:S02]  /*2dcb0*/  STL [R1], R0 ;  /* 0x0000000001007387 */ /* 0x0007e40000100800 */
[----:B---3--:R-:W-:-:S05]  /*2dcc0*/  IMAD.IADD R0, R5, 0x1, -R0 ;  /* 0x0000000105007824 */ /* 0x008fca00078e0a00 */
[----:B------:R-:W-:Y:S05]  /*2dcd0*/  @!P0 BRA `(.L_x_2631) ;  /* 0x0000000000e48947 */ /* 0x000fea0003800000 */
[----:B------:R-:W-:-:S04]  /*2dce0*/  IABS R5, R4 ;  /* 0x0000000400057213 */ /* 0x000fc80000000000 */
[----:B------:R-:W3:Y:S08]  /*2dcf0*/  I2F.RP R2, R5 ;  /* 0x0000000500027306 */ /* 0x000ef00000209400 */
[----:B---3--:R-:W3:Y:S02]  /*2dd00*/  MUFU.RCP R2, R2 ;  /* 0x0000000200027308 */ /* 0x008ee40000001000 */
[----:B---3--:R-:W-:-:S06]  /*2dd10*/  VIADD R2, R2, 0xffffffe ;  /* 0x0ffffffe02027836 */ /* 0x008fcc0000000000 */
[----:B------:R-:W3:Y:S02]  /*2dd20*/  F2I.FTZ.U32.TRUNC.NTZ R3, R2 ;  /* 0x0000000200037305 */ /* 0x000ee4000021f000 */
[----:B---3--:R-:W-:-:S04]  /*2dd30*/  IMAD.MOV R2, RZ, RZ, -R3 ;  /* 0x000000ffff027224 */ /* 0x008fc800078e0a03 */
        /* <DEDUP_REMOVED lines=14> */
[----:B------:R-:W3:Y:S07]  /*2de20*/  I2F.RP R2, R5 ;  /* 0x0000000500027306 */ /* 0x000eee0000209400 */
[----:B------:R-:W-:Y:S01]  /*2de30*/  @P0 VIADD R8, R8, 0x1 ;  /* 0x0000000108080836 */ /* 0x000fe20000000000 */
[----:B---3--:R-:W3:Y:S02]  /*2de40*/  MUFU.RCP R2, R2 ;  /* 0x0000000200027308 */ /* 0x008ee40000001000 */
[----:B---3--:R-:W-:-:S06]  /*2de50*/  VIADD R2, R2, 0xffffffe ;  /* 0x0ffffffe02027836 */ /* 0x008fcc0000000000 */
[----:B------:R-:W3:Y:S02]  /*2de60*/  F2I.FTZ.U32.TRUNC.NTZ R3, R2 ;  /* 0x0000000200037305 */ /* 0x000ee4000021f000 */
[----:B---3--:R-:W-:-:S05]  /*2de70*/  IADD3 R2, RZ, -R3, RZ ;  /* 0x80000003ff027210 */ /* 0x008fca0007ffe0ff */
[----:B--2---:R-:W-:Y:S02]  /*2de80*/  IMAD R7, R2, R5, RZ ;  /* 0x0000000502077224 */ /* 0x004fe400078e02ff */
        /* <DEDUP_REMOVED lines=17> */
[----:B------:R-:W-:-:S05]  /*2dfa0*/  IADD3 R2, -R3, RZ, RZ ;  /* 0x000000ff03027210 */ /* 0x000fca0007ffe1ff */
[----:B------:R-:W-:Y:S01]  /*2dfb0*/  IMAD R0, R4, R2, R0 ;  /* 0x0000000204007224 */ /* 0x000fe200078e0200 */
[----:B------:R-:W-:-:S04]  /*2dfc0*/  LOP3.LUT R2, R3, R6, RZ, 0x3c, !PT ;  /* 0x0000000603027212 */ /* 0x000fc800078e3cff */
[----:B------:R-:W-:Y:S01]  /*2dfd0*/  ISETP.GE.AND P2, PT, R2, RZ, PT ;  /* 0x000000ff0200720c */ /* 0x000fe20003f46270 */
[----:B------:R-:W-:-:S12]  /*2dfe0*/  @P0 VIADD R7, R7, 0x1 ;  /* 0x0000000107070836 */ /* 0x000fd80000000000 */
        /* <DEDUP_REMOVED lines=8> */
.L_x_2631:
[----:B------:R-:W3:Y:S01]  /*2e070*/  LDL R3, [R1+0xc] ;  /* 0x00000c0001037983 */ /* 0x000ee20000100800 */
[----:B--2---:R-:W3:Y:S02]  /*2e080*/  LDC.64 R6, c[0x0][0xc90] ;  /* 0x00032400ff067b82 */ /* 0x004ee40000000a00 */
[----:B---3--:R-:W-:-:S05]  /*2e090*/  IMAD.WIDE R6, R3, 0x4, R6 ;  /* 0x0000000403067825 */ /* 0x008fca00078e0206 */
[----:B------:R-:W2:Y:S02]  /*2e0a0*/  LDG.E R3, desc[UR54][R6.64] ;  /* 0x0000003606037981 */ /* 0x000ea4000c1e1900 */
[----:B--2---:R-:W-:-:S05]  /*2e0b0*/  IMAD R5, R4, R3, RZ ;  /* 0x0000000304057224 */ /* 0x004fca00078e02ff */
[----:B------:R-:W-:-:S04]  /*2e0c0*/  IABS R8, R5 ;  /* 0x0000000500087213 */ /* 0x000fc80000000000 */
[----:B------:R-:W2:Y:S08]  /*2e0d0*/  I2F.RP R6, R8 ;  /* 0x0000000800067306 */ /* 0x000eb00000209400 */
[----:B--2---:R-:W2:Y:S02]  /*2e0e0*/  MUFU.RCP R6, R6 ;  /* 0x0000000600067308 */ /* 0x004ea40000001000 */
[----:B--2---:R-:W-:-:S06]  /*2e0f0*/  VIADD R6, R6, 0xffffffe ;  /* 0x0ffffffe06067836 */ /* 0x004fcc0000000000 */
[----:B------:R-:W2:Y:S02]  /*2e100*/  F2I.FTZ.U32.TRUNC.NTZ R7, R6 ;  /* 0x0000000600077305 */ /* 0x000ea4000021f000 */
[----:B--2---:R-:W-:-:S05]  /*2e110*/  IADD3 R6, RZ, -R7, RZ ;  /* 0x80000007ff067210 */ /* 0x004fca0007ffe0ff */
        /* <DEDUP_REMOVED lines=20> */
[----:B------:R-:W-:-:S03]  /*2e260*/  IMAD.MOV R6, RZ, RZ, -R6 ;  /* 0x000000ffff067224 */ /* 0x000fc600078e0a06 */
[----:B------:R-:W-:Y:S01]  /*2e270*/  IADD3 R8, -R7, RZ, RZ ;  /* 0x000000ff07087210 */ /* 0x000fe20007ffe1ff */
[----:B------:R-:W-:-:S03]  /*2e280*/  IMAD R6, R5, R6, R0 ;  /* 0x0000000605067224 */ /* 0x000fc600078e0200 */
[----:B------:R-:W-:-:S04]  /*2e290*/  VIADDMNMX R8, R8, R2, R3, PT ;  /* 0x0000000208087246 */ /* 0x000fc80003800103 */
[----:B------:R-:W-:-:S04]  /*2e2a0*/  IABS R9, R8 ;  /* 0x0000000800097213 */ /* 0x000fc80000000000 */
[----:B------:R-:W2:Y:S08]  /*2e2b0*/  I2F.RP R2, R9 ;  /* 0x0000000900027306 */ /* 0x000eb00000209400 */
[----:B--2---:R-:W2:Y:S02]  /*2e2c0*/  MUFU.RCP R2, R2 ;  /* 0x0000000200027308 */ /* 0x004ea40000001000 */
[----:B--2---:R-:W-:-:S06]  /*2e2d0*/  VIADD R2, R2, 0xffffffe ;  /* 0x0ffffffe02027836 */ /* 0x004fcc0000000000 */
[----:B------:R2:W3:Y:S02]  /*2e2e0*/  F2I.FTZ.U32.TRUNC.NTZ R3, R2 ;  /* 0x0000000200037305 */ /* 0x0004e4000021f000 */
[----:B--2---:R-:W-:Y:S02]  /*2e2f0*/  IMAD.MOV.U32 R2, RZ, RZ, RZ ;  /* 0x000000ffff027224 */ /* 0x004fe400078e00ff */
        /* <DEDUP_REMOVED lines=16> */
[----:B------:R-:W-:-:S05]  /*2e400*/  @P0 IADD3 R2, R2, 0x1, RZ ;  /* 0x0000000102020810 */ /* 0x000fca0007ffe0ff */
[----:B------:R-:W-:-:S04]  /*2e410*/  IMAD.MOV.U32 R0, RZ, RZ, R2 ;  /* 0x000000ffff007224 */ /* 0x000fc800078e0002 */
[----:B------:R-:W-:Y:S01]  /*2e420*/  @!P2 IMAD.MOV R0, RZ, RZ, -R0 ;  /* 0x000000ffff00a224 */ /* 0x000fe200078e0a00 */
[----:B------:R-:W-:Y:S01]  /*2e430*/  @!P1 LOP3.LUT R0, RZ, R8, RZ, 0x33, !PT ;  /* 0x00000008ff009212 */ /* 0x000fe200078e33ff */
[----:B------:R-:W-:-:S04]  /*2e440*/  IMAD.MOV R8, RZ, RZ, -R8 ;  /* 0x000000ffff087224 */ /* 0x000fc800078e0a08 */
[----:B------:R-:W-:-:S05]  /*2e450*/  IMAD R2, R0, R8, R6 ;  /* 0x0000000800027224 */ /* 0x000fca00078e0206 */
[----:B------:R3:W-:Y:S02]  /*2e460*/  STL [R1+0x8], R2 ;  /* 0x0000080201007387 */ /* 0x0007e40000100800 */
.L_x_2632:
[----:B------:R-:W-:-:S05]  /*2e470*/  LOP3.LUT R0, RZ, R0, RZ, 0x33, !PT ;  /* 0x00000000ff007212 */ /* 0x000fca00078e33ff */
[----:B------:R-:W-:-:S05]  /*2e480*/  IMAD.IADD R0, R4, 0x1, R0 ;  /* 0x0000000104007824 */ /* 0x000fca00078e0200 */
[----:B------:R4:W-:Y:S01]  /*2e490*/  STL [R1+0x4], R0 ;  /* 0x0000040001007387 */ /* 0x0009e20000100800 */
[----:B------:R-:W-:Y:S05]  /*2e4a0*/  BRA `(.L_x_2633) ;  /* 0x0000000000287947 */ /* 0x000fea0003800000 */
.L_x_2625:
        /* <DEDUP_REMOVED lines=10> */
.L_x_2633:
[----:B0-23--:R-:W2:Y:S04]  /*2e550*/  LDL R2, [R1+0xc] ;  /* 0x00000c0001027983 */ /* 0x00dea80000100800 */
[----:B------:R-:W3:Y:S04]  /*2e560*/  LDL R3, [R1+0x8] ;  /* 0x0000080001037983 */ /* 0x000ee80000100800 */
[----:B------:R-:W5:Y:S04]  /*2e570*/  LDL R4, [R1] ;  /* 0x0000000001047983 */ /* 0x000f680000100800 */
[----:B------:R-:W5:Y:S01]  /*2e580*/  LDL R5, [R1+0x4] ;  /* 0x0000040001057983 */ /* 0x000f620000100800 */
[----:B----4-:R-:W0:Y:S01]  /*2e590*/  S2R R0, SR_TID.X ;  /* 0x0000000000007919 */ /* 0x010e220000002100 */
[----:B------:R-:W-:Y:S05]  /*2e5a0*/  WARPSYNC.ALL ;  /* 0x0000000000007948 */ /* 0x000fea0003800000 */
[----:B0-----:R-:W-:Y:S01]  /*2e5b0*/  LOP3.LUT R0, R0, 0x1f, RZ, 0xc0, !PT ;  /* 0x0000001f00007812 */ /* 0x001fe200078ec0ff */
[----:B------:R-:W-:Y:S03]  /*2e5c0*/  BAR.SYNC.DEFER_BLOCKING 0x4, 0x180 ;  /* 0x0106000000007b1d */ /* 0x000fe60000010000 */
[----:B------:R-:W-:-:S13]  /*2e5d0*/  ISETP.NE.AND P0, PT, R0, RZ, PT ;  /* 0x000000ff0000720c */ /* 0x000fda0003f05270 */
[----:B------:R-:W0:Y:S01]  /*2e5e0*/  @!P0 S2R R0, SR_CgaCtaId ;  /* 0x0000000000008919 */ /* 0x000e220000008800 */
[----:B--2---:R-:W-:Y:S01]  /*2e5f0*/  IMAD.MOV.U32 R7, RZ, RZ, R2 ;  /* 0x000000ffff077224 */ /* 0x004fe200078e0002 */
[----:B------:R-:W-:Y:S02]  /*2e600*/  @!P0 MOV R2, 0x400 ;  /* 0x0000040000028802 */ /* 0x000fe40000000f00 */
[----:B---3--:R-:W-:Y:S02]  /*2e610*/  MOV R6, R3 ;  /* 0x0000000300067202 */ /* 0x008fe40000000f00 */
[----:B0-----:R-:W-:-:S05]  /*2e620*/  @!P0 LEA R18, R0, R2, 0x18 ;  /* 0x0000000200128211 */ /* 0x001fca00078ec0ff */
[----:B-----5:R0:W-:Y:S01]  /*2e630*/  @!P0 STS.128 [R18+0x298d0], R4 ;  /* 0x0298d00412008388 */ /* 0x0201e20000000c00 */
[----:B------:R-:W-:Y:S06]  /*2e640*/  BAR.ARV 0x5, 0x180 ;  /* 0x0146000000007b1d */ /* 0x000fec0000002000 */
.L_x_2622:
[----:B------:R-:W3:Y:S01]  /*2e650*/  LDL R0, [R1+0xc] ;  /* 0x00000c0001007983 */ /* 0x000ee20000100800 */
[----:B------:R-:W-:Y:S02]  /*2e660*/  ULDC UR4, c[0x0][0xc3c] ;  /* 0x00030f0000047ab9 */ /* 0x000fe40000000800 */
[----:B---3--:R-:W-:-:S13]  /*2e670*/  ISETP.GE.AND P0, PT, R0, UR4, PT ;  /* 0x0000000400007c0c */ /* 0x008fda000bf06270 */
[----:B------:R-:W-:Y:S05]  /*2e680*/  @!P0 BRA `(.L_x_2634) ;  /* 0xffffff9c002c8947 */ /* 0x000fea000383ffff */
[----:B------:R-:W-:Y:S05]  /*2e690*/  BSYNC B7 ;  /* 0x0000000000077941 */ /* 0x000fea0003800000 */
.L_x_2520:
[----:B--2---:R-:W2:Y:S01]  /*2e6a0*/  LDL.LU R0, [R1+0x60] ;  /* 0x0000600001007983 */ /* 0x004ea20000300800 */
        /* <DEDUP_REMOVED lines=11> */
.L_x_2832:
[----:B------:R-:W-:Y:S05]  /*2e760*/  BSYNC B0 ;  /* 0x0000000000007941 */ /* 0x000fea0003800000 */
.L_x_2635:
[----:B------:R-:W-:-:S03]  /*2e770*/  UMOV UR4, 0xffffffff ;  /* 0xffffffff00047882 */ /* 0x000fc60000000000 */
[----:B------:R-:W-:Y:S05]  /*2e780*/  BRA.DIV UR4, `(.L_x_2637) ;  /* 0x0000004a04e47947 */ /* 0x000fea000b800000 */
[----:B------:R-:W1:Y:S02]  /*2e790*/  S2R R2, SR_TID.X ;  /* 0x0000000000027919 */ /* 0x000e640000002100 */
[----:B-1----:R-:W-:-:S04]  /*2e7a0*/  SHF.R.U32.HI R2, RZ, 0x5, R2 ;  /* 0x00000005ff027819 */ /* 0x002fc80000011602 */
[----:B------:R-:W-:-:S05]  /*2e7b0*/  LOP3.LUT R2, R2, 0x3, RZ, 0xc0, !PT ;  /* 0x0000000302027812 */ /* 0x000fca00078ec0ff */
[----:B------:R1:W2:Y:S02]  /*2e7c0*/  SHFL.IDX PT, R14, R2, RZ, 0x1f ;  /* 0x00001fff020e7589 */ /* 0x0002a400000e0000 */
.L_x_2835:
[----:B--2---:R-:W-:-:S13]  /*2e7d0*/  ISETP.NE.AND P0, PT, R14, RZ, PT ;  /* 0x000000ff0e00720c */ /* 0x004fda0003f05270 */
[----:B------:R-:W-:Y:S05]  /*2e7e0*/  @P0 BRA `(.L_x_2294) ;  /* 0x0000000000a80947 */ /* 0x000fea0003800000 */
[----:B------:R-:W-:-:S03]  /*2e7f0*/  UMOV UR4, 0xffffffff ;  /* 0xffffffff00047882 */ /* 0x000fc60000000000 */
[----:B------:R-:W-:Y:S05]  /*2e800*/  BRA.DIV UR4, `(.L_x_2638) ;  /* 0x0000004a04f87947 */ /* 0x000fea000b800000 */
[----:B------:R-:W-:-:S13]  /*2e810*/  ELECT P6, URZ, PT ;  /* 0x00000000003f782f */ /* 0x000fda00038c0000 */
.L_x_2838:
[----:B------:R-:W-:Y:S05]  /*2e820*/  @!P6 BRA `(.L_x_2294) ;  /* 0x000000000098e947 */ /* 0x000fea0003800000 */
[----:B------:R-:W-:-:S06]  /*2e830*/  ULOP3.LUT UR4, UR36, 0x2, URZ, 0xfc, !UPT ;  /* 0x0000000224047892 */ /* 0x000fcc000f8efc3f */
[----:B-1----:R-:W-:-:S05]  /*2e840*/  IMAD.U32 R2, RZ, RZ, UR4 ;  /* 0x00000004ff027e24 */ /* 0x002fca000f8e00ff */
[----:B------:R-:W-:-:S13]  /*2e850*/  ISETP.NE.AND P0, PT, R2, 0x3, PT ;  /* 0x000000030200780c */ /* 0x000fda0003f05270 */
[----:B------:R-:W-:Y:S05]  /*2e860*/  @!P0 BRA `(.L_x_2639) ;  /* 0x0000000000048947 */ /* 0x000fea0003800000 */
[----:B------:R-:W-:Y:S01]  /*2e870*/  BPT.TRAP 0x1 ;  /* 0x000000040000795c */ /* 0x000fe20000300000 */
.L_x_2639:
[----:B------:R-:W2:Y:S01]  /*2e880*/  LDL.LU R7, [R1+0x18] ;  /* 0x0000180001077983 */ /* 0x000ea20000300800 */
[----:B------:R-:W-:Y:S02]  /*2e890*/  VIADD R2, R0, 0x29840 ;  /* 0x0002984000027836 */ /* 0x000fe40000000000 */
[C---:B0-----:R-:W-:Y:S02]  /*2e8a0*/  VIADD R3, R19.reuse, 0x1 ;  /* 0x0000000113037836 */ /* 0x041fe40000000000 */
[----:B------:R-:W-:-:S03]  /*2e8b0*/  IMAD R6, R19, 0x8, R2 ;  /* 0x0000000813067824 */ /* 0x000fc600078e0202 */
[----:B------:R-:W-:-:S04]  /*2e8c0*/  ISETP.NE.AND P2, PT, R3, 0x2, PT ;  /* 0x000000020300780c */ /* 0x000fc80003f45270 */
[----:B------:R-:W-:Y:S02]  /*2e8d0*/  SEL R4, RZ, 0x1, P2 ;  /* 0x00000001ff047807 */ /* 0x000fe40001000000 */
[----:B------:R-:W-:Y:S02]  /*2e8e0*/  SEL R3, R3, RZ, P2 ;  /* 0x000000ff03037207 */ /* 0x000fe40001000000 */
[C---:B--2---:R-:W-:Y:S02]  /*2e8f0*/  SHF.L.U32 R5, R7.reuse, 0x1f, RZ ;  /* 0x0000001f07057819 */ /* 0x044fe400000006ff */
[----:B------:R-:W-:Y:S02]  /*2e900*/  LOP3.LUT R4, R7, R4, RZ, 0x3c, !PT ;  /* 0x0000000407047212 */ /* 0x000fe400078e3cff */
[----:B------:R-:W0:Y:S01]  /*2e910*/  SYNCS.PHASECHK.TRANS64.TRYWAIT P1, [R6+URZ], R5 ;  /* 0x00000005060075a7 */ /* 0x000e22000802017f */
[----:B------:R-:W-:Y:S02]  /*2e920*/  LEA R7, R3, R2, 0x3 ;  /* 0x0000000203077211 */ /* 0x000fe400078e18ff */
[----:B------:R-:W-:Y:S01]  /*2e930*/  SHF.L.U32 R2, R4, 0x1f, RZ ;  /* 0x0000001f04027819 */ /* 0x000fe200000006ff */
[----:B0-----:R-:W-:Y:S06]  /*2e940*/  @!P1 BRA `(.L_x_2640) ;  /* 0x0000004800c89947 */ /* 0x001fec0003800000 */
.L_x_2839:
[----:B------:R-:W1:Y:S02]  /*2e950*/  SYNCS.PHASECHK.TRANS64.TRYWAIT P1, [R7+URZ], R2 ;  /* 0x00000002070075a7 */ /* 0x000e64000802017f */
[----:B-1----:R-:W-:Y:S05]  /*2e960*/  @!P1 BRA `(.L_x_2641) ;  /* 0x0000004800d49947 */ /* 0x002fea0003800000 */
.L_x_2840:
[----:B------:R-:W-:Y:S05]  /*2e970*/  @!P0 BRA `(.L_x_2642) ;  /* 0x0000000000048947 */ /* 0x000fea0003800000 */
[----:B------:R-:W-:Y:S01]  /*2e980*/  BPT.TRAP 0x1 ;  /* 0x000000040000795c */ /* 0x000fe20000300000 */
.L_x_2642:
[----:B------:R-:W-:-:S04]  /*2e990*/  IMAD R4, R19, 0x8, R0 ;  /* 0x0000000813047824 */ /* 0x000fc800078e0200 */
[----:B------:R-:W2:Y:S02]  /*2e9a0*/  SYNCS.PHASECHK.TRANS64.TRYWAIT P1, [R4+URZ+0x29860], R5 ;  /* 0x02986005040075a7 */ /* 0x000ea4000802017f */
[----:B--2---:R-:W-:Y:S05]  /*2e9b0*/  @!P1 BRA `(.L_x_2643) ;  /* 0x0000004800d49947 */ /* 0x004fea0003800000 */
.L_x_2841:
[----:B------:R-:W-:Y:S05]  /*2e9c0*/  @!P0 BRA `(.L_x_2644) ;  /* 0x0000000000048947 */ /* 0x000fea0003800000 */
[----:B------:R-:W-:Y:S01]  /*2e9d0*/  BPT.TRAP 0x1 ;  /* 0x000000040000795c */ /* 0x000fe20000300000 */
.L_x_2644:
[----:B------:R-:W-:-:S04]  /*2e9e0*/  IMAD R3, R3, 0x8, R0 ;  /* 0x0000000803037824 */ /* 0x000fc800078e0200 */
[----:B------:R-:W3:Y:S02]  /*2e9f0*/  SYNCS.PHASECHK.TRANS64.TRYWAIT P1, [R3+URZ+0x29860], R2 ;  /* 0x02986002030075a7 */ /* 0x000ee4000802017f */
[----:B---3--:R-:W-:Y:S05]  /*2ea00*/  @!P1 BRA `(.L_x_2645) ;  /* 0x0000004800d49947 */ /* 0x008fea0003800000 */
.L_x_2842:
[----:B------:R-:W-:Y:S05]  /*2ea10*/  @!P0 BRA `(.L_x_2646) ;  /* 0x0000000000048947 */ /* 0x000fea0003800000 */
[----:B------:R-:W-:Y:S01]  /*2ea20*/  BPT.TRAP 0x1 ;  /* 0x000000040000795c */ /* 0x000fe20000300000 */
.L_x_2646:
[----:B------:R-:W4:Y:S02]  /*2ea30*/  SYNCS.PHASECHK.TRANS64.TRYWAIT P0, [R4+URZ+0x29880], R5 ;  /* 0x02988005040075a7 */ /* 0x000f24000800017f */
[----:B----4-:R-:W-:Y:S05]  /*2ea40*/  @!P0 BRA `(.L_x_2647) ;  /* 0x0000004800d88947 */ /* 0x010fea0003800000 */
.L_x_2648:
[----:B------:R0:W0:Y:S02]  /*2ea50*/  SYNCS.PHASECHK.TRANS64.TRYWAIT P0, [R3+URZ+0x29880], R2 ;  /* 0x02988002030075a7 */ /* 0x000024000800017f */
[----:B0-----:R-:W-:Y:S05]  /*2ea60*/  @!P0 NANOSLEEP.SYNCS 0x989680 ;  /* 0x009896800000895d */ /* 0x001fea0003900000 */
[----:B------:R-:W0:Y:S02]  /*2ea70*/  @!P0 SYNCS.PHASECHK.TRANS64 P0, [R3+URZ+0x29880], R2 ;  /* 0x02988002030085a7 */ /* 0x000e24000800007f */
[----:B0-----:R-:W-:Y:S05]  /*2ea80*/  @!P0 BRA `(.L_x_2648) ;  /* 0xfffffffc00f08947 */ /* 0x001fea000383ffff */
.L_x_2294:
[----:B------:R-:W-:Y:S05]  /*2ea90*/  BSYNC B8 ;  /* 0x0000000000087941 */ /* 0x000fea0003800000 */
.L_x_2291:
[----:B------:R-:W-:Y:S05]  /*2eaa0*/  EXIT ;  /* 0x000000000000794d */ /* 0x000fea0003800000 */
.L_x_2314:
[----:B---3--:R3:W4:Y:S02]  /*2eab0*/  SYNCS.PHASECHK.TRANS64.TRYWAIT P5, [R97+URZ+0x29890], R98 ;  /* 0x02989062610075a7 */ /* 0x00872400080a017f */
[----:B----4-:R-:W-:Y:S05]  /*2eac0*/  @!P5 NANOSLEEP.SYNCS 0x989680 ;  /* 0x009896800000d95d */ /* 0x010fea0003900000 */
[----:B------:R-:W4:Y:S02]  /*2ead0*/  @!P5 SYNCS.PHASECHK.TRANS64 P5, [R97+URZ+0x29890], R98 ;  /* 0x029890626100d5a7 */ /* 0x000f2400080a007f */
[----:B----4-:R-:W-:Y:S05]  /*2eae0*/  @!P5 BRA `(.L_x_2314) ;  /* 0xfffffffc00f0d947 */ /* 0x010fea000383ffff */
[----:B------:R-:W-:Y:S05]  /*2eaf0*/  BRA `(.L_x_2649) ;  /* 0xfffffd4c00d07947 */ /* 0x000fea000383ffff */
.L_x_2368:
[----:B--2---:R2:W3:Y:S02]  /*2eb00*/  SYNCS.PHASECHK.TRANS64.TRYWAIT P5, [R97+URZ+0x29890], R98 ;  /* 0x02989062610075a7 */ /* 0x0044e400080a017f */
[----:B---3--:R-:W-:Y:S05]  /*2eb10*/  @!P5 NANOSLEEP.SYNCS 0x989680 ;  /* 0x009896800000d95d */ /* 0x008fea0003900000 */
[----:B------:R-:W3:Y:S02]  /*2eb20*/  @!P5 SYNCS.PHASECHK.TRANS64 P5, [R97+URZ+0x29890], R98 ;  /* 0x029890626100d5a7 */ /* 0x000ee400080a007f */
[----:B---3--:R-:W-:Y:S05]  /*2eb30*/  @!P5 BRA `(.L_x_2368) ;  /* 0xfffffffc00f0d947 */ /* 0x008fea000383ffff */
[----:B------:R-:W-:Y:S05]  /*2eb40*/  BRA `(.L_x_2650) ;  /* 0xfffffdac00287947 */ /* 0x000fea000383ffff */
.L_x_2393:
[----:B-1----:R1:W2:Y:S02]  /*2eb50*/  SYNCS.PHASECHK.TRANS64.TRYWAIT P2, [R97+URZ+0x29890], R98 ;  /* 0x02989062610075a7 */ /* 0x0022a4000804017f */
[----:B--2---:R-:W-:Y:S05]  /*2eb60*/  @!P2 NANOSLEEP.SYNCS 0x989680 ;  /* 0x009896800000a95d */ /* 0x004fea0003900000 */
[----:B------:R-:W2:Y:S02]  /*2eb70*/  @!P2 SYNCS.PHASECHK.TRANS64 P2, [R97+URZ+0x29890], R98 ;  /* 0x029890626100a5a7 */ /* 0x000ea4000804007f */
[----:B--2---:R-:W-:Y:S05]  /*2eb80*/  @!P2 BRA `(.L_x_2393) ;  /* 0xfffffffc00f0a947 */ /* 0x004fea000383ffff */
[----:B------:R-:W-:Y:S05]  /*2eb90*/  BRA `(.L_x_2651) ;  /* 0xfffffe0800ec7947 */ /* 0x000fea000383ffff */
.L_x_2399:
[----:B-1----:R1:W2:Y:S02]  /*2eba0*/  SYNCS.PHASECHK.TRANS64.TRYWAIT P1, [R97+URZ+0x298b0], R98 ;  /* 0x0298b062610075a7 */ /* 0x0022a4000802017f */
[----:B--2---:R-:W-:Y:S05]  /*2ebb0*/  @!P1 NANOSLEEP.SYNCS 0x989680 ;  /* 0x009896800000995d */ /* 0x004fea0003900000 */
[----:B------:R-:W2:Y:S02]  /*2ebc0*/  @!P1 SYNCS.PHASECHK.TRANS64 P1, [R97+URZ+0x298b0], R98 ;  /* 0x0298b062610095a7 */ /* 0x000ea4000802007f */
[----:B--2---:R-:W-:Y:S05]  /*2ebd0*/  @!P1 BRA `(.L_x_2399) ;  /* 0xfffffffc00f09947 */ /* 0x004fea000383ffff */
[----:B------:R-:W-:Y:S05]  /*2ebe0*/  BRA `(.L_x_2652) ;  /* 0xfffffe0c00ec7947 */ /* 0x000fea000383ffff */
.L_x_2409:
[----:B------:R-:W0:Y:S01]  /*2ebf0*/  S2R R3, SR_TID.X ;  /* 0x0000000000037919 */ /* 0x000e220000002100 */
[----:B------:R-:W-:Y:S01]  /*2ec00*/  BSSY B0, `(.L_x_2653) ;  /* 0x000000d000007945 */ /* 0x000fe20003800000 */
[----:B------:R-:W-:Y:S01]  /*2ec10*/  IMAD.MOV.U32 R12, RZ, RZ, RZ ;  /* 0x000000ffff0c7224 */ /* 0x000fe200078e00ff */
[----:B------:R-:W-:Y:S01]  /*2ec20*/  MOV R15, 0xffffffff ;  /* 0xffffffff000f7802 */ /* 0x000fe20000000f00 */
[----:B------:R-:W-:Y:S02]  /*2ec30*/  IMAD.MOV.U32 R11, RZ, RZ, 0x1f ;  /* 0x0000001fff0b7424 */ /* 0x000fe400078e00ff */
[C---:B0-----:R-:W-:Y:S02]  /*2ec40*/  VIADD R4, R3.reuse, 0xffffff80 ;  /* 0xffffff8003047836 */ /* 0x041fe40000000000 */
[----:B------:R-:W-:-:S05]  /*2ec50*/  VIADD R3, R3, 0xffffff80 ;  /* 0xffffff8003037836 */ /* 0x000fca0000000000 */
[----:B------:R-:W-:-:S04]  /*2ec60*/  SHF.R.S32.HI R3, RZ, 0x1f, R3 ;  /* 0x0000001fff037819 */ /* 0x000fc80000011403 */
[----:B------:R-:W-:-:S04]  /*2ec70*/  LEA.HI R3, R3, R4, RZ, 0x7 ;  /* 0x0000000403037211 */ /* 0x000fc800078f38ff */
[----:B------:R-:W-:-:S05]  /*2ec80*/  SHF.R.S32.HI R3, RZ, 0x7, R3 ;  /* 0x00000007ff037819 */ /* 0x000fca0000011403 */
[----:B------:R-:W-:-:S07]  /*2ec90*/  IMAD.MOV.U32 R13, RZ, RZ, R3 ;  /* 0x000000ffff0d7224 */ /* 0x000fce00078e0003 */
[----:B-----5:R-:W-:Y:S05]  /*2eca0*/  WARPSYNC.COLLECTIVE R15, `(.L_x_2654) ;  /* 0x000000000f087348 */ /* 0x020fea0003c00000 */
[----:B------:R0:W1:Y:S02]  /*2ecb0*/  SHFL.IDX P6, R14, R13, R12, R11 ;  /* 0x0000000c0d0e7389 */ /* 0x00006400000c000b */
[----:B01---5:R-:W-:Y:S01]  /*2ecc0*/  ENDCOLLECTIVE ;  /* 0x000000000000791b */ /* 0x023fe20003800000 */
.L_x_2654:
[----:B------:R-:W-:Y:S05]  /*2ecd0*/  BSYNC B0 ;  /* 0x0000000000007941 */ /* 0x000fea0003800000 */
.L_x_2653:
[----:B------:R-:W-:Y:S01]  /*2ece0*/  IMAD.MOV.U32 R197, RZ, RZ, R14 ;  /* 0x000000ffffc57224 */ /* 0x000fe200078e000e */
[----:B------:R-:W-:Y:S06]  /*2ecf0*/  BRA `(.L_x_2655) ;  /* 0xfffffe1c00087947 */ /* 0x000fec000383ffff */
.L_x_2419:
[----:B------:R-:W-:Y:S01]  /*2ed00*/  BSSY B1, `(.L_x_2656) ;  /* 0x0000007000017945 */ /* 0x000fe20003800000 */
[----:B------:R-:W-:Y:S02]  /*2ed10*/  IMAD.MOV.U32 R12, RZ, RZ, RZ ;  /* 0x000000ffff0c7224 */ /* 0x000fe400078e00ff */
[----:B------:R-:W-:Y:S02]  /*2ed20*/  IMAD.MOV.U32 R11, RZ, RZ, 0x1e1f ;  /* 0x00001e1fff0b7424 */ /* 0x000fe400078e00ff */
[----:B------:R-:W-:-:S07]  /*2ed30*/  IMAD.MOV.U32 R15, RZ, RZ, -0x1 ;  /* 0xffffffffff0f7424 */ /* 0x000fce00078e00ff */
[----:B------:R-:W-:Y:S05]  /*2ed40*/  WARPSYNC.COLLECTIVE R15, `(.L_x_2657) ;  /* 0x000000000f087348 */ /* 0x000fea0003c00000 */
[----:B------:R0:W1:Y:S02]  /*2ed50*/  SHFL.IDX P6, R14, R13, R12, R11 ;  /* 0x0000000c0d0e7389 */ /* 0x00006400000c000b */
[----:B01----:R-:W-:Y:S01]  /*2ed60*/  ENDCOLLECTIVE ;  /* 0x000000000000791b */ /* 0x003fe20003800000 */
.L_x_2657:
[----:B------:R-:W-:Y:S05]  /*2ed70*/  BSYNC B1 ;  /* 0x0000000000017941 */ /* 0x000fea0003800000 */
.L_x_2656:
[----:B------:R-:W-:Y:S01]  /*2ed80*/  IMAD.MOV.U32 R13, RZ, RZ, R3 ;  /* 0x000000ffff0d7224 */ /* 0x000fe200078e0003 */
[----:B------:R-:W-:Y:S01]  /*2ed90*/  MOV R11, 0x1e1f ;  /* 0x00001e1f000b7802 */ /* 0x000fe20000000f00 */
[----:B------:R-:W-:Y:S02]  /*2eda0*/  IMAD.MOV.U32 R12, RZ, RZ, RZ ;  /* 0x000000ffff0c7224 */ /* 0x000fe400078e00ff */
[----:B------:R-:W-:Y:S02]  /*2edb0*/  IMAD.MOV.U32 R15, RZ, RZ, -0x1 ;  /* 0xffffffffff0f7424 */ /* 0x000fe400078e00ff */
[----:B------:R-:W-:-:S07]  /*2edc0*/  IMAD.MOV.U32 R0, RZ, RZ, R14 ;  /* 0x000000ffff007224 */ /* 0x000fce00078e000e */
[----:B------:R-:W-:Y:S05]  /*2edd0*/  WARPSYNC.COLLECTIVE R15, `(.L_x_2658) ;  /* 0x000000000f087348 */ /* 0x000fea0003c00000 */
[----:B------:R0:W1:Y:S02]  /*2ede0*/  SHFL.IDX P6, R14, R13, R12, R11 ;  /* 0x0000000c0d0e7389 */ /* 0x00006400000c000b */
[----:B01----:R-:W-:Y:S01]  /*2edf0*/  ENDCOLLECTIVE ;  /* 0x000000000000791b */ /* 0x003fe20003800000 */
.L_x_2658:
[----:B------:R-:W-:Y:S02]  /*2ee00*/  IMAD.MOV.U32 R13, RZ, RZ, R4 ;  /* 0x000000ffff0d7224 */ /* 0x000fe400078e0004 */
[----:B------:R-:W-:-:S07]  /*2ee10*/  IMAD.MOV.U32 R3, RZ, RZ, R14 ;  /* 0x000000ffff037224 */ /* 0x000fce00078e000e */
[----:B------:R-:W-:Y:S05]  /*2ee20*/  WARPSYNC.COLLECTIVE R15, `(.L_x_2659) ;  /* 0x000000000f087348 */ /* 0x000fea0003c00000 */
[----:B------:R0:W1:Y:S02]  /*2ee30*/  SHFL.IDX P6, R14, R13, R12, R11 ;  /* 0x0000000c0d0e7389 */ /* 0x00006400000c000b */
[----:B01----:R-:W-:Y:S01]  /*2ee40*/  ENDCOLLECTIVE ;  /* 0x000000000000791b */ /* 0x003fe20003800000 */
.L_x_2659:
[----:B------:R-:W-:Y:S02]  /*2ee50*/  IMAD.MOV.U32 R13, RZ, RZ, R5 ;  /* 0x000000ffff0d7224 */ /* 0x000fe400078e0005 */
[----:B------:R-:W-:-:S07]  /*2ee60*/  IMAD.MOV.U32 R4, RZ, RZ, R14 ;  /* 0x000000ffff047224 */ /* 0x000fce00078e000e */
[----:B------:R-:W-:Y:S05]  /*2ee70*/  WARPSYNC.COLLECTIVE R15, `(.L_x_2660) ;  /* 0x000000000f087348 */ /* 0x000fea0003c00000 */
[----:B------:R0:W1:Y:S02]  /*2ee80*/  SHFL.IDX P6, R14, R13, R12, R11 ;  /* 0x0000000c0d0e7389 */ /* 0x00006400000c000b */
[----:B01----:R-:W-:Y:S01]  /*2ee90*/  ENDCOLLECTIVE ;  /* 0x000000000000791b */ /* 0x003fe20003800000 */
.L_x_2660:
[----:B------:R-:W-:Y:S05]  /*2eea0*/  BRA `(.L_x_2661) ;  /* 0xfffffe2000587947 */ /* 0x000fea000383ffff */
.L_x_2423:
[----:B0-----:R0:W2:Y:S02]  /*2eeb0*/  SYNCS.PHASECHK.TRANS64.TRYWAIT P0, [R16+URZ+0x29800], R5 ;  /* 0x02980005100075a7 */ /* 0x0010a4000800017f */
[----:B--2---:R-:W-:Y:S05]  /*2eec0*/  @!P0 NANOSLEEP.SYNCS 0x989680 ;  /* 0x009896800000895d */ /* 0x004fea0003900000 */
[----:B------:R-:W2:Y:S02]  /*2eed0*/  @!P0 SYNCS.PHASECHK.TRANS64 P0, [R16+URZ+0x29800], R5 ;  /* 0x02980005100085a7 */ /* 0x000ea4000800007f */
[----:B--2---:R-:W-:Y:S05]  /*2eee0*/  @!P0 BRA `(.L_x_2423) ;  /* 0xfffffffc00f08947 */ /* 0x004fea000383ffff */
[----:B------:R-:W-:Y:S05]  /*2eef0*/  BRA `(.L_x_2662) ;  /* 0xfffffe2400a47947 */ /* 0x000fea000383ffff */
.L_x_2435:
[----:B------:R-:W-:Y:S01]  /*2ef00*/  BSSY B1, `(.L_x_2663) ;  /* 0x0000007000017945 */ /* 0x000fe20003800000 */
[----:B------:R-:W-:Y:S01]  /*2ef10*/  IMAD.MOV.U32 R12, RZ, RZ, RZ ;  /* 0x000000ffff0c7224 */ /* 0x000fe200078e00ff */
[----:B------:R-:W-:Y:S01]  /*2ef20*/  MOV R15, 0xffffffff ;  /* 0xffffffff000f7802 */ /* 0x000fe20000000f00 */
[----:B------:R-:W-:-:S07]  /*2ef30*/  IMAD.MOV.U32 R11, RZ, RZ, 0x1e1f ;  /* 0x00001e1fff0b7424 */ /* 0x000fce00078e00ff */
[----:B------:R-:W-:Y:S05]  /*2ef40*/  WARPSYNC.COLLECTIVE R15, `(.L_x_2664) ;  /* 0x000000000f087348 */ /* 0x000fea0003c00000 */
[----:B------:R0:W1:Y:S02]  /*2ef50*/  SHFL.IDX P6, R14, R13, R12, R11 ;  /* 0x0000000c0d0e7389 */ /* 0x00006400000c000b */
[----:B01----:R-:W-:Y:S01]  /*2ef60*/  ENDCOLLECTIVE ;  /* 0x000000000000791b */ /* 0x003fe20003800000 */
.L_x_2664:
[----:B------:R-:W-:Y:S05]  /*2ef70*/  BSYNC B1 ;  /* 0x0000000000017941 */ /* 0x000fea0003800000 */
.L_x_2663:
        /* <DEDUP_REMOVED lines=8> */
.L_x_2665:
[----:B------:R-:W-:Y:S02]  /*2f000*/  IMAD.MOV.U32 R13, RZ, RZ, R20 ;  /* 0x000000ffff0d7224 */ /* 0x000fe400078e0014 */
[----:B------:R-:W-:-:S07]  /*2f010*/  IMAD.MOV.U32 R3, RZ, RZ, R14 ;  /* 0x000000ffff037224 */ /* 0x000fce00078e000e */
[----:B------:R-:W-:Y:S05]  /*2f020*/  WARPSYNC.COLLECTIVE R15, `(.L_x_2666) ;  /* 0x000000000f087348 */ /* 0x000fea0003c00000 */
[----:B------:R0:W1:Y:S02]  /*2f030*/  SHFL.IDX P6, R14, R13, R12, R11 ;  /* 0x0000000c0d0e7389 */ /* 0x00006400000c000b */
[----:B01----:R-:W-:Y:S01]  /*2f040*/  ENDCOLLECTIVE ;  /* 0x000000000000791b */ /* 0x003fe20003800000 */
.L_x_2666:
[----:B------:R-:W-:Y:S01]  /*2f050*/  IMAD.MOV.U32 R13, RZ, RZ, R21 ;  /* 0x000000ffff0d7224 */ /* 0x000fe200078e0015 */
[----:B------:R-:W-:-:S07]  /*2f060*/  MOV R20, R14 ;  /* 0x0000000e00147202 */ /* 0x000fce0000000f00 */
[----:B------:R-:W-:Y:S05]  /*2f070*/  WARPSYNC.COLLECTIVE R15, `(.L_x_2667) ;  /* 0x000000000f087348 */ /* 0x000fea0003c00000 */
[----:B------:R0:W1:Y:S02]  /*2f080*/  SHFL.IDX P6, R14, R13, R12, R11 ;  /* 0x0000000c0d0e7389 */ /* 0x00006400000c000b */
[----:B01----:R-:W-:Y:S01]  /*2f090*/  ENDCOLLECTIVE ;  /* 0x000000000000791b */ /* 0x003fe20003800000 */
.L_x_2667:
[----:B------:R-:W-:Y:S01]  /*2f0a0*/  IMAD.MOV.U32 R21, RZ, RZ, R14 ;  /* 0x000000ffff157224 */ /* 0x000fe200078e000e */
[----:B------:R-:W-:Y:S06]  /*2f0b0*/  BRA `(.L_x_2668) ;  /* 0xfffffe54006c7947 */ /* 0x000fec000383ffff */
.L_x_2439:
[----:B--2---:R2:W4:Y:S02]  /*2f0c0*/  SYNCS.PHASECHK.TRANS64.TRYWAIT P0, [R16+URZ+0x29800], R21 ;  /* 0x02980015100075a7 */ /* 0x004524000800017f */
[----:B----4-:R-:W-:Y:S05]  /*2f0d0*/  @!P0 NANOSLEEP.SYNCS 0x989680 ;  /* 0x009896800000895d */ /* 0x010fea0003900000 */
[----:B------:R-:W4:Y:S02]  /*2f0e0*/  @!P0 SYNCS.PHASECHK.TRANS64 P0, [R16+URZ+0x29800], R21 ;  /* 0x02980015100085a7 */ /* 0x000f24000800007f */
[----:B----4-:R-:W-:Y:S05]  /*2f0f0*/  @!P0 BRA `(.L_x_2439) ;  /* 0xfffffffc00f08947 */ /* 0x010fea000383ffff */
[----:B------:R-:W-:Y:S05]  /*2f100*/  BRA `(.L_x_2669) ;  /* 0xfffffe5800707947 */ /* 0x000fea000383ffff */
.L_x_2447:
[----:B-1----:R1:W2:Y:S02]  /*2f110*/  SYNCS.PHASECHK.TRANS64.TRYWAIT P0, [R3+URZ+0x29830], R0 ;  /* 0x02983000030075a7 */ /* 0x0022a4000800017f */
[----:B--2---:R-:W-:Y:S05]  /*2f120*/  @!P0 NANOSLEEP.SYNCS 0x989680 ;  /* 0x009896800000895d */ /* 0x004fea0003900000 */
[----:B------:R-:W2:Y:S02]  /*2f130*/  @!P0 SYNCS.PHASECHK.TRANS64 P0, [R3+URZ+0x29830], R0 ;  /* 0x02983000030085a7 */ /* 0x000ea4000800007f */
[----:B--2---:R-:W-:Y:S05]  /*2f140*/  @!P0 BRA `(.L_x_2447) ;  /* 0xfffffffc00f08947 */ /* 0x004fea000383ffff */
[----:B------:R-:W-:Y:S05]  /*2f150*/  BRA `(.L_x_2446) ;  /* 0xfffffe8800b87947 */ /* 0x000fea000383ffff */
.L_x_2453:
[----:B-1----:R1:W2:Y:S02]  /*2f160*/  SYNCS.PHASECHK.TRANS64.TRYWAIT P3, [R11+URZ+0x29830], R0 ;  /* 0x029830000b0075a7 */ /* 0x0022a4000806017f */
[----:B--2---:R-:W-:Y:S05]  /*2f170*/  @!P3 NANOSLEEP.SYNCS 0x989680 ;  /* 0x009896800000b95d */ /* 0x004fea0003900000 */
[----:B------:R-:W2:Y:S02]  /*2f180*/  @!P3 SYNCS.PHASECHK.TRANS64 P3, [R11+URZ+0x29830], R0 ;  /* 0x029830000b00b5a7 */ /* 0x000ea4000806007f */
[----:B--2---:R-:W-:Y:S05]  /*2f190*/  @!P3 BRA `(.L_x_2453) ;  /* 0xfffffffc00f0b947 */ /* 0x004fea000383ffff */
[----:B------:R-:W-:Y:S05]  /*2f1a0*/  BRA `(.L_x_2452) ;  /* 0xfffffec000b87947 */ /* 0x000fea000383ffff */
.L_x_2457:
[----:B-1----:R1:W2:Y:S02]  /*2f1b0*/  SYNCS.PHASECHK.TRANS64.TRYWAIT P2, [R10+URZ+0x29850], R0 ;  /* 0x029850000a0075a7 */ /* 0x0022a4000804017f */
[----:B--2---:R-:W-:Y:S05]  /*2f1c0*/  @!P2 NANOSLEEP.SYNCS 0x989680 ;  /* 0x009896800000a95d */ /* 0x004fea0003900000 */
[----:B------:R-:W2:Y:S02]  /*2f1d0*/  @!P2 SYNCS.PHASECHK.TRANS64 P2, [R10+URZ+0x29850], R0 ;  /* 0x029850000a00a5a7 */ /* 0x000ea4000804007f */
[----:B--2---:R-:W-:Y:S05]  /*2f1e0*/  @!P2 BRA `(.L_x_2457) ;  /* 0xfffffffc00f0a947 */ /* 0x004fea000383ffff */
[----:B------:R-:W-:Y:S05]  /*2f1f0*/  BRA `(.L_x_2454) ;  /* 0xfffffed000f47947 */ /* 0x000fea000383ffff */
.L_x_2465:
[----:B-1----:R1:W2:Y:S02]  /*2f200*/  SYNCS.PHASECHK.TRANS64.TRYWAIT P0, [R0+URZ+0x29830], R11 ;  /* 0x0298300b000075a7 */ /* 0x0022a4000800017f */
[----:B--2---:R-:W-:Y:S05]  /*2f210*/  @!P0 NANOSLEEP.SYNCS 0x989680 ;  /* 0x009896800000895d */ /* 0x004fea0003900000 */
[----:B------:R-:W2:Y:S02]  /*2f220*/  @!P0 SYNCS.PHASECHK.TRANS64 P0, [R0+URZ+0x29830], R11 ;  /* 0x0298300b000085a7 */ /* 0x000ea4000800007f */
[----:B--2---:R-:W-:Y:S05]  /*2f230*/  @!P0 BRA `(.L_x_2465) ;  /* 0xfffffffc00f08947 */ /* 0x004fea000383ffff */
[----:B------:R-:W-:Y:S05]  /*2f240*/  BRA `(.L_x_2464) ;  /* 0xfffffefc00f87947 */ /* 0x000fea000383ffff */
.L_x_2469:
[----:B-1----:R1:W2:Y:S02]  /*2f250*/  SYNCS.PHASECHK.TRANS64.TRYWAIT P0, [R8+URZ+0x29850], R0 ;  /* 0x02985000080075a7 */ /* 0x0022a4000800017f */
[----:B--2---:R-:W-:Y:S05]  /*2f260*/  @!P0 NANOSLEEP.SYNCS 0x989680 ;  /* 0x009896800000895d */ /* 0x004fea0003900000 */
[----:B------:R-:W2:Y:S02]  /*2f270*/  @!P0 SYNCS.PHASECHK.TRANS64 P0, [R8+URZ+0x29850], R0 ;  /* 0x02985000080085a7 */ /* 0x000ea4000800007f */
[----:B--2---:R-:W-:Y:S05]  /*2f280*/  @!P0 BRA `(.L_x_2469) ;  /* 0xfffffffc00f08947 */ /* 0x004fea000383ffff */
[----:B------:R-:W-:Y:S05]  /*2f290*/  BRA `(.L_x_2466) ;  /* 0xffffff1000287947 */ /* 0x000fea000383ffff */
.L_x_2475:
[----:B-1----:R1:W2:Y:S02]  /*2f2a0*/  SYNCS.PHASECHK.TRANS64.TRYWAIT P0, [R20+URZ+0x29850], R5 ;  /* 0x02985005140075a7 */ /* 0x0022a4000800017f */
[----:B--2---:R-:W-:Y:S05]  /*2f2b0*/  @!P0 NANOSLEEP.SYNCS 0x989680 ;  /* 0x009896800000895d */ /* 0x004fea0003900000 */
[----:B------:R-:W2:Y:S02]  /*2f2c0*/  @!P0 SYNCS.PHASECHK.TRANS64 P0, [R20+URZ+0x29850], R5 ;  /* 0x02985005140085a7 */ /* 0x000ea4000800007f */
[----:B--2---:R-:W-:Y:S05]  /*2f2d0*/  @!P0 BRA `(.L_x_2475) ;  /* 0xfffffffc00f08947 */ /* 0x004fea000383ffff */
[----:B------:R-:W-:Y:S05]  /*2f2e0*/  BRA `(.L_x_2474) ;  /* 0xffffff3000387947 */ /* 0x000fea000383ffff */
.L_x_2479:
        /* <DEDUP_REMOVED lines=15> */
[----:B------:R-:W-:Y:S01]  /*2f3e0*/  SEL R35, R71, R12, P0 ;  /* 0x0000000c47237207 */ /* 0x000fe20000000000 */
[----:B-----5:R-:W-:Y:S01]  /*2f3f0*/  IMAD.MOV.U32 R12, RZ, RZ, R9 ;  /* 0x000000ffff0c7224 */ /* 0x020fe200078e0009 */
[----:B------:R-:W-:Y:S02]  /*2f400*/  SEL R44, R117, R98, P0 ;  /* 0x00000062752c7207 */ /* 0x000fe40000000000 */
[----:B------:R-:W-:-:S07]  /*2f410*/  SEL R117, R98, R117, P0 ;  /* 0x0000007562757207 */ /* 0x000fce0000000000 */
[----:B-1----:R-:W-:Y:S05]  /*2f420*/  WARPSYNC.COLLECTIVE R15, `(.L_x_2670) ;  /* 0x000000000f087348 */ /* 0x002fea0003c00000 */
[----:B------:R0:W2:Y:S02]  /*2f430*/  SHFL.IDX P6, R14, R13, R12, R11 ;  /* 0x0000000c0d0e7389 */ /* 0x0000a400000c000b */
[----:B012---:R-:W-:Y:S01]  /*2f440*/  ENDCOLLECTIVE ;  /* 0x000000000000791b */ /* 0x007fe20003800000 */
.L_x_2670:
        /* <DEDUP_REMOVED lines=18> */
.L_x_2671:
        /* <DEDUP_REMOVED lines=13> */
[----:B------:R-:W-:-:S02]  /*2f640*/  SEL R101, R94, R101, P0 ;  /* 0x000000655e657207 */ /* 0x000fc40000000000 */
[----:B------:R-:W-:-:S07]  /*2f650*/  MOV R100, R14 ;  /* 0x0000000e00647202 */ /* 0x000fce0000000f00 */
[----:B------:R-:W-:Y:S05]  /*2f660*/  WARPSYNC.COLLECTIVE R15, `(.L_x_2672) ;  /* 0x000000000f087348 */ /* 0x000fea0003c00000 */
[----:B------:R0:W1:Y:S02]  /*2f670*/  SHFL.IDX P6, R14, R13, R12, R11 ;  /* 0x0000000c0d0e7389 */ /* 0x00006400000c000b */
[----:B01----:R-:W-:Y:S01]  /*2f680*/  ENDCOLLECTIVE ;  /* 0x000000000000791b */ /* 0x003fe20003800000 */
.L_x_2672:
        /* <DEDUP_REMOVED lines=18> */
.L_x_2673:
        /* <DEDUP_REMOVED lines=15> */
.L_x_2674:
[----:B------:R-:W-:Y:S02]  /*2f8a0*/  SEL R102, R100, R51, P0 ;  /* 0x0000003364667207 */ /* 0x000fe40000000000 */
[----:B------:R-:W-:Y:S01]  /*2f8b0*/  SEL R100, R51, R100, P0 ;  /* 0x0000006433647207 */ /* 0x000fe20000000000 */
[----:B------:R-:W-:Y:S01]  /*2f8c0*/  IMAD.MOV.U32 R13, RZ, RZ, R78 ;  /* 0x000000ffff0d7224 */ /* 0x000fe200078e004e */
[----:B------:R-:W-:-:S07]  /*2f8d0*/  MOV R77, R14 ;  /* 0x0000000e004d7202 */ /* 0x000fce0000000f00 */
[----:B------:R-:W-:Y:S05]  /*2f8e0*/  WARPSYNC.COLLECTIVE R15, `(.L_x_2675) ;  /* 0x000000000f087348 */ /* 0x000fea0003c00000 */
[----:B------:R0:W1:Y:S02]  /*2f8f0*/  SHFL.IDX P6, R14, R13, R12, R11 ;  /* 0x0000000c0d0e7389 */ /* 0x00006400000c000b */
[----:B01----:R-:W-:Y:S01]  /*2f900*/  ENDCOLLECTIVE ;  /* 0x000000000000791b */ /* 0x003fe20003800000 */
.L_x_2675:
[----:B------:R-:W-:Y:S02]  /*2f910*/  IMAD.MOV.U32 R13, RZ, RZ, R97 ;  /* 0x000000ffff0d7224 */ /* 0x000fe400078e0061 */
[----:B------:R-:W-:Y:S02]  /*2f920*/  IMAD.MOV.U32 R12, RZ, RZ, R10 ;  /* 0x000000ffff0c7224 */ /* 0x000fe400078e000a */
[----:B------:R-:W-:-:S07]  /*2f930*/  IMAD.MOV.U32 R78, RZ, RZ, R14 ;  /* 0x000000ffff4e7224 */ /* 0x000fce00078e000e */
[----:B------:R-:W-:Y:S05]  /*2f940*/  WARPSYNC.COLLECTIVE R15, `(.L_x_2676) ;  /* 0x000000000f087348 */ /* 0x000fea0003c00000 */
[----:B------:R0:W1:Y:S02]  /*2f950*/  SHFL.IDX P6, R14, R13, R12, R11 ;  /* 0x0000000c0d0e7389 */ /* 0x00006400000c000b */
[----:B01----:R-:W-:Y:S01]  /*2f960*/  ENDCOLLECTIVE ;  /* 0x000000000000791b */ /* 0x003fe20003800000 */
.L_x_2676:
[----:B------:R-:W-:Y:S02]  /*2f970*/  IMAD.MOV.U32 R13, RZ, RZ, R49 ;  /* 0x000000ffff0d7224 */ /* 0x000fe400078e0031 */
[----:B------:R-:W-:-:S07]  /*2f980*/  IMAD.MOV.U32 R2, RZ, RZ, R14 ;  /* 0x000000ffff027224 */ /* 0x000fce00078e000e */
[----:B------:R-:W-:Y:S05]  /*2f990*/  WARPSYNC.COLLECTIVE R15, `(.L_x_2677) ;  /* 0x000000000f087348 */ /* 0x000fea0003c00000 */
[----:B------:R0:W1:Y:S02]  /*2f9a0*/  SHFL.IDX P6, R14, R13, R12, R11 ;  /* 0x0000000c0d0e7389 */ /* 0x00006400000c000b */
[----:B01----:R-:W-:Y:S01]  /*2f9b0*/  ENDCOLLECTIVE ;  /* 0x000000000000791b */ /* 0x003fe20003800000 */
.L_x_2677:
        /* <DEDUP_REMOVED lines=8> */
.L_x_2678:
[----:B------:R-:W-:Y:S02]  /*2fa40*/  SEL R97, R78, R49, P0 ;  /* 0x000000314e617207 */ /* 0x000fe40000000000 */
[----:B------:R-:W-:Y:S01]  /*2fa50*/  SEL R78, R49, R78, P0 ;  /* 0x0000004e314e7207 */ /* 0x000fe20000000000 */
[----:B------:R-:W-:Y:S02]  /*2fa60*/  IMAD.MOV.U32 R13, RZ, RZ, R4 ;  /* 0x000000ffff0d7224 */ /* 0x000fe400078e0004 */
[----:B------:R-:W-:-:S07]  /*2fa70*/  IMAD.MOV.U32 R0, RZ, RZ, R14 ;  /* 0x000000ffff007224 */ /* 0x000fce00078e000e */
[----:B------:R-:W-:Y:S05]  /*2fa80*/  WARPSYNC.COLLECTIVE R15, `(.L_x_2679) ;  /* 0x000000000f087348 */ /* 0x000fea0003c00000 */
[----:B------:R0:W1:Y:S02]  /*2fa90*/  SHFL.IDX P6, R14, R13, R12, R11 ;  /* 0x0000000c0d0e7389 */ /* 0x00006400000c000b */
[----:B01----:R-:W-:Y:S01]  /*2faa0*/  ENDCOLLECTIVE ;  /* 0x000000000000791b */ /* 0x003fe20003800000 */
.L_x_2679:
[----:B------:R-:W-:Y:S02]  /*2fab0*/  IMAD.MOV.U32 R13, RZ, RZ, R21 ;  /* 0x000000ffff0d7224 */ /* 0x000fe400078e0015 */
[----:B------:R-:W-:Y:S02]  /*2fac0*/  IMAD.MOV.U32 R12, RZ, RZ, R10 ;  /* 0x000000ffff0c7224 */ /* 0x000fe400078e000a */
[----:B------:R-:W-:-:S07]  /*2fad0*/  IMAD.MOV.U32 R3, RZ, RZ, R14 ;  /* 0x000000ffff037224 */ /* 0x000fce00078e000e */
[----:B------:R-:W-:Y:S05]  /*2fae0*/  WARPSYNC.COLLECTIVE R15, `(.L_x_2680) ;  /* 0x000000000f087348 */ /* 0x000fea0003c00000 */
[----:B------:R0:W1:Y:S02]  /*2faf0*/  SHFL.IDX P6, R14, R13, R12, R11 ;  /* 0x0000000c0d0e7389 */ /* 0x00006400000c000b */
[----:B01----:R-:W-:Y:S01]  /*2fb00*/  ENDCOLLECTIVE ;  /* 0x000000000000791b */ /* 0x003fe20003800000 */
.L_x_2680:
[----:B------:R-:W-:Y:S01]  /*2fb10*/  MOV R13, R79 ;  /* 0x0000004f000d7202 */ /* 0x000fe20000000f00 */
[----:B------:R-:W-:-:S07]  /*2fb20*/  IMAD.MOV.U32 R21, RZ, RZ, R14 ;  /* 0x000000ffff157224 */ /* 0x000fce00078e000e */
[----:B------:R-:W-:Y:S05]  /*2fb30*/  WARPSYNC.COLLECTIVE R15, `(.L_x_2681) ;  /* 0x000000000f087348 */ /* 0x000fea0003c00000 */
[----:B------:R0:W1:Y:S02]  /*2fb40*/  SHFL.IDX P6, R14, R13, R12, R11 ;  /* 0x0000000c0d0e7389 */ /* 0x00006400000c000b */
[----:B01----:R-:W-:Y:S01]  /*2fb50*/  ENDCOLLECTIVE ;  /* 0x000000000000791b */ /* 0x003fe20003800000 */
.L_x_2681:
        /* <DEDUP_REMOVED lines=8> */
.L_x_2682:
[----:B------:R-:W-:Y:S02]  /*2fbe0*/  SEL R2, R3, R4, P0 ;  /* 0x0000000403027207 */ /* 0x000fe40000000000 */
[----:B------:R-:W-:Y:S01]  /*2fbf0*/  SEL R3, R4, R3, P0 ;  /* 0x0000000304037207 */ /* 0x000fe20000000000 */
[----:B------:R-:W-:Y:S02]  /*2fc00*/  IMAD.MOV.U32 R13, RZ, RZ, R40 ;  /* 0x000000ffff0d7224 */ /* 0x000fe400078e0028 */
[----:B------:R-:W-:-:S07]  /*2fc10*/  IMAD.MOV.U32 R20, RZ, RZ, R14 ;  /* 0x000000ffff147224 */ /* 0x000fce00078e000e */
[----:B------:R-:W-:Y:S05]  /*2fc20*/  WARPSYNC.COLLECTIVE R15, `(.L_x_2683) ;  /* 0x000000000f087348 */ /* 0x000fea0003c00000 */
[----:B------:R0:W1:Y:S02]  /*2fc30*/  SHFL.IDX P6, R14, R13, R12, R11 ;  /* 0x0000000c0d0e7389 */ /* 0x00006400000c000b */
[----:B01----:R-:W-:Y:S01]  /*2fc40*/  ENDCOLLECTIVE ;  /* 0x000000000000791b */ /* 0x003fe20003800000 */
.L_x_2683:
[----:B------:R-:W-:Y:S01]  /*2fc50*/  IMAD.MOV.U32 R13, RZ, RZ, R41 ;  /* 0x000000ffff0d7224 */ /* 0x000fe200078e0029 */
[----:B------:R-:W-:Y:S01]  /*2fc60*/  MOV R12, R10 ;  /* 0x0000000a000c7202 */ /* 0x000fe20000000f00 */
[----:B------:R-:W-:-:S07]  /*2fc70*/  IMAD.MOV.U32 R40, RZ, RZ, R14 ;  /* 0x000000ffff287224 */ /* 0x000fce00078e000e */
[----:B------:R-:W-:Y:S05]  /*2fc80*/  WARPSYNC.COLLECTIVE R15, `(.L_x_2684) ;  /* 0x000000000f087348 */ /* 0x000fea0003c00000 */
[----:B------:R0:W1:Y:S02]  /*2fc90*/  SHFL.IDX P6, R14, R13, R12, R11 ;  /* 0x0000000c0d0e7389 */ /* 0x00006400000c000b */
[----:B01----:R-:W-:Y:S01]  /*2fca0*/  ENDCOLLECTIVE ;  /* 0x000000000000791b */ /* 0x003fe20003800000 */
.L_x_2684:
[----:B------:R-:W-:Y:S02]  /*2fcb0*/  IMAD.MOV.U32 R13, RZ, RZ, R121 ;  /* 0x000000ffff0d7224 */ /* 0x000fe400078e0079 */
[----:B------:R-:W-:-:S07]  /*2fcc0*/  IMAD.MOV.U32 R41, RZ, RZ, R14 ;  /* 0x000000ffff297224 */ /* 0x000fce00078e000e */
[----:B------:R-:W-:Y:S05]  /*2fcd0*/  WARPSYNC.COLLECTIVE R15, `(.L_x_2685) ;  /* 0x000000000f087348 */ /* 0x000fea0003c00000 */
[----:B------:R0:W1:Y:S02]  /*2fce0*/  SHFL.IDX P6, R14, R13, R12, R11 ;  /* 0x0000000c0d0e7389 */ /* 0x00006400000c000b */
[----:B01----:R-:W-:Y:S01]  /*2fcf0*/  ENDCOLLECTIVE ;  /* 0x000000000000791b */ /* 0x003fe20003800000 */
.L_x_2685:
        /* <DEDUP_REMOVED lines=8> */
.L_x_2686:
[----:B------:R-:W-:Y:S02]  /*2fd80*/  SEL R21, R40, R121, P0 ;  /* 0x0000007928157207 */ /* 0x000fe40000000000 */
[----:B------:R-:W-:Y:S01]  /*2fd90*/  SEL R40, R121, R40, P0 ;  /* 0x0000002879287207 */ /* 0x000fe20000000000 */
[----:B------:R-:W-:Y:S02]  /*2fda0*/  IMAD.MOV.U32 R13, RZ, RZ, R44 ;  /* 0x000000ffff0d7224 */ /* 0x000fe400078e002c */
[----:B------:R-:W-:-:S07]  /*2fdb0*/  IMAD.MOV.U32 R42, RZ, RZ, R14 ;  /* 0x000000ffff2a7224 */ /* 0x000fce00078e000e */
[----:B------:R-:W-:Y:S05]  /*2fdc0*/  WARPSYNC.COLLECTIVE R15, `(.L_x_2687) ;  /* 0x000000000f087348 */ /* 0x000fea0003c00000 */
[----:B------:R0:W1:Y:S02]  /*2fdd0*/  SHFL.IDX P6, R14, R13, R12, R11 ;  /* 0x0000000c0d0e7389 */ /* 0x00006400000c000b */
[----:B01----:R-:W-:Y:S01]  /*2fde0*/  ENDCOLLECTIVE ;  /* 0x000000000000791b */ /* 0x003fe20003800000 */
.L_x_2687:
[----:B------:R-:W-:Y:S02]  /*2fdf0*/  IMAD.MOV.U32 R13, RZ, RZ, R119 ;  /* 0x000000ffff0d7224 */ /* 0x000fe400078e0077 */
[----:B------:R-:W-:Y:S01]  /*2fe00*/  IMAD.MOV.U32 R12, RZ, RZ, R10 ;  /* 0x000000ffff0c7224 */ /* 0x000fe200078e000a */
[----:B------:R-:W-:-:S07]  /*2fe10*/  MOV R44, R14 ;  /* 0x0000000e002c7202 */ /* 0x000fce0000000f00 */
[----:B------:R-:W-:Y:S05]  /*2fe20*/  WARPSYNC.COLLECTIVE R15, `(.L_x_2688) ;  /* 0x000000000f087348 */ /* 0x000fea0003c00000 */
[----:B------:R0:W1:Y:S02]  /*2fe30*/  SHFL.IDX P6, R14, R13, R12, R11 ;  /* 0x0000000c0d0e7389 */ /* 0x00006400000c000b */
[----:B01----:R-:W-:Y:S01]  /*2fe40*/  ENDCOLLECTIVE ;  /* 0x000000000000791b */ /* 0x003fe20003800000 */
.L_x_2688:
[----:B------:R-:W-:Y:S02]  /*2fe50*/  IMAD.MOV.U32 R13, RZ, RZ, R117 ;  /* 0x000000ffff0d7224 */ /* 0x000fe400078e0075 */
[----:B------:R-:W-:-:S07]  /*2fe60*/  IMAD.MOV.U32 R119, RZ, RZ, R14 ;  /* 0x000000ffff777224 */ /* 0x000fce00078e000e */
[----:B------:R-:W-:Y:S05]  /*2fe70*/  WARPSYNC.COLLECTIVE R15, `(.L_x_2689) ;  /* 0x000000000f087348 */ /* 0x000fea0003c00000 */
[----:B------:R0:W1:Y:S02]  /*2fe80*/  SHFL.IDX P6, R14, R13, R12, R11 ;  /* 0x0000000c0d0e7389 */ /* 0x00006400000c000b */
[----:B01----:R-:W-:Y:S01]  /*2fe90*/  ENDCOLLECTIVE ;  /* 0x000000000000791b */ /* 0x003fe20003800000 */
.L_x_2689:
        /* <DEDUP_REMOVED lines=8> */
.L_x_2690:
[----:B------:R-:W-:Y:S01]  /*2ff20*/  IMAD.MOV.U32 R13, RZ, RZ, R48 ;  /* 0x000000ffff0d7224 */ /* 0x000fe200078e0030 */
[----:B------:R-:W-:-:S07]  /*2ff30*/  MOV R46, R14 ;  /* 0x0000000e002e7202 */ /* 0x000fce0000000f00 */
[----:B------:R-:W-:Y:S05]  /*2ff40*/  WARPSYNC.COLLECTIVE R15, `(.L_x_2691) ;  /* 0x000000000f087348 */ /* 0x000fea0003c00000 */
[----:B------:R0:W1:Y:S02]  /*2ff50*/  SHFL.IDX P6, R14, R13, R12, R11 ;  /* 0x0000000c0d0e7389 */ /* 0x00006400000c000b */
[----:B01----:R-:W-:Y:S01]  /*2ff60*/  ENDCOLLECTIVE ;  /* 0x000000000000791b */ /* 0x003fe20003800000 */
.L_x_2691:
[----:B------:R-:W-:Y:S02]  /*2ff70*/  IMAD.MOV.U32 R13, RZ, RZ, R115 ;  /* 0x000000ffff0d7224 */ /* 0x000fe400078e0073 */
[----:B------:R-:W-:Y:S02]  /*2ff80*/  IMAD.MOV.U32 R12, RZ, RZ, R10 ;  /* 0x000000ffff0c7224 */ /* 0x000fe400078e000a */
[----:B------:R-:W-:-:S07]  /*2ff90*/  IMAD.MOV.U32 R48, RZ, RZ, R14 ;  /* 0x000000ffff307224 */ /* 0x000fce00078e000e */
[----:B------:R-:W-:Y:S05]  /*2ffa0*/  WARPSYNC.COLLECTIVE R15, `(.L_x_2692) ;  /* 0x000000000f087348 */ /* 0x000fea0003c00000 */
[----:B------:R0:W1:Y:S02]  /*2ffb0*/  SHFL.IDX P6, R14, R13, R12, R11 ;  /* 0x0000000c0d0e7389 */ /* 0x00006400000c000b */
[----:B01----:R-:W-:Y:S01]  /*2ffc0*/  ENDCOLLECTIVE ;  /* 0x000000000000791b */ /* 0x003fe20003800000 */
.L_x_2692:
[----:B------:R-:W-:Y:S02]  /*2ffd0*/  IMAD.MOV.U32 R13, RZ, RZ, R113 ;  /* 0x000000ffff0d7224 */ /* 0x000fe400078e0071 */
[----:B------:R-:W-:-:S07]  /*2ffe0*/  IMAD.MOV.U32 R115, RZ, RZ, R14 ;  /* 0x000000ffff737224 */ /* 0x000fce00078e000e */
[----:B------:R-:W-:Y:S05]  /*2fff0*/  WARPSYNC.COLLECTIVE R15, `(.L_x_2693) ;  /* 0x000000000f087348 */ /* 0x000fea0003c00000 */
[----:B------:R0:W1:Y:S02]  /*30000*/  SHFL.IDX P6, R14, R13, R12, R11 ;  /* 0x0000000c0d0e7389 */ /* 0x00006400000c000b */
[----:B01----:R-:W-:Y:S01]  /*30010*/  ENDCOLLECTIVE ;  /* 0x000000000000791b */ /* 0x003fe20003800000 */
.L_x_2693:
[----:B------:R-:W-:Y:S01]  /*30020*/  MOV R13, R50 ;  /* 0x00000032000d7202 */ /* 0x000fe20000000f00 */
[----:B------:R-:W-:Y:S02]  /*30030*/  IMAD.MOV.U32 R12, RZ, RZ, R9 ;  /* 0x000000ffff0c7224 */ /* 0x000fe400078e0009 */
[----:B------:R-:W-:-:S07]  /*30040*/  IMAD.MOV.U32 R113, RZ, RZ, R14 ;  /* 0x000000ffff717224 */ /* 0x000fce00078e000e */
[----:B------:R-:W-:Y:S05]  /*30050*/  WARPSYNC.COLLECTIVE R15, `(.L_x_2694) ;  /* 0x000000000f087348 */ /* 0x000fea0003c00000 */
[----:B------:R0:W1:Y:S02]  /*30060*/  SHFL.IDX P6, R14, R13, R12, R11 ;  /* 0x0000000c0d0e7389 */ /* 0x00006400000c000b */
[----:B01----:R-:W-:Y:S01]  /*30070*/  ENDCOLLECTIVE ;  /* 0x000000000000791b */ /* 0x003fe20003800000 */
.L_x_2694:
[----:B------:R-:W-:Y:S02]  /*30080*/  SEL R47, R48, R113, P0 ;  /* 0x00000071302f7207 */ /* 0x000fe40000000000 */
[----:B------:R-:W-:Y:S01]  /*30090*/  SEL R48, R113, R48, P0 ;  /* 0x0000003071307207 */ /* 0x000fe20000000000 */
[----:B------:R-:W-:Y:S02]  /*300a0*/  IMAD.MOV.U32 R13, RZ, RZ, R80 ;  /* 0x000000ffff0d7224 */ /* 0x000fe400078e0050 */
[----:B------:R-:W-:-:S07]  /*300b0*/  IMAD.MOV.U32 R50, RZ, RZ, R14 ;  /* 0x000000ffff327224 */ /* 0x000fce00078e000e */
[----:B------:R-:W-:Y:S05]  /*300c0*/  WARPSYNC.COLLECTIVE R15, `(.L_x_2695) ;  /* 0x000000000f087348 */ /* 0x000fea0003c00000 */
[----:B------:R0:W1:Y:S02]  /*300d0*/  SHFL.IDX P6, R14, R13, R12, R11 ;  /* 0x0000000c0d0e7389 */ /* 0x00006400000c000b */
[----:B01----:R-:W-:Y:S01]  /*300e0*/  ENDCOLLECTIVE ;  /* 0x000000000000791b */ /* 0x003fe20003800000 */
.L_x_2695:
[----:B------:R-:W-:Y:S02]  /*300f0*/  IMAD.MOV.U32 R13, RZ, RZ, R111 ;  /* 0x000000ffff0d7224 */ /* 0x000fe400078e006f */
[----:B------:R-:W-:Y:S02]  /*30100*/  IMAD.MOV.U32 R12, RZ, RZ, R10 ;  /* 0x000000ffff0c7224 */ /* 0x000fe400078e000a */
[----:B------:R-:W-:-:S07]  /*30110*/  IMAD.MOV.U32 R80, RZ, RZ, R14 ;  /* 0x000000ffff507224 */ /* 0x000fce00078e000e */
[----:B------:R-:W-:Y:S05]  /*30120*/  WARPSYNC.COLLECTIVE R15, `(.L_x_2696) ;  /* 0x000000000f087348 */ /* 0x000fea0003c00000 */
[----:B------:R0:W1:Y:S02]  /*30130*/  SHFL.IDX P6, R14, R13, R12, R11 ;  /* 0x0000000c0d0e7389 */ /* 0x00006400000c000b */
[----:B01----:R-:W-:Y:S01]  /*30140*/  ENDCOLLECTIVE ;  /* 0x000000000000791b */ /* 0x003fe20003800000 */
.L_x_2696:
[----:B------:R-:W-:Y:S01]  /*30150*/  MOV R13, R101 ;  /* 0x00000065000d7202 */ /* 0x000fe20000000f00 */
[----:B------:R-:W-:-:S07]  /*30160*/  IMAD.MOV.U32 R111, RZ, RZ, R14 ;  /* 0x000000ffff6f7224 */ /* 0x000fce00078e000e */
[----:B------:R-:W-:Y:S05]  /*30170*/  WARPSYNC.COLLECTIVE R15, `(.L_x_2697) ;  /* 0x000000000f087348 */ /* 0x000fea0003c00000 */
[----:B------:R0:W1:Y:S02]  /*30180*/  SHFL.IDX P6, R14, R13, R12, R11 ;  /* 0x0000000c0d0e7389 */ /* 0x00006400000c000b */
[----:B01----:R-:W-:Y:S01]  /*30190*/  ENDCOLLECTIVE ;  /* 0x000000000000791b */ /* 0x003fe20003800000 */
.L_x_2697:
        /* <DEDUP_REMOVED lines=8> */
.L_x_2698:
[----:B------:R-:W-:Y:S02]  /*30220*/  SEL R51, R80, R101, P0 ;  /* 0x0000006550337207 */ /* 0x000fe40000000000 */
[----:B------:R-:W-:Y:S01]  /*30230*/  SEL R80, R101, R80, P0 ;  /* 0x0000005065507207 */ /* 0x000fe20000000000 */
[----:B------:R-:W-:Y:S02]  /*30240*/  IMAD.MOV.U32 R101, RZ, RZ, RZ ;  /* 0x000000ffff657224 */ /* 0x000fe400078e00ff */
[----:B------:R-:W-:Y:S02]  /*30250*/  IMAD.MOV.U32 R13, RZ, RZ, R84 ;  /* 0x000000ffff0d7224 */ /* 0x000fe400078e0054 */
[----:B------:R-:W-:-:S07]  /*30260*/  IMAD.MOV.U32 R82, RZ, RZ, R14 ;  /* 0x000000ffff527224 */ /* 0x000fce00078e000e */
[----:B------:R-:W-:Y:S05]  /*30270*/  WARPSYNC.COLLECTIVE R15, `(.L_x_2699) ;  /* 0x000000000f087348 */ /* 0x000fea0003c00000 */
[----:B------:R0:W1:Y:S02]  /*30280*/  SHFL.IDX P6, R14, R13, R12, R11 ;  /* 0x0000000c0d0e7389 */ /* 0x00006400000c000b */
[----:B01----:R-:W-:Y:S01]  /*30290*/  ENDCOLLECTIVE ;  /* 0x000000000000791b */ /* 0x003fe20003800000 */
.L_x_2699:
[----:B------:R-:W-:Y:S01]  /*302a0*/  IMAD.MOV.U32 R13, RZ, RZ, R85 ;  /* 0x000000ffff0d7224 */ /* 0x000fe200078e0055 */
[----:B------:R-:W-:Y:S01]  /*302b0*/  MOV R12, R10 ;  /* 0x0000000a000c7202 */ /* 0x000fe20000000f00 */
[----:B------:R-:W-:-:S07]  /*302c0*/  IMAD.MOV.U32 R84, RZ, RZ, R14 ;  /* 0x000000ffff547224 */ /* 0x000fce00078e000e */
[----:B------:R-:W-:Y:S05]  /*302d0*/  WARPSYNC.COLLECTIVE R15, `(.L_x_2700) ;  /* 0x000000000f087348 */ /* 0x000fea0003c00000 */
[----:B------:R0:W1:Y:S02]  /*302e0*/  SHFL.IDX P6, R14, R13, R12, R11 ;  /* 0x0000000c0d0e7389 */ /* 0x00006400000c000b */
[----:B01----:R-:W-:Y:S01]  /*302f0*/  ENDCOLLECTIVE ;  /* 0x000000000000791b */ /* 0x003fe20003800000 */
.L_x_2700:
[----:B------:R-:W-:Y:S02]  /*30300*/  IMAD.MOV.U32 R13, RZ, RZ, R83 ;  /* 0x000000ffff0d7224 */ /* 0x000fe400078e0053 */
[----:B------:R-:W-:-:S07]  /*30310*/  IMAD.MOV.U32 R85, RZ, RZ, R14 ;  /* 0x000000ffff557224 */ /* 0x000fce00078e000e */
[----:B------:R-:W-:Y:S05]  /*30320*/  WARPSYNC.COLLECTIVE R15, `(.L_x_2701) ;  /* 0x000000000f087348 */ /* 0x000fea0003c00000 */
[----:B------:R0:W1:Y:S02]  /*30330*/  SHFL.IDX P6, R14, R13, R12, R11 ;  /* 0x0000000c0d0e7389 */ /* 0x00006400000c000b */
[----:B01----:R-:W-:Y:S01]  /*30340*/  ENDCOLLECTIVE ;  /* 0x000000000000791b */ /* 0x003fe20003800000 */
.L_x_2701:
[----:B------:R-:W-:Y:S02]  /*30350*/  IMAD.MOV.U32 R13, RZ, RZ, R86 ;  /* 0x000000ffff0d7224 */ /* 0x000fe400078e0056 */
[----:B------:R-:W-:Y:S02]  /*30360*/  IMAD.MOV.U32 R12, RZ, RZ, R9 ;  /* 0x000000ffff0c7224 */ /* 0x000fe400078e0009 */
[----:B------:R-:W-:-:S07]  /*30370*/  IMAD.MOV.U32 R123, RZ, RZ, R14 ;  /* 0x000000ffff7b7224 */ /* 0x000fce00078e000e */
[----:B------:R-:W-:Y:S05]  /*30380*/  WARPSYNC.COLLECTIVE R15, `(.L_x_2702) ;  /* 0x000000000f087348 */ /* 0x000fea0003c00000 */
[----:B------:R0:W1:Y:S02]  /*30390*/  SHFL.IDX P6, R14, R13, R12, R11 ;  /* 0x0000000c0d0e7389 */ /* 0x00006400000c000b */
[----:B01----:R-:W-:Y:S01]  /*303a0*/  ENDCOLLECTIVE ;  /* 0x000000000000791b */ /* 0x003fe20003800000 */
.L_x_2702:
[----:B------:R-:W-:Y:S02]  /*303b0*/  SEL R83, R84, R123, P0 ;  /* 0x0000007b54537207 */ /* 0x000fe40000000000 */
[----:B------:R-:W-:Y:S01]  /*303c0*/  SEL R84, R123, R84, P0 ;  /* 0x000000547b547207 */ /* 0x000fe20000000000 */
[----:B------:R-:W-:Y:S02]  /*303d0*/  IMAD.MOV.U32 R13, RZ, RZ, R54 ;  /* 0x000000ffff0d7224 */ /* 0x000fe400078e0036 */
[----:B------:R-:W-:-:S07]  /*303e0*/  IMAD.MOV.U32 R86, RZ, RZ, R14 ;  /* 0x000000ffff567224 */ /* 0x000fce00078e000e */
[----:B------:R-:W-:Y:S05]  /*303f0*/  WARPSYNC.COLLECTIVE R15, `(.L_x_2703) ;  /* 0x000000000f087348 */ /* 0x000fea0003c00000 */
[----:B------:R0:W1:Y:S02]  /*30400*/  SHFL.IDX P6, R14, R13, R12, R11 ;  /* 0x0000000c0d0e7389 */ /* 0x00006400000c000b */
[----:B01----:R-:W-:Y:S01]  /*30410*/  ENDCOLLECTIVE ;  /* 0x000000000000791b */ /* 0x003fe20003800000 */
.L_x_2703:
[----:B------:R-:W-:Y:S01]  /*30420*/  IMAD.MOV.U32 R13, RZ, RZ, R81 ;  /* 0x000000ffff0d7224 */ /* 0x000fe200078e0051 */
[----:B------:R-:W-:Y:S01]  /*30430*/  SEL R81, R82, R85, P0 ;  /* 0x0000005552517207 */ /* 0x000fe20000000000 */
[----:B------:R-:W-:Y:S01]  /*30440*/  IMAD.MOV.U32 R12, RZ, RZ, R10 ;  /* 0x000000ffff0c7224 */ /* 0x000fe200078e000a */
[----:B------:R-:W-:Y:S02]  /*30450*/  SEL R82, R85, R82, P0 ;  /* 0x0000005255527207 */ /* 0x000fe40000000000 */
[----:B------:R-:W-:-:S07]  /*30460*/  MOV R54, R14 ;  /* 0x0000000e00367202 */ /* 0x000fce0000000f00 */
[----:B------:R-:W-:Y:S05]  /*30470*/  WARPSYNC.COLLECTIVE R15, `(.L_x_2704) ;  /* 0x000000000f087348 */ /* 0x000fea0003c00000 */
[----:B------:R0:W1:Y:S02]  /*30480*/  SHFL.IDX P6, R14, R13, R12, R11 ;  /* 0x0000000c0d0e7389 */ /* 0x00006400000c000b */
[----:B01----:R-:W-:Y:S01]  /*30490*/  ENDCOLLECTIVE ;  /* 0x000000000000791b */ /* 0x003fe20003800000 */
.L_x_2704:
[----:B------:R-:W-:Y:S01]  /*304a0*/  IMAD.MOV.U32 R13, RZ, RZ, R45 ;  /* 0x000000ffff0d7224 */ /* 0x000fe200078e002d */
[----:B------:R-:W-:Y:S02]  /*304b0*/  SEL R45, R46, R115, P0 ;  /* 0x000000732e2d7207 */ /* 0x000fe40000000000 */
[----:B------:R-:W-:Y:S01]  /*304c0*/  SEL R46, R115, R46, P0 ;  /* 0x0000002e732e7207 */ /* 0x000fe20000000000 */
[----:B------:R-:W-:-:S07]  /*304d0*/  IMAD.MOV.U32 R125, RZ, RZ, R14 ;  /* 0x000000ffff7d7224 */ /* 0x000fce00078e000e */
[----:B------:R-:W-:Y:S05]  /*304e0*/  WARPSYNC.COLLECTIVE R15, `(.L_x_2705) ;  /* 0x000000000f087348 */ /* 0x000fea0003c00000 */
[----:B------:R0:W1:Y:S02]  /*304f0*/  SHFL.IDX P6, R14, R13, R12, R11 ;  /* 0x0000000c0d0e7389 */ /* 0x00006400000c000b */
[----:B01----:R-:W-:Y:S01]  /*30500*/  ENDCOLLECTIVE ;  /* 0x000000000000791b */ /* 0x003fe20003800000 */
.L_x_2705:
        /* <DEDUP_REMOVED lines=8> */
.L_x_2706:
[----:B------:R-:W-:Y:S01]  /*30590*/  IMAD.MOV.U32 R13, RZ, RZ, R56 ;  /* 0x000000ffff0d7224 */ /* 0x000fe200078e0038 */
[----:B------:R-:W-:-:S07]  /*305a0*/  MOV R58, R14 ;  /* 0x0000000e003a7202 */ /* 0x000fce0000000f00 */
[----:B------:R-:W-:Y:S05]  /*305b0*/  WARPSYNC.COLLECTIVE R15, `(.L_x_2707) ;  /* 0x000000000f087348 */ /* 0x000fea0003c00000 */
[----:B------:R0:W1:Y:S02]  /*305c0*/  SHFL.IDX P6, R14, R13, R12, R11 ;  /* 0x0000000c0d0e7389 */ /* 0x00006400000c000b */
[----:B01----:R-:W-:Y:S01]  /*305d0*/  ENDCOLLECTIVE ;  /* 0x000000000000791b */ /* 0x003fe20003800000 */
.L_x_2707:
        /* <DEDUP_REMOVED lines=8> */
.L_x_2708:
[----:B------:R-:W-:Y:S02]  /*30660*/  IMAD.MOV.U32 R13, RZ, RZ, R55 ;  /* 0x000000ffff0d7224 */ /* 0x000fe400078e0037 */
[----:B------:R-:W-:-:S07]  /*30670*/  IMAD.MOV.U32 R129, RZ, RZ, R14 ;  /* 0x000000ffff817224 */ /* 0x000fce00078e000e */
[----:B------:R-:W-:Y:S05]  /*30680*/  WARPSYNC.COLLECTIVE R15, `(.L_x_2709) ;  /* 0x000000000f087348 */ /* 0x000fea0003c00000 */
[----:B------:R0:W1:Y:S02]  /*30690*/  SHFL.IDX P6, R14, R13, R12, R11 ;  /* 0x0000000c0d0e7389 */ /* 0x00006400000c000b */
[----:B01----:R-:W-:Y:S01]  /*306a0*/  ENDCOLLECTIVE ;  /* 0x000000000000791b */ /* 0x003fe20003800000 */
.L_x_2709:
[----:B------:R-:W-:Y:S02]  /*306b0*/  SEL R55, R129, R58, P0 ;  /* 0x0000003a81377207 */ /* 0x000fe40000000000 */
[----:B------:R-:W-:Y:S01]  /*306c0*/  MOV R13, R62 ;  /* 0x0000003e000d7202 */ /* 0x000fe20000000f00 */
[----:B------:R-:W-:Y:S02]  /*306d0*/  IMAD.MOV.U32 R12, RZ, RZ, R9 ;  /* 0x000000ffff0c7224 */ /* 0x000fe400078e0009 */
[----:B------:R-:W-:-:S07]  /*306e0*/  IMAD.MOV.U32 R66, RZ, RZ, R14 ;  /* 0x000000ffff427224 */ /* 0x000fce00078e000e */
[----:B------:R-:W-:Y:S05]  /*306f0*/  WARPSYNC.COLLECTIVE R15, `(.L_x_2710) ;  /* 0x000000000f087348 */ /* 0x000fea0003c00000 */
[----:B------:R0:W1:Y:S02]  /*30700*/  SHFL.IDX P6, R14, R13, R12, R11 ;  /* 0x0000000c0d0e7389 */ /* 0x00006400000c000b */
[----:B01----:R-:W-:Y:S01]  /*30710*/  ENDCOLLECTIVE ;  /* 0x000000000000791b */ /* 0x003fe20003800000 */
.L_x_2710:
[----:B------:R-:W-:Y:S01]  /*30720*/  SEL R56, R65, R66, P0 ;  /* 0x0000004241387207 */ /* 0x000fe20000000000 */
[----:B------:R-:W-:Y:S01]  /*30730*/  IMAD.MOV.U32 R13, RZ, RZ, R52 ;  /* 0x000000ffff0d7224 */ /* 0x000fe200078e0034 */
[----:B------:R-:W-:Y:S01]  /*30740*/  SEL R52, R54, R127, P0 ;  /* 0x0000007f36347207 */ /* 0x000fe20000000000 */
[----:B------:R-:W-:-:S07]  /*30750*/  IMAD.MOV.U32 R62, RZ, RZ, R14 ;  /* 0x000000ffff3e7224 */ /* 0x000fce00078e000e */
[----:B------:R-:W-:Y:S05]  /*30760*/  WARPSYNC.COLLECTIVE R15, `(.L_x_2711) ;  /* 0x000000000f087348 */ /* 0x000fea0003c00000 */
[----:B------:R0:W1:Y:S02]  /*30770*/  SHFL.IDX P6, R14, R13, R12, R11 ;  /* 0x0000000c0d0e7389 */ /* 0x00006400000c000b */
[----:B01----:R-:W-:Y:S01]  /*30780*/  ENDCOLLECTIVE ;  /* 0x000000000000791b */ /* 0x003fe20003800000 */
.L_x_2711:
[----:B------:R-:W-:Y:S02]  /*30790*/  IMAD.MOV.U32 R13, RZ, RZ, R63 ;  /* 0x000000ffff0d7224 */ /* 0x000fe400078e003f */
[----:B------:R-:W-:Y:S02]  /*307a0*/  IMAD.MOV.U32 R12, RZ, RZ, R10 ;  /* 0x000000ffff0c7224 */ /* 0x000fe400078e000a */
[----:B------:R-:W-:-:S07]  /*307b0*/  IMAD.MOV.U32 R67, RZ, RZ, R14 ;  /* 0x000000ffff437224 */ /* 0x000fce00078e000e */
[----:B------:R-:W-:Y:S05]  /*307c0*/  WARPSYNC.COLLECTIVE R15, `(.L_x_2712) ;  /* 0x000000000f087348 */ /* 0x000fea0003c00000 */
[----:B------:R0:W1:Y:S02]  /*307d0*/  SHFL.IDX P6, R14, R13, R12, R11 ;  /* 0x0000000c0d0e7389 */ /* 0x00006400000c000b */
[----:B01----:R-:W-:Y:S01]  /*307e0*/  ENDCOLLECTIVE ;  /* 0x000000000000791b */ /* 0x003fe20003800000 */
.L_x_2712:
[----:B------:R-:W-:Y:S02]  /*307f0*/  MOV R13, R53 ;  /* 0x00000035000d7202 */ /* 0x000fe40000000f00 */
[----:B------:R-:W-:Y:S02]  /*30800*/  SEL R53, R127, R54, P0 ;  /* 0x000000367f357207 */ /* 0x000fe40000000000 */
[----:B------:R-:W-:Y:S01]  /*30810*/  SEL R54, R58, R129, P0 ;  /* 0x000000813a367207 */ /* 0x000fe20000000000 */
[----:B------:R-:W-:-:S07]  /*30820*/  IMAD.MOV.U32 R63, RZ, RZ, R14 ;  /* 0x000000ffff3f7224 */ /* 0x000fce00078e000e */
[----:B------:R-:W-:Y:S05]  /*30830*/  WARPSYNC.COLLECTIVE R15, `(.L_x_2713) ;  /* 0x000000000f087348 */ /* 0x000fea0003c00000 */
[----:B------:R0:W1:Y:S02]  /*30840*/  SHFL.IDX P6, R14, R13, R12, R11 ;  /* 0x0000000c0d0e7389 */ /* 0x00006400000c000b */
[----:B01----:R-:W-:Y:S01]  /*30850*/  ENDCOLLECTIVE ;  /* 0x000000000000791b */ /* 0x003fe20003800000 */
.L_x_2713:
[----:B------:R-:W-:Y:S01]  /*30860*/  SEL R58, R62, R63, P0 ;  /* 0x0000003f3e3a7207 */ /* 0x000fe20000000000 */
[----:B------:R-:W-:Y:S02]  /*30870*/  IMAD.MOV.U32 R13, RZ, RZ, R38 ;  /* 0x000000ffff0d7224 */ /* 0x000fe400078e0026 */
[----:B------:R-:W-:Y:S02]  /*30880*/  IMAD.MOV.U32 R12, RZ, RZ, R9 ;  /* 0x000000ffff0c7224 */ /* 0x000fe400078e0009 */
[----:B------:R-:W-:-:S07]  /*30890*/  IMAD.MOV.U32 R68, RZ, RZ, R14 ;  /* 0x000000ffff447224 */ /* 0x000fce00078e000e */
[----:B------:R-:W-:Y:S05]  /*308a0*/  WARPSYNC.COLLECTIVE R15, `(.L_x_2714) ;  /* 0x000000000f087348 */ /* 0x000fea0003c00000 */
[----:B------:R0:W1:Y:S02]  /*308b0*/  SHFL.IDX P6, R14, R13, R12, R11 ;  /* 0x0000000c0d0e7389 */ /* 0x00006400000c000b */
[----:B01----:R-:W-:Y:S01]  /*308c0*/  ENDCOLLECTIVE ;  /* 0x000000000000791b */ /* 0x003fe20003800000 */
.L_x_2714:
[----:B------:R-:W-:Y:S02]  /*308d0*/  IMAD.MOV.U32 R13, RZ, RZ, R36 ;  /* 0x000000ffff0d7224 */ /* 0x000fe400078e0024 */
[----:B------:R-:W-:-:S07]  /*308e0*/  IMAD.MOV.U32 R69, RZ, RZ, R14 ;  /* 0x000000ffff457224 */ /* 0x000fce00078e000e */
[----:B------:R-:W-:Y:S05]  /*308f0*/  WARPSYNC.COLLECTIVE R15, `(.L_x_2715) ;  /* 0x000000000f087348 */ /* 0x000fea0003c00000 */
[----:B------:R0:W1:Y:S02]  /*30900*/  SHFL.IDX P6, R14, R13, R12, R11 ;  /* 0x0000000c0d0e7389 */ /* 0x00006400000c000b */
[----:B01----:R-:W-:Y:S01]  /*30910*/  ENDCOLLECTIVE ;  /* 0x000000000000791b */ /* 0x003fe20003800000 */
.L_x_2715:
[----:B------:R-:W-:Y:S01]  /*30920*/  IMAD.MOV.U32 R13, RZ, RZ, R33 ;  /* 0x000000ffff0d7224 */ /* 0x000fe200078e0021 */
[----:B------:R-:W-:Y:S01]  /*30930*/  MOV R12, R10 ;  /* 0x0000000a000c7202 */ /* 0x000fe20000000f00 */
[----:B------:R-:W-:-:S07]  /*30940*/  IMAD.MOV.U32 R71, RZ, RZ, R14 ;  /* 0x000000ffff477224 */ /* 0x000fce00078e000e */
[----:B------:R-:W-:Y:S05]  /*30950*/  WARPSYNC.COLLECTIVE R15, `(.L_x_2716) ;  /* 0x000000000f087348 */ /* 0x000fea0003c00000 */
[----:B------:R0:W1:Y:S02]  /*30960*/  SHFL.IDX P6, R14, R13, R12, R11 ;  /* 0x0000000c0d0e7389 */ /* 0x00006400000c000b */
[----:B01----:R-:W-:Y:S01]  /*30970*/  ENDCOLLECTIVE ;  /* 0x000000000000791b */ /* 0x003fe20003800000 */
.L_x_2716:
[----:B------:R-:W-:Y:S02]  /*30980*/  IMAD.MOV.U32 R13, RZ, RZ, R31 ;  /* 0x000000ffff0d7224 */ /* 0x000fe400078e001f */
[----:B------:R-:W-:-:S07]  /*30990*/  IMAD.MOV.U32 R36, RZ, RZ, R14 ;  /* 0x000000ffff247224 */ /* 0x000fce00078e000e */
[----:B------:R-:W-:Y:S05]  /*309a0*/  WARPSYNC.COLLECTIVE R15, `(.L_x_2717) ;  /* 0x000000000f087348 */ /* 0x000fea0003c00000 */
[----:B------:R0:W1:Y:S02]  /*309b0*/  SHFL.IDX P6, R14, R13, R12, R11 ;  /* 0x0000000c0d0e7389 */ /* 0x00006400000c000b */
[----:B01----:R-:W-:Y:S01]  /*309c0*/  ENDCOLLECTIVE ;  /* 0x000000000000791b */ /* 0x003fe20003800000 */
.L_x_2717:
[----:B------:R-:W-:Y:S02]  /*309d0*/  IMAD.MOV.U32 R13, RZ, RZ, R34 ;  /* 0x000000ffff0d7224 */ /* 0x000fe400078e0022 */
[----:B------:R-:W-:Y:S02]  /*309e0*/  IMAD.MOV.U32 R12, RZ, RZ, R9 ;  /* 0x000000ffff0c7224 */ /* 0x000fe400078e0009 */
[----:B------:R-:W-:-:S07]  /*309f0*/  IMAD.MOV.U32 R38, RZ, RZ, R14 ;  /* 0x000000ffff267224 */ /* 0x000fce00078e000e */
[----:B------:R-:W-:Y:S05]  /*30a00*/  WARPSYNC.COLLECTIVE R15, `(.L_x_2718) ;  /* 0x000000000f087348 */ /* 0x000fea0003c00000 */
[----:B------:R0:W1:Y:S02]  /*30a10*/  SHFL.IDX P6, R14, R13, R12, R11 ;  /* 0x0000000c0d0e7389 */ /* 0x00006400000c000b */
[----:B01----:R-:W-:Y:S01]  /*30a20*/  ENDCOLLECTIVE ;  /* 0x000000000000791b */ /* 0x003fe20003800000 */
.L_x_2718:
[----:B------:R-:W-:Y:S02]  /*30a30*/  SEL R70, R71, R38, P0 ;  /* 0x0000002647467207 */ /* 0x000fe40000000000 */
[----:B------:R-:W-:Y:S01]  /*30a40*/  SEL R71, R38, R71, P0 ;  /* 0x0000004726477207 */ /* 0x000fe20000000000 */
[----:B------:R-:W-:Y:S02]  /*30a50*/  IMAD.MOV.U32 R13, RZ, RZ, R32 ;  /* 0x000000ffff0d7224 */ /* 0x000fe400078e0020 */
[----:B------:R-:W-:-:S07]  /*30a60*/  IMAD.MOV.U32 R73, RZ, RZ, R14 ;  /* 0x000000ffff497224 */ /* 0x000fce00078e000e */
[----:B------:R-:W-:Y:S05]  /*30a70*/  WARPSYNC.COLLECTIVE R15, `(.L_x_2719) ;  /* 0x000000000f087348 */ /* 0x000fea0003c00000 */
[----:B------:R0:W1:Y:S02]  /*30a80*/  SHFL.IDX P6, R14, R13, R12, R11 ;  /* 0x0000000c0d0e7389 */ /* 0x00006400000c000b */
[----:B01----:R-:W-:Y:S01]  /*30a90*/  ENDCOLLECTIVE ;  /* 0x000000000000791b */ /* 0x003fe20003800000 */
.L_x_2719:
[----:B------:R-:W-:Y:S02]  /*30aa0*/  IMAD.MOV.U32 R13, RZ, RZ, R37 ;  /* 0x000000ffff0d7224 */ /* 0x000fe400078e0025 */
[----:B------:R-:W-:Y:S01]  /*30ab0*/  IMAD.MOV.U32 R12, RZ, RZ, R10 ;  /* 0x000000ffff0c7224 */ /* 0x000fe200078e000a */
[----:B------:R-:W-:-:S07]  /*30ac0*/  MOV R75, R14 ;  /* 0x0000000e004b7202 */ /* 0x000fce0000000f00 */
[----:B------:R-:W-:Y:S05]  /*30ad0*/  WARPSYNC.COLLECTIVE R15, `(.L_x_2720) ;  /* 0x000000000f087348 */ /* 0x000fea0003c00000 */
[----:B------:R0:W1:Y:S02]  /*30ae0*/  SHFL.IDX P6, R14, R13, R12, R11 ;  /* 0x0000000c0d0e7389 */ /* 0x00006400000c000b */
[----:B01----:R-:W-:Y:S01]  /*30af0*/  ENDCOLLECTIVE ;  /* 0x000000000000791b */ /* 0x003fe20003800000 */
.L_x_2720:
[----:B------:R-:W-:Y:S02]  /*30b00*/  IMAD.MOV.U32 R13, RZ, RZ, R35 ;  /* 0x000000ffff0d7224 */ /* 0x000fe400078e0023 */
[----:B------:R-:W-:-:S07]  /*30b10*/  IMAD.MOV.U32 R32, RZ, RZ, R14 ;  /* 0x000000ffff207224 */ /* 0x000fce00078e000e */
[----:B------:R-:W-:Y:S05]  /*30b20*/  WARPSYNC.COLLECTIVE R15, `(.L_x_2721) ;  /* 0x000000000f087348 */ /* 0x000fea0003c00000 */
[----:B------:R0:W1:Y:S02]  /*30b30*/  SHFL.IDX P6, R14, R13, R12, R11 ;  /* 0x0000000c0d0e7389 */ /* 0x00006400000c000b */
[----:B01----:R-:W-:Y:S01]  /*30b40*/  ENDCOLLECTIVE ;  /* 0x000000000000791b */ /* 0x003fe20003800000 */
.L_x_2721:
        /* <DEDUP_REMOVED lines=8> */
.L_x_2722:
[----:B------:R-:W-:Y:S02]  /*30bd0*/  SEL R74, R75, R34, P0 ;  /* 0x000000224b4a7207 */ /* 0x000fe40000000000 */
[----:B------:R-:W-:Y:S01]  /*30be0*/  SEL R75, R34, R75, P0 ;  /* 0x0000004b224b7207 */ /* 0x000fe20000000000 */
[----:B------:R-:W-:Y:S01]  /*30bf0*/  IMAD.MOV.U32 R13, RZ, RZ, R28 ;  /* 0x000000ffff0d7224 */ /* 0x000fe200078e001c */
[----:B------:R-:W-:-:S07]  /*30c00*/  MOV R87, R14 ;  /* 0x0000000e00577202 */ /* 0x000fce0000000f00 */
[----:B------:R-:W-:Y:S05]  /*30c10*/  WARPSYNC.COLLECTIVE R15, `(.L_x_2723) ;  /* 0x000000000f087348 */ /* 0x000fea0003c00000 */
[----:B------:R0:W1:Y:S02]  /*30c20*/  SHFL.IDX P6, R14, R13, R12, R11 ;  /* 0x0000000c0d0e7389 */ /* 0x00006400000c000b */
[----:B01----:R-:W-:Y:S01]  /*30c30*/  ENDCOLLECTIVE ;  /* 0x000000000000791b */ /* 0x003fe20003800000 */
.L_x_2723:
[----:B------:R-:W-:Y:S01]  /*30c40*/  IMAD.MOV.U32 R13, RZ, RZ, R57 ;  /* 0x000000ffff0d7224 */ /* 0x000fe200078e0039 */
        /* <DEDUP_REMOVED lines=10> */
.L_x_2724:
[----:B------:R-:W-:Y:S02]  /*30cf0*/  IMAD.MOV.U32 R13, RZ, RZ, R39 ;  /* 0x000000ffff0d7224 */ /* 0x000fe400078e0027 */
[----:B------:R-:W-:-:S07]  /*30d00*/  IMAD.MOV.U32 R28, RZ, RZ, R14 ;  /* 0x000000ffff1c7224 */ /* 0x000fce00078e000e */
[----:B------:R-:W-:Y:S05]  /*30d10*/  WARPSYNC.COLLECTIVE R15, `(.L_x_2725) ;  /* 0x000000000f087348 */ /* 0x000fea0003c00000 */
[----:B------:R0:W1:Y:S02]  /*30d20*/  SHFL.IDX P6, R14, R13, R12, R11 ;  /* 0x0000000c0d0e7389 */ /* 0x00006400000c000b */
[----:B01----:R-:W-:Y:S01]  /*30d30*/  ENDCOLLECTIVE ;  /* 0x000000000000791b */ /* 0x003fe20003800000 */
.L_x_2725:
        /* <DEDUP_REMOVED lines=8> */
.L_x_2726:
[----:B------:R-:W-:Y:S02]  /*30dc0*/  SEL R90, R91, R30, P0 ;  /* 0x0000001e5b5a7207 */ /* 0x000fe40000000000 */
[----:B------:R-:W-:Y:S01]  /*30dd0*/  SEL R91, R30, R91, P0 ;  /* 0x0000005b1e5b7207 */ /* 0x000fe20000000000 */
[----:B------:R-:W-:Y:S02]  /*30de0*/  IMAD.MOV.U32 R13, RZ, RZ, R24 ;  /* 0x000000ffff0d7224 */ /* 0x000fe400078e0018 */
[----:B------:R-:W-:-:S07]  /*30df0*/  IMAD.MOV.U32 R93, RZ, RZ, R14 ;  /* 0x000000ffff5d7224 */ /* 0x000fce00078e000e */
[----:B------:R-:W-:Y:S05]  /*30e00*/  WARPSYNC.COLLECTIVE R15, `(.L_x_2727) ;  /* 0x000000000f087348 */ /* 0x000fea0003c00000 */
[----:B------:R0:W1:Y:S02]  /*30e10*/  SHFL.IDX P6, R14, R13, R12, R11 ;  /* 0x0000000c0d0e7389 */ /* 0x00006400000c000b */
[----:B01----:R-:W-:Y:S01]  /*30e20*/  ENDCOLLECTIVE ;  /* 0x000000000000791b */ /* 0x003fe20003800000 */
.L_x_2727:
[----:B------:R-:W-:Y:S01]  /*30e30*/  IMAD.MOV.U32 R13, RZ, RZ, R59 ;  /* 0x000000ffff0d7224 */ /* 0x000fe200078e003b */
[----:B------:R-:W-:Y:S01]  /*30e40*/  SEL R59, R63, R62, P0 ;  /* 0x0000003e3f3b7207 */ /* 0x000fe20000000000 */
[----:B------:R-:W-:Y:S02]  /*30e50*/  IMAD.MOV.U32 R12, RZ, RZ, R10 ;  /* 0x000000ffff0c7224 */ /* 0x000fe400078e000a */
[----:B------:R-:W-:-:S07]  /*30e60*/  IMAD.MOV.U32 R95, RZ, RZ, R14 ;  /* 0x000000ffff5f7224 */ /* 0x000fce00078e000e */
[----:B------:R-:W-:Y:S05]  /*30e70*/  WARPSYNC.COLLECTIVE R15, `(.L_x_2728) ;  /* 0x000000000f087348 */ /* 0x000fea0003c00000 */
[----:B------:R0:W1:Y:S02]  /*30e80*/  SHFL.IDX P6, R14, R13, R12, R11 ;  /* 0x0000000c0d0e7389 */ /* 0x00006400000c000b */
[----:B01----:R-:W-:Y:S01]  /*30e90*/  ENDCOLLECTIVE ;  /* 0x000000000000791b */ /* 0x003fe20003800000 */
.L_x_2728:
[----:B------:R-:W-:Y:S01]  /*30ea0*/  MOV R13, R29 ;  /* 0x0000001d000d7202 */ /* 0x000fe20000000f00 */
[----:B------:R-:W-:-:S07]  /*30eb0*/  IMAD.MOV.U32 R24, RZ, RZ, R14 ;  /* 0x000000ffff187224 */ /* 0x000fce00078e000e */
[----:B------:R-:W-:Y:S05]  /*30ec0*/  WARPSYNC.COLLECTIVE R15, `(.L_x_2729) ;  /* 0x000000000f087348 */ /* 0x000fea0003c00000 */
[----:B------:R0:W1:Y:S02]  /*30ed0*/  SHFL.IDX P6, R14, R13, R12, R11 ;  /* 0x0000000c0d0e7389 */ /* 0x00006400000c000b */
[----:B01----:R-:W-:Y:S01]  /*30ee0*/  ENDCOLLECTIVE ;  /* 0x000000000000791b */ /* 0x003fe20003800000 */
.L_x_2729:
        /* <DEDUP_REMOVED lines=8> */
.L_x_2730:
[----:B------:R-:W-:Y:S02]  /*30f70*/  SEL R94, R95, R26, P0 ;  /* 0x0000001a5f5e7207 */ /* 0x000fe40000000000 */
[----:B------:R-:W-:Y:S01]  /*30f80*/  SEL R95, R26, R95, P0 ;  /* 0x0000005f1a5f7207 */ /* 0x000fe20000000000 */
[----:B------:R-:W-:Y:S02]  /*30f90*/  IMAD.MOV.U32 R13, RZ, RZ, R64 ;  /* 0x000000ffff0d7224 */ /* 0x000fe400078e0040 */
[----:B------:R-:W-:-:S07]  /*30fa0*/  IMAD.MOV.U32 R8, RZ, RZ, R14 ;  /* 0x000000ffff087224 */ /* 0x000fce00078e000e */
[----:B------:R-:W-:Y:S05]  /*30fb0*/  WARPSYNC.COLLECTIVE R15, `(.L_x_2731) ;  /* 0x000000000f087348 */ /* 0x000fea0003c00000 */
[----:B------:R0:W1:Y:S02]  /*30fc0*/  SHFL.IDX P6, R14, R13, R12, R11 ;  /* 0x0000000c0d0e7389 */ /* 0x00006400000c000b */
[----:B01----:R-:W-:Y:S01]  /*30fd0*/  ENDCOLLECTIVE ;  /* 0x000000000000791b */ /* 0x003fe20003800000 */
.L_x_2731:
[----:B------:R-:W-:Y:S01]  /*30fe0*/  IMAD.MOV.U32 R13, RZ, RZ, R27 ;  /* 0x000000ffff0d7224 */ /* 0x000fe200078e001b */
[----:B------:R-:W-:Y:S01]  /*30ff0*/  MOV R12, R10 ;  /* 0x0000000a000c7202 */ /* 0x000fe20000000f00 */
[----:B------:R-:W-:-:S07]  /*31000*/  IMAD.MOV.U32 R64, RZ, RZ, R14 ;  /* 0x000000ffff407224 */ /* 0x000fce00078e000e */
[----:B------:R-:W-:Y:S05]  /*31010*/  WARPSYNC.COLLECTIVE R15, `(.L_x_2732) ;  /* 0x000000000f087348 */ /* 0x000fea0003c00000 */
[----:B------:R0:W1:Y:S02]  /*31020*/  SHFL.IDX P6, R14, R13, R12, R11 ;  /* 0x0000000c0d0e7389 */ /* 0x00006400000c000b */
[----:B01----:R-:W-:Y:S01]  /*31030*/  ENDCOLLECTIVE ;  /* 0x000000000000791b */ /* 0x003fe20003800000 */
.L_x_2732:
[----:B------:R-:W-:Y:S02]  /*31040*/  IMAD.MOV.U32 R13, RZ, RZ, R25 ;  /* 0x000000ffff0d7224 */ /* 0x000fe400078e0019 */
[----:B------:R-:W-:-:S07]  /*31050*/  IMAD.MOV.U32 R27, RZ, RZ, R14 ;  /* 0x000000ffff1b7224 */ /* 0x000fce00078e000e */
[----:B------:R-:W-:Y:S05]  /*31060*/  WARPSYNC.COLLECTIVE R15, `(.L_x_2733) ;  /* 0x000000000f087348 */ /* 0x000fea0003c00000 */
[----:B------:R0:W1:Y:S02]  /*31070*/  SHFL.IDX P6, R14, R13, R12, R11 ;  /* 0x0000000c0d0e7389 */ /* 0x00006400000c000b */
[----:B01----:R-:W-:Y:S01]  /*31080*/  ENDCOLLECTIVE ;  /* 0x000000000000791b */ /* 0x003fe20003800000 */
.L_x_2733:
[----:B------:R-:W-:Y:S05]  /*31090*/  BRA `(.L_x_2734) ;  /* 0xffffff2c00647947 */ /* 0x000fea000383ffff */
.L_x_2482:
[----:B------:R-:W-:Y:S02]  /*310a0*/  IMAD.MOV.U32 R13, RZ, RZ, R3 ;  /* 0x000000ffff0d7224 */ /* 0x000fe400078e0003 */
[----:B------:R-:W-:Y:S02]  /*310b0*/  IMAD.MOV.U32 R12, RZ, RZ, RZ ;  /* 0x000000ffff0c7224 */ /* 0x000fe400078e00ff */
[----:B------:R-:W-:Y:S02]  /*310c0*/  IMAD.MOV.U32 R11, RZ, RZ, 0x181f ;  /* 0x0000181fff0b7424 */ /* 0x000fe400078e00ff */
[----:B------:R-:W-:-:S07]  /*310d0*/  IMAD.MOV.U32 R15, RZ, RZ, -0x1 ;  /* 0xffffffffff0f7424 */ /* 0x000fce00078e00ff */
[----:B-----5:R-:W-:Y:S05]  /*310e0*/  WARPSYNC.COLLECTIVE R15, `(.L_x_2735) ;  /* 0x000000000f087348 */ /* 0x020fea0003c00000 */
[----:B------:R0:W1:Y:S02]  /*310f0*/  SHFL.IDX P6, R14, R13, R12, R11 ;  /* 0x0000000c0d0e7389 */ /* 0x00006400000c000b */
[----:B01---5:R-:W-:Y:S01]  /*31100*/  ENDCOLLECTIVE ;  /* 0x000000000000791b */ /* 0x023fe20003800000 */
.L_x_2735:
[----:B------:R-:W-:Y:S01]  /*31110*/  IMAD.MOV.U32 R13, RZ, RZ, R2 ;  /* 0x000000ffff0d7224 */ /* 0x000fe200078e0002 */
[----:B------:R-:W-:-:S07]  /*31120*/  MOV R0, R14 ;  /* 0x0000000e00007202 */ /* 0x000fce0000000f00 */
[----:B------:R-:W-:Y:S05]  /*31130*/  WARPSYNC.COLLECTIVE R15, `(.L_x_2736) ;  /* 0x000000000f087348 */ /* 0x000fea0003c00000 */
[----:B------:R0:W1:Y:S02]  /*31140*/  SHFL.IDX P6, R14, R13, R12, R11 ;  /* 0x0000000c0d0e7389 */ /* 0x00006400000c000b */
[----:B01----:R-:W-:Y:S01]  /*31150*/  ENDCOLLECTIVE ;  /* 0x000000000000791b */ /* 0x003fe20003800000 */
.L_x_2736:
[----:B------:R-:W-:Y:S05]  /*31160*/  BRA `(.L_x_2737) ;  /* 0xffffff3800d87947 */ /* 0x000fea000383ffff */
.L_x_2485:
        /* <DEDUP_REMOVED lines=8> */
.L_x_2739:
[----:B------:R-:W-:Y:S05]  /*311f0*/  BSYNC B1 ;  /* 0x0000000000017941 */ /* 0x000fea0003800000 */
.L_x_2738:
        /* <DEDUP_REMOVED lines=8> */
.L_x_2740:
[----:B------:R-:W-:Y:S05]  /*31280*/  BRA `(.L_x_2741) ;  /* 0xffffff3800e07947 */ /* 0x000fea000383ffff */
.L_x_2488:
[----:B------:R-:W-:Y:S01]  /*31290*/  BSSY B1, `(.L_x_2742) ;  /* 0x0000008000017945 */ /* 0x000fe20003800000 */
[----:B------:R-:W-:Y:S02]  /*312a0*/  IMAD.MOV.U32 R13, RZ, RZ, R3 ;  /* 0x000000ffff0d7224 */ /* 0x000fe400078e0003 */
[----:B------:R-:W-:Y:S02]  /*312b0*/  IMAD.MOV.U32 R12, RZ, RZ, 0x2 ;  /* 0x00000002ff0c7424 */ /* 0x000fe400078e00ff */
[----:B------:R-:W-:Y:S02]  /*312c0*/  IMAD.MOV.U32 R11, RZ, RZ, 0x181f ;  /* 0x0000181fff0b7424 */ /* 0x000fe400078e00ff */
[----:B---3--:R-:W-:-:S07]  /*312d0*/  IMAD.MOV.U32 R15, RZ, RZ, -0x1 ;  /* 0xffffffffff0f7424 */ /* 0x008fce00078e00ff */
[----:B012-45:R-:W-:Y:S05]  /*312e0*/  WARPSYNC.COLLECTIVE R15, `(.L_x_2743) ;  /* 0x000000000f087348 */ /* 0x037fea0003c00000 */
[----:B--2---:R2:W3:Y:S02]  /*312f0*/  SHFL.IDX P6, R14, R13, R12, R11 ;  /* 0x0000000c0d0e7389 */ /* 0x0044e400000c000b */
[----:B012345:R-:W-:Y:S01]  /*31300*/  ENDCOLLECTIVE ;  /* 0x000000000000791b */ /* 0x03ffe20003800000 */
.L_x_2743:
[----:B------:R-:W-:Y:S05]  /*31310*/  BSYNC B1 ;  /* 0x0000000000017941 */ /* 0x000fea0003800000 */
.L_x_2742:
        /* <DEDUP_REMOVED lines=8> */
.L_x_2744:
[----:B------:R-:W-:Y:S05]  /*313a0*/  BRA `(.L_x_2745) ;  /* 0xffffff3800e87947 */ /* 0x000fea000383ffff */
.L_x_2491:
        /* <DEDUP_REMOVED lines=8> */
.L_x_2747:
[----:B------:R-:W-:Y:S05]  /*31430*/  BSYNC B1 ;  /* 0x0000000000017941 */ /* 0x000fea0003800000 */
.L_x_2746:
        /* <DEDUP_REMOVED lines=8> */
.L_x_2748:
[----:B------:R-:W-:Y:S05]  /*314c0*/  BRA `(.L_x_2749) ;  /* 0xffffff3800f07947 */ /* 0x000fea000383ffff */
.L_x_2493:
[----:B------:R-:W-:Y:S01]  /*314d0*/  IMAD.MOV.U32 R13, RZ, RZ, R27 ;  /* 0x000000ffff0d7224 */ /* 0x000fe200078e001b */
[----:B------:R-:W-:Y:S01]  /*314e0*/  MOV R15, 0xffffffff ;  /* 0xffffffff000f7802 */ /* 0x000fe20000000f00 */
[----:B------:R-:W-:Y:S02]  /*314f0*/  IMAD.MOV.U32 R12, RZ, RZ, RZ ;  /* 0x000000ffff0c7224 */ /* 0x000fe400078e00ff */
[----:B------:R-:W-:-:S07]  /*31500*/  IMAD.MOV.U32 R11, RZ, RZ, 0x1c1f ;  /* 0x00001c1fff0b7424 */ /* 0x000fce00078e00ff */
[----:B------:R-:W-:Y:S05]  /*31510*/  WARPSYNC.COLLECTIVE R15, `(.L_x_2750) ;  /* 0x000000000f087348 */ /* 0x000fea0003c00000 */
[----:B------:R0:W1:Y:S02]  /*31520*/  SHFL.IDX P6, R14, R13, R12, R11 ;  /* 0x0000000c0d0e7389 */ /* 0x00006400000c000b */
[----:B01----:R-:W-:Y:S01]  /*31530*/  ENDCOLLECTIVE ;  /* 0x000000000000791b */ /* 0x003fe20003800000 */
.L_x_2750:
[----:B------:R-:W-:Y:S02]  /*31540*/  IMAD.MOV.U32 R13, RZ, RZ, R26 ;  /* 0x000000ffff0d7224 */ /* 0x000fe400078e001a */
[----:B------:R-:W-:-:S07]  /*31550*/  IMAD.MOV.U32 R25, RZ, RZ, R14 ;  /* 0x000000ffff197224 */ /* 0x000fce00078e000e */
[----:B------:R-:W-:Y:S05]  /*31560*/  WARPSYNC.COLLECTIVE R15, `(.L_x_2751) ;  /* 0x000000000f087348 */ /* 0x000fea0003c00000 */
[----:B------:R0:W1:Y:S02]  /*31570*/  SHFL.IDX P6, R14, R13, R12, R11 ;  /* 0x0000000c0d0e7389 */ /* 0x00006400000c000b */
[----:B01----:R-:W-:Y:S01]  /*31580*/  ENDCOLLECTIVE ;  /* 0x000000000000791b */ /* 0x003fe20003800000 */
.L_x_2751:
[----:B------:R-:W-:Y:S05]  /*31590*/  BRA `(.L_x_2752) ;  /* 0xffffff3c00bc7947 */ /* 0x000fea000383ffff */
.L_x_2496:
[----:B------:R-:W-:Y:S01]  /*315a0*/  BSSY B1, `(.L_x_2753) ;  /* 0x0000008000017945 */ /* 0x000fe20003800000 */
[----:B------:R-:W-:Y:S02]  /*315b0*/  IMAD.MOV.U32 R13, RZ, RZ, R27 ;  /* 0x000000ffff0d7224 */ /* 0x000fe400078e001b */
[----:B------:R-:W-:Y:S02]  /*315c0*/  IMAD.MOV.U32 R12, RZ, RZ, 0x1 ;  /* 0x00000001ff0c7424 */ /* 0x000fe400078e00ff */
[----:B---3--:R-:W-:Y:S02]  /*315d0*/  IMAD.MOV.U32 R11, RZ, RZ, 0x1c1f ;  /* 0x00001c1fff0b7424 */ /* 0x008fe400078e00ff */
[----:B------:R-:W-:-:S07]  /*315e0*/  IMAD.MOV.U32 R15, RZ, RZ, -0x1 ;  /* 0xffffffffff0f7424 */ /* 0x000fce00078e00ff */
[----:B012---:R-:W-:Y:S05]  /*315f0*/  WARPSYNC.COLLECTIVE R15, `(.L_x_2754) ;  /* 0x000000000f087348 */ /* 0x007fea0003c00000 */
[----:B--2---:R2:W3:Y:S02]  /*31600*/  SHFL.IDX P6, R14, R13, R12, R11 ;  /* 0x0000000c0d0e7389 */ /* 0x0044e400000c000b */
[----:B0123--:R-:W-:Y:S01]  /*31610*/  ENDCOLLECTIVE ;  /* 0x000000000000791b */ /* 0x00ffe20003800000 */
.L_x_2754:
[----:B------:R-:W-:Y:S05]  /*31620*/  BSYNC B1 ;  /* 0x0000000000017941 */ /* 0x000fea0003800000 */
.L_x_2753:
        /* <DEDUP_REMOVED lines=8> */
.L_x_2755:
[----:B------:R-:W-:Y:S05]  /*316b0*/  BRA `(.L_x_2756) ;  /* 0xffffff4400507947 */ /* 0x000fea000383ffff */
.L_x_2500:
[----:B------:R-:W-:Y:S02]  /*316c0*/  IMAD.MOV.U32 R13, RZ, RZ, R3 ;  /* 0x000000ffff0d7224 */ /* 0x000fe400078e0003 */
[----:B------:R-:W-:Y:S02]  /*316d0*/  IMAD.MOV.U32 R12, RZ, RZ, RZ ;  /* 0x000000ffff0c7224 */ /* 0x000fe400078e00ff */
[----:B------:R-:W-:Y:S02]  /*316e0*/  IMAD.MOV.U32 R11, RZ, RZ, 0x181f ;  /* 0x0000181fff0b7424 */ /* 0x000fe400078e00ff */
[----:B------:R-:W-:-:S07]  /*316f0*/  IMAD.MOV.U32 R15, RZ, RZ, -0x1 ;  /* 0xffffffffff0f7424 */ /* 0x000fce00078e00ff */
[----:B0-----:R-:W-:Y:S05]  /*31700*/  WARPSYNC.COLLECTIVE R15, `(.L_x_2757) ;  /* 0x000000000f087348 */ /* 0x001fea0003c00000 */
[----:B------:R1:W2:Y:S02]  /*31710*/  SHFL.IDX P6, R14, R13, R12, R11 ;  /* 0x0000000c0d0e7389 */ /* 0x0002a400000c000b */
[----:B012---:R-:W-:Y:S01]  /*31720*/  ENDCOLLECTIVE ;  /* 0x000000000000791b */ /* 0x007fe20003800000 */
.L_x_2757:
[----:B------:R-:W-:Y:S01]  /*31730*/  IMAD.MOV.U32 R13, RZ, RZ, R2 ;  /* 0x000000ffff0d7224 */ /* 0x000fe200078e0002 */
[----:B------:R-:W-:-:S07]  /*31740*/  MOV R0, R14 ;  /* 0x0000000e00007202 */ /* 0x000fce0000000f00 */
[----:B------:R-:W-:Y:S05]  /*31750*/  WARPSYNC.COLLECTIVE R15, `(.L_x_2758) ;  /* 0x000000000f087348 */ /* 0x000fea0003c00000 */
[----:B------:R0:W1:Y:S02]  /*31760*/  SHFL.IDX P6, R14, R13, R12, R11 ;  /* 0x0000000c0d0e7389 */ /* 0x00006400000c000b */
[----:B01----:R-:W-:Y:S01]  /*31770*/  ENDCOLLECTIVE ;  /* 0x000000000000791b */ /* 0x003fe20003800000 */
.L_x_2758:
[----:B------:R-:W-:Y:S05]  /*31780*/  BRA `(.L_x_2759) ;  /* 0xffffff5000b87947 */ /* 0x000fea000383ffff */
.L_x_2503:
        /* <DEDUP_REMOVED lines=8> */
.L_x_2761:
[----:B------:R-:W-:Y:S05]  /*31810*/  BSYNC B1 ;  /* 0x0000000000017941 */ /* 0x000fea0003800000 */
.L_x_2760:
        /* <DEDUP_REMOVED lines=8> */
.L_x_2762:
[----:B------:R-:W-:Y:S05]  /*318a0*/  BRA `(.L_x_2763) ;  /* 0xffffff5000c47947 */ /* 0x000fea000383ffff */
.L_x_2506:
        /* <DEDUP_REMOVED lines=8> */
.L_x_2765:
[----:B------:R-:W-:Y:S05]  /*31930*/  BSYNC B1 ;  /* 0x0000000000017941 */ /* 0x000fea0003800000 */
.L_x_2764:
        /* <DEDUP_REMOVED lines=8> */
.L_x_2766:
[----:B------:R-:W-:Y:S05]  /*319c0*/  BRA `(.L_x_2767) ;  /* 0xffffff5000cc7947 */ /* 0x000fea000383ffff */
.L_x_2509:
        /* <DEDUP_REMOVED lines=8> */
.L_x_2769:
[----:B------:R-:W-:Y:S05]  /*31a50*/  BSYNC B1 ;  /* 0x0000000000017941 */ /* 0x000fea0003800000 */
.L_x_2768:
        /* <DEDUP_REMOVED lines=8> */
.L_x_2770:
[----:B------:R-:W-:Y:S05]  /*31ae0*/  BRA `(.L_x_2771) ;  /* 0xffffff5000d47947 */ /* 0x000fea000383ffff */
.L_x_2528:
[----:B------:R-:W0:Y:S01]  /*31af0*/  S2R R5, SR_TID.X ;  /* 0x0000000000057919 */ /* 0x000e220000002100 */
[----:B------:R-:W-:Y:S01]  /*31b00*/  BSSY B1, `(.L_x_2772) ;  /* 0x000000a000017945 */ /* 0x000fe20003800000 */
[----:B------:R-:W-:Y:S01]  /*31b10*/  IMAD.MOV.U32 R12, RZ, RZ, RZ ;  /* 0x000000ffff0c7224 */ /* 0x000fe200078e00ff */
[----:B------:R-:W-:Y:S01]  /*31b20*/  MOV R15, 0xffffffff ;  /* 0xffffffff000f7802 */ /* 0x000fe20000000f00 */
[----:B------:R-:W-:Y:S01]  /*31b30*/  IMAD.MOV.U32 R11, RZ, RZ, 0x1f ;  /* 0x0000001fff0b7424 */ /* 0x000fe200078e00ff */
[----:B0-----:R-:W-:-:S04]  /*31b40*/  SHF.R.U32.HI R5, RZ, 0x5, R5 ;  /* 0x00000005ff057819 */ /* 0x001fc80000011605 */
[----:B------:R-:W-:-:S05]  /*31b50*/  LOP3.LUT R5, R5, 0x3, RZ, 0xc0, !PT ;  /* 0x0000000305057812 */ /* 0x000fca00078ec0ff */
[----:B------:R-:W-:-:S07]  /*31b60*/  IMAD.MOV.U32 R13, RZ, RZ, R5 ;  /* 0x000000ffff0d7224 */ /* 0x000fce00078e0005 */
[----:B------:R-:W-:Y:S05]  /*31b70*/  WARPSYNC.COLLECTIVE R15, `(.L_x_2773) ;  /* 0x000000000f087348 */ /* 0x000fea0003c00000 */
[----:B------:R0:W1:Y:S02]  /*31b80*/  SHFL.IDX P6, R14, R13, R12, R11 ;  /* 0x0000000c0d0e7389 */ /* 0x00006400000c000b */
[----:B01----:R-:W-:Y:S01]  /*31b90*/  ENDCOLLECTIVE ;  /* 0x000000000000791b */ /* 0x003fe20003800000 */
.L_x_2773:
[----:B------:R-:W-:Y:S05]  /*31ba0*/  BSYNC B1 ;  /* 0x0000000000017941 */ /* 0x000fea0003800000 */
.L_x_2772:
[----:B------:R-:W-:Y:S05]  /*31bb0*/  BRA `(.L_x_2774) ;  /* 0xffffff7000987947 */ /* 0x000fea000383ffff */
.L_x_2530:
[----:B------:R-:W-:Y:S01]  /*31bc0*/  BSSY B1, `(.L_x_2775) ;  /* 0x0000006000017945 */ /* 0x000fe20003800000 */
[----:B------:R-:W-:-:S07]  /*31bd0*/  IMAD.MOV.U32 R15, RZ, RZ, -0x1 ;  /* 0xffffffffff0f7424 */ /* 0x000fce00078e00ff */
[----:B0-----:R-:W-:Y:S05]  /*31be0*/  WARPSYNC.COLLECTIVE R15, `(.L_x_2776) ;  /* 0x000000000f0c7348 */ /* 0x001fea0003c00000 */
[----:B------:R-:W-:Y:S02]  /*31bf0*/  ELECT P6, UR62, PT ;  /* 0x00000000003e782f */ /* 0x000fe400038c0000 */
[----:B------:R-:W-:Y:S01]  /*31c00*/  MOV R14, UR62 ;  /* 0x0000003e000e7c02 */ /* 0x000fe20008000f00 */
[----:B0-----:R-:W-:Y:S10]  /*31c10*/  ENDCOLLECTIVE ;  /* 0x000000000000791b */ /* 0x001ff40003800000 */
.L_x_2776:
[----:B------:R-:W-:Y:S05]  /*31c20*/  BSYNC B1 ;  /* 0x0000000000017941 */ /* 0x000fea0003800000 */
.L_x_2775:
[----:B------:R-:W-:Y:S05]  /*31c30*/  BRA `(.L_x_2529) ;  /* 0xffffff7000907947 */ /* 0x000fea000383ffff */
.L_x_2532:
[----:B0-----:R0:W1:Y:S02]  /*31c40*/  SYNCS.PHASECHK.TRANS64.TRYWAIT P0, [R18+URZ+0x29820], R4 ;  /* 0x02982004120075a7 */ /* 0x001064000800017f */
[----:B-1----:R-:W-:Y:S05]  /*31c50*/  @!P0 NANOSLEEP.SYNCS 0x989680 ;  /* 0x009896800000895d */ /* 0x002fea0003900000 */
[----:B------:R-:W1:Y:S02]  /*31c60*/  @!P0 SYNCS.PHASECHK.TRANS64 P0, [R18+URZ+0x29820], R4 ;  /* 0x02982004120085a7 */ /* 0x000e64000800007f */
[----:B-1----:R-:W-:Y:S05]  /*31c70*/  @!P0 BRA `(.L_x_2532) ;  /* 0xfffffffc00f08947 */ /* 0x002fea000383ffff */
[----:B------:R-:W-:Y:S05]  /*31c80*/  BRA `(.L_x_2777) ;  /* 0xffffff7000a07947 */ /* 0x000fea000383ffff */
.L_x_2536:
[----:B-1----:R1:W2:Y:S02]  /*31c90*/  SYNCS.PHASECHK.TRANS64.TRYWAIT P0, [R7+URZ+0x298a0], R10 ;  /* 0x0298a00a070075a7 */ /* 0x0022a4000800017f */
[----:B--2---:R-:W-:Y:S05]  /*31ca0*/  @!P0 NANOSLEEP.SYNCS 0x989680 ;  /* 0x009896800000895d */ /* 0x004fea0003900000 */
[----:B------:R-:W2:Y:S02]  /*31cb0*/  @!P0 SYNCS.PHASECHK.TRANS64 P0, [R7+URZ+0x298a0], R10 ;  /* 0x0298a00a070085a7 */ /* 0x000ea4000800007f */
[----:B--2---:R-:W-:Y:S05]  /*31cc0*/  @!P0 BRA `(.L_x_2536) ;  /* 0xfffffffc00f08947 */ /* 0x004fea000383ffff */
[----:B------:R-:W-:Y:S05]  /*31cd0*/  BRA `(.L_x_2778) ;  /* 0xffffff7000c07947 */ /* 0x000fea000383ffff */
.L_x_2543:
[----:B0-----:R0:W2:Y:S02]  /*31ce0*/  SYNCS.PHASECHK.TRANS64.TRYWAIT P0, [R7+URZ+0x298c0], R10 ;  /* 0x0298c00a070075a7 */ /* 0x0010a4000800017f */
[----:B--2---:R-:W-:Y:S05]  /*31cf0*/  @!P0 NANOSLEEP.SYNCS 0x989680 ;  /* 0x009896800000895d */ /* 0x004fea0003900000 */
[----:B------:R-:W2:Y:S02]  /*31d00*/  @!P0 SYNCS.PHASECHK.TRANS64 P0, [R7+URZ+0x298c0], R10 ;  /* 0x0298c00a070085a7 */ /* 0x000ea4000800007f */
[----:B--2---:R-:W-:Y:S05]  /*31d10*/  @!P0 BRA `(.L_x_2543) ;  /* 0xfffffffc00f08947 */ /* 0x004fea000383ffff */
[----:B------:R-:W-:Y:S05]  /*31d20*/  BRA `(.L_x_2779) ;  /* 0xffffff7400b87947 */ /* 0x000fea000383ffff */
.L_x_2550:
[----:B0-----:R0:W1:Y:S02]  /*31d30*/  SYNCS.PHASECHK.TRANS64.TRYWAIT P1, [R8+URZ+0x298a0], R7 ;  /* 0x0298a007080075a7 */ /* 0x001064000802017f */
[----:B-1----:R-:W-:Y:S05]  /*31d40*/  @!P1 NANOSLEEP.SYNCS 0x989680 ;  /* 0x009896800000995d */ /* 0x002fea0003900000 */
[----:B------:R-:W1:Y:S02]  /*31d50*/  @!P1 SYNCS.PHASECHK.TRANS64 P1, [R8+URZ+0x298a0], R7 ;  /* 0x0298a007080095a7 */ /* 0x000e64000802007f */
[----:B-1----:R-:W-:Y:S05]  /*31d60*/  @!P1 BRA `(.L_x_2550) ;  /* 0xfffffffc00f09947 */ /* 0x002fea000383ffff */
[----:B------:R-:W-:Y:S05]  /*31d70*/  BRA `(.L_x_2780) ;  /* 0xffffff7800947947 */ /* 0x000fea000383ffff */
.L_x_2557:
[----:B-1----:R1:W2:Y:S02]  /*31d80*/  SYNCS.PHASECHK.TRANS64.TRYWAIT P1, [R8+URZ+0x298c0], R7 ;  /* 0x0298c007080075a7 */ /* 0x0022a4000802017f */
[----:B--2---:R-:W-:Y:S05]  /*31d90*/  @!P1 NANOSLEEP.SYNCS 0x989680 ;  /* 0x009896800000995d */ /* 0x004fea0003900000 */
[----:B------:R-:W2:Y:S02]  /*31da0*/  @!P1 SYNCS.PHASECHK.TRANS64 P1, [R8+URZ+0x298c0], R7 ;  /* 0x0298c007080095a7 */ /* 0x000ea4000802007f */
[----:B--2---:R-:W-:Y:S05]  /*31db0*/  @!P1 BRA `(.L_x_2557) ;  /* 0xfffffffc00f09947 */ /* 0x004fea000383ffff */
[----:B------:R-:W-:Y:S05]  /*31dc0*/  BRA `(.L_x_2781) ;  /* 0xffffff7c00887947 */ /* 0x000fea000383ffff */
.L_x_2574:
        /* <DEDUP_REMOVED lines=8> */
[----:B-1----:R-:W-:Y:S05]  /*31e50*/  WARPSYNC.COLLECTIVE R15, `(.L_x_2783) ;  /* 0x000000000f087348 */ /* 0x002fea0003c00000 */
[----:B------:R0:W2:Y:S02]  /*31e60*/  SHFL.IDX P6, R14, R13, R12, R11 ;  /* 0x0000000c0d0e7389 */ /* 0x0000a400000c000b */
[----:B012---:R-:W-:Y:S01]  /*31e70*/  ENDCOLLECTIVE ;  /* 0x000000000000791b */ /* 0x007fe20003800000 */
.L_x_2783:
[----:B------:R-:W-:Y:S05]  /*31e80*/  BSYNC B0 ;  /* 0x0000000000007941 */ /* 0x000fea0003800000 */
.L_x_2782:
[----:B------:R-:W-:Y:S05]  /*31e90*/  BRA `(.L_x_2784) ;  /* 0xffffff8800ec7947 */ /* 0x000fea000383ffff */
.L_x_2576:
[----:B------:R-:W-:Y:S01]  /*31ea0*/  BSSY B0, `(.L_x_2785) ;  /* 0x0000006000007945 */ /* 0x000fe20003800000 */
[----:B------:R-:W-:-:S07]  /*31eb0*/  IMAD.MOV.U32 R15, RZ, RZ, -0x1 ;  /* 0xffffffffff0f7424 */ /* 0x000fce00078e00ff */
[----:B01----:R-:W-:Y:S05]  /*31ec0*/  WARPSYNC.COLLECTIVE R15, `(.L_x_2786) ;  /* 0x000000000f0c7348 */ /* 0x003fea0003c00000 */
[----:B------:R-:W-:Y:S02]  /*31ed0*/  ELECT P6, UR62, PT ;  /* 0x00000000003e782f */ /* 0x000fe400038c0000 */
[----:B------:R-:W-:Y:S01]  /*31ee0*/  MOV R14, UR62 ;  /* 0x0000003e000e7c02 */ /* 0x000fe20008000f00 */
[----:B01----:R-:W-:Y:S10]  /*31ef0*/  ENDCOLLECTIVE ;  /* 0x000000000000791b */ /* 0x003ff40003800000 */
.L_x_2786:
[----:B------:R-:W-:Y:S05]  /*31f00*/  BSYNC B0 ;  /* 0x0000000000007941 */ /* 0x000fea0003800000 */
.L_x_2785:
[----:B------:R-:W-:Y:S05]  /*31f10*/  BRA `(.L_x_2787) ;  /* 0xffffff8800f47947 */ /* 0x000fea000383ffff */
.L_x_2578:
[----:B0-----:R0:W1:Y:S02]  /*31f20*/  SYNCS.PHASECHK.TRANS64.TRYWAIT P0, [R2+URZ+0x29880], R3 ;  /* 0x02988003020075a7 */ /* 0x001064000800017f */
[----:B-1----:R-:W-:Y:S05]  /*31f30*/  @!P0 NANOSLEEP.SYNCS 0x989680 ;  /* 0x009896800000895d */ /* 0x002fea0003900000 */
[----:B------:R-:W1:Y:S02]  /*31f40*/  @!P0 SYNCS.PHASECHK.TRANS64 P0, [R2+URZ+0x29880], R3 ;  /* 0x02988003020085a7 */ /* 0x000e64000800007f */
[----:B-1----:R-:W-:Y:S05]  /*31f50*/  @!P0 BRA `(.L_x_2578) ;  /* 0xfffffffc00f08947 */ /* 0x002fea000383ffff */
[----:B------:R-:W-:Y:S05]  /*31f60*/  BRA `(.L_x_2788) ;  /* 0xffffff8c005c7947 */ /* 0x000fea000383ffff */
.L_x_2580:
[----:B-1----:R1:W2:Y:S02]  /*31f70*/  SYNCS.PHASECHK.TRANS64.TRYWAIT P0, [R2+URZ+0x29840], R3 ;  /* 0x02984003020075a7 */ /* 0x0022a4000800017f */
[----:B--2---:R-:W-:Y:S05]  /*31f80*/  @!P0 NANOSLEEP.SYNCS 0x989680 ;  /* 0x009896800000895d */ /* 0x004fea0003900000 */
[----:B------:R-:W2:Y:S02]  /*31f90*/  @!P0 SYNCS.PHASECHK.TRANS64 P0, [R2+URZ+0x29840], R3 ;  /* 0x02984003020085a7 */ /* 0x000ea4000800007f */
[----:B--2---:R-:W-:Y:S05]  /*31fa0*/  @!P0 BRA `(.L_x_2580) ;  /* 0xfffffffc00f08947 */ /* 0x004fea000383ffff */
[----:B------:R-:W-:Y:S05]  /*31fb0*/  BRA `(.L_x_2789) ;  /* 0xffffff8c00b07947 */ /* 0x000fea000383ffff */
.L_x_2584:
[----:B------:R-:W2:Y:S01]  /*31fc0*/  LDL.LU R11, [R1+0x44] ;  /* 0x00004400010b7983 */ /* 0x000ea20000300800 */
[----:B------:R-:W-:Y:S01]  /*31fd0*/  IMAD.MOV.U32 R13, RZ, RZ, R3 ;  /* 0x000000ffff0d7224 */ /* 0x000fe200078e0003 */
[----:B------:R-:W-:Y:S01]  /*31fe0*/  MOV R12, RZ ;  /* 0x000000ff000c7202 */ /* 0x000fe20000000f00 */
[----:B------:R-:W-:Y:S01]  /*31ff0*/  IMAD.MOV.U32 R15, RZ, RZ, -0x1 ;  /* 0xffffffffff0f7424 */ /* 0x000fe200078e00ff */
[----:B------:R-:W-:-:S04]  /*32000*/  LOP3.LUT R5, R5, 0x7f, RZ, 0xc0, !PT ;  /* 0x0000007f05057812 */ /* 0x000fc800078ec0ff */
[----:B------:R-:W-:-:S05]  /*32010*/  SHF.R.U32.HI R5, RZ, 0x2, R5 ;  /* 0x00000002ff057819 */ /* 0x000fca0000011605 */
[----:B------:R-:W-:-:S05]  /*32020*/  IMAD R0, R10, 0x80, R5 ;  /* 0x000000800a007824 */ /* 0x000fca00078e0205 */
[----:B------:R-:W-:Y:S01]  /*32030*/  IADD3 R5, R0, 0x20, RZ ;  /* 0x0000002000057810 */ /* 0x000fe20007ffe0ff */
[----:B--2---:R-:W-:Y:S02]  /*32040*/  IMAD R2, R11, R7, RZ ;  /* 0x000000070b027224 */ /* 0x004fe400078e02ff */
[----:B------:R-:W-:-:S03]  /*32050*/  IMAD.MOV.U32 R11, RZ, RZ, 0x1c1f ;  /* 0x00001c1fff0b7424 */ /* 0x000fc600078e00ff */
[----:B------:R-:W-:-:S13]  /*32060*/  ISETP.GE.AND P4, PT, R0, R2, PT ;  /* 0x000000020000720c */ /* 0x000fda0003f86270 */
[----:B-----5:R-:W-:Y:S05]  /*32070*/  WARPSYNC.COLLECTIVE R15, `(.L_x_2790) ;  /* 0x000000000f087348 */ /* 0x020fea0003c00000 */
[----:B------:R0:W1:Y:S02]  /*32080*/  SHFL.IDX P6, R14, R13, R12, R11 ;  /* 0x0000000c0d0e7389 */ /* 0x00006400000c000b */
[----:B01---5:R-:W-:Y:S01]  /*32090*/  ENDCOLLECTIVE ;  /* 0x000000000000791b */ /* 0x023fe20003800000 */
.L_x_2790:
[----:B------:R-:W-:Y:S02]  /*320a0*/  IMAD.MOV.U32 R13, RZ, RZ, R4 ;  /* 0x000000ffff0d7224 */ /* 0x000fe400078e0004 */
[----:B------:R-:W-:-:S07]  /*320b0*/  IMAD.MOV.U32 R6, RZ, RZ, R14 ;  /* 0x000000ffff067224 */ /* 0x000fce00078e000e */
[----:B------:R-:W-:Y:S05]  /*320c0*/  WARPSYNC.COLLECTIVE R15, `(.L_x_2791) ;  /* 0x000000000f087348 */ /* 0x000fea0003c00000 */
[----:B------:R0:W1:Y:S02]  /*320d0*/  SHFL.IDX P6, R14, R13, R12, R11 ;  /* 0x0000000c0d0e7389 */ /* 0x00006400000c000b */
[----:B01----:R-:W-:Y:S01]  /*320e0*/  ENDCOLLECTIVE ;  /* 0x000000000000791b */ /* 0x003fe20003800000 */
.L_x_2791:
[----:B------:R-:W-:Y:S02]  /*320f0*/  IMAD.MOV.U32 R13, RZ, RZ, R3 ;  /* 0x000000ffff0d7224 */ /* 0x000fe400078e0003 */
[----:B------:R-:W-:Y:S02]  /*32100*/  IMAD.MOV.U32 R12, RZ, RZ, 0x1 ;  /* 0x00000001ff0c7424 */ /* 0x000fe400078e00ff */
[----:B------:R-:W-:-:S07]  /*32110*/  IMAD.MOV.U32 R7, RZ, RZ, R14 ;  /* 0x000000ffff077224 */ /* 0x000fce00078e000e */
[----:B------:R-:W-:Y:S05]  /*32120*/  WARPSYNC.COLLECTIVE R15, `(.L_x_2792) ;  /* 0x000000000f087348 */ /* 0x000fea0003c00000 */
[----:B------:R0:W1:Y:S02]  /*32130*/  SHFL.IDX P6, R14, R13, R12, R11 ;  /* 0x0000000c0d0e7389 */ /* 0x00006400000c000b */
[----:B01----:R-:W-:Y:S01]  /*32140*/  ENDCOLLECTIVE ;  /* 0x000000000000791b */ /* 0x003fe20003800000 */
.L_x_2792:
        /* <DEDUP_REMOVED lines=17> */
.L_x_2793:
[----:B------:R-:W-:Y:S02]  /*32260*/  IMAD.MOV.U32 R13, RZ, RZ, R3 ;  /* 0x000000ffff0d7224 */ /* 0x000fe400078e0003 */
[----:B------:R-:W-:Y:S02]  /*32270*/  IMAD.MOV.U32 R12, RZ, RZ, 0x2 ;  /* 0x00000002ff0c7424 */ /* 0x000fe400078e00ff */
[----:B------:R-:W-:-:S07]  /*32280*/  IMAD.MOV.U32 R5, RZ, RZ, R14 ;  /* 0x000000ffff057224 */ /* 0x000fce00078e000e */
[----:B------:R-:W-:Y:S05]  /*32290*/  WARPSYNC.COLLECTIVE R15, `(.L_x_2794) ;  /* 0x000000000f087348 */ /* 0x000fea0003c00000 */
[----:B------:R0:W1:Y:S02]  /*322a0*/  SHFL.IDX P6, R14, R13, R12, R11 ;  /* 0x0000000c0d0e7389 */ /* 0x00006400000c000b */
[----:B01----:R-:W-:Y:S01]  /*322b0*/  ENDCOLLECTIVE ;  /* 0x000000000000791b */ /* 0x003fe20003800000 */
.L_x_2794:
[----:B------:R-:W-:-:S05]  /*322c0*/  @!P3 IADD3 R5, P4, R9, R5, RZ ;  /* 0x000000050905b210 */ /* 0x000fca0007f9e0ff */
[----:B------:R-:W-:-:S04]  /*322d0*/  @!P3 IMAD.X R6, RZ, RZ, R6, P4 ;  /* 0x000000ffff06b224 */ /* 0x000fc800020e0606 */
[----:B------:R-:W-:Y:S01]  /*322e0*/  @!P3 IMAD.MOV.U32 R7, RZ, RZ, R6 ;  /* 0x000000ffff07b224 */ /* 0x000fe200078e0006 */
[----:B------:R-:W-:Y:S01]  /*322f0*/  @!P3 MOV R6, R5 ;  /* 0x000000050006b202 */ /* 0x000fe20000000f00 */
[----:B------:R-:W-:Y:S02]  /*32300*/  IMAD.MOV.U32 R13, RZ, RZ, R4 ;  /* 0x000000ffff0d7224 */ /* 0x000fe400078e0004 */
[----:B------:R-:W-:Y:S02]  /*32310*/  VIADD R5, R0, 0x40 ;  /* 0x0000004000057836 */ /* 0x000fe40000000000 */
        /* <DEDUP_REMOVED lines=11> */
.L_x_2795:
[----:B------:R-:W-:Y:S02]  /*323d0*/  IMAD.MOV.U32 R13, RZ, RZ, R3 ;  /* 0x000000ffff0d7224 */ /* 0x000fe400078e0003 */
[----:B------:R-:W-:Y:S02]  /*323e0*/  IMAD.MOV.U32 R12, RZ, RZ, 0x3 ;  /* 0x00000003ff0c7424 */ /* 0x000fe400078e00ff */
[----:B------:R-:W-:-:S07]  /*323f0*/  IMAD.MOV.U32 R5, RZ, RZ, R14 ;  /* 0x000000ffff057224 */ /* 0x000fce00078e000e */
[----:B------:R-:W-:Y:S05]  /*32400*/  WARPSYNC.COLLECTIVE R15, `(.L_x_2796) ;  /* 0x000000000f087348 */ /* 0x000fea0003c00000 */
[----:B------:R0:W1:Y:S02]  /*32410*/  SHFL.IDX P6, R14, R13, R12, R11 ;  /* 0x0000000c0d0e7389 */ /* 0x00006400000c000b */
[----:B01----:R-:W-:Y:S01]  /*32420*/  ENDCOLLECTIVE ;  /* 0x000000000000791b */ /* 0x003fe20003800000 */
.L_x_2796:
[----:B------:R-:W-:-:S05]  /*32430*/  @!P3 IADD3 R5, P4, R9, R5, RZ ;  /* 0x000000050905b210 */ /* 0x000fca0007f9e0ff */
[----:B------:R-:W-:-:S05]  /*32440*/  @!P3 IMAD.X R6, RZ, RZ, R6, P4 ;  /* 0x000000ffff06b224 */ /* 0x000fca00020e0606 */
[----:B------:R-:W-:Y:S01]  /*32450*/  @!P3 MOV R7, R6 ;  /* 0x000000060007b202 */ /* 0x000fe20000000f00 */
        /* <DEDUP_REMOVED lines=11> */
.L_x_2797:
[----:B------:R-:W-:Y:S01]  /*32510*/  @!PT LDS RZ, [RZ] ;  /* 0x00000000fffff984 */ /* 0x000fe20000000800 */
[----:B------:R-:W-:Y:S01]  /*32520*/  @!PT LDS RZ, [RZ] ;  /* 0x00000000fffff984 */ /* 0x000fe20000000800 */
[----:B------:R-:W-:Y:S01]  /*32530*/  @!PT LDS RZ, [RZ] ;  /* 0x00000000fffff984 */ /* 0x000fe20000000800 */
[----:B------:R0:W-:Y:S01]  /*32540*/  @!P3 LDGSTS.E.BYPASS.LTC128B.128 [R8+0x19400], desc[UR54][R6.64+0x80], !P2 ;  /* 0x194000800608bfae */ /* 0x0001e2000d101d76 */
[----:B------:R-:W-:Y:S01]  /*32550*/  IMAD.MOV.U32 R3, RZ, RZ, R14 ;  /* 0x000000ffff037224 */ /* 0x000fe200078e000e */
[----:B------:R-:W-:Y:S06]  /*32560*/  BRA `(.L_x_2798) ;  /* 0xffffff9400147947 */ /* 0x000fec000383ffff */
.L_x_2589:
[----:B----4-:R4:W0:Y:S02]  /*32570*/  SYNCS.PHASECHK.TRANS64.TRYWAIT P0, [R18+URZ+0x29820], R0 ;  /* 0x02982000120075a7 */ /* 0x010824000800017f */
[----:B0-----:R-:W-:Y:S05]  /*32580*/  @!P0 NANOSLEEP.SYNCS 0x989680 ;  /* 0x009896800000895d */ /* 0x001fea0003900000 */
[----:B------:R-:W0:Y:S02]  /*32590*/  @!P0 SYNCS.PHASECHK.TRANS64 P0, [R18+URZ+0x29820], R0 ;  /* 0x02982000120085a7 */ /* 0x000e24000800007f */
[----:B0-----:R-:W-:Y:S05]  /*325a0*/  @!P0 BRA `(.L_x_2589) ;  /* 0xfffffffc00f08947 */ /* 0x001fea000383ffff */
[----:B------:R-:W-:Y:S05]  /*325b0*/  BRA `(.L_x_2799) ;  /* 0xffffff9400847947 */ /* 0x000fea000383ffff */
.L_x_2595:
[----:B0-----:R0:W2:Y:S02]  /*325c0*/  SYNCS.PHASECHK.TRANS64.TRYWAIT P0, [R5+URZ+0x29880], R4 ;  /* 0x02988004050075a7 */ /* 0x0010a4000800017f */
[----:B--2---:R-:W-:Y:S05]  /*325d0*/  @!P0 NANOSLEEP.SYNCS 0x989680 ;  /* 0x009896800000895d */ /* 0x004fea0003900000 */
[----:B------:R-:W2:Y:S02]  /*325e0*/  @!P0 SYNCS.PHASECHK.TRANS64 P0, [R5+URZ+0x29880], R4 ;  /* 0x02988004050085a7 */ /* 0x000ea4000800007f */
[----:B--2---:R-:W-:Y:S05]  /*325f0*/  @!P0 BRA `(.L_x_2595) ;  /* 0xfffffffc00f08947 */ /* 0x004fea000383ffff */
[----:B------:R-:W-:Y:S05]  /*32600*/  BRA `(.L_x_2800) ;  /* 0xffffff98003c7947 */ /* 0x000fea000383ffff */
.L_x_2600:
[----:B--2---:R2:W4:Y:S02]  /*32610*/  SYNCS.PHASECHK.TRANS64.TRYWAIT P0, [R5+URZ+0x29840], R4 ;  /* 0x02984004050075a7 */ /* 0x004524000800017f */
[----:B----4-:R-:W-:Y:S05]  /*32620*/  @!P0 NANOSLEEP.SYNCS 0x989680 ;  /* 0x009896800000895d */ /* 0x010fea0003900000 */
[----:B------:R-:W4:Y:S02]  /*32630*/  @!P0 SYNCS.PHASECHK.TRANS64 P0, [R5+URZ+0x29840], R4 ;  /* 0x02984004050085a7 */ /* 0x000f24000800007f */
[----:B----4-:R-:W-:Y:S05]  /*32640*/  @!P0 BRA `(.L_x_2600) ;  /* 0xfffffffc00f08947 */ /* 0x010fea000383ffff */
[----:B------:R-:W-:Y:S05]  /*32650*/  BRA `(.L_x_2801) ;  /* 0xffffff9800b87947 */ /* 0x000fea000383ffff */
.L_x_2608:
[----:B----4-:R4:W0:Y:S02]  /*32660*/  SYNCS.PHASECHK.TRANS64.TRYWAIT P0, [R20+URZ+0x29870], R4 ;  /* 0x02987004140075a7 */ /* 0x010824000800017f */
[----:B0-----:R-:W-:Y:S05]  /*32670*/  @!P0 NANOSLEEP.SYNCS 0x989680 ;  /* 0x009896800000895d */ /* 0x001fea0003900000 */
[----:B------:R-:W0:Y:S02]  /*32680*/  @!P0 SYNCS.PHASECHK.TRANS64 P0, [R20+URZ+0x29870], R4 ;  /* 0x02987004140085a7 */ /* 0x000e24000800007f */
[----:B0-----:R-:W-:Y:S05]  /*32690*/  @!P0 BRA `(.L_x_2608) ;  /* 0xfffffffc00f08947 */ /* 0x001fea000383ffff */
[----:B------:R-:W-:Y:S05]  /*326a0*/  BRA `(.L_x_2802) ;  /* 0xffffff9c00d07947 */ /* 0x000fea000383ffff */
.L_x_2610:
[----:B------:R0:W0:Y:S02]  /*326b0*/  SYNCS.PHASECHK.TRANS64.TRYWAIT P0, [R20+URZ+0x29860], R3 ;  /* 0x02986003140075a7 */ /* 0x000024000800017f */
[----:B0-----:R-:W-:Y:S05]  /*326c0*/  @!P0 NANOSLEEP.SYNCS 0x989680 ;  /* 0x009896800000895d */ /* 0x001fea0003900000 */
[----:B------:R-:W0:Y:S02]  /*326d0*/  @!P0 SYNCS.PHASECHK.TRANS64 P0, [R20+URZ+0x29860], R3 ;  /* 0x02986003140085a7 */ /* 0x000e24000800007f */
[----:B0-----:R-:W-:Y:S05]  /*326e0*/  @!P0 BRA `(.L_x_2610) ;  /* 0xfffffffc00f08947 */ /* 0x001fea000383ffff */
[----:B------:R-:W-:Y:S05]  /*326f0*/  BRA `(.L_x_2803) ;  /* 0xffffff9c00d87947 */ /* 0x000fea000383ffff */
.L_x_2617:
[----:B--2---:R2:W3:Y:S02]  /*32700*/  SYNCS.PHASECHK.TRANS64.TRYWAIT P1, [R16+URZ+0x29870], R0 ;  /* 0x02987000100075a7 */ /* 0x0044e4000802017f */
[----:B---3--:R-:W-:Y:S05]  /*32710*/  @!P1 NANOSLEEP.SYNCS 0x989680 ;  /* 0x009896800000995d */ /* 0x008fea0003900000 */
[----:B------:R-:W3:Y:S02]  /*32720*/  @!P1 SYNCS.PHASECHK.TRANS64 P1, [R16+URZ+0x29870], R0 ;  /* 0x02987000100095a7 */ /* 0x000ee4000802007f */
[----:B---3--:R-:W-:Y:S05]  /*32730*/  @!P1 BRA `(.L_x_2617) ;  /* 0xfffffffc00f09947 */ /* 0x008fea000383ffff */
[----:B------:R-:W-:Y:S05]  /*32740*/  BRA `(.L_x_2804) ;  /* 0xffffffa400bc7947 */ /* 0x000fea000383ffff */
.L_x_2619:
[----:B--2---:R2:W3:Y:S02]  /*32750*/  SYNCS.PHASECHK.TRANS64.TRYWAIT P1, [R16+URZ+0x29860], R0 ;  /* 0x02986000100075a7 */ /* 0x0044e4000802017f */
[----:B---3--:R-:W-:Y:S05]  /*32760*/  @!P1 NANOSLEEP.SYNCS 0x989680 ;  /* 0x009896800000995d */ /* 0x008fea0003900000 */
[----:B------:R-:W3:Y:S02]  /*32770*/  @!P1 SYNCS.PHASECHK.TRANS64 P1, [R16+URZ+0x29860], R0 ;  /* 0x02986000100095a7 */ /* 0x000ee4000802007f */
[----:B---3--:R-:W-:Y:S05]  /*32780*/  @!P1 BRA `(.L_x_2619) ;  /* 0xfffffffc00f09947 */ /* 0x008fea000383ffff */
[----:B------:R-:W-:Y:S05]  /*32790*/  BRA `(.L_x_2805) ;  /* 0xffffffa400c47947 */ /* 0x000fea000383ffff */
.L_x_2623:
[----:B------:R-:W2:Y:S01]  /*327a0*/  LDL R0, [R1] ;  /* 0x0000000001007983 */ /* 0x000ea20000100800 */
[----:B------:R-:W-:Y:S01]  /*327b0*/  BSSY B0, `(.L_x_2806) ;  /* 0x0000008000007945 */ /* 0x000fe20003800000 */
[----:B------:R-:W-:Y:S01]  /*327c0*/  MOV R12, RZ ;  /* 0x000000ff000c7202 */ /* 0x000fe20000000f00 */
[----:B------:R-:W-:Y:S02]  /*327d0*/  IMAD.MOV.U32 R11, RZ, RZ, 0x1f ;  /* 0x0000001fff0b7424 */ /* 0x000fe400078e00ff */
[----:B------:R-:W-:Y:S02]  /*327e0*/  IMAD.MOV.U32 R15, RZ, RZ, -0x1 ;  /* 0xffffffffff0f7424 */ /* 0x000fe400078e00ff */
[----:B--2---:R-:W-:-:S07]  /*327f0*/  IMAD.MOV.U32 R13, RZ, RZ, R0 ;  /* 0x000000ffff0d7224 */ /* 0x004fce00078e0000 */
[----:B-1----:R-:W-:Y:S05]  /*32800*/  WARPSYNC.COLLECTIVE R15, `(.L_x_2807) ;  /* 0x000000000f087348 */ /* 0x002fea0003c00000 */
[----:B------:R0:W2:Y:S02]  /*32810*/  SHFL.IDX P6, R14, R13, R12, R11 ;  /* 0x0000000c0d0e7389 */ /* 0x0000a400000c000b */
[----:B012---:R-:W-:Y:S01]  /*32820*/  ENDCOLLECTIVE ;  /* 0x000000000000791b */ /* 0x007fe20003800000 */
.L_x_2807:
[----:B------:R-:W-:Y:S05]  /*32830*/  BSYNC B0 ;  /* 0x0000000000007941 */ /* 0x000fea0003800000 */
.L_x_2806:
        /* <DEDUP_REMOVED lines=9> */
.L_x_2808:
[----:B------:R-:W-:Y:S01]  /*328d0*/  ULDC UR4, c[0x0][0xc3c] ;  /* 0x00030f0000047ab9 */ /* 0x000fe20000000800 */
[----:B------:R-:W-:Y:S01]  /*328e0*/  IMAD.IADD R4, R2, 0x1, R16 ;  /* 0x0000000102047824 */ /* 0x000fe200078e0210 */
[----:B------:R-:W-:-:S04]  /*328f0*/  MOV R0, R14 ;  /* 0x0000000e00007202 */ /* 0x000fc80000000f00 */
        /* <DEDUP_REMOVED lines=10> */
[C---:B------:R-:W-:Y:S01]  /*329a0*/  ISETP.GE.U32.AND P3, PT, R16.reuse, 0x4, PT ;  /* 0x000000041000780c */ /* 0x040fe20003f66070 */
[----:B------:R-:W-:Y:S01]  /*329b0*/  IMAD.MOV.U32 R11, RZ, RZ, RZ ;  /* 0x000000ffff0b7224 */ /* 0x000fe200078e00ff */
        /* <DEDUP_REMOVED lines=11> */
.L_x_2809:
        /* <DEDUP_REMOVED lines=8> */
.L_x_2810:
        /* <DEDUP_REMOVED lines=8> */
.L_x_2811:
        /* <DEDUP_REMOVED lines=8> */
.L_x_2812:
        /* <DEDUP_REMOVED lines=8> */
.L_x_2813:
        /* <DEDUP_REMOVED lines=9> */
.L_x_2814:
[----:B------:R-:W-:Y:S01]  /*32d00*/  IMAD.MOV.U32 R9, RZ, RZ, R14 ;  /* 0x000000ffff097224 */ /* 0x000fe200078e000e */
[----:B------:R-:W-:Y:S06]  /*32d10*/  BRA `(.L_x_2815) ;  /* 0xffffffa800c87947 */ /* 0x000fec000383ffff */
.L_x_2626:
[----:B------:R-:W-:Y:S01]  /*32d20*/  BSSY B0, `(.L_x_2816) ;  /* 0x0000008000007945 */ /* 0x000fe20003800000 */
[----:B------:R-:W-:Y:S01]  /*32d30*/  IMAD.MOV.U32 R13, RZ, RZ, R2 ;  /* 0x000000ffff0d7224 */ /* 0x000fe200078e0002 */
[----:B------:R-:W-:Y:S01]  /*32d40*/  MOV R12, 0x1 ;  /* 0x00000001000c7802 */ /* 0x000fe20000000f00 */
[----:B------:R-:W-:Y:S02]  /*32d50*/  IMAD.MOV.U32 R11, RZ, RZ, RZ ;  /* 0x000000ffff0b7224 */ /* 0x000fe400078e00ff */
[----:B------:R-:W-:-:S07]  /*32d60*/  IMAD.MOV.U32 R15, RZ, RZ, -0x1 ;  /* 0xffffffffff0f7424 */ /* 0x000fce00078e00ff */
[----:B-1----:R-:W-:Y:S05]  /*32d70*/  WARPSYNC.COLLECTIVE R15, `(.L_x_2817) ;  /* 0x000000000f087348 */ /* 0x002fea0003c00000 */
[----:B------:R0:W2:Y:S02]  /*32d80*/  SHFL.UP P6, R14, R13, R12, R11 ;  /* 0x0400000c0d0e7389 */ /* 0x0000a400000c000b */
[----:B012---:R-:W-:Y:S01]  /*32d90*/  ENDCOLLECTIVE ;  /* 0x000000000000791b */ /* 0x007fe20003800000 */
.L_x_2817:
[----:B------:R-:W-:Y:S05]  /*32da0*/  BSYNC B0 ;  /* 0x0000000000007941 */ /* 0x000fea0003800000 */
.L_x_2816:
[----:B------:R-:W-:Y:S01]  /*32db0*/  IMAD.MOV.U32 R3, RZ, RZ, R14 ;  /* 0x000000ffff037224 */ /* 0x000fe200078e000e */
[----:B------:R-:W-:Y:S01]  /*32dc0*/  MOV R15, 0xffffffff ;  /* 0xffffffff000f7802 */ /* 0x000fe20000000f00 */
[----:B------:R-:W-:Y:S02]  /*32dd0*/  IMAD.MOV.U32 R12, RZ, RZ, 0x2 ;  /* 0x00000002ff0c7424 */ /* 0x000fe400078e00ff */
[----:B------:R-:W-:Y:S01]  /*32de0*/  IMAD.MOV.U32 R11, RZ, RZ, RZ ;  /* 0x000000ffff0b7224 */ /* 0x000fe200078e00ff */
[----:B------:R-:W-:-:S05]  /*32df0*/  SEL R3, R3, RZ, P1 ;  /* 0x000000ff03037207 */ /* 0x000fca0000800000 */
[----:B------:R-:W-:-:S04]  /*32e00*/  IMAD.IADD R2, R2, 0x1, R3 ;  /* 0x0000000102027824 */ /* 0x000fc800078e0203 */
[----:B------:R-:W-:-:S07]  /*32e10*/  IMAD.MOV.U32 R13, RZ, RZ, R2 ;  /* 0x000000ffff0d7224 */ /* 0x000fce00078e0002 */
[----:B------:R-:W-:Y:S05]  /*32e20*/  WARPSYNC.COLLECTIVE R15, `(.L_x_2818) ;  /* 0x000000000f087348 */ /* 0x000fea0003c00000 */
[----:B------:R0:W1:Y:S02]  /*32e30*/  SHFL.UP P6, R14, R13, R12, R11 ;  /* 0x0400000c0d0e7389 */ /* 0x00006400000c000b */
[----:B01----:R-:W-:Y:S01]  /*32e40*/  ENDCOLLECTIVE ;  /* 0x000000000000791b */ /* 0x003fe20003800000 */
.L_x_2818:
        /* <DEDUP_REMOVED lines=8> */
.L_x_2819:
        /* <DEDUP_REMOVED lines=8> */
.L_x_2820:
        /* <DEDUP_REMOVED lines=8> */
.L_x_2821:
[----:B------:R-:W-:Y:S01]  /*32fd0*/  MOV R12, 0x1f ;  /* 0x0000001f000c7802 */ /* 0x000fe20000000f00 */
        /* <DEDUP_REMOVED lines=8> */
.L_x_2822:
[----:B------:R-:W-:Y:S01]  /*33060*/  IMAD.MOV.U32 R9, RZ, RZ, R14 ;  /* 0x000000ffff097224 */ /* 0x000fe200078e000e */
[----:B------:R-:W-:Y:S06]  /*33070*/  BRA `(.L_x_2823) ;  /* 0xffffffa800a07947 */ /* 0x000fec000383ffff */
.L_x_2628:
[----:B------:R-:W-:Y:S01]  /*33080*/  BSSY B0, `(.L_x_2824) ;  /* 0x0000006000007945 */ /* 0x000fe20003800000 */
[----:B------:R-:W-:Y:S01]  /*33090*/  PLOP3.LUT P6, PT, P6, PT, PT, 0x8, 0x0 ;  /* 0x000000000000781c */ /* 0x000fe200037ce170 */
[----:B------:R-:W-:-:S12]  /*330a0*/  IMAD.MOV.U32 R15, RZ, RZ, -0x1 ;  /* 0xffffffffff0f7424 */ /* 0x000fd800078e00ff */
[----:B01----:R-:W-:Y:S05]  /*330b0*/  WARPSYNC.COLLECTIVE R15, `(.L_x_2825) ;  /* 0x000000000f087348 */ /* 0x003fea0003c00000 */
[----:B------:R-:W-:Y:S01]  /*330c0*/  VOTE.ANY R14, PT, P6 ;  /* 0x00000000000e7806 */ /* 0x000fe200030e0100 */
[----:B01----:R-:W-:Y:S06]  /*330d0*/  ENDCOLLECTIVE ;  /* 0x000000000000791b */ /* 0x003fec0003800000 */
.L_x_2825:
[----:B------:R-:W-:Y:S05]  /*330e0*/  BSYNC B0 ;  /* 0x0000000000007941 */ /* 0x000fea0003800000 */
.L_x_2824:
[----:B------:R0:W5:Y:S01]  /*330f0*/  LDL.LU R10, [R1+0xc] ;  /* 0x00000c00010a7983 */ /* 0x0001620000300800 */
[----:B------:R-:W-:Y:S01]  /*33100*/  IMAD.MOV.U32 R3, RZ, RZ, R14 ;  /* 0x000000ffff037224 */ /* 0x000fe200078e000e */
[----:B------:R-:W-:Y:S01]  /*33110*/  MOV R15, 0xffffffff ;  /* 0xffffffff000f7802 */ /* 0x000fe20000000f00 */
[----:B------:R-:W-:Y:S02]  /*33120*/  IMAD.MOV.U32 R13, RZ, RZ, R4 ;  /* 0x000000ffff0d7224 */ /* 0x000fe400078e0004 */
[----:B------:R-:W1:Y:S01]  /*33130*/  POPC R0, R3 ;  /* 0x0000000300007309 */ /* 0x000e620000000000 */
[----:B------:R-:W-:Y:S02]  /*33140*/  IMAD.MOV.U32 R11, RZ, RZ, 0x1f ;  /* 0x0000001fff0b7424 */ /* 0x000fe400078e00ff */
[----:B01----:R-:W-:-:S07]  /*33150*/  IMAD.MOV.U32 R12, RZ, RZ, R0 ;  /* 0x000000ffff0c7224 */ /* 0x003fce00078e0000 */
[----:B-----5:R-:W-:Y:S05]  /*33160*/  WARPSYNC.COLLECTIVE R15, `(.L_x_2826) ;  /* 0x000000000f087348 */ /* 0x020fea0003c00000 */
[----:B------:R0:W1:Y:S02]  /*33170*/  SHFL.IDX P6, R14, R13, R12, R11 ;  /* 0x0000000c0d0e7389 */ /* 0x00006400000c000b */
[----:B01---5:R-:W-:Y:S01]  /*33180*/  ENDCOLLECTIVE ;  /* 0x000000000000791b */ /* 0x023fe20003800000 */
.L_x_2826:
[----:B------:R-:W-:Y:S02]  /*33190*/  IMAD.MOV.U32 R13, RZ, RZ, R6 ;  /* 0x000000ffff0d7224 */ /* 0x000fe400078e0006 */
[----:B------:R-:W-:-:S07]  /*331a0*/  IMAD.MOV.U32 R4, RZ, RZ, R14 ;  /* 0x000000ffff047224 */ /* 0x000fce00078e000e */
[----:B------:R-:W-:Y:S05]  /*331b0*/  WARPSYNC.COLLECTIVE R15, `(.L_x_2827) ;  /* 0x000000000f087348 */ /* 0x000fea0003c00000 */
[----:B------:R0:W1:Y:S02]  /*331c0*/  SHFL.IDX P6, R14, R13, R12, R11 ;  /* 0x0000000c0d0e7389 */ /* 0x00006400000c000b */
[----:B01----:R-:W-:Y:S01]  /*331d0*/  ENDCOLLECTIVE ;  /* 0x000000000000791b */ /* 0x003fe20003800000 */
.L_x_2827:
[----:B------:R-:W-:Y:S02]  /*331e0*/  IMAD.MOV.U32 R6, RZ, RZ, R14 ;  /* 0x000000ffff067224 */ /* 0x000fe400078e000e */
[----:B------:R-:W-:-:S05]  /*331f0*/  IMAD.IADD R10, R0, 0x1, R10 ;  /* 0x00000001000a7824 */ /* 0x000fca00078e020a */
[----:B------:R0:W-:Y:S01]  /*33200*/  STL [R1+0xc], R10 ;  /* 0x00000c0a01007387 */ /* 0x0001e20000100800 */
[----:B------:R-:W-:Y:S05]  /*33210*/  BRA `(.L_x_2828) ;  /* 0xffffffa800807947 */ /* 0x000fea000383ffff */
.L_x_2630:
[----:B------:R-:W-:Y:S01]  /*33220*/  BSSY B0, `(.L_x_2829) ;  /* 0x0000008000007945 */ /* 0x000fe20003800000 */
[----:B------:R-:W-:Y:S01]  /*33230*/  IMAD.MOV.U32 R13, RZ, RZ, R7 ;  /* 0x000000ffff0d7224 */ /* 0x000fe200078e0007 */
[----:B------:R-:W-:Y:S01]  /*33240*/  MOV R15, 0xffffffff ;  /* 0xffffffff000f7802 */ /* 0x000fe20000000f00 */
[----:B------:R-:W-:Y:S02]  /*33250*/  IMAD.MOV.U32 R12, RZ, RZ, R0 ;  /* 0x000000ffff0c7224 */ /* 0x000fe400078e0000 */
[----:B------:R-:W-:-:S07]  /*33260*/  IMAD.MOV.U32 R11, RZ, RZ, 0x1f ;  /* 0x0000001fff0b7424 */ /* 0x000fce00078e00ff */
[----:B01----:R-:W-:Y:S05]  /*33270*/  WARPSYNC.COLLECTIVE R15, `(.L_x_2830) ;  /* 0x000000000f087348 */ /* 0x003fea0003c00000 */
[----:B------:R2:W3:Y:S02]  /*33280*/  SHFL.IDX P6, R14, R13, R12, R11 ;  /* 0x0000000c0d0e7389 */ /* 0x0004e400000c000b */
[----:B0123--:R-:W-:Y:S01]  /*33290*/  ENDCOLLECTIVE ;  /* 0x000000000000791b */ /* 0x00ffe20003800000 */
.L_x_2830:
[----:B------:R-:W-:Y:S05]  /*332a0*/  BSYNC B0 ;  /* 0x0000000000007941 */ /* 0x000fea0003800000 */
.L_x_2829:
[----:B------:R-:W-:Y:S01]  /*332b0*/  IMAD.MOV.U32 R0, RZ, RZ, R14 ;  /* 0x000000ffff007224 */ /* 0x000fe200078e000e */
[----:B------:R-:W-:Y:S06]  /*332c0*/  BRA `(.L_x_2831) ;  /* 0xffffffa8006c7947 */ /* 0x000fec000383ffff */
.L_x_2636:
[----:B0-----:R0:W1:Y:S02]  /*332d0*/  SYNCS.PHASECHK.TRANS64.TRYWAIT P0, [R0+URZ+0x29820], R3 ;  /* 0x02982003000075a7 */ /* 0x001064000800017f */
[----:B-1----:R-:W-:Y:S05]  /*332e0*/  @!P0 NANOSLEEP.SYNCS 0x989680 ;  /* 0x009896800000895d */ /* 0x002fea0003900000 */
[----:B------:R-:W1:Y:S02]  /*332f0*/  @!P0 SYNCS.PHASECHK.TRANS64 P0, [R0+URZ+0x29820], R3 ;  /* 0x02982003000085a7 */ /* 0x000e64000800007f */
[----:B-1----:R-:W-:Y:S05]  /*33300*/  @!P0 BRA `(.L_x_2636) ;  /* 0xfffffffc00f08947 */ /* 0x002fea000383ffff */
[----:B------:R-:W-:Y:S05]  /*33310*/  BRA `(.L_x_2832) ;  /* 0xffffffb400107947 */ /* 0x000fea000383ffff */
.L_x_2637:
        /* <DEDUP_REMOVED lines=11> */
.L_x_2834:
[----:B------:R-:W-:Y:S05]  /*333d0*/  BSYNC B0 ;  /* 0x0000000000007941 */ /* 0x000fea0003800000 */
.L_x_2833:
[----:B------:R-:W-:Y:S05]  /*333e0*/  BRA `(.L_x_2835) ;  /* 0xffffffb000f87947 */ /* 0x000fea000383ffff */
.L_x_2638:
[----:B------:R-:W-:Y:S01]  /*333f0*/  BSSY B0, `(.L_x_2836) ;  /* 0x0000006000007945 */ /* 0x000fe20003800000 */
[----:B------:R-:W-:-:S07]  /*33400*/  IMAD.MOV.U32 R15, RZ, RZ, -0x1 ;  /* 0xffffffffff0f7424 */ /* 0x000fce00078e00ff */
[----:B01----:R-:W-:Y:S05]  /*33410*/  WARPSYNC.COLLECTIVE R15, `(.L_x_2837) ;  /* 0x000000000f0c7348 */ /* 0x003fea0003c00000 */
[----:B------:R-:W-:Y:S02]  /*33420*/  ELECT P6, UR62, PT ;  /* 0x00000000003e782f */ /* 0x000fe400038c0000 */
[----:B------:R-:W-:Y:S01]  /*33430*/  MOV R14, UR62 ;  /* 0x0000003e000e7c02 */ /* 0x000fe20008000f00 */
[----:B01----:R-:W-:Y:S10]  /*33440*/  ENDCOLLECTIVE ;  /* 0x000000000000791b */ /* 0x003ff40003800000 */
.L_x_2837:
[----:B------:R-:W-:Y:S05]  /*33450*/  BSYNC B0 ;  /* 0x0000000000007941 */ /* 0x000fea0003800000 */
.L_x_2836:
[----:B------:R-:W-:Y:S05]  /*33460*/  BRA `(.L_x_2838) ;  /* 0xffffffb000ec7947 */ /* 0x000fea000383ffff */
.L_x_2640:
[----:B0-----:R0:W1:Y:S02]  /*33470*/  SYNCS.PHASECHK.TRANS64.TRYWAIT P1, [R6+URZ], R5 ;  /* 0x00000005060075a7 */ /* 0x001064000802017f */
[----:B-1----:R-:W-:Y:S05]  /*33480*/  @!P1 NANOSLEEP.SYNCS 0x989680 ;  /* 0x009896800000995d */ /* 0x002fea0003900000 */
[----:B------:R-:W1:Y:S02]  /*33490*/  @!P1 SYNCS.PHASECHK.TRANS64 P1, [R6+URZ], R5 ;  /* 0x00000005060095a7 */ /* 0x000e64000802007f */
[----:B-1----:R-:W-:Y:S05]  /*334a0*/  @!P1 BRA `(.L_x_2640) ;  /* 0xfffffffc00f09947 */ /* 0x002fea000383ffff */
[----:B------:R-:W-:Y:S05]  /*334b0*/  BRA `(.L_x_2839) ;  /* 0xffffffb400247947 */ /* 0x000fea000383ffff */
.L_x_2641:
[----:B-1----:R1:W2:Y:S02]  /*334c0*/  SYNCS.PHASECHK.TRANS64.TRYWAIT P1, [R7+URZ], R2 ;  /* 0x00000002070075a7 */ /* 0x0022a4000802017f */
[----:B--2---:R-:W-:Y:S05]  /*334d0*/  @!P1 NANOSLEEP.SYNCS 0x989680 ;  /* 0x009896800000995d */ /* 0x004fea0003900000 */
[----:B------:R-:W2:Y:S02]  /*334e0*/  @!P1 SYNCS.PHASECHK.TRANS64 P1, [R7+URZ], R2 ;  /* 0x00000002070095a7 */ /* 0x000ea4000802007f */
[----:B--2---:R-:W-:Y:S05]  /*334f0*/  @!P1 BRA `(.L_x_2641) ;  /* 0xfffffffc00f09947 */ /* 0x004fea000383ffff */
[----:B------:R-:W-:Y:S05]  /*33500*/  BRA `(.L_x_2840) ;  /* 0xffffffb400187947 */ /* 0x000fea000383ffff */
.L_x_2643:
[----:B--2---:R2:W3:Y:S02]  /*33510*/  SYNCS.PHASECHK.TRANS64.TRYWAIT P1, [R4+URZ+0x29860], R5 ;  /* 0x02986005040075a7 */ /* 0x0044e4000802017f */
[----:B---3--:R-:W-:Y:S05]  /*33520*/  @!P1 NANOSLEEP.SYNCS 0x989680 ;  /* 0x009896800000995d */ /* 0x008fea0003900000 */
[----:B------:R-:W3:Y:S02]  /*33530*/  @!P1 SYNCS.PHASECHK.TRANS64 P1, [R4+URZ+0x29860], R5 ;  /* 0x02986005040095a7 */ /* 0x000ee4000802007f */
[----:B---3--:R-:W-:Y:S05]  /*33540*/  @!P1 BRA `(.L_x_2643) ;  /* 0xfffffffc00f09947 */ /* 0x008fea000383ffff */
[----:B------:R-:W-:Y:S05]  /*33550*/  BRA `(.L_x_2841) ;  /* 0xffffffb400187947 */ /* 0x000fea000383ffff */
.L_x_2645:
[----:B---3--:R3:W4:Y:S02]  /*33560*/  SYNCS.PHASECHK.TRANS64.TRYWAIT P1, [R3+URZ+0x29860], R2 ;  /* 0x02986002030075a7 */ /* 0x008724000802017f */
[----:B----4-:R-:W-:Y:S05]  /*33570*/  @!P1 NANOSLEEP.SYNCS 0x989680 ;  /* 0x009896800000995d */ /* 0x010fea0003900000 */
[----:B------:R-:W4:Y:S02]  /*33580*/  @!P1 SYNCS.PHASECHK.TRANS64 P1, [R3+URZ+0x29860], R2 ;  /* 0x02986002030095a7 */ /* 0x000f24000802007f */
[----:B----4-:R-:W-:Y:S05]  /*33590*/  @!P1 BRA `(.L_x_2645) ;  /* 0xfffffffc00f09947 */ /* 0x010fea000383ffff */
[----:B------:R-:W-:Y:S05]  /*335a0*/  BRA `(.L_x_2842) ;  /* 0xffffffb400187947 */ /* 0x000fea000383ffff */
.L_x_2647:
[----:B----4-:R4:W0:Y:S02]  /*335b0*/  SYNCS.PHASECHK.TRANS64.TRYWAIT P0, [R4+URZ+0x29880], R5 ;  /* 0x02988005040075a7 */ /* 0x010824000800017f */
[----:B0-----:R-:W-:Y:S05]  /*335c0*/  @!P0 NANOSLEEP.SYNCS 0x989680 ;  /* 0x009896800000895d */ /* 0x001fea0003900000 */
[----:B------:R-:W0:Y:S02]  /*335d0*/  @!P0 SYNCS.PHASECHK.TRANS64 P0, [R4+URZ+0x29880], R5 ;  /* 0x02988005040085a7 */ /* 0x000e24000800007f */
[----:B0-----:R-:W-:Y:S05]  /*335e0*/  @!P0 BRA `(.L_x_2647) ;  /* 0xfffffffc00f08947 */ /* 0x001fea000383ffff */
[----:B------:R-:W-:Y:S05]  /*335f0*/  BRA `(.L_x_2648) ;  /* 0xffffffb400147947 */ /* 0x000fea000383ffff */
.L_x_2843:
        /* <DEDUP_REMOVED lines=16> */
.L_x_2852:


//--------------------- .nv.global.init           --------------------------
	.section	.nv.global.init,"aw",@progbits
	.align	4
.nv.global.init:
	.type		_ZZN5flash28permute_output_fp8_VcolmajorIN4cute6TensorINS1_11ArrayEngineIfLm64EEENS1_6LayoutINS1_5tupleIJNS6_IJNS1_1CILi2EEES8_NS7_ILi16EEEEEENS7_ILi1EEESB_EEENS6_IJNS6_IJSB_S8_NS7_ILi4EEEEEENS7_ILi0EEESF_EEEEEEEEEvRT_E9upper_map,@object
	.size		_ZZN5flash28permute_output_fp8_VcolmajorIN4cute6TensorINS1_11ArrayEngineIfLm64EEENS1_6LayoutINS1_5tupleIJNS6_IJNS1_1CILi2EEES8_NS7_ILi16EEEEEENS7_ILi1EEESB_EEENS6_IJNS6_IJSB_S8_NS7_ILi4EEEEEENS7_ILi0EEESF_EEEEEEEEEvRT_E9upper_map,($str$23 - _ZZN5flash28permute_output_fp8_VcolmajorIN4cute6TensorINS1_11ArrayEngineIfLm64EEENS1_6LayoutINS1_5tupleIJNS6_IJNS1_1CILi2EEES8_NS7_ILi16EEEEEENS7_ILi1EEESB_EEENS6_IJNS6_IJSB_S8_NS7_ILi4EEEEEENS7_ILi0EEESF_EEEEEEEEEvRT_E9upper_map)
_ZZN5flash28permute_output_fp8_VcolmajorIN4cute6TensorINS1_11ArrayEngineIfLm64EEENS1_6LayoutINS1_5tupleIJNS6_IJNS1_1CILi2EEES8_NS7_ILi16EEEEEENS7_ILi1EEESB_EEENS6_IJNS6_IJSB_S8_NS7_ILi4EEEEEENS7_ILi0EEESF_EEEEEEEEEvRT_E9upper_map:
        /*0000*/ 	.byte	0x00, 0x00, 0x00, 0x00, 0x02, 0x00, 0x00, 0x00, 0x03, 0x00, 0x00, 0x00, 0x01, 0x00, 0x00, 0x00
	.type		$str$23,@object
	.size		$str$23,($str$24 - $str$23)
$str$23:
        /*0010*/ 	.byte	0x28, 0x61, 0x64, 0x64, 0x72, 0x65, 0x73, 0x73, 0x20, 0x26, 0x20, 0x6d, 0x61, 0x73, 0x6b, 0x29
        /*0020*/ 	.byte	0x20, 0x3d, 0x3d, 0x20, 0x30, 0x00
	.type		$str$24,@object
	.size		$str$24,(__unnamed_5 - $str$24)
$str$24:
        /*0026*/ 	.byte	0x2f, 0x74, 0x6d, 0x70, 0x2f, 0x6f, 0x73, 0x73, 0x5f, 0x6b, 0x65, 0x72, 0x6e, 0x65, 0x6c, 0x73
        /*0036*/ 	.byte	0x5f, 0x73, 0x72, 0x63, 0x2f, 0x66, 0x6c, 0x61, 0x73, 0x68, 0x5f, 0x61, 0x74, 0x74, 0x65, 0x6e
        /*0046*/ 	.byte	0x74, 0x69, 0x6f, 0x6e, 0x2f, 0x63, 0x73, 0x72, 0x63, 0x2f, 0x63, 0x75, 0x74, 0x6c, 0x61, 0x73
        /*0056*/ 	.byte	0x73, 0x2f, 0x69, 0x6e, 0x63, 0x6c, 0x75, 0x64, 0x65, 0x2f, 0x63, 0x75, 0x74, 0x65, 0x2f, 0x70
        /*0066*/ 	.byte	0x6f, 0x69, 0x6e, 0x74, 0x65, 0x72, 0x5f, 0x66, 0x6c, 0x61, 0x67, 0x67, 0x65, 0x64, 0x2e, 0x68
        /*0076*/ 	.byte	0x70, 0x70, 0x00
	.type		__unnamed_5,@object
	.size		__unnamed_5,(__unnamed_7 - __unnamed_5)
__unnamed_5:
        /* <DEDUP_REMOVED lines=24> */
        /*01f9*/ 	.byte	0x3e, 0x3e, 0x20, 0x26, 0x5d, 0x00
	.type		__unnamed_7,@object
	.size		__unnamed_7,(__unnamed_3 - __unnamed_7)
__unnamed_7:
        /* <DEDUP_REMOVED lines=25> */
	.type		__unnamed_3,@object
	.size		__unnamed_3,(__unnamed_2 - __unnamed_3)
__unnamed_3:
        /* <DEDUP_REMOVED lines=29> */
        /*0555*/ 	.byte	0x5d, 0x00
	.type		__unnamed_2,@object
	.size		__unnamed_2,(__unnamed_4 - __unnamed_2)
__unnamed_2:
        /* <DEDUP_REMOVED lines=30> */
	.type		__unnamed_4,@object
	.size		__unnamed_4,(__unnamed_6 - __unnamed_4)
__unnamed_4:
        /* <DEDUP_REMOVED lines=30> */
	.type		__unnamed_6,@object
	.size		__unnamed_6,(__unnamed_1 - __unnamed_6)
__unnamed_6:
        /* <DEDUP_REMOVED lines=29> */
        /*0acb*/ 	.byte	0x3e, 0x5d, 0x00
	.type		__unnamed_1,@object
	.size		__unnamed_1,(.L_0 - __unnamed_1)
__unnamed_1:
        /* <DEDUP_REMOVED lines=29> */
        /*0c9e*/ 	.byte	0x3e, 0x20, 0x26, 0x5d, 0x00
.L_0:


//--------------------- .nv.shared._ZN7cutlass13device_kernelIN5flash11enable_sm90INS1_16FlashAttnFwdSm90INS1_25CollectiveMainloopFwdSm90ILi2EN4cute5tupleIJNS5_1CILi1EEES8_S8_EEENS6_IJNS7_ILi128EEENS7_ILi160EEENS7_ILi192EEEEEELi128ENS_12float_e4m3_tEfNS_4arch4Sm90ELb0ELb0ELb0ELb0ELb0ELb0ELb0ELb1ELb1ELb1ELb1ELb0EEENS1_21CollectiveEpilogueFwdINS6_IJSA_SA_SB_EEES9_NS_10bfloat16_tESG_Li256ELb0ELb1ELb1ELb1EEENS1_19SingleTileSchedulerILb0ELb1ELb1ELi128EEEEEEEEEvNT_6ParamsE --------------------------
	.section	.nv.shared._ZN7cutlass13device_kernelIN5flash11enable_sm90INS1_16FlashAttnFwdSm90INS1_25CollectiveMainloopFwdSm90ILi2EN4cute5tupleIJNS5_1CILi1EEES8_S8_EEENS6_IJNS7_ILi128EEENS7_ILi160EEENS7_ILi192EEEEEELi128ENS_12float_e4m3_tEfNS_4arch4Sm90ELb0ELb0ELb0ELb0ELb0ELb0ELb0ELb1ELb1ELb1ELb1ELb0EEENS1_21CollectiveEpilogueFwdINS6_IJSA_SA_SB_EEES9_NS_10bfloat16_tESG_Li256ELb0ELb1ELb1ELb1EEENS1_19SingleTileSchedulerILb0ELb1ELb1ELi128EEEEEEEEEvNT_6ParamsE,"aw",@nobits
	.sectionflags	@""
	.align	16
	.zero		1024


//--------------------- .nv.shared.reserved.0     --------------------------
	.section	.nv.shared.reserved.0,"aw",@nobits
	.weak		__nv_reservedSMEM_offset_0_alias
	.size		__nv_reservedSMEM_offset_0_alias, 0, 0
	.other		__nv_reservedSMEM_offset_0_alias,@"STO_CUDA_RESERVED_SHARED STV_DEFAULT"
__nv_reservedSMEM_offset_0_alias:
	.zero		0


//--------------------- .nv.global                --------------------------
	.section	.nv.global,"aw",@nobits
.nv.global:
	.type		_ZN76_INTERNAL_afc1836f_40_flash_fwd_hdim192_128_e4m3_split_sm90_cu_61719c98_34454cute1_E,@object
	.size		_ZN76_INTERNAL_afc1836f_40_flash_fwd_hdim192_128_e4m3_split_sm90_cu_61719c98_34454cute1_E,(_ZN76_INTERNAL_afc1836f_40_flash_fwd_hdim192_128_e4m3_split_sm90_cu_61719c98_34454cuda3std3__45__cpo6cbeginE - _ZN76_INTERNAL_afc1836f_40_flash_fwd_hdim192_128_e4m3_split_sm90_cu_61719c98_34454cute1_E)
_ZN76_INTERNAL_afc1836f_40_flash_fwd_hdim192_128_e4m3_split_sm90_cu_61719c98_34454cute1_E:
	.zero		1
	.type		_ZN76_INTERNAL_afc1836f_40_flash_fwd_hdim192_128_e4m3_split_sm90_cu_61719c98_34454cuda3std3__45__cpo6cbeginE,@object
	.size		_ZN76_INTERNAL_afc1836f_40_flash_fwd_hdim192_128_e4m3_split_sm90_cu_61719c98_34454cuda3std3__45__cpo6cbeginE,(_ZN76_INTERNAL_afc1836f_40_flash_fwd_hdim192_128_e4m3_split_sm90_cu_61719c98_34454cuda3std3__48in_placeE - _ZN76_INTERNAL_afc1836f_40_flash_fwd_hdim192_128_e4m3_split_sm90_cu_61719c98_34454cuda3std3__45__cpo6cbeginE)
_ZN76_INTERNAL_afc1836f_40_flash_fwd_hdim192_128_e4m3_split_sm90_cu_61719c98_34454cuda3std3__45__cpo6cbeginE:
	.zero		1
	.type		_ZN76_INTERNAL_afc1836f_40_flash_fwd_hdim192_128_e4m3_split_sm90_cu_61719c98_34454cuda3std3__48in_placeE,@object
	.size		_ZN76_INTERNAL_afc1836f_40_flash_fwd_hdim192_128_e4m3_split_sm90_cu_61719c98_34454cuda3std3__48in_placeE,(_ZN76_INTERNAL_afc1836f_40_flash_fwd_hdim192_128_e4m3_split_sm90_cu_61719c98_34454cuda3std6ranges3__45__cpo9iter_moveE - _ZN76_INTERNAL_afc1836f_40_flash_fwd_hdim192_128_e4m3_split_sm90_cu_61719c98_34454cuda3std3__48in_placeE)
_ZN76_INTERNAL_afc1836f_40_flash_fwd_hdim192_128_e4m3_split_sm90_cu_61719c98_34454cuda3std3__48in_placeE:
	.zero		1
	.type		_ZN76_INTERNAL_afc1836f_40_flash_fwd_hdim192_128_e4m3_split_sm90_cu_61719c98_34454cuda3std6ranges3__45__cpo9iter_moveE,@object
	.size		_ZN76_INTERNAL_afc1836f_40_flash_fwd_hdim192_128_e4m3_split_sm90_cu_61719c98_34454cuda3std6ranges3__45__cpo9iter_moveE,(_ZN76_INTERNAL_afc1836f_40_flash_fwd_hdim192_128_e4m3_split_sm90_cu_61719c98_34454cuda3std3__45__cpo5beginE - _ZN76_INTERNAL_afc1836f_40_flash_fwd_hdim192_128_e4m3_split_sm90_cu_61719c98_34454cuda3std6ranges3__45__cpo9iter_moveE)
_ZN76_INTERNAL_afc1836f_40_flash_fwd_hdim192_128_e4m3_split_sm90_cu_61719c98_34454cuda3std6ranges3__45__cpo9iter_moveE:
	.zero		1
	.type		_ZN76_INTERNAL_afc1836f_40_flash_fwd_hdim192_128_e4m3_split_sm90_cu_61719c98_34454cuda3std3__45__cpo5beginE,@object
	.size		_ZN76_INTERNAL_afc1836f_40_flash_fwd_hdim192_128_e4m3_split_sm90_cu_61719c98_34454cuda3std3__45__cpo5beginE,(_ZN76_INTERNAL_afc1836f_40_flash_fwd_hdim192_128_e4m3_split_sm90_cu_61719c98_34454cuda3std3__478_GLOBAL__N__afc1836f_40_flash_fwd_hdim192_128_e4m3_split_sm90_cu_61719c98_34456ignoreE - _ZN76_INTERNAL_afc1836f_40_flash_fwd_hdim192_128_e4m3_split_sm90_cu_61719c98_34454cuda3std3__45__cpo5beginE)
_ZN76_INTERNAL_afc1836f_40_flash_fwd_hdim192_128_e4m3_split_sm90_cu_61719c98_34454cuda3std3__45__cpo5beginE:
	.zero		1
	.type		_ZN76_INTERNAL_afc1836f_40_flash_fwd_hdim192_128_e4m3_split_sm90_cu_61719c98_34454cuda3std3__478_GLOBAL__N__afc1836f_40_flash_fwd_hdim192_128_e4m3_split_sm90_cu_61719c98_34456ignoreE,@object
	.size		_ZN76_INTERNAL_afc1836f_40_flash_fwd_hdim192_128_e4m3_split_sm90_cu_61719c98_34454cuda3std3__478_GLOBAL__N__afc1836f_40_flash_fwd_hdim192_128_e4m3_split_sm90_cu_61719c98_34456ignoreE,(_ZN76_INTERNAL_afc1836f_40_flash_fwd_hdim192_128_e4m3_split_sm90_cu_61719c98_34454cute7productE - _ZN76_INTERNAL_afc1836f_40_flash_fwd_hdim192_128_e4m3_split_sm90_cu_61719c98_34454cuda3std3__478_GLOBAL__N__afc1836f_40_flash_fwd_hdim192_128_e4m3_split_sm90_cu_61719c98_34456ignoreE)
_ZN76_INTERNAL_afc1836f_40_flash_fwd_hdim192_128_e4m3_split_sm90_cu_61719c98_34454cuda3std3__478_GLOBAL__N__afc1836f_40_flash_fwd_hdim192_128_e4m3_split_sm90_cu_61719c98_34456ignoreE:
	.zero		1
	.type		_ZN76_INTERNAL_afc1836f_40_flash_fwd_hdim192_128_e4m3_split_sm90_cu_61719c98_34454cute7productE,@object
	.size		_ZN76_INTERNAL_afc1836f_40_flash_fwd_hdim192_128_e4m3_split_sm90_cu_61719c98_34454cute7productE,(_ZN76_INTERNAL_afc1836f_40_flash_fwd_hdim192_128_e4m3_split_sm90_cu_61719c98_34454cuda3std3__45__cpo3endE - _ZN76_INTERNAL_afc1836f_40_flash_fwd_hdim192_128_e4m3_split_sm90_cu_61719c98_34454cute7productE)
_ZN76_INTERNAL_afc1836f_40_flash_fwd_hdim192_128_e4m3_split_sm90_cu_61719c98_34454cute7productE:
	.zero		1
	.type		_ZN76_INTERNAL_afc1836f_40_flash_fwd_hdim192_128_e4m3_split_sm90_cu_61719c98_34454cuda3std3__45__cpo3endE,@object
	.size		_ZN76_INTERNAL_afc1836f_40_flash_fwd_hdim192_128_e4m3_split_sm90_cu_61719c98_34454cuda3std3__45__cpo3endE,(_ZN76_INTERNAL_afc1836f_40_flash_fwd_hdim192_128_e4m3_split_sm90_cu_61719c98_34454cuda3std3__419piecewise_constructE - _ZN76_INTERNAL_afc1836f_40_flash_fwd_hdim192_128_e4m3_split_sm90_cu_61719c98_34454cuda3std3__45__cpo3endE)
_ZN76_INTERNAL_afc1836f_40_flash_fwd_hdim192_128_e4m3_split_sm90_cu_61719c98_34454cuda3std3__45__cpo3endE:
	.zero		1
	.type		_ZN76_INTERNAL_afc1836f_40_flash_fwd_hdim192_128_e4m3_split_sm90_cu_61719c98_34454cuda3std3__419piecewise_constructE,@object
	.size		_ZN76_INTERNAL_afc1836f_40_flash_fwd_hdim192_128_e4m3_split_sm90_cu_61719c98_34454cuda3std3__419piecewise_constructE,(_ZN76_INTERNAL_afc1836f_40_flash_fwd_hdim192_128_e4m3_split_sm90_cu_61719c98_34454cuda3std3__45__cpo4cendE - _ZN76_INTERNAL_afc1836f_40_flash_fwd_hdim192_128_e4m3_split_sm90_cu_61719c98_34454cuda3std3__419piecewise_constructE)
_ZN76_INTERNAL_afc1836f_40_flash_fwd_hdim192_128_e4m3_split_sm90_cu_61719c98_34454cuda3std3__419piecewise_constructE:
	.zero		1
	.type		_ZN76_INTERNAL_afc1836f_40_flash_fwd_hdim192_128_e4m3_split_sm90_cu_61719c98_34454cuda3std3__45__cpo4cendE,@object
	.size		_ZN76_INTERNAL_afc1836f_40_flash_fwd_hdim192_128_e4m3_split_sm90_cu_61719c98_34454cuda3std3__45__cpo4cendE,(_ZN76_INTERNAL_afc1836f_40_flash_fwd_hdim192_128_e4m3_split_sm90_cu_61719c98_34454cuda3std6ranges3__45__cpo4swapE - _ZN76_INTERNAL_afc1836f_40_flash_fwd_hdim192_128_e4m3_split_sm90_cu_61719c98_34454cuda3std3__45__cpo4cendE)
_ZN76_INTERNAL_afc1836f_40_flash_fwd_hdim192_128_e4m3_split_sm90_cu_61719c98_34454cuda3std3__45__cpo4cendE:
	.zero		1
	.type		_ZN76_INTERNAL_afc1836f_40_flash_fwd_hdim192_128_e4m3_split_sm90_cu_61719c98_34454cuda3std6ranges3__45__cpo4swapE,@object
	.size		_ZN76_INTERNAL_afc1836f_40_flash_fwd_hdim192_128_e4m3_split_sm90_cu_61719c98_34454cuda3std6ranges3__45__cpo4swapE,(.L_15 - _ZN76_INTERNAL_afc1836f_40_flash_fwd_hdim192_128_e4m3_split_sm90_cu_61719c98_34454cuda3std6ranges3__45__cpo4swapE)
_ZN76_INTERNAL_afc1836f_40_flash_fwd_hdim192_128_e4m3_split_sm90_cu_61719c98_34454cuda3std6ranges3__45__cpo4swapE:
	.zero		1
.L_15:


//--------------------- .nv.shared._ZN7cutlass13device_kernelIN5flash11enable_sm90INS1_16FlashAttnFwdSm90INS1_25CollectiveMainloopFwdSm90ILi2EN4cute5tupleIJNS5_1CILi1EEES8_S8_EEENS6_IJNS7_ILi128EEENS7_ILi160EEENS7_ILi192EEEEEELi128ENS_12float_e4m3_tEfNS_4arch4Sm90ELb0ELb0ELb0ELb1ELb0ELb0ELb0ELb1ELb1ELb1ELb1ELb0EEENS1_21CollectiveEpilogueFwdINS6_IJSA_SA_SB_EEES9_NS_10bfloat16_tESG_Li256ELb1ELb1ELb1ELb1EEENS1_36VarlenDynamicPersistentTileSchedulerILi128ELi160ELi256ELi128ELb1ELb1ELb1ELb0ELb1ELb1EEEEEEEEEvNT_6ParamsE --------------------------
	.section	.nv.shared._ZN7cutlass13device_kernelIN5flash11enable_sm90INS1_16FlashAttnFwdSm90INS1_25CollectiveMainloopFwdSm90ILi2EN4cute5tupleIJNS5_1CILi1EEES8_S8_EEENS6_IJNS7_ILi128EEENS7_ILi160EEENS7_ILi192EEEEEELi128ENS_12float_e4m3_tEfNS_4arch4Sm90ELb0ELb0ELb0ELb1ELb0ELb0ELb0ELb1ELb1ELb1ELb1ELb0EEENS1_21CollectiveEpilogueFwdINS6_IJSA_SA_SB_EEES9_NS_10bfloat16_tESG_Li256ELb1ELb1ELb1ELb1EEENS1_36VarlenDynamicPersistentTileSchedulerILi128ELi160ELi256ELi128ELb1ELb1ELb1ELb0ELb1ELb1EEEEEEEEEvNT_6ParamsE,"aw",@nobits
	.sectionflags	@""
	.align	16
	.zero		1024


//--------------------- .nv.shared._ZN7cutlass13device_kernelIN5flash11enable_sm90INS1_16FlashAttnFwdSm90INS1_25CollectiveMainloopFwdSm90ILi2EN4cute5tupleIJNS5_1CILi1EEES8_S8_EEENS6_IJNS7_ILi128EEENS7_ILi160EEENS7_ILi192EEEEEELi128ENS_12float_e4m3_tEfNS_4arch4Sm90ELb0ELb0ELb0ELb1ELb0ELb1ELb0ELb1ELb1ELb1ELb1ELb0EEENS1_21CollectiveEpilogueFwdINS6_IJSA_SA_SB_EEES9_NS_10bfloat16_tESG_Li256ELb1ELb1ELb1ELb1EEENS1_36VarlenDynamicPersistentTileSchedulerILi128ELi160ELi256ELi128ELb1ELb1ELb1ELb0ELb1ELb1EEEEEEEEEvNT_6ParamsE --------------------------
	.section	.nv.shared._ZN7cutlass13device_kernelIN5flash11enable_sm90INS1_16FlashAttnFwdSm90INS1_25CollectiveMainloopFwdSm90ILi2EN4cute5tupleIJNS5_1CILi1EEES8_S8_EEENS6_IJNS7_ILi128EEENS7_ILi160EEENS7_ILi192EEEEEELi128ENS_12float_e4m3_tEfNS_4arch4Sm90ELb0ELb0ELb0ELb1ELb0ELb1ELb0ELb1ELb1ELb1ELb1ELb0EEENS1_21CollectiveEpilogueFwdINS6_IJSA_SA_SB_EEES9_NS_10bfloat16_tESG_Li256ELb1ELb1ELb1ELb1EEENS1_36VarlenDynamicPersistentTileSchedulerILi128ELi160ELi256ELi128ELb1ELb1ELb1ELb0ELb1ELb1EEEEEEEEEvNT_6ParamsE,"aw",@nobits
	.sectionflags	@""
	.align	16
	.zero		1024


//--------------------- .nv.shared._ZN7cutlass13device_kernelIN5flash11enable_sm90INS1_16FlashAttnFwdSm90INS1_25CollectiveMainloopFwdSm90ILi2EN4cute5tupleIJNS5_1CILi1EEES8_S8_EEENS6_IJNS7_ILi128EEENS7_ILi160EEENS7_ILi192EEEEEELi128ENS_12float_e4m3_tEfNS_4arch4Sm90ELb0ELb1ELb0ELb0ELb0ELb0ELb0ELb1ELb1ELb1ELb1ELb0EEENS1_21CollectiveEpilogueFwdINS6_IJSA_SA_SB_EEES9_NS_10bfloat16_tESG_Li256ELb0ELb1ELb1ELb1EEENS1_19SingleTileSchedulerILb0ELb1ELb1ELi128EEEEEEEEEvNT_6ParamsE --------------------------
	.section	.nv.shared._ZN7cutlass13device_kernelIN5flash11enable_sm90INS1_16FlashAttnFwdSm90INS1_25CollectiveMainloopFwdSm90ILi2EN4cute5tupleIJNS5_1CILi1EEES8_S8_EEENS6_IJNS7_ILi128EEENS7_ILi160EEENS7_ILi192EEEEEELi128ENS_12float_e4m3_tEfNS_4arch4Sm90ELb0ELb1ELb0ELb0ELb0ELb0ELb0ELb1ELb1ELb1ELb1ELb0EEENS1_21CollectiveEpilogueFwdINS6_IJSA_SA_SB_EEES9_NS_10bfloat16_tESG_Li256ELb0ELb1ELb1ELb1EEENS1_19SingleTileSchedulerILb0ELb1ELb1ELi128EEEEEEEEEvNT_6ParamsE,"aw",@nobits
	.sectionflags	@""
	.align	16
	.zero		1024


//--------------------- .nv.shared._ZN7cutlass13device_kernelIN5flash11enable_sm90INS1_16FlashAttnFwdSm90INS1_25CollectiveMainloopFwdSm90ILi2EN4cute5tupleIJNS5_1CILi1EEES8_S8_EEENS6_IJNS7_ILi128EEENS7_ILi160EEENS7_ILi192EEEEEELi128ENS_12float_e4m3_tEfNS_4arch4Sm90ELb0ELb1ELb0ELb1ELb0ELb0ELb0ELb1ELb1ELb1ELb1ELb0EEENS1_21CollectiveEpilogueFwdINS6_IJSA_SA_SB_EEES9_NS_10bfloat16_tESG_Li256ELb1ELb1ELb1ELb1EEENS1_36VarlenDynamicPersistentTileSchedulerILi128ELi160ELi256ELi128ELb1ELb1ELb1ELb1ELb0ELb1EEEEEEEEEvNT_6ParamsE --------------------------
	.section	.nv.shared._ZN7cutlass13device_kernelIN5flash11enable_sm90INS1_16FlashAttnFwdSm90INS1_25CollectiveMainloopFwdSm90ILi2EN4cute5tupleIJNS5_1CILi1EEES8_S8_EEENS6_IJNS7_ILi128EEENS7_ILi160EEENS7_ILi192EEEEEELi128ENS_12float_e4m3_tEfNS_4arch4Sm90ELb0ELb1ELb0ELb1ELb0ELb0ELb0ELb1ELb1ELb1ELb1ELb0EEENS1_21CollectiveEpilogueFwdINS6_IJSA_SA_SB_EEES9_NS_10bfloat16_tESG_Li256ELb1ELb1ELb1ELb1EEENS1_36VarlenDynamicPersistentTileSchedulerILi128ELi160ELi256ELi128ELb1ELb1ELb1ELb1ELb0ELb1EEEEEEEEEvNT_6ParamsE,"aw",@nobits
	.sectionflags	@""
	.align	16
	.zero		1024


//--------------------- .nv.shared._ZN7cutlass13device_kernelIN5flash11enable_sm90INS1_16FlashAttnFwdSm90INS1_25CollectiveMainloopFwdSm90ILi2EN4cute5tupleIJNS5_1CILi1EEES8_S8_EEENS6_IJNS7_ILi128EEENS7_ILi160EEENS7_ILi192EEEEEELi128ENS_12float_e4m3_tEfNS_4arch4Sm90ELb0ELb1ELb0ELb1ELb0ELb1ELb0ELb1ELb1ELb1ELb1ELb0EEENS1_21CollectiveEpilogueFwdINS6_IJSA_SA_SB_EEES9_NS_10bfloat16_tESG_Li256ELb1ELb1ELb1ELb1EEENS1_36VarlenDynamicPersistentTileSchedulerILi128ELi160ELi256ELi128ELb1ELb1ELb1ELb1ELb0ELb1EEEEEEEEEvNT_6ParamsE --------------------------
	.section	.nv.shared._ZN7cutlass13device_kernelIN5flash11enable_sm90INS1_16FlashAttnFwdSm90INS1_25CollectiveMainloopFwdSm90ILi2EN4cute5tupleIJNS5_1CILi1EEES8_S8_EEENS6_IJNS7_ILi128EEENS7_ILi160EEENS7_ILi192EEEEEELi128ENS_12float_e4m3_tEfNS_4arch4Sm90ELb0ELb1ELb0ELb1ELb0ELb1ELb0ELb1ELb1ELb1ELb1ELb0EEENS1_21CollectiveEpilogueFwdINS6_IJSA_SA_SB_EEES9_NS_10bfloat16_tESG_Li256ELb1ELb1ELb1ELb1EEENS1_36VarlenDynamicPersistentTileSchedulerILi128ELi160ELi256ELi128ELb1ELb1ELb1ELb1ELb0ELb1EEEEEEEEEvNT_6ParamsE,"aw",@nobits
	.sectionflags	@""
	.align	16
	.zero		1024


//--------------------- .nv.shared._ZN7cutlass13device_kernelIN5flash11enable_sm90INS1_16FlashAttnFwdSm90INS1_25CollectiveMainloopFwdSm90ILi2EN4cute5tupleIJNS5_1CILi1EEES8_S8_EEENS6_IJNS7_ILi128EEENS7_ILi160EEENS7_ILi192EEEEEELi128ENS_12float_e4m3_tEfNS_4arch4Sm90ELb1ELb0ELb0ELb0ELb0ELb0ELb0ELb1ELb1ELb1ELb1ELb0EEENS1_21CollectiveEpilogueFwdINS6_IJSA_SA_SB_EEES9_NS_10bfloat16_tESG_Li256ELb0ELb1ELb1ELb1EEENS1_19SingleTileSchedulerILb0ELb1ELb1ELi128EEEEEEEEEvNT_6ParamsE --------------------------
	.section	.nv.shared._ZN7cutlass13device_kernelIN5flash11enable_sm90INS1_16FlashAttnFwdSm90INS1_25CollectiveMainloopFwdSm90ILi2EN4cute5tupleIJNS5_1CILi1EEES8_S8_EEENS6_IJNS7_ILi128EEENS7_ILi160EEENS7_ILi192EEEEEELi128ENS_12float_e4m3_tEfNS_4arch4Sm90ELb1ELb0ELb0ELb0ELb0ELb0ELb0ELb1ELb1ELb1ELb1ELb0EEENS1_21CollectiveEpilogueFwdINS6_IJSA_SA_SB_EEES9_NS_10bfloat16_tESG_Li256ELb0ELb1ELb1ELb1EEENS1_19SingleTileSchedulerILb0ELb1ELb1ELi128EEEEEEEEEvNT_6ParamsE,"aw",@nobits
	.sectionflags	@""
	.align	16
	.zero		1024


//--------------------- .nv.shared._ZN7cutlass13device_kernelIN5flash11enable_sm90INS1_16FlashAttnFwdSm90INS1_25CollectiveMainloopFwdSm90ILi2EN4cute5tupleIJNS5_1CILi1EEES8_S8_EEENS6_IJNS7_ILi128EEENS7_ILi160EEENS7_ILi192EEEEEELi128ENS_12float_e4m3_tEfNS_4arch4Sm90ELb1ELb0ELb0ELb1ELb0ELb0ELb0ELb1ELb1ELb1ELb1ELb0EEENS1_21CollectiveEpilogueFwdINS6_IJSA_SA_SB_EEES9_NS_10bfloat16_tESG_Li256ELb1ELb1ELb1ELb1EEENS1_36VarlenDynamicPersistentTileSchedulerILi128ELi160ELi256ELi128ELb1ELb1ELb1ELb1ELb1ELb1EEEEEEEEEvNT_6ParamsE --------------------------
	.section	.nv.shared._ZN7cutlass13device_kernelIN5flash11enable_sm90INS1_16FlashAttnFwdSm90INS1_25CollectiveMainloopFwdSm90ILi2EN4cute5tupleIJNS5_1CILi1EEES8_S8_EEENS6_IJNS7_ILi128EEENS7_ILi160EEENS7_ILi192EEEEEELi128ENS_12float_e4m3_tEfNS_4arch4Sm90ELb1ELb0ELb0ELb1ELb0ELb0ELb0ELb1ELb1ELb1ELb1ELb0EEENS1_21CollectiveEpilogueFwdINS6_IJSA_SA_SB_EEES9_NS_10bfloat16_tESG_Li256ELb1ELb1ELb1ELb1EEENS1_36VarlenDynamicPersistentTileSchedulerILi128ELi160ELi256ELi128ELb1ELb1ELb1ELb1ELb1ELb1EEEEEEEEEvNT_6ParamsE,"aw",@nobits
	.sectionflags	@""
	.align	16
	.zero		1024


//--------------------- .nv.shared._ZN7cutlass13device_kernelIN5flash11enable_sm90INS1_16FlashAttnFwdSm90INS1_25CollectiveMainloopFwdSm90ILi2EN4cute5tupleIJNS5_1CILi1EEES8_S8_EEENS6_IJNS7_ILi128EEENS7_ILi160EEENS7_ILi192EEEEEELi128ENS_12float_e4m3_tEfNS_4arch4Sm90ELb1ELb0ELb0ELb1ELb0ELb1ELb0ELb1ELb1ELb1ELb1ELb0EEENS1_21CollectiveEpilogueFwdINS6_IJSA_SA_SB_EEES9_NS_10bfloat16_tESG_Li256ELb1ELb1ELb1ELb1EEENS1_36VarlenDynamicPersistentTileSchedulerILi128ELi160ELi256ELi128ELb1ELb1ELb1ELb1ELb1ELb1EEEEEEEEEvNT_6ParamsE --------------------------
	.section	.nv.shared._ZN7cutlass13device_kernelIN5flash11enable_sm90INS1_16FlashAttnFwdSm90INS1_25CollectiveMainloopFwdSm90ILi2EN4cute5tupleIJNS5_1CILi1EEES8_S8_EEENS6_IJNS7_ILi128EEENS7_ILi160EEENS7_ILi192EEEEEELi128ENS_12float_e4m3_tEfNS_4arch4Sm90ELb1ELb0ELb0ELb1ELb0ELb1ELb0ELb1ELb1ELb1ELb1ELb0EEENS1_21CollectiveEpilogueFwdINS6_IJSA_SA_SB_EEES9_NS_10bfloat16_tESG_Li256ELb1ELb1ELb1ELb1EEENS1_36VarlenDynamicPersistentTileSchedulerILi128ELi160ELi256ELi128ELb1ELb1ELb1ELb1ELb1ELb1EEEEEEEEEvNT_6ParamsE,"aw",@nobits
	.sectionflags	@""
	.align	16
	.zero		1024


//--------------------- .nv.constant0._ZN7cutlass13device_kernelIN5flash11enable_sm90INS1_16FlashAttnFwdSm90INS1_25CollectiveMainloopFwdSm90ILi2EN4cute5tupleIJNS5_1CILi1EEES8_S8_EEENS6_IJNS7_ILi128EEENS7_ILi160EEENS7_ILi192EEEEEELi128ENS_12float_e4m3_tEfNS_4arch4Sm90ELb0ELb0ELb0ELb0ELb0ELb0ELb0ELb1ELb1ELb1ELb1ELb0EEENS1_21CollectiveEpilogueFwdINS6_IJSA_SA_SB_EEES9_NS_10bfloat16_tESG_Li256ELb0ELb1ELb1ELb1EEENS1_19SingleTileSchedulerILb0ELb1ELb1ELi128EEEEEEEEEvNT_6ParamsE --------------------------
	.section	.nv.constant0._ZN7cutlass13device_kernelIN5flash11enable_sm90INS1_16FlashAttnFwdSm90INS1_25CollectiveMainloopFwdSm90ILi2EN4cute5tupleIJNS5_1CILi1EEES8_S8_EEENS6_IJNS7_ILi128EEENS7_ILi160EEENS7_ILi192EEEEEELi128ENS_12float_e4m3_tEfNS_4arch4Sm90ELb0ELb0ELb0ELb0ELb0ELb0ELb0ELb1ELb1ELb1ELb1ELb0EEENS1_21CollectiveEpilogueFwdINS6_IJSA_SA_SB_EEES9_NS_10bfloat16_tESG_Li256ELb0ELb1ELb1ELb1EEENS1_19SingleTileSchedulerILb0ELb1ELb1ELi128EEEEEEEEEvNT_6ParamsE,"a",@progbits
	.sectionflags	@""
	.align	4
.nv.constant0._ZN7cutlass13device_kernelIN5flash11enable_sm90INS1_16FlashAttnFwdSm90INS1_25CollectiveMainloopFwdSm90ILi2EN4cute5tupleIJNS5_1CILi1EEES8_S8_EEENS6_IJNS7_ILi128EEENS7_ILi160EEENS7_ILi192EEEEEELi128ENS_12float_e4m3_tEfNS_4arch4Sm90ELb0ELb0ELb0ELb0ELb0ELb0ELb0ELb1ELb1ELb1ELb1ELb0EEENS1_21CollectiveEpilogueFwdINS6_IJSA_SA_SB_EEES9_NS_10bfloat16_tESG_Li256ELb0ELb1ELb1ELb1EEENS1_19SingleTileSchedulerILb0ELb1ELb1ELi128EEEEEEEEEvNT_6ParamsE:
	.zero		3200


//--------------------- .nv.constant0._ZN7cutlass13device_kernelIN5flash11enable_sm90INS1_16FlashAttnFwdSm90INS1_25CollectiveMainloopFwdSm90ILi2EN4cute5tupleIJNS5_1CILi1EEES8_S8_EEENS6_IJNS7_ILi128EEENS7_ILi160EEENS7_ILi192EEEEEELi128ENS_12float_e4m3_tEfNS_4arch4Sm90ELb0ELb0ELb0ELb1ELb0ELb0ELb0ELb1ELb1ELb1ELb1ELb0EEENS1_21CollectiveEpilogueFwdINS6_IJSA_SA_SB_EEES9_NS_10bfloat16_tESG_Li256ELb1ELb1ELb1ELb1EEENS1_36VarlenDynamicPersistentTileSchedulerILi128ELi160ELi256ELi128ELb1ELb1ELb1ELb0ELb1ELb1EEEEEEEEEvNT_6ParamsE --------------------------
	.section	.nv.constant0._ZN7cutlass13device_kernelIN5flash11enable_sm90INS1_16FlashAttnFwdSm90INS1_25CollectiveMainloopFwdSm90ILi2EN4cute5tupleIJNS5_1CILi1EEES8_S8_EEENS6_IJNS7_ILi128EEENS7_ILi160EEENS7_ILi192EEEEEELi128ENS_12float_e4m3_tEfNS_4arch4Sm90ELb0ELb0ELb0ELb1ELb0ELb0ELb0ELb1ELb1ELb1ELb1ELb0EEENS1_21CollectiveEpilogueFwdINS6_IJSA_SA_SB_EEES9_NS_10bfloat16_tESG_Li256ELb1ELb1ELb1ELb1EEENS1_36VarlenDynamicPersistentTileSchedulerILi128ELi160ELi256ELi128ELb1ELb1ELb1ELb0ELb1ELb1EEEEEEEEEvNT_6ParamsE,"a",@progbits
	.sectionflags	@""
	.align	4
.nv.constant0._ZN7cutlass13device_kernelIN5flash11enable_sm90INS1_16FlashAttnFwdSm90INS1_25CollectiveMainloopFwdSm90ILi2EN4cute5tupleIJNS5_1CILi1EEES8_S8_EEENS6_IJNS7_ILi128EEENS7_ILi160EEENS7_ILi192EEEEEELi128ENS_12float_e4m3_tEfNS_4arch4Sm90ELb0ELb0ELb0ELb1ELb0ELb0ELb0ELb1ELb1ELb1ELb1ELb0EEENS1_21CollectiveEpilogueFwdINS6_IJSA_SA_SB_EEES9_NS_10bfloat16_tESG_Li256ELb1ELb1ELb1ELb1EEENS1_36VarlenDynamicPersistentTileSchedulerILi128ELi160ELi256ELi128ELb1ELb1ELb1ELb0ELb1ELb1EEEEEEEEEvNT_6ParamsE:
	.zero		3328


//--------------------- .nv.constant0._ZN7cutlass13device_kernelIN5flash11enable_sm90INS1_16FlashAttnFwdSm90INS1_25CollectiveMainloopFwdSm90ILi2EN4cute5tupleIJNS5_1CILi1EEES8_S8_EEENS6_IJNS7_ILi128EEENS7_ILi160EEENS7_ILi192EEEEEELi128ENS_12float_e4m3_tEfNS_4arch4Sm90ELb0ELb0ELb0ELb1ELb0ELb1ELb0ELb1ELb1ELb1ELb1ELb0EEENS1_21CollectiveEpilogueFwdINS6_IJSA_SA_SB_EEES9_NS_10bfloat16_tESG_Li256ELb1ELb1ELb1ELb1EEENS1_36VarlenDynamicPersistentTileSchedulerILi128ELi160ELi256ELi128ELb1ELb1ELb1ELb0ELb1ELb1EEEEEEEEEvNT_6ParamsE --------------------------
	.section	.nv.constant0._ZN7cutlass13device_kernelIN5flash11enable_sm90INS1_16FlashAttnFwdSm90INS1_25CollectiveMainloopFwdSm90ILi2EN4cute5tupleIJNS5_1CILi1EEES8_S8_EEENS6_IJNS7_ILi128EEENS7_ILi160EEENS7_ILi192EEEEEELi128ENS_12float_e4m3_tEfNS_4arch4Sm90ELb0ELb0ELb0ELb1ELb0ELb1ELb0ELb1ELb1ELb1ELb1ELb0EEENS1_21CollectiveEpilogueFwdINS6_IJSA_SA_SB_EEES9_NS_10bfloat16_tESG_Li256ELb1ELb1ELb1ELb1EEENS1_36VarlenDynamicPersistentTileSchedulerILi128ELi160ELi256ELi128ELb1ELb1ELb1ELb0ELb1ELb1EEEEEEEEEvNT_6ParamsE,"a",@progbits
	.sectionflags	@""
	.align	4
.nv.constant0._ZN7cutlass13device_kernelIN5flash11enable_sm90INS1_16FlashAttnFwdSm90INS1_25CollectiveMainloopFwdSm90ILi2EN4cute5tupleIJNS5_1CILi1EEES8_S8_EEENS6_IJNS7_ILi128EEENS7_ILi160EEENS7_ILi192EEEEEELi128ENS_12float_e4m3_tEfNS_4arch4Sm90ELb0ELb0ELb0ELb1ELb0ELb1ELb0ELb1ELb1ELb1ELb1ELb0EEENS1_21CollectiveEpilogueFwdINS6_IJSA_SA_SB_EEES9_NS_10bfloat16_tESG_Li256ELb1ELb1ELb1ELb1EEENS1_36VarlenDynamicPersistentTileSchedulerILi128ELi160ELi256ELi128ELb1ELb1ELb1ELb0ELb1ELb1EEEEEEEEEvNT_6ParamsE:
	.zero		3328


//--------------------- .nv.constant0._ZN7cutlass13device_kernelIN5flash11enable_sm90INS1_16FlashAttnFwdSm90INS1_25CollectiveMainloopFwdSm90ILi2EN4cute5tupleIJNS5_1CILi1EEES8_S8_EEENS6_IJNS7_ILi128EEENS7_ILi160EEENS7_ILi192EEEEEELi128ENS_12float_e4m3_tEfNS_4arch4Sm90ELb0ELb1ELb0ELb0ELb0ELb0ELb0ELb1ELb1ELb1ELb1ELb0EEENS1_21CollectiveEpilogueFwdINS6_IJSA_SA_SB_EEES9_NS_10bfloat16_tESG_Li256ELb0ELb1ELb1ELb1EEENS1_19SingleTileSchedulerILb0ELb1ELb1ELi128EEEEEEEEEvNT_6ParamsE --------------------------
	.section	.nv.constant0._ZN7cutlass13device_kernelIN5flash11enable_sm90INS1_16FlashAttnFwdSm90INS1_25CollectiveMainloopFwdSm90ILi2EN4cute5tupleIJNS5_1CILi1EEES8_S8_EEENS6_IJNS7_ILi128EEENS7_ILi160EEENS7_ILi192EEEEEELi128ENS_12float_e4m3_tEfNS_4arch4Sm90ELb0ELb1ELb0ELb0ELb0ELb0ELb0ELb1ELb1ELb1ELb1ELb0EEENS1_21CollectiveEpilogueFwdINS6_IJSA_SA_SB_EEES9_NS_10bfloat16_tESG_Li256ELb0ELb1ELb1ELb1EEENS1_19SingleTileSchedulerILb0ELb1ELb1ELi128EEEEEEEEEvNT_6ParamsE,"a",@progbits
	.sectionflags	@""
	.align	4
.nv.constant0._ZN7cutlass13device_kernelIN5flash11enable_sm90INS1_16FlashAttnFwdSm90INS1_25CollectiveMainloopFwdSm90ILi2EN4cute5tupleIJNS5_1CILi1EEES8_S8_EEENS6_IJNS7_ILi128EEENS7_ILi160EEENS7_ILi192EEEEEELi128ENS_12float_e4m3_tEfNS_4arch4Sm90ELb0ELb1ELb0ELb0ELb0ELb0ELb0ELb1ELb1ELb1ELb1ELb0EEENS1_21CollectiveEpilogueFwdINS6_IJSA_SA_SB_EEES9_NS_10bfloat16_tESG_Li256ELb0ELb1ELb1ELb1EEENS1_19SingleTileSchedulerILb0ELb1ELb1ELi128EEEEEEEEEvNT_6ParamsE:
	.zero		3200


//--------------------- .nv.constant0._ZN7cutlass13device_kernelIN5flash11enable_sm90INS1_16FlashAttnFwdSm90INS1_25CollectiveMainloopFwdSm90ILi2EN4cute5tupleIJNS5_1CILi1EEES8_S8_EEENS6_IJNS7_ILi128EEENS7_ILi160EEENS7_ILi192EEEEEELi128ENS_12float_e4m3_tEfNS_4arch4Sm90ELb0ELb1ELb0ELb1ELb0ELb0ELb0ELb1ELb1ELb1ELb1ELb0EEENS1_21CollectiveEpilogueFwdINS6_IJSA_SA_SB_EEES9_NS_10bfloat16_tESG_Li256ELb1ELb1ELb1ELb1EEENS1_36VarlenDynamicPersistentTileSchedulerILi128ELi160ELi256ELi128ELb1ELb1ELb1ELb1ELb0ELb1EEEEEEEEEvNT_6ParamsE --------------------------
	.section	.nv.constant0._ZN7cutlass13device_kernelIN5flash11enable_sm90INS1_16FlashAttnFwdSm90INS1_25CollectiveMainloopFwdSm90ILi2EN4cute5tupleIJNS5_1CILi1EEES8_S8_EEENS6_IJNS7_ILi128EEENS7_ILi160EEENS7_ILi192EEEEEELi128ENS_12float_e4m3_tEfNS_4arch4Sm90ELb0ELb1ELb0ELb1ELb0ELb0ELb0ELb1ELb1ELb1ELb1ELb0EEENS1_21CollectiveEpilogueFwdINS6_IJSA_SA_SB_EEES9_NS_10bfloat16_tESG_Li256ELb1ELb1ELb1ELb1EEENS1_36VarlenDynamicPersistentTileSchedulerILi128ELi160ELi256ELi128ELb1ELb1ELb1ELb1ELb0ELb1EEEEEEEEEvNT_6ParamsE,"a",@progbits
	.sectionflags	@""
	.align	4
.nv.constant0._ZN7cutlass13device_kernelIN5flash11enable_sm90INS1_16FlashAttnFwdSm90INS1_25CollectiveMainloopFwdSm90ILi2EN4cute5tupleIJNS5_1CILi1EEES8_S8_EEENS6_IJNS7_ILi128EEENS7_ILi160EEENS7_ILi192EEEEEELi128ENS_12float_e4m3_tEfNS_4arch4Sm90ELb0ELb1ELb0ELb1ELb0ELb0ELb0ELb1ELb1ELb1ELb1ELb0EEENS1_21CollectiveEpilogueFwdINS6_IJSA_SA_SB_EEES9_NS_10bfloat16_tESG_Li256ELb1ELb1ELb1ELb1EEENS1_36VarlenDynamicPersistentTileSchedulerILi128ELi160ELi256ELi128ELb1ELb1ELb1ELb1ELb0ELb1EEEEEEEEEvNT_6ParamsE:
	.zero		3328


//--------------------- .nv.constant0._ZN7cutlass13device_kernelIN5flash11enable_sm90INS1_16FlashAttnFwdSm90INS1_25CollectiveMainloopFwdSm90ILi2EN4cute5tupleIJNS5_1CILi1EEES8_S8_EEENS6_IJNS7_ILi128EEENS7_ILi160EEENS7_ILi192EEEEEELi128ENS_12float_e4m3_tEfNS_4arch4Sm90ELb0ELb1ELb0ELb1ELb0ELb1ELb0ELb1ELb1ELb1ELb1ELb0EEENS1_21CollectiveEpilogueFwdINS6_IJSA_SA_SB_EEES9_NS_10bfloat16_tESG_Li256ELb1ELb1ELb1ELb1EEENS1_36VarlenDynamicPersistentTileSchedulerILi128ELi160ELi256ELi128ELb1ELb1ELb1ELb1ELb0ELb1EEEEEEEEEvNT_6ParamsE --------------------------
	.section	.nv.constant0._ZN7cutlass13device_kernelIN5flash11enable_sm90INS1_16FlashAttnFwdSm90INS1_25CollectiveMainloopFwdSm90ILi2EN4cute5tupleIJNS5_1CILi1EEES8_S8_EEENS6_IJNS7_ILi128EEENS7_ILi160EEENS7_ILi192EEEEEELi128ENS_12float_e4m3_tEfNS_4arch4Sm90ELb0ELb1ELb0ELb1ELb0ELb1ELb0ELb1ELb1ELb1ELb1ELb0EEENS1_21CollectiveEpilogueFwdINS6_IJSA_SA_SB_EEES9_NS_10bfloat16_tESG_Li256ELb1ELb1ELb1ELb1EEENS1_36VarlenDynamicPersistentTileSchedulerILi128ELi160ELi256ELi128ELb1ELb1ELb1ELb1ELb0ELb1EEEEEEEEEvNT_6ParamsE,"a",@progbits
	.sectionflags	@""
	.align	4
.nv.constant0._ZN7cutlass13device_kernelIN5flash11enable_sm90INS1_16FlashAttnFwdSm90INS1_25CollectiveMainloopFwdSm90ILi2EN4cute5tupleIJNS5_1CILi1EEES8_S8_EEENS6_IJNS7_ILi128EEENS7_ILi160EEENS7_ILi192EEEEEELi128ENS_12float_e4m3_tEfNS_4arch4Sm90ELb0ELb1ELb0ELb1ELb0ELb1ELb0ELb1ELb1ELb1ELb1ELb0EEENS1_21CollectiveEpilogueFwdINS6_IJSA_SA_SB_EEES9_NS_10bfloat16_tESG_Li256ELb1ELb1ELb1ELb1EEENS1_36VarlenDynamicPersistentTileSchedulerILi128ELi160ELi256ELi128ELb1ELb1ELb1ELb1ELb0ELb1EEEEEEEEEvNT_6ParamsE:
	.zero		3328


//--------------------- .nv.constant0._ZN7cutlass13device_kernelIN5flash11enable_sm90INS1_16FlashAttnFwdSm90INS1_25CollectiveMainloopFwdSm90ILi2EN4cute5tupleIJNS5_1CILi1EEES8_S8_EEENS6_IJNS7_ILi128EEENS7_ILi160EEENS7_ILi192EEEEEELi128ENS_12float_e4m3_tEfNS_4arch4Sm90ELb1ELb0ELb0ELb0ELb0ELb0ELb0ELb1ELb1ELb1ELb1ELb0EEENS1_21CollectiveEpilogueFwdINS6_IJSA_SA_SB_EEES9_NS_10bfloat16_tESG_Li256ELb0ELb1ELb1ELb1EEENS1_19SingleTileSchedulerILb0ELb1ELb1ELi128EEEEEEEEEvNT_6ParamsE --------------------------
	.section	.nv.constant0._ZN7cutlass13device_kernelIN5flash11enable_sm90INS1_16FlashAttnFwdSm90INS1_25CollectiveMainloopFwdSm90ILi2EN4cute5tupleIJNS5_1CILi1EEES8_S8_EEENS6_IJNS7_ILi128EEENS7_ILi160EEENS7_ILi192EEEEEELi128ENS_12float_e4m3_tEfNS_4arch4Sm90ELb1ELb0ELb0ELb0ELb0ELb0ELb0ELb1ELb1ELb1ELb1ELb0EEENS1_21CollectiveEpilogueFwdINS6_IJSA_SA_SB_EEES9_NS_10bfloat16_tESG_Li256ELb0ELb1ELb1ELb1EEENS1_19SingleTileSchedulerILb0ELb1ELb1ELi128EEEEEEEEEvNT_6ParamsE,"a",@progbits
	.sectionflags	@""
	.align	4
.nv.constant0._ZN7cutlass13device_kernelIN5flash11enable_sm90INS1_16FlashAttnFwdSm90INS1_25CollectiveMainloopFwdSm90ILi2EN4cute5tupleIJNS5_1CILi1EEES8_S8_EEENS6_IJNS7_ILi128EEENS7_ILi160EEENS7_ILi192EEEEEELi128ENS_12float_e4m3_tEfNS_4arch4Sm90ELb1ELb0ELb0ELb0ELb0ELb0ELb0ELb1ELb1ELb1ELb1ELb0EEENS1_21CollectiveEpilogueFwdINS6_IJSA_SA_SB_EEES9_NS_10bfloat16_tESG_Li256ELb0ELb1ELb1ELb1EEENS1_19SingleTileSchedulerILb0ELb1ELb1ELi128EEEEEEEEEvNT_6ParamsE:
	.zero		3200


//--------------------- .nv.constant0._ZN7cutlass13device_kernelIN5flash11enable_sm90INS1_16FlashAttnFwdSm90INS1_25CollectiveMainloopFwdSm90ILi2EN4cute5tupleIJNS5_1CILi1EEES8_S8_EEENS6_IJNS7_ILi128EEENS7_ILi160EEENS7_ILi192EEEEEELi128ENS_12float_e4m3_tEfNS_4arch4Sm90ELb1ELb0ELb0ELb1ELb0ELb0ELb0ELb1ELb1ELb1ELb1ELb0EEENS1_21CollectiveEpilogueFwdINS6_IJSA_SA_SB_EEES9_NS_10bfloat16_tESG_Li256ELb1ELb1ELb1ELb1EEENS1_36VarlenDynamicPersistentTileSchedulerILi128ELi160ELi256ELi128ELb1ELb1ELb1ELb1ELb1ELb1EEEEEEEEEvNT_6ParamsE --------------------------
	.section	.nv.constant0._ZN7cutlass13device_kernelIN5flash11enable_sm90INS1_16FlashAttnFwdSm90INS1_25CollectiveMainloopFwdSm90ILi2EN4cute5tupleIJNS5_1CILi1EEES8_S8_EEENS6_IJNS7_ILi128EEENS7_ILi160EEENS7_ILi192EEEEEELi128ENS_12float_e4m3_tEfNS_4arch4Sm90ELb1ELb0ELb0ELb1ELb0ELb0ELb0ELb1ELb1ELb1ELb1ELb0EEENS1_21CollectiveEpilogueFwdINS6_IJSA_SA_SB_EEES9_NS_10bfloat16_tESG_Li256ELb1ELb1ELb1ELb1EEENS1_36VarlenDynamicPersistentTileSchedulerILi128ELi160ELi256ELi128ELb1ELb1ELb1ELb1ELb1ELb1EEEEEEEEEvNT_6ParamsE,"a",@progbits
	.sectionflags	@""
	.align	4
.nv.constant0._ZN7cutlass13device_kernelIN5flash11enable_sm90INS1_16FlashAttnFwdSm90INS1_25CollectiveMainloopFwdSm90ILi2EN4cute5tupleIJNS5_1CILi1EEES8_S8_EEENS6_IJNS7_ILi128EEENS7_ILi160EEENS7_ILi192EEEEEELi128ENS_12float_e4m3_tEfNS_4arch4Sm90ELb1ELb0ELb0ELb1ELb0ELb0ELb0ELb1ELb1ELb1ELb1ELb0EEENS1_21CollectiveEpilogueFwdINS6_IJSA_SA_SB_EEES9_NS_10bfloat16_tESG_Li256ELb1ELb1ELb1ELb1EEENS1_36VarlenDynamicPersistentTileSchedulerILi128ELi160ELi256ELi128ELb1ELb1ELb1ELb1ELb1ELb1EEEEEEEEEvNT_6ParamsE:
	.zero		3328


//--------------------- .nv.constant0._ZN7cutlass13device_kernelIN5flash11enable_sm90INS1_16FlashAttnFwdSm90INS1_25CollectiveMainloopFwdSm90ILi2EN4cute5tupleIJNS5_1CILi1EEES8_S8_EEENS6_IJNS7_ILi128EEENS7_ILi160EEENS7_ILi192EEEEEELi128ENS_12float_e4m3_tEfNS_4arch4Sm90ELb1ELb0ELb0ELb1ELb0ELb1ELb0ELb1ELb1ELb1ELb1ELb0EEENS1_21CollectiveEpilogueFwdINS6_IJSA_SA_SB_EEES9_NS_10bfloat16_tESG_Li256ELb1ELb1ELb1ELb1EEENS1_36VarlenDynamicPersistentTileSchedulerILi128ELi160ELi256ELi128ELb1ELb1ELb1ELb1ELb1ELb1EEEEEEEEEvNT_6ParamsE --------------------------
	.section	.nv.constant0._ZN7cutlass13device_kernelIN5flash11enable_sm90INS1_16FlashAttnFwdSm90INS1_25CollectiveMainloopFwdSm90ILi2EN4cute5tupleIJNS5_1CILi1EEES8_S8_EEENS6_IJNS7_ILi128EEENS7_ILi160EEENS7_ILi192EEEEEELi128ENS_12float_e4m3_tEfNS_4arch4Sm90ELb1ELb0ELb0ELb1ELb0ELb1ELb0ELb1ELb1ELb1ELb1ELb0EEENS1_21CollectiveEpilogueFwdINS6_IJSA_SA_SB_EEES9_NS_10bfloat16_tESG_Li256ELb1ELb1ELb1ELb1EEENS1_36VarlenDynamicPersistentTileSchedulerILi128ELi160ELi256ELi128ELb1ELb1ELb1ELb1ELb1ELb1EEEEEEEEEvNT_6ParamsE,"a",@progbits
	.sectionflags	@""
	.align	4
.nv.constant0._ZN7cutlass13device_kernelIN5flash11enable_sm90INS1_16FlashAttnFwdSm90INS1_25CollectiveMainloopFwdSm90ILi2EN4cute5tupleIJNS5_1CILi1EEES8_S8_EEENS6_IJNS7_ILi128EEENS7_ILi160EEENS7_ILi192EEEEEELi128ENS_12float_e4m3_tEfNS_4arch4Sm90ELb1ELb0ELb0ELb1ELb0ELb1ELb0ELb1ELb1ELb1ELb1ELb0EEENS1_21CollectiveEpilogueFwdINS6_IJSA_SA_SB_EEES9_NS_10bfloat16_tESG_Li256ELb1ELb1ELb1ELb1EEENS1_36VarlenDynamicPersistentTileSchedulerILi128ELi160ELi256ELi128ELb1ELb1ELb1ELb1ELb1ELb1EEEEEEEEEvNT_6ParamsE:
	.zero		3328


//--------------------- SYMBOLS --------------------------

	.type		.nv.reservedSmem.offset0,@object
	.size		.nv.reservedSmem.offset0,0x4
	.type		__assertfail,@function
